	.target	sm_103a

	.elftype	@"ET_EXEC"


//--------------------- .note.nv.tkinfo           --------------------------
	.section	.note.nv.tkinfo,"",@"SHT_NOTE"
	.sectionflags	@"SHF_NOTE_NV_TKINFO"
	.tkinfo
        /*0018*/ 	.word	0x00000002
        /*0030*/ 	.string	""
        /*0030*/ 	.string	"ptxas"
        /*0030*/ 	.string	"Cuda compilation tools, release 13.0, V13.0.88"
        /*0030*/ 	.string	"Build cuda_13.0.r13.0/compiler.36424714_0"
        /*0030*/ 	.string	"-arch sm_103a -m 64 "



//--------------------- .note.nv.cuinfo           --------------------------
	.section	.note.nv.cuinfo,"",@"SHT_NOTE"
	.sectionflags	@"SHF_NOTE_NV_CUINFO"
        /*0018*/ 	.short	0x0002
        /*001a*/ 	.short	0x0067
        /*001c*/ 	.short	0x0082
	.zero		2


//--------------------- .nv.info                  --------------------------
	.section	.nv.info,"",@"SHT_CUDA_INFO"
	.align	4


	//----- nvinfo : EIATTR_REGCOUNT
	.align		4
        /*0000*/ 	.byte	0x04, 0x2f
        /*0002*/ 	.short	(.L_1 - .L_0)
	.align		4
.L_0:
        /*0004*/ 	.word	index@(_ZN10layer_norm31ln_parallel_residual_bwd_kernelINS_13Kernel_traitsIfffffjLj512ELj1ELj4ELj1ELj16ENS_18Kernel_traits_baseILj512EfffffjLj128EEEEELb1ELb1ELb1EEEvNS_9BwdParamsE)
        /*0008*/ 	.word	0x0000008f


	//----- nvinfo : EIATTR_FRAME_SIZE
	.align		4
.L_1:
        /*000c*/ 	.byte	0x04, 0x11
        /*000e*/ 	.short	(.L_3 - .L_2)
	.align		4
.L_2:
        /*0010*/ 	.word	index@(_ZN10layer_norm31ln_parallel_residual_bwd_kernelINS_13Kernel_traitsIfffffjLj512ELj1ELj4ELj1ELj16ENS_18Kernel_traits_baseILj512EfffffjLj128EEEEELb1ELb1ELb1EEEvNS_9BwdParamsE)
        /*0014*/ 	.word	0x00000000


	//----- nvinfo : EIATTR_REGCOUNT
	.align		4
.L_3:
        /*0018*/ 	.byte	0x04, 0x2f
        /*001a*/ 	.short	(.L_5 - .L_4)
	.align		4
.L_4:
        /*001c*/ 	.word	index@(_ZN10layer_norm40ln_parallel_residual_bwd_finalize_kernelINS_22Kernel_traits_finalizeILj512EfffffjLb0ELj1024ELj4ENS_18Kernel_traits_baseILj512EfffffjLj1024EEEEELb1EEEvNS_9BwdParamsE)
        /*0020*/ 	.word	0x00000020


	//----- nvinfo : EIATTR_FRAME_SIZE
	.align		4
.L_5:
        /*0024*/ 	.byte	0x04, 0x11
        /*0026*/ 	.short	(.L_7 - .L_6)
	.align		4
.L_6:
        /*0028*/ 	.word	index@(_ZN10layer_norm40ln_parallel_residual_bwd_finalize_kernelINS_22Kernel_traits_finalizeILj512EfffffjLb0ELj1024ELj4ENS_18Kernel_traits_baseILj512EfffffjLj1024EEEEELb1EEEvNS_9BwdParamsE)
        /*002c*/ 	.word	0x00000000


	//----- nvinfo : EIATTR_REGCOUNT
	.align		4
.L_7:
        /*0030*/ 	.byte	0x04, 0x2f
        /*0032*/ 	.short	(.L_9 - .L_8)
	.align		4
.L_8:
        /*0034*/ 	.word	index@(_ZN10layer_norm22ln_bwd_finalize_kernelINS_22Kernel_traits_finalizeILj512EfffffjLb0ELj1024ELj4ENS_18Kernel_traits_baseILj512EfffffjLj1024EEEEELb0ELb1EEEvNS_9BwdParamsE)
        /*0038*/ 	.word	0x00000020


	//----- nvinfo : EIATTR_FRAME_SIZE
	.align		4
.L_9:
        /*003c*/ 	.byte	0x04, 0x11
        /*003e*/ 	.short	(.L_11 - .L_10)
	.align		4
.L_10:
        /*0040*/ 	.word	index@(_ZN10layer_norm22ln_bwd_finalize_kernelINS_22Kernel_traits_finalizeILj512EfffffjLb0ELj1024ELj4ENS_18Kernel_traits_baseILj512EfffffjLj1024EEEEELb0ELb1EEEvNS_9BwdParamsE)
        /*0044*/ 	.word	0x00000000


	//----- nvinfo : EIATTR_REGCOUNT
	.align		4
.L_11:
        /*0048*/ 	.byte	0x04, 0x2f
        /*004a*/ 	.short	(.L_13 - .L_12)
	.align		4
.L_12:
        /*004c*/ 	.word	index@(_ZN10layer_norm31ln_parallel_residual_bwd_kernelINS_13Kernel_traitsIfffffjLj512ELj1ELj4ELj1ELj16ENS_18Kernel_traits_baseILj512EfffffjLj128EEEEELb1ELb1ELb0EEEvNS_9BwdParamsE)
        /*0050*/ 	.word	0x0000008d


	//----- nvinfo : EIATTR_FRAME_SIZE
	.align		4
.L_13:
        /*0054*/ 	.byte	0x04, 0x11
        /*0056*/ 	.short	(.L_15 - .L_14)
	.align		4
.L_14:
        /*0058*/ 	.word	index@(_ZN10layer_norm31ln_parallel_residual_bwd_kernelINS_13Kernel_traitsIfffffjLj512ELj1ELj4ELj1ELj16ENS_18Kernel_traits_baseILj512EfffffjLj128EEEEELb1ELb1ELb0EEEvNS_9BwdParamsE)
        /*005c*/ 	.word	0x00000000


	//----- nvinfo : EIATTR_REGCOUNT
	.align		4
.L_15:
        /*0060*/ 	.byte	0x04, 0x2f
        /*0062*/ 	.short	(.L_17 - .L_16)
	.align		4
.L_16:
        /*0064*/ 	.word	index@(_ZN10layer_norm40ln_parallel_residual_bwd_finalize_kernelINS_22Kernel_traits_finalizeILj512EfffffjLb0ELj1024ELj4ENS_18Kernel_traits_baseILj512EfffffjLj1024EEEEELb0EEEvNS_9BwdParamsE)
        /*0068*/ 	.word	0x00000020


	//----- nvinfo : EIATTR_FRAME_SIZE
	.align		4
.L_17:
        /*006c*/ 	.byte	0x04, 0x11
        /*006e*/ 	.short	(.L_19 - .L_18)
	.align		4
.L_18:
        /*0070*/ 	.word	index@(_ZN10layer_norm40ln_parallel_residual_bwd_finalize_kernelINS_22Kernel_traits_finalizeILj512EfffffjLb0ELj1024ELj4ENS_18Kernel_traits_baseILj512EfffffjLj1024EEEEELb0EEEvNS_9BwdParamsE)
        /*0074*/ 	.word	0x00000000


	//----- nvinfo : EIATTR_REGCOUNT
	.align		4
.L_19:
        /*0078*/ 	.byte	0x04, 0x2f
        /*007a*/ 	.short	(.L_21 - .L_20)
	.align		4
.L_20:
        /*007c*/ 	.word	index@(_ZN10layer_norm22ln_bwd_finalize_kernelINS_22Kernel_traits_finalizeILj512EfffffjLb0ELj1024ELj4ENS_18Kernel_traits_baseILj512EfffffjLj1024EEEEELb0ELb0EEEvNS_9BwdParamsE)
        /*0080*/ 	.word	0x0000003f


	//----- nvinfo : EIATTR_FRAME_SIZE
	.align		4
.L_21:
        /*0084*/ 	.byte	0x04, 0x11
        /*0086*/ 	.short	(.L_23 - .L_22)
	.align		4
.L_22:
        /*0088*/ 	.word	index@(_ZN10layer_norm22ln_bwd_finalize_kernelINS_22Kernel_traits_finalizeILj512EfffffjLb0ELj1024ELj4ENS_18Kernel_traits_baseILj512EfffffjLj1024EEEEELb0ELb0EEEvNS_9BwdParamsE)
        /*008c*/ 	.word	0x00000000


	//----- nvinfo : EIATTR_REGCOUNT
	.align		4
.L_23:
        /*0090*/ 	.byte	0x04, 0x2f
        /*0092*/ 	.short	(.L_25 - .L_24)
	.align		4
.L_24:
        /*0094*/ 	.word	index@(_ZN10layer_norm31ln_parallel_residual_bwd_kernelINS_13Kernel_traitsIfffffjLj512ELj1ELj4ELj1ELj16ENS_18Kernel_traits_baseILj512EfffffjLj128EEEEELb1ELb0ELb1EEEvNS_9BwdParamsE)
        /*0098*/ 	.word	0x000000d2


	//----- nvinfo : EIATTR_FRAME_SIZE
	.align		4
.L_25:
        /*009c*/ 	.byte	0x04, 0x11
        /*009e*/ 	.short	(.L_27 - .L_26)
	.align		4
.L_26:
        /*00a0*/ 	.word	index@(_ZN10layer_norm31ln_parallel_residual_bwd_kernelINS_13Kernel_traitsIfffffjLj512ELj1ELj4ELj1ELj16ENS_18Kernel_traits_baseILj512EfffffjLj128EEEEELb1ELb0ELb1EEEvNS_9BwdParamsE)
        /*00a4*/ 	.word	0x00000000


	//----- nvinfo : EIATTR_REGCOUNT
	.align		4
.L_27:
        /*00a8*/ 	.byte	0x04, 0x2f
        /*00aa*/ 	.short	(.L_29 - .L_28)
	.align		4
.L_28:
        /*00ac*/ 	.word	index@(_ZN10layer_norm31ln_parallel_residual_bwd_kernelINS_13Kernel_traitsIfffffjLj512ELj1ELj4ELj1ELj16ENS_18Kernel_traits_baseILj512EfffffjLj128EEEEELb1ELb0ELb0EEEvNS_9BwdParamsE)
        /*00b0*/ 	.word	0x000000bd


	//----- nvinfo : EIATTR_FRAME_SIZE
	.align		4
.L_29:
        /*00b4*/ 	.byte	0x04, 0x11
        /*00b6*/ 	.short	(.L_31 - .L_30)
	.align		4
.L_30:
        /*00b8*/ 	.word	index@(_ZN10layer_norm31ln_parallel_residual_bwd_kernelINS_13Kernel_traitsIfffffjLj512ELj1ELj4ELj1ELj16ENS_18Kernel_traits_baseILj512EfffffjLj128EEEEELb1ELb0ELb0EEEvNS_9BwdParamsE)
        /*00bc*/ 	.word	0x00000000


	//----- nvinfo : EIATTR_REGCOUNT
	.align		4
.L_31:
        /*00c0*/ 	.byte	0x04, 0x2f
        /*00c2*/ 	.short	(.L_33 - .L_32)
	.align		4
.L_32:
        /*00c4*/ 	.word	index@(_ZN10layer_norm31ln_parallel_residual_bwd_kernelINS_13Kernel_traitsIfffffjLj512ELj1ELj4ELj1ELj16ENS_18Kernel_traits_baseILj512EfffffjLj128EEEEELb0ELb1ELb1EEEvNS_9BwdParamsE)
        /*00c8*/ 	.word	0x0000009c


	//----- nvinfo : EIATTR_FRAME_SIZE
	.align		4
.L_33:
        /*00cc*/ 	.byte	0x04, 0x11
        /*00ce*/ 	.short	(.L_35 - .L_34)
	.align		4
.L_34:
        /*00d0*/ 	.word	index@(_ZN10layer_norm31ln_parallel_residual_bwd_kernelINS_13Kernel_traitsIfffffjLj512ELj1ELj4ELj1ELj16ENS_18Kernel_traits_baseILj512EfffffjLj128EEEEELb0ELb1ELb1EEEvNS_9BwdParamsE)
        /*00d4*/ 	.word	0x00000000


	//----- nvinfo : EIATTR_REGCOUNT
	.align		4
.L_35:
        /*00d8*/ 	.byte	0x04, 0x2f
        /*00da*/ 	.short	(.L_37 - .L_36)
	.align		4
.L_36:
        /*00dc*/ 	.word	index@(_ZN10layer_norm31ln_parallel_residual_bwd_kernelINS_13Kernel_traitsIfffffjLj512ELj1ELj4ELj1ELj16ENS_18Kernel_traits_baseILj512EfffffjLj128EEEEELb0ELb1ELb0EEEvNS_9BwdParamsE)
        /*00e0*/ 	.word	0x00000080


	//----- nvinfo : EIATTR_FRAME_SIZE
	.align		4
.L_37:
        /*00e4*/ 	.byte	0x04, 0x11
        /*00e6*/ 	.short	(.L_39 - .L_38)
	.align		4
.L_38:
        /*00e8*/ 	.word	index@(_ZN10layer_norm31ln_parallel_residual_bwd_kernelINS_13Kernel_traitsIfffffjLj512ELj1ELj4ELj1ELj16ENS_18Kernel_traits_baseILj512EfffffjLj128EEEEELb0ELb1ELb0EEEvNS_9BwdParamsE)
        /*00ec*/ 	.word	0x00000000


	//----- nvinfo : EIATTR_REGCOUNT
	.align		4
.L_39:
        /*00f0*/ 	.byte	0x04, 0x2f
        /*00f2*/ 	.short	(.L_41 - .L_40)
	.align		4
.L_40:
        /*00f4*/ 	.word	index@(_ZN10layer_norm31ln_parallel_residual_bwd_kernelINS_13Kernel_traitsIfffffjLj512ELj1ELj4ELj1ELj16ENS_18Kernel_traits_baseILj512EfffffjLj128EEEEELb0ELb0ELb1EEEvNS_9BwdParamsE)
        /*00f8*/ 	.word	0x000000b8


	//----- nvinfo : EIATTR_FRAME_SIZE
	.align		4
.L_41:
        /*00fc*/ 	.byte	0x04, 0x11
        /*00fe*/ 	.short	(.L_43 - .L_42)
	.align		4
.L_42:
        /*0100*/ 	.word	index@(_ZN10layer_norm31ln_parallel_residual_bwd_kernelINS_13Kernel_traitsIfffffjLj512ELj1ELj4ELj1ELj16ENS_18Kernel_traits_baseILj512EfffffjLj128EEEEELb0ELb0ELb1EEEvNS_9BwdParamsE)
        /*0104*/ 	.word	0x00000000


	//----- nvinfo : EIATTR_REGCOUNT
	.align		4
.L_43:
        /*0108*/ 	.byte	0x04, 0x2f
        /*010a*/ 	.short	(.L_45 - .L_44)
	.align		4
.L_44:
        /*010c*/ 	.word	index@(_ZN10layer_norm31ln_parallel_residual_bwd_kernelINS_13Kernel_traitsIfffffjLj512ELj1ELj4ELj1ELj16ENS_18Kernel_traits_baseILj512EfffffjLj128EEEEELb0ELb0ELb0EEEvNS_9BwdParamsE)
        /*0110*/ 	.word	0x000000b1


	//----- nvinfo : EIATTR_FRAME_SIZE
	.align		4
.L_45:
        /*0114*/ 	.byte	0x04, 0x11
        /*0116*/ 	.short	(.L_47 - .L_46)
	.align		4
.L_46:
        /*0118*/ 	.word	index@(_ZN10layer_norm31ln_parallel_residual_bwd_kernelINS_13Kernel_traitsIfffffjLj512ELj1ELj4ELj1ELj16ENS_18Kernel_traits_baseILj512EfffffjLj128EEEEELb0ELb0ELb0EEEvNS_9BwdParamsE)
        /*011c*/ 	.word	0x00000000


	//----- nvinfo : EIATTR_REGCOUNT
	.align		4
.L_47:
        /*0120*/ 	.byte	0x04, 0x2f
        /*0122*/ 	.short	(.L_49 - .L_48)
	.align		4
.L_48:
        /*0124*/ 	.word	index@(_ZN10layer_norm31ln_parallel_residual_bwd_kernelINS_13Kernel_traitsI6__halfffffjLj512ELj1ELj4ELj1ELj16ENS_18Kernel_traits_baseILj512ES2_ffffjLj128EEEEELb1ELb1ELb1EEEvNS_9BwdParamsE)
        /*0128*/ 	.word	0x00000095


	//----- nvinfo : EIATTR_FRAME_SIZE
	.align		4
.L_49:
        /*012c*/ 	.byte	0x04, 0x11
        /*012e*/ 	.short	(.L_51 - .L_50)
	.align		4
.L_50:
        /*0130*/ 	.word	index@(_ZN10layer_norm31ln_parallel_residual_bwd_kernelINS_13Kernel_traitsI6__halfffffjLj512ELj1ELj4ELj1ELj16ENS_18Kernel_traits_baseILj512ES2_ffffjLj128EEEEELb1ELb1ELb1EEEvNS_9BwdParamsE)
        /*0134*/ 	.word	0x00000000


	//----- nvinfo : EIATTR_REGCOUNT
	.align		4
.L_51:
        /*0138*/ 	.byte	0x04, 0x2f
        /*013a*/ 	.short	(.L_53 - .L_52)
	.align		4
.L_52:
        /*013c*/ 	.word	index@(_ZN10layer_norm40ln_parallel_residual_bwd_finalize_kernelINS_22Kernel_traits_finalizeILj512E6__halfffffjLb0ELj1024ELj4ENS_18Kernel_traits_baseILj512ES2_ffffjLj1024EEEEELb1EEEvNS_9BwdParamsE)
        /*0140*/ 	.word	0x00000020


	//----- nvinfo : EIATTR_FRAME_SIZE
	.align		4
.L_53:
        /*0144*/ 	.byte	0x04, 0x11
        /*0146*/ 	.short	(.L_55 - .L_54)
	.align		4
.L_54:
        /*0148*/ 	.word	index@(_ZN10layer_norm40ln_parallel_residual_bwd_finalize_kernelINS_22Kernel_traits_finalizeILj512E6__halfffffjLb0ELj1024ELj4ENS_18Kernel_traits_baseILj512ES2_ffffjLj1024EEEEELb1EEEvNS_9BwdParamsE)
        /*014c*/ 	.word	0x00000000


	//----- nvinfo : EIATTR_REGCOUNT
	.align		4
.L_55:
        /*0150*/ 	.byte	0x04, 0x2f
        /*0152*/ 	.short	(.L_57 - .L_56)
	.align		4
.L_56:
        /*0154*/ 	.word	index@(_ZN10layer_norm22ln_bwd_finalize_kernelINS_22Kernel_traits_finalizeILj512E6__halfffffjLb0ELj1024ELj4ENS_18Kernel_traits_baseILj512ES2_ffffjLj1024EEEEELb0ELb1EEEvNS_9BwdParamsE)
        /*0158*/ 	.word	0x00000020


	//----- nvinfo : EIATTR_FRAME_SIZE
	.align		4
.L_57:
        /*015c*/ 	.byte	0x04, 0x11
        /*015e*/ 	.short	(.L_59 - .L_58)
	.align		4
.L_58:
        /*0160*/ 	.word	index@(_ZN10layer_norm22ln_bwd_finalize_kernelINS_22Kernel_traits_finalizeILj512E6__halfffffjLb0ELj1024ELj4ENS_18Kernel_traits_baseILj512ES2_ffffjLj1024EEEEELb0ELb1EEEvNS_9BwdParamsE)
        /*0164*/ 	.word	0x00000000


	//----- nvinfo : EIATTR_REGCOUNT
	.align		4
.L_59:
        /*0168*/ 	.byte	0x04, 0x2f
        /*016a*/ 	.short	(.L_61 - .L_60)
	.align		4
.L_60:
        /*016c*/ 	.word	index@(_ZN10layer_norm31ln_parallel_residual_bwd_kernelINS_13Kernel_traitsI6__halfffffjLj512ELj1ELj4ELj1ELj16ENS_18Kernel_traits_baseILj512ES2_ffffjLj128EEEEELb1ELb1ELb0EEEvNS_9BwdParamsE)
        /*0170*/ 	.word	0x00000080


	//----- nvinfo : EIATTR_FRAME_SIZE
	.align		4
.L_61:
        /*0174*/ 	.byte	0x04, 0x11
        /*0176*/ 	.short	(.L_63 - .L_62)
	.align		4
.L_62:
        /*0178*/ 	.word	index@(_ZN10layer_norm31ln_parallel_residual_bwd_kernelINS_13Kernel_traitsI6__halfffffjLj512ELj1ELj4ELj1ELj16ENS_18Kernel_traits_baseILj512ES2_ffffjLj128EEEEELb1ELb1ELb0EEEvNS_9BwdParamsE)
        /*017c*/ 	.word	0x00000000


	//----- nvinfo : EIATTR_REGCOUNT
	.align		4
.L_63:
        /*0180*/ 	.byte	0x04, 0x2f
        /*0182*/ 	.short	(.L_65 - .L_64)
	.align		4
.L_64:
        /*0184*/ 	.word	index@(_ZN10layer_norm40ln_parallel_residual_bwd_finalize_kernelINS_22Kernel_traits_finalizeILj512E6__halfffffjLb0ELj1024ELj4ENS_18Kernel_traits_baseILj512ES2_ffffjLj1024EEEEELb0EEEvNS_9BwdParamsE)
        /*0188*/ 	.word	0x00000020


	//----- nvinfo : EIATTR_FRAME_SIZE
	.align		4
.L_65:
        /*018c*/ 	.byte	0x04, 0x11
        /*018e*/ 	.short	(.L_67 - .L_66)
	.align		4
.L_66:
        /*0190*/ 	.word	index@(_ZN10layer_norm40ln_parallel_residual_bwd_finalize_kernelINS_22Kernel_traits_finalizeILj512E6__halfffffjLb0ELj1024ELj4ENS_18Kernel_traits_baseILj512ES2_ffffjLj1024EEEEELb0EEEvNS_9BwdParamsE)
        /*0194*/ 	.word	0x00000000


	//----- nvinfo : EIATTR_REGCOUNT
	.align		4
.L_67:
        /*0198*/ 	.byte	0x04, 0x2f
        /*019a*/ 	.short	(.L_69 - .L_68)
	.align		4
.L_68:
        /*019c*/ 	.word	index@(_ZN10layer_norm22ln_bwd_finalize_kernelINS_22Kernel_traits_finalizeILj512E6__halfffffjLb0ELj1024ELj4ENS_18Kernel_traits_baseILj512ES2_ffffjLj1024EEEEELb0ELb0EEEvNS_9BwdParamsE)
        /*01a0*/ 	.word	0x0000003f


	//----- nvinfo : EIATTR_FRAME_SIZE
	.align		4
.L_69:
        /*01a4*/ 	.byte	0x04, 0x11
        /*01a6*/ 	.short	(.L_71 - .L_70)
	.align		4
.L_70:
        /*01a8*/ 	.word	index@(_ZN10layer_norm22ln_bwd_finalize_kernelINS_22Kernel_traits_finalizeILj512E6__halfffffjLb0ELj1024ELj4ENS_18Kernel_traits_baseILj512ES2_ffffjLj1024EEEEELb0ELb0EEEvNS_9BwdParamsE)
        /*01ac*/ 	.word	0x00000000


	//----- nvinfo : EIATTR_REGCOUNT
	.align		4
.L_71:
        /*01b0*/ 	.byte	0x04, 0x2f
        /*01b2*/ 	.short	(.L_73 - .L_72)
	.align		4
.L_72:
        /*01b4*/ 	.word	index@(_ZN10layer_norm31ln_parallel_residual_bwd_kernelINS_13Kernel_traitsI6__halfffffjLj512ELj1ELj4ELj1ELj16ENS_18Kernel_traits_baseILj512ES2_ffffjLj128EEEEELb1ELb0ELb1EEEvNS_9BwdParamsE)
        /*01b8*/ 	.word	0x000000d6


	//----- nvinfo : EIATTR_FRAME_SIZE
	.align		4
.L_73:
        /*01bc*/ 	.byte	0x04, 0x11
        /*01be*/ 	.short	(.L_75 - .L_74)
	.align		4
.L_74:
        /*01c0*/ 	.word	index@(_ZN10layer_norm31ln_parallel_residual_bwd_kernelINS_13Kernel_traitsI6__halfffffjLj512ELj1ELj4ELj1ELj16ENS_18Kernel_traits_baseILj512ES2_ffffjLj128EEEEELb1ELb0ELb1EEEvNS_9BwdParamsE)
        /*01c4*/ 	.word	0x00000000


	//----- nvinfo : EIATTR_REGCOUNT
	.align		4
.L_75:
        /*01c8*/ 	.byte	0x04, 0x2f
        /*01ca*/ 	.short	(.L_77 - .L_76)
	.align		4
.L_76:
        /*01cc*/ 	.word	index@(_ZN10layer_norm31ln_parallel_residual_bwd_kernelINS_13Kernel_traitsI6__halfffffjLj512ELj1ELj4ELj1ELj16ENS_18Kernel_traits_baseILj512ES2_ffffjLj128EEEEELb1ELb0ELb0EEEvNS_9BwdParamsE)
        /*01d0*/ 	.word	0x000000b0


	//----- nvinfo : EIATTR_FRAME_SIZE
	.align		4
.L_77:
        /*01d4*/ 	.byte	0x04, 0x11
        /*01d6*/ 	.short	(.L_79 - .L_78)
	.align		4
.L_78:
        /*01d8*/ 	.word	index@(_ZN10layer_norm31ln_parallel_residual_bwd_kernelINS_13Kernel_traitsI6__halfffffjLj512ELj1ELj4ELj1ELj16ENS_18Kernel_traits_baseILj512ES2_ffffjLj128EEEEELb1ELb0ELb0EEEvNS_9BwdParamsE)
        /*01dc*/ 	.word	0x00000000


	//----- nvinfo : EIATTR_REGCOUNT
	.align		4
.L_79:
        /*01e0*/ 	.byte	0x04, 0x2f
        /*01e2*/ 	.short	(.L_81 - .L_80)
	.align		4
.L_80:
        /*01e4*/ 	.word	index@(_ZN10layer_norm31ln_parallel_residual_bwd_kernelINS_13Kernel_traitsI6__halfffffjLj512ELj1ELj4ELj1ELj16ENS_18Kernel_traits_baseILj512ES2_ffffjLj128EEEEELb0ELb1ELb1EEEvNS_9BwdParamsE)
        /*01e8*/ 	.word	0x00000099


	//----- nvinfo : EIATTR_FRAME_SIZE
	.align		4
.L_81:
        /*01ec*/ 	.byte	0x04, 0x11
        /*01ee*/ 	.short	(.L_83 - .L_82)
	.align		4
.L_82:
        /*01f0*/ 	.word	index@(_ZN10layer_norm31ln_parallel_residual_bwd_kernelINS_13Kernel_traitsI6__halfffffjLj512ELj1ELj4ELj1ELj16ENS_18Kernel_traits_baseILj512ES2_ffffjLj128EEEEELb0ELb1ELb1EEEvNS_9BwdParamsE)
        /*01f4*/ 	.word	0x00000000


	//----- nvinfo : EIATTR_REGCOUNT
	.align		4
.L_83:
        /*01f8*/ 	.byte	0x04, 0x2f
        /*01fa*/ 	.short	(.L_85 - .L_84)
	.align		4
.L_84:
        /*01fc*/ 	.word	index@(_ZN10layer_norm31ln_parallel_residual_bwd_kernelINS_13Kernel_traitsI6__halfffffjLj512ELj1ELj4ELj1ELj16ENS_18Kernel_traits_baseILj512ES2_ffffjLj128EEEEELb0ELb1ELb0EEEvNS_9BwdParamsE)
        /*0200*/ 	.word	0x00000079


	//----- nvinfo : EIATTR_FRAME_SIZE
	.align		4
.L_85:
        /*0204*/ 	.byte	0x04, 0x11
        /*0206*/ 	.short	(.L_87 - .L_86)
	.align		4
.L_86:
        /*0208*/ 	.word	index@(_ZN10layer_norm31ln_parallel_residual_bwd_kernelINS_13Kernel_traitsI6__halfffffjLj512ELj1ELj4ELj1ELj16ENS_18Kernel_traits_baseILj512ES2_ffffjLj128EEEEELb0ELb1ELb0EEEvNS_9BwdParamsE)
        /*020c*/ 	.word	0x00000000


	//----- nvinfo : EIATTR_REGCOUNT
	.align		4
.L_87:
        /*0210*/ 	.byte	0x04, 0x2f
        /*0212*/ 	.short	(.L_89 - .L_88)
	.align		4
.L_88:
        /*0214*/ 	.word	index@(_ZN10layer_norm31ln_parallel_residual_bwd_kernelINS_13Kernel_traitsI6__halfffffjLj512ELj1ELj4ELj1ELj16ENS_18Kernel_traits_baseILj512ES2_ffffjLj128EEEEELb0ELb0ELb1EEEvNS_9BwdParamsE)
        /*0218*/ 	.word	0x000000b6


	//----- nvinfo : EIATTR_FRAME_SIZE
	.align		4
.L_89:
        /*021c*/ 	.byte	0x04, 0x11
        /*021e*/ 	.short	(.L_91 - .L_90)
	.align		4
.L_90:
        /*0220*/ 	.word	index@(_ZN10layer_norm31ln_parallel_residual_bwd_kernelINS_13Kernel_traitsI6__halfffffjLj512ELj1ELj4ELj1ELj16ENS_18Kernel_traits_baseILj512ES2_ffffjLj128EEEEELb0ELb0ELb1EEEvNS_9BwdParamsE)
        /*0224*/ 	.word	0x00000000


	//----- nvinfo : EIATTR_REGCOUNT
	.align		4
.L_91:
        /*0228*/ 	.byte	0x04, 0x2f
        /*022a*/ 	.short	(.L_93 - .L_92)
	.align		4
.L_92:
        /*022c*/ 	.word	index@(_ZN10layer_norm31ln_parallel_residual_bwd_kernelINS_13Kernel_traitsI6__halfffffjLj512ELj1ELj4ELj1ELj16ENS_18Kernel_traits_baseILj512ES2_ffffjLj128EEEEELb0ELb0ELb0EEEvNS_9BwdParamsE)
        /*0230*/ 	.word	0x000000a4


	//----- nvinfo : EIATTR_FRAME_SIZE
	.align		4
.L_93:
        /*0234*/ 	.byte	0x04, 0x11
        /*0236*/ 	.short	(.L_95 - .L_94)
	.align		4
.L_94:
        /*0238*/ 	.word	index@(_ZN10layer_norm31ln_parallel_residual_bwd_kernelINS_13Kernel_traitsI6__halfffffjLj512ELj1ELj4ELj1ELj16ENS_18Kernel_traits_baseILj512ES2_ffffjLj128EEEEELb0ELb0ELb0EEEvNS_9BwdParamsE)
        /*023c*/ 	.word	0x00000000


	//----- nvinfo : EIATTR_REGCOUNT
	.align		4
.L_95:
        /*0240*/ 	.byte	0x04, 0x2f
        /*0242*/ 	.short	(.L_97 - .L_96)
	.align		4
.L_96:
        /*0244*/ 	.word	index@(_ZN10layer_norm31ln_parallel_residual_bwd_kernelINS_13Kernel_traitsIf6__halffS2_fjLj512ELj1ELj4ELj1ELj16ENS_18Kernel_traits_baseILj512EfS2_fS2_fjLj128EEEEELb1ELb1ELb1EEEvNS_9BwdParamsE)
        /*0248*/ 	.word	0x00000092


	//----- nvinfo : EIATTR_FRAME_SIZE
	.align		4
.L_97:
        /*024c*/ 	.byte	0x04, 0x11
        /*024e*/ 	.short	(.L_99 - .L_98)
	.align		4
.L_98:
        /*0250*/ 	.word	index@(_ZN10layer_norm31ln_parallel_residual_bwd_kernelINS_13Kernel_traitsIf6__halffS2_fjLj512ELj1ELj4ELj1ELj16ENS_18Kernel_traits_baseILj512EfS2_fS2_fjLj128EEEEELb1ELb1ELb1EEEvNS_9BwdParamsE)
        /*0254*/ 	.word	0x00000000


	//----- nvinfo : EIATTR_REGCOUNT
	.align		4
.L_99:
        /*0258*/ 	.byte	0x04, 0x2f
        /*025a*/ 	.short	(.L_101 - .L_100)
	.align		4
.L_100:
        /*025c*/ 	.word	index@(_ZN10layer_norm40ln_parallel_residual_bwd_finalize_kernelINS_22Kernel_traits_finalizeILj512Ef6__halffS2_fjLb0ELj1024ELj4ENS_18Kernel_traits_baseILj512EfS2_fS2_fjLj1024EEEEELb1EEEvNS_9BwdParamsE)
        /*0260*/ 	.word	0x00000020


	//----- nvinfo : EIATTR_FRAME_SIZE
	.align		4
.L_101:
        /*0264*/ 	.byte	0x04, 0x11
        /*0266*/ 	.short	(.L_103 - .L_102)
	.align		4
.L_102:
        /*0268*/ 	.word	index@(_ZN10layer_norm40ln_parallel_residual_bwd_finalize_kernelINS_22Kernel_traits_finalizeILj512Ef6__halffS2_fjLb0ELj1024ELj4ENS_18Kernel_traits_baseILj512EfS2_fS2_fjLj1024EEEEELb1EEEvNS_9BwdParamsE)
        /*026c*/ 	.word	0x00000000


	//----- nvinfo : EIATTR_REGCOUNT
	.align		4
.L_103:
        /*0270*/ 	.byte	0x04, 0x2f
        /*0272*/ 	.short	(.L_105 - .L_104)
	.align		4
.L_104:
        /*0274*/ 	.word	index@(_ZN10layer_norm22ln_bwd_finalize_kernelINS_22Kernel_traits_finalizeILj512Ef6__halffS2_fjLb0ELj1024ELj4ENS_18Kernel_traits_baseILj512EfS2_fS2_fjLj1024EEEEELb0ELb1EEEvNS_9BwdParamsE)
        /*0278*/ 	.word	0x00000020


	//----- nvinfo : EIATTR_FRAME_SIZE
	.align		4
.L_105:
        /*027c*/ 	.byte	0x04, 0x11
        /*027e*/ 	.short	(.L_107 - .L_106)
	.align		4
.L_106:
        /*0280*/ 	.word	index@(_ZN10layer_norm22ln_bwd_finalize_kernelINS_22Kernel_traits_finalizeILj512Ef6__halffS2_fjLb0ELj1024ELj4ENS_18Kernel_traits_baseILj512EfS2_fS2_fjLj1024EEEEELb0ELb1EEEvNS_9BwdParamsE)
        /*0284*/ 	.word	0x00000000


	//----- nvinfo : EIATTR_REGCOUNT
	.align		4
.L_107:
        /*0288*/ 	.byte	0x04, 0x2f
        /*028a*/ 	.short	(.L_109 - .L_108)
	.align		4
.L_108:
        /*028c*/ 	.word	index@(_ZN10layer_norm31ln_parallel_residual_bwd_kernelINS_13Kernel_traitsIf6__halffS2_fjLj512ELj1ELj4ELj1ELj16ENS_18Kernel_traits_baseILj512EfS2_fS2_fjLj128EEEEELb1ELb1ELb0EEEvNS_9BwdParamsE)
        /*0290*/ 	.word	0x0000008e


	//----- nvinfo : EIATTR_FRAME_SIZE
	.align		4
.L_109:
        /*0294*/ 	.byte	0x04, 0x11
        /*0296*/ 	.short	(.L_111 - .L_110)
	.align		4
.L_110:
        /*0298*/ 	.word	index@(_ZN10layer_norm31ln_parallel_residual_bwd_kernelINS_13Kernel_traitsIf6__halffS2_fjLj512ELj1ELj4ELj1ELj16ENS_18Kernel_traits_baseILj512EfS2_fS2_fjLj128EEEEELb1ELb1ELb0EEEvNS_9BwdParamsE)
        /*029c*/ 	.word	0x00000000


	//----- nvinfo : EIATTR_REGCOUNT
	.align		4
.L_111:
        /*02a0*/ 	.byte	0x04, 0x2f
        /*02a2*/ 	.short	(.L_113 - .L_112)
	.align		4
.L_112:
        /*02a4*/ 	.word	index@(_ZN10layer_norm40ln_parallel_residual_bwd_finalize_kernelINS_22Kernel_traits_finalizeILj512Ef6__halffS2_fjLb0ELj1024ELj4ENS_18Kernel_traits_baseILj512EfS2_fS2_fjLj1024EEEEELb0EEEvNS_9BwdParamsE)
        /*02a8*/ 	.word	0x00000020


	//----- nvinfo : EIATTR_FRAME_SIZE
	.align		4
.L_113:
        /*02ac*/ 	.byte	0x04, 0x11
        /*02ae*/ 	.short	(.L_115 - .L_114)
	.align		4
.L_114:
        /*02b0*/ 	.word	index@(_ZN10layer_norm40ln_parallel_residual_bwd_finalize_kernelINS_22Kernel_traits_finalizeILj512Ef6__halffS2_fjLb0ELj1024ELj4ENS_18Kernel_traits_baseILj512EfS2_fS2_fjLj1024EEEEELb0EEEvNS_9BwdParamsE)
        /*02b4*/ 	.word	0x00000000


	//----- nvinfo : EIATTR_REGCOUNT
	.align		4
.L_115:
        /*02b8*/ 	.byte	0x04, 0x2f
        /*02ba*/ 	.short	(.L_117 - .L_116)
	.align		4
.L_116:
        /*02bc*/ 	.word	index@(_ZN10layer_norm22ln_bwd_finalize_kernelINS_22Kernel_traits_finalizeILj512Ef6__halffS2_fjLb0ELj1024ELj4ENS_18Kernel_traits_baseILj512EfS2_fS2_fjLj1024EEEEELb0ELb0EEEvNS_9BwdParamsE)
        /*02c0*/ 	.word	0x0000003f


	//----- nvinfo : EIATTR_FRAME_SIZE
	.align		4
.L_117:
        /*02c4*/ 	.byte	0x04, 0x11
        /*02c6*/ 	.short	(.L_119 - .L_118)
	.align		4
.L_118:
        /*02c8*/ 	.word	index@(_ZN10layer_norm22ln_bwd_finalize_kernelINS_22Kernel_traits_finalizeILj512Ef6__halffS2_fjLb0ELj1024ELj4ENS_18Kernel_traits_baseILj512EfS2_fS2_fjLj1024EEEEELb0ELb0EEEvNS_9BwdParamsE)
        /*02cc*/ 	.word	0x00000000


	//----- nvinfo : EIATTR_REGCOUNT
	.align		4
.L_119:
        /*02d0*/ 	.byte	0x04, 0x2f
        /*02d2*/ 	.short	(.L_121 - .L_120)
	.align		4
.L_120:
        /*02d4*/ 	.word	index@(_ZN10layer_norm31ln_parallel_residual_bwd_kernelINS_13Kernel_traitsIf6__halffS2_fjLj512ELj1ELj4ELj1ELj16ENS_18Kernel_traits_baseILj512EfS2_fS2_fjLj128EEEEELb1ELb0ELb1EEEvNS_9BwdParamsE)
        /*02d8*/ 	.word	0x000000c0


	//----- nvinfo : EIATTR_FRAME_SIZE
	.align		4
.L_121:
        /*02dc*/ 	.byte	0x04, 0x11
        /*02de*/ 	.short	(.L_123 - .L_122)
	.align		4
.L_122:
        /*02e0*/ 	.word	index@(_ZN10layer_norm31ln_parallel_residual_bwd_kernelINS_13Kernel_traitsIf6__halffS2_fjLj512ELj1ELj4ELj1ELj16ENS_18Kernel_traits_baseILj512EfS2_fS2_fjLj128EEEEELb1ELb0ELb1EEEvNS_9BwdParamsE)
        /*02e4*/ 	.word	0x00000000


	//----- nvinfo : EIATTR_REGCOUNT
	.align		4
.L_123:
        /*02e8*/ 	.byte	0x04, 0x2f
        /*02ea*/ 	.short	(.L_125 - .L_124)
	.align		4
.L_124:
        /*02ec*/ 	.word	index@(_ZN10layer_norm31ln_parallel_residual_bwd_kernelINS_13Kernel_traitsIf6__halffS2_fjLj512ELj1ELj4ELj1ELj16ENS_18Kernel_traits_baseILj512EfS2_fS2_fjLj128EEEEELb1ELb0ELb0EEEvNS_9BwdParamsE)
        /*02f0*/ 	.word	0x000000c5


	//----- nvinfo : EIATTR_FRAME_SIZE
	.align		4
.L_125:
        /*02f4*/ 	.byte	0x04, 0x11
        /*02f6*/ 	.short	(.L_127 - .L_126)
	.align		4
.L_126:
        /*02f8*/ 	.word	index@(_ZN10layer_norm31ln_parallel_residual_bwd_kernelINS_13Kernel_traitsIf6__halffS2_fjLj512ELj1ELj4ELj1ELj16ENS_18Kernel_traits_baseILj512EfS2_fS2_fjLj128EEEEELb1ELb0ELb0EEEvNS_9BwdParamsE)
        /*02fc*/ 	.word	0x00000000


	//----- nvinfo : EIATTR_REGCOUNT
	.align		4
.L_127:
        /*0300*/ 	.byte	0x04, 0x2f
        /*0302*/ 	.short	(.L_129 - .L_128)
	.align		4
.L_128:
        /*0304*/ 	.word	index@(_ZN10layer_norm31ln_parallel_residual_bwd_kernelINS_13Kernel_traitsIf6__halffS2_fjLj512ELj1ELj4ELj1ELj16ENS_18Kernel_traits_baseILj512EfS2_fS2_fjLj128EEEEELb0ELb1ELb1EEEvNS_9BwdParamsE)
        /*0308*/ 	.word	0x00000080


	//----- nvinfo : EIATTR_FRAME_SIZE
	.align		4
.L_129:
        /*030c*/ 	.byte	0x04, 0x11
        /*030e*/ 	.short	(.L_131 - .L_130)
	.align		4
.L_130:
        /*0310*/ 	.word	index@(_ZN10layer_norm31ln_parallel_residual_bwd_kernelINS_13Kernel_traitsIf6__halffS2_fjLj512ELj1ELj4ELj1ELj16ENS_18Kernel_traits_baseILj512EfS2_fS2_fjLj128EEEEELb0ELb1ELb1EEEvNS_9BwdParamsE)
        /*0314*/ 	.word	0x00000000


	//----- nvinfo : EIATTR_REGCOUNT
	.align		4
.L_131:
        /*0318*/ 	.byte	0x04, 0x2f
        /*031a*/ 	.short	(.L_133 - .L_132)
	.align		4
.L_132:
        /*031c*/ 	.word	index@(_ZN10layer_norm31ln_parallel_residual_bwd_kernelINS_13Kernel_traitsIf6__halffS2_fjLj512ELj1ELj4ELj1ELj16ENS_18Kernel_traits_baseILj512EfS2_fS2_fjLj128EEEEELb0ELb1ELb0EEEvNS_9BwdParamsE)
        /*0320*/ 	.word	0x00000080


	//----- nvinfo : EIATTR_FRAME_SIZE
	.align		4
.L_133:
        /*0324*/ 	.byte	0x04, 0x11
        /*0326*/ 	.short	(.L_135 - .L_134)
	.align		4
.L_134:
        /*0328*/ 	.word	index@(_ZN10layer_norm31ln_parallel_residual_bwd_kernelINS_13Kernel_traitsIf6__halffS2_fjLj512ELj1ELj4ELj1ELj16ENS_18Kernel_traits_baseILj512EfS2_fS2_fjLj128EEEEELb0ELb1ELb0EEEvNS_9BwdParamsE)
        /*032c*/ 	.word	0x00000000


	//----- nvinfo : EIATTR_REGCOUNT
	.align		4
.L_135:
        /*0330*/ 	.byte	0x04, 0x2f
        /*0332*/ 	.short	(.L_137 - .L_136)
	.align		4
.L_136:
        /*0334*/ 	.word	index@(_ZN10layer_norm31ln_parallel_residual_bwd_kernelINS_13Kernel_traitsIf6__halffS2_fjLj512ELj1ELj4ELj1ELj16ENS_18Kernel_traits_baseILj512EfS2_fS2_fjLj128EEEEELb0ELb0ELb1EEEvNS_9BwdParamsE)
        /*0338*/ 	.word	0x000000b2


	//----- nvinfo : EIATTR_FRAME_SIZE
	.align		4
.L_137:
        /*033c*/ 	.byte	0x04, 0x11
        /*033e*/ 	.short	(.L_139 - .L_138)
	.align		4
.L_138:
        /*0340*/ 	.word	index@(_ZN10layer_norm31ln_parallel_residual_bwd_kernelINS_13Kernel_traitsIf6__halffS2_fjLj512ELj1ELj4ELj1ELj16ENS_18Kernel_traits_baseILj512EfS2_fS2_fjLj128EEEEELb0ELb0ELb1EEEvNS_9BwdParamsE)
        /*0344*/ 	.word	0x00000000


	//----- nvinfo : EIATTR_REGCOUNT
	.align		4
.L_139:
        /*0348*/ 	.byte	0x04, 0x2f
        /*034a*/ 	.short	(.L_141 - .L_140)
	.align		4
.L_140:
        /*034c*/ 	.word	index@(_ZN10layer_norm31ln_parallel_residual_bwd_kernelINS_13Kernel_traitsIf6__halffS2_fjLj512ELj1ELj4ELj1ELj16ENS_18Kernel_traits_baseILj512EfS2_fS2_fjLj128EEEEELb0ELb0ELb0EEEvNS_9BwdParamsE)
        /*0350*/ 	.word	0x000000bb


	//----- nvinfo : EIATTR_FRAME_SIZE
	.align		4
.L_141:
        /*0354*/ 	.byte	0x04, 0x11
        /*0356*/ 	.short	(.L_143 - .L_142)
	.align		4
.L_142:
        /*0358*/ 	.word	index@(_ZN10layer_norm31ln_parallel_residual_bwd_kernelINS_13Kernel_traitsIf6__halffS2_fjLj512ELj1ELj4ELj1ELj16ENS_18Kernel_traits_baseILj512EfS2_fS2_fjLj128EEEEELb0ELb0ELb0EEEvNS_9BwdParamsE)
        /*035c*/ 	.word	0x00000000


	//----- nvinfo : EIATTR_REGCOUNT
	.align		4
.L_143:
        /*0360*/ 	.byte	0x04, 0x2f
        /*0362*/ 	.short	(.L_145 - .L_144)
	.align		4
.L_144:
        /*0364*/ 	.word	index@(_ZN10layer_norm31ln_parallel_residual_bwd_kernelINS_13Kernel_traitsI6__halfS2_fS2_fjLj512ELj1ELj4ELj1ELj16ENS_18Kernel_traits_baseILj512ES2_S2_fS2_fjLj128EEEEELb1ELb1ELb1EEEvNS_9BwdParamsE)
        /*0368*/ 	.word	0x0000009c


	//----- nvinfo : EIATTR_FRAME_SIZE
	.align		4
.L_145:
        /*036c*/ 	.byte	0x04, 0x11
        /*036e*/ 	.short	(.L_147 - .L_146)
	.align		4
.L_146:
        /*0370*/ 	.word	index@(_ZN10layer_norm31ln_parallel_residual_bwd_kernelINS_13Kernel_traitsI6__halfS2_fS2_fjLj512ELj1ELj4ELj1ELj16ENS_18Kernel_traits_baseILj512ES2_S2_fS2_fjLj128EEEEELb1ELb1ELb1EEEvNS_9BwdParamsE)
        /*0374*/ 	.word	0x00000000


	//----- nvinfo : EIATTR_REGCOUNT
	.align		4
.L_147:
        /*0378*/ 	.byte	0x04, 0x2f
        /*037a*/ 	.short	(.L_149 - .L_148)
	.align		4
.L_148:
        /*037c*/ 	.word	index@(_ZN10layer_norm40ln_parallel_residual_bwd_finalize_kernelINS_22Kernel_traits_finalizeILj512E6__halfS2_fS2_fjLb0ELj1024ELj4ENS_18Kernel_traits_baseILj512ES2_S2_fS2_fjLj1024EEEEELb1EEEvNS_9BwdParamsE)
        /*0380*/ 	.word	0x00000020


	//----- nvinfo : EIATTR_FRAME_SIZE
	.align		4
.L_149:
        /*0384*/ 	.byte	0x04, 0x11
        /*0386*/ 	.short	(.L_151 - .L_150)
	.align		4
.L_150:
        /*0388*/ 	.word	index@(_ZN10layer_norm40ln_parallel_residual_bwd_finalize_kernelINS_22Kernel_traits_finalizeILj512E6__halfS2_fS2_fjLb0ELj1024ELj4ENS_18Kernel_traits_baseILj512ES2_S2_fS2_fjLj1024EEEEELb1EEEvNS_9BwdParamsE)
        /*038c*/ 	.word	0x00000000


	//----- nvinfo : EIATTR_REGCOUNT
	.align		4
.L_151:
        /*0390*/ 	.byte	0x04, 0x2f
        /*0392*/ 	.short	(.L_153 - .L_152)
	.align		4
.L_152:
        /*0394*/ 	.word	index@(_ZN10layer_norm22ln_bwd_finalize_kernelINS_22Kernel_traits_finalizeILj512E6__halfS2_fS2_fjLb0ELj1024ELj4ENS_18Kernel_traits_baseILj512ES2_S2_fS2_fjLj1024EEEEELb0ELb1EEEvNS_9BwdParamsE)
        /*0398*/ 	.word	0x00000020


	//----- nvinfo : EIATTR_FRAME_SIZE
	.align		4
.L_153:
        /*039c*/ 	.byte	0x04, 0x11
        /*039e*/ 	.short	(.L_155 - .L_154)
	.align		4
.L_154:
        /*03a0*/ 	.word	index@(_ZN10layer_norm22ln_bwd_finalize_kernelINS_22Kernel_traits_finalizeILj512E6__halfS2_fS2_fjLb0ELj1024ELj4ENS_18Kernel_traits_baseILj512ES2_S2_fS2_fjLj1024EEEEELb0ELb1EEEvNS_9BwdParamsE)
        /*03a4*/ 	.word	0x00000000


	//----- nvinfo : EIATTR_REGCOUNT
	.align		4
.L_155:
        /*03a8*/ 	.byte	0x04, 0x2f
        /*03aa*/ 	.short	(.L_157 - .L_156)
	.align		4
.L_156:
        /*03ac*/ 	.word	index@(_ZN10layer_norm31ln_parallel_residual_bwd_kernelINS_13Kernel_traitsI6__halfS2_fS2_fjLj512ELj1ELj4ELj1ELj16ENS_18Kernel_traits_baseILj512ES2_S2_fS2_fjLj128EEEEELb1ELb1ELb0EEEvNS_9BwdParamsE)
        /*03b0*/ 	.word	0x00000086


	//----- nvinfo : EIATTR_FRAME_SIZE
	.align		4
.L_157:
        /*03b4*/ 	.byte	0x04, 0x11
        /*03b6*/ 	.short	(.L_159 - .L_158)
	.align		4
.L_158:
        /*03b8*/ 	.word	index@(_ZN10layer_norm31ln_parallel_residual_bwd_kernelINS_13Kernel_traitsI6__halfS2_fS2_fjLj512ELj1ELj4ELj1ELj16ENS_18Kernel_traits_baseILj512ES2_S2_fS2_fjLj128EEEEELb1ELb1ELb0EEEvNS_9BwdParamsE)
        /*03bc*/ 	.word	0x00000000


	//----- nvinfo : EIATTR_REGCOUNT
	.align		4
.L_159:
        /*03c0*/ 	.byte	0x04, 0x2f
        /*03c2*/ 	.short	(.L_161 - .L_160)
	.align		4
.L_160:
        /*03c4*/ 	.word	index@(_ZN10layer_norm40ln_parallel_residual_bwd_finalize_kernelINS_22Kernel_traits_finalizeILj512E6__halfS2_fS2_fjLb0ELj1024ELj4ENS_18Kernel_traits_baseILj512ES2_S2_fS2_fjLj1024EEEEELb0EEEvNS_9BwdParamsE)
        /*03c8*/ 	.word	0x00000020


	//----- nvinfo : EIATTR_FRAME_SIZE
	.align		4
.L_161:
        /*03cc*/ 	.byte	0x04, 0x11
        /*03ce*/ 	.short	(.L_163 - .L_162)
	.align		4
.L_162:
        /*03d0*/ 	.word	index@(_ZN10layer_norm40ln_parallel_residual_bwd_finalize_kernelINS_22Kernel_traits_finalizeILj512E6__halfS2_fS2_fjLb0ELj1024ELj4ENS_18Kernel_traits_baseILj512ES2_S2_fS2_fjLj1024EEEEELb0EEEvNS_9BwdParamsE)
        /*03d4*/ 	.word	0x00000000


	//----- nvinfo : EIATTR_REGCOUNT
	.align		4
.L_163:
        /*03d8*/ 	.byte	0x04, 0x2f
        /*03da*/ 	.short	(.L_165 - .L_164)
	.align		4
.L_164:
        /*03dc*/ 	.word	index@(_ZN10layer_norm22ln_bwd_finalize_kernelINS_22Kernel_traits_finalizeILj512E6__halfS2_fS2_fjLb0ELj1024ELj4ENS_18Kernel_traits_baseILj512ES2_S2_fS2_fjLj1024EEEEELb0ELb0EEEvNS_9BwdParamsE)
        /*03e0*/ 	.word	0x0000003f


	//----- nvinfo : EIATTR_FRAME_SIZE
	.align		4
.L_165:
        /*03e4*/ 	.byte	0x04, 0x11
        /*03e6*/ 	.short	(.L_167 - .L_166)
	.align		4
.L_166:
        /*03e8*/ 	.word	index@(_ZN10layer_norm22ln_bwd_finalize_kernelINS_22Kernel_traits_finalizeILj512E6__halfS2_fS2_fjLb0ELj1024ELj4ENS_18Kernel_traits_baseILj512ES2_S2_fS2_fjLj1024EEEEELb0ELb0EEEvNS_9BwdParamsE)
        /*03ec*/ 	.word	0x00000000


	//----- nvinfo : EIATTR_REGCOUNT
	.align		4
.L_167:
        /*03f0*/ 	.byte	0x04, 0x2f
        /*03f2*/ 	.short	(.L_169 - .L_168)
	.align		4
.L_168:
        /*03f4*/ 	.word	index@(_ZN10layer_norm31ln_parallel_residual_bwd_kernelINS_13Kernel_traitsI6__halfS2_fS2_fjLj512ELj1ELj4ELj1ELj16ENS_18Kernel_traits_baseILj512ES2_S2_fS2_fjLj128EEEEELb1ELb0ELb1EEEvNS_9BwdParamsE)
        /*03f8*/ 	.word	0x000000c0


	//----- nvinfo : EIATTR_FRAME_SIZE
	.align		4
.L_169:
        /*03fc*/ 	.byte	0x04, 0x11
        /*03fe*/ 	.short	(.L_171 - .L_170)
	.align		4
.L_170:
        /*0400*/ 	.word	index@(_ZN10layer_norm31ln_parallel_residual_bwd_kernelINS_13Kernel_traitsI6__halfS2_fS2_fjLj512ELj1ELj4ELj1ELj16ENS_18Kernel_traits_baseILj512ES2_S2_fS2_fjLj128EEEEELb1ELb0ELb1EEEvNS_9BwdParamsE)
        /*0404*/ 	.word	0x00000000


	//----- nvinfo : EIATTR_REGCOUNT
	.align		4
.L_171:
        /*0408*/ 	.byte	0x04, 0x2f
        /*040a*/ 	.short	(.L_173 - .L_172)
	.align		4
.L_172:
        /*040c*/ 	.word	index@(_ZN10layer_norm31ln_parallel_residual_bwd_kernelINS_13Kernel_traitsI6__halfS2_fS2_fjLj512ELj1ELj4ELj1ELj16ENS_18Kernel_traits_baseILj512ES2_S2_fS2_fjLj128EEEEELb1ELb0ELb0EEEvNS_9BwdParamsE)
        /*0410*/ 	.word	0x000000b2


	//----- nvinfo : EIATTR_FRAME_SIZE
	.align		4
.L_173:
        /*0414*/ 	.byte	0x04, 0x11
        /*0416*/ 	.short	(.L_175 - .L_174)
	.align		4
.L_174:
        /*0418*/ 	.word	index@(_ZN10layer_norm31ln_parallel_residual_bwd_kernelINS_13Kernel_traitsI6__halfS2_fS2_fjLj512ELj1ELj4ELj1ELj16ENS_18Kernel_traits_baseILj512ES2_S2_fS2_fjLj128EEEEELb1ELb0ELb0EEEvNS_9BwdParamsE)
        /*041c*/ 	.word	0x00000000


	//----- nvinfo : EIATTR_REGCOUNT
	.align		4
.L_175:
        /*0420*/ 	.byte	0x04, 0x2f
        /*0422*/ 	.short	(.L_177 - .L_176)
	.align		4
.L_176:
        /*0424*/ 	.word	index@(_ZN10layer_norm31ln_parallel_residual_bwd_kernelINS_13Kernel_traitsI6__halfS2_fS2_fjLj512ELj1ELj4ELj1ELj16ENS_18Kernel_traits_baseILj512ES2_S2_fS2_fjLj128EEEEELb0ELb1ELb1EEEvNS_9BwdParamsE)
        /*0428*/ 	.word	0x00000080


	//----- nvinfo : EIATTR_FRAME_SIZE
	.align		4
.L_177:
        /*042c*/ 	.byte	0x04, 0x11
        /*042e*/ 	.short	(.L_179 - .L_178)
	.align		4
.L_178:
        /*0430*/ 	.word	index@(_ZN10layer_norm31ln_parallel_residual_bwd_kernelINS_13Kernel_traitsI6__halfS2_fS2_fjLj512ELj1ELj4ELj1ELj16ENS_18Kernel_traits_baseILj512ES2_S2_fS2_fjLj128EEEEELb0ELb1ELb1EEEvNS_9BwdParamsE)
        /*0434*/ 	.word	0x00000000


	//----- nvinfo : EIATTR_REGCOUNT
	.align		4
.L_179:
        /*0438*/ 	.byte	0x04, 0x2f
        /*043a*/ 	.short	(.L_181 - .L_180)
	.align		4
.L_180:
        /*043c*/ 	.word	index@(_ZN10layer_norm31ln_parallel_residual_bwd_kernelINS_13Kernel_traitsI6__halfS2_fS2_fjLj512ELj1ELj4ELj1ELj16ENS_18Kernel_traits_baseILj512ES2_S2_fS2_fjLj128EEEEELb0ELb1ELb0EEEvNS_9BwdParamsE)
        /*0440*/ 	.word	0x0000007b


	//----- nvinfo : EIATTR_FRAME_SIZE
	.align		4
.L_181:
        /*0444*/ 	.byte	0x04, 0x11
        /*0446*/ 	.short	(.L_183 - .L_182)
	.align		4
.L_182:
        /*0448*/ 	.word	index@(_ZN10layer_norm31ln_parallel_residual_bwd_kernelINS_13Kernel_traitsI6__halfS2_fS2_fjLj512ELj1ELj4ELj1ELj16ENS_18Kernel_traits_baseILj512ES2_S2_fS2_fjLj128EEEEELb0ELb1ELb0EEEvNS_9BwdParamsE)
        /*044c*/ 	.word	0x00000000


	//----- nvinfo : EIATTR_REGCOUNT
	.align		4
.L_183:
        /*0450*/ 	.byte	0x04, 0x2f
        /*0452*/ 	.short	(.L_185 - .L_184)
	.align		4
.L_184:
        /*0454*/ 	.word	index@(_ZN10layer_norm31ln_parallel_residual_bwd_kernelINS_13Kernel_traitsI6__halfS2_fS2_fjLj512ELj1ELj4ELj1ELj16ENS_18Kernel_traits_baseILj512ES2_S2_fS2_fjLj128EEEEELb0ELb0ELb1EEEvNS_9BwdParamsE)
        /*0458*/ 	.word	0x000000b2


	//----- nvinfo : EIATTR_FRAME_SIZE
	.align		4
.L_185:
        /*045c*/ 	.byte	0x04, 0x11
        /*045e*/ 	.short	(.L_187 - .L_186)
	.align		4
.L_186:
        /*0460*/ 	.word	index@(_ZN10layer_norm31ln_parallel_residual_bwd_kernelINS_13Kernel_traitsI6__halfS2_fS2_fjLj512ELj1ELj4ELj1ELj16ENS_18Kernel_traits_baseILj512ES2_S2_fS2_fjLj128EEEEELb0ELb0ELb1EEEvNS_9BwdParamsE)
        /*0464*/ 	.word	0x00000000


	//----- nvinfo : EIATTR_REGCOUNT
	.align		4
.L_187:
        /*0468*/ 	.byte	0x04, 0x2f
        /*046a*/ 	.short	(.L_189 - .L_188)
	.align		4
.L_188:
        /*046c*/ 	.word	index@(_ZN10layer_norm31ln_parallel_residual_bwd_kernelINS_13Kernel_traitsI6__halfS2_fS2_fjLj512ELj1ELj4ELj1ELj16ENS_18Kernel_traits_baseILj512ES2_S2_fS2_fjLj128EEEEELb0ELb0ELb0EEEvNS_9BwdParamsE)
        /*0470*/ 	.word	0x000000a9


	//----- nvinfo : EIATTR_FRAME_SIZE
	.align		4
.L_189:
        /*0474*/ 	.byte	0x04, 0x11
        /*0476*/ 	.short	(.L_191 - .L_190)
	.align		4
.L_190:
        /*0478*/ 	.word	index@(_ZN10layer_norm31ln_parallel_residual_bwd_kernelINS_13Kernel_traitsI6__halfS2_fS2_fjLj512ELj1ELj4ELj1ELj16ENS_18Kernel_traits_baseILj512ES2_S2_fS2_fjLj128EEEEELb0ELb0ELb0EEEvNS_9BwdParamsE)
        /*047c*/ 	.word	0x00000000


	//----- nvinfo : EIATTR_REGCOUNT
	.align		4
.L_191:
        /*0480*/ 	.byte	0x04, 0x2f
        /*0482*/ 	.short	(.L_193 - .L_192)
	.align		4
.L_192:
        /*0484*/ 	.word	index@(_ZN10layer_norm31ln_parallel_residual_bwd_kernelINS_13Kernel_traitsIf6__halfS2_S2_fjLj512ELj1ELj4ELj1ELj16ENS_18Kernel_traits_baseILj512EfS2_S2_S2_fjLj128EEEEELb1ELb1ELb1EEEvNS_9BwdParamsE)
        /*0488*/ 	.word	0x00000080


	//----- nvinfo : EIATTR_FRAME_SIZE
	.align		4
.L_193:
        /*048c*/ 	.byte	0x04, 0x11
        /*048e*/ 	.short	(.L_195 - .L_194)
	.align		4
.L_194:
        /*0490*/ 	.word	index@(_ZN10layer_norm31ln_parallel_residual_bwd_kernelINS_13Kernel_traitsIf6__halfS2_S2_fjLj512ELj1ELj4ELj1ELj16ENS_18Kernel_traits_baseILj512EfS2_S2_S2_fjLj128EEEEELb1ELb1ELb1EEEvNS_9BwdParamsE)
        /*0494*/ 	.word	0x00000000


	//----- nvinfo : EIATTR_REGCOUNT
	.align		4
.L_195:
        /*0498*/ 	.byte	0x04, 0x2f
        /*049a*/ 	.short	(.L_197 - .L_196)
	.align		4
.L_196:
        /*049c*/ 	.word	index@(_ZN10layer_norm40ln_parallel_residual_bwd_finalize_kernelINS_22Kernel_traits_finalizeILj512Ef6__halfS2_S2_fjLb0ELj1024ELj4ENS_18Kernel_traits_baseILj512EfS2_S2_S2_fjLj1024EEEEELb1EEEvNS_9BwdParamsE)
        /*04a0*/ 	.word	0x00000020


	//----- nvinfo : EIATTR_FRAME_SIZE
	.align		4
.L_197:
        /*04a4*/ 	.byte	0x04, 0x11
        /*04a6*/ 	.short	(.L_199 - .L_198)
	.align		4
.L_198:
        /*04a8*/ 	.word	index@(_ZN10layer_norm40ln_parallel_residual_bwd_finalize_kernelINS_22Kernel_traits_finalizeILj512Ef6__halfS2_S2_fjLb0ELj1024ELj4ENS_18Kernel_traits_baseILj512EfS2_S2_S2_fjLj1024EEEEELb1EEEvNS_9BwdParamsE)
        /*04ac*/ 	.word	0x00000000


	//----- nvinfo : EIATTR_REGCOUNT
	.align		4
.L_199:
        /*04b0*/ 	.byte	0x04, 0x2f
        /*04b2*/ 	.short	(.L_201 - .L_200)
	.align		4
.L_200:
        /*04b4*/ 	.word	index@(_ZN10layer_norm22ln_bwd_finalize_kernelINS_22Kernel_traits_finalizeILj512Ef6__halfS2_S2_fjLb0ELj1024ELj4ENS_18Kernel_traits_baseILj512EfS2_S2_S2_fjLj1024EEEEELb0ELb1EEEvNS_9BwdParamsE)
        /*04b8*/ 	.word	0x00000020


	//----- nvinfo : EIATTR_FRAME_SIZE
	.align		4
.L_201:
        /*04bc*/ 	.byte	0x04, 0x11
        /*04be*/ 	.short	(.L_203 - .L_202)
	.align		4
.L_202:
        /*04c0*/ 	.word	index@(_ZN10layer_norm22ln_bwd_finalize_kernelINS_22Kernel_traits_finalizeILj512Ef6__halfS2_S2_fjLb0ELj1024ELj4ENS_18Kernel_traits_baseILj512EfS2_S2_S2_fjLj1024EEEEELb0ELb1EEEvNS_9BwdParamsE)
        /*04c4*/ 	.word	0x00000000


	//----- nvinfo : EIATTR_REGCOUNT
	.align		4
.L_203:
        /*04c8*/ 	.byte	0x04, 0x2f
        /*04ca*/ 	.short	(.L_205 - .L_204)
	.align		4
.L_204:
        /*04cc*/ 	.word	index@(_ZN10layer_norm31ln_parallel_residual_bwd_kernelINS_13Kernel_traitsIf6__halfS2_S2_fjLj512ELj1ELj4ELj1ELj16ENS_18Kernel_traits_baseILj512EfS2_S2_S2_fjLj128EEEEELb1ELb1ELb0EEEvNS_9BwdParamsE)
        /*04d0*/ 	.word	0x00000080


	//----- nvinfo : EIATTR_FRAME_SIZE
	.align		4
.L_205:
        /*04d4*/ 	.byte	0x04, 0x11
        /*04d6*/ 	.short	(.L_207 - .L_206)
	.align		4
.L_206:
        /*04d8*/ 	.word	index@(_ZN10layer_norm31ln_parallel_residual_bwd_kernelINS_13Kernel_traitsIf6__halfS2_S2_fjLj512ELj1ELj4ELj1ELj16ENS_18Kernel_traits_baseILj512EfS2_S2_S2_fjLj128EEEEELb1ELb1ELb0EEEvNS_9BwdParamsE)
        /*04dc*/ 	.word	0x00000000


	//----- nvinfo : EIATTR_REGCOUNT
	.align		4
.L_207:
        /*04e0*/ 	.byte	0x04, 0x2f
        /*04e2*/ 	.short	(.L_209 - .L_208)
	.align		4
.L_208:
        /*04e4*/ 	.word	index@(_ZN10layer_norm40ln_parallel_residual_bwd_finalize_kernelINS_22Kernel_traits_finalizeILj512Ef6__halfS2_S2_fjLb0ELj1024ELj4ENS_18Kernel_traits_baseILj512EfS2_S2_S2_fjLj1024EEEEELb0EEEvNS_9BwdParamsE)
        /*04e8*/ 	.word	0x00000020


	//----- nvinfo : EIATTR_FRAME_SIZE
	.align		4
.L_209:
        /*04ec*/ 	.byte	0x04, 0x11
        /*04ee*/ 	.short	(.L_211 - .L_210)
	.align		4
.L_210:
        /*04f0*/ 	.word	index@(_ZN10layer_norm40ln_parallel_residual_bwd_finalize_kernelINS_22Kernel_traits_finalizeILj512Ef6__halfS2_S2_fjLb0ELj1024ELj4ENS_18Kernel_traits_baseILj512EfS2_S2_S2_fjLj1024EEEEELb0EEEvNS_9BwdParamsE)
        /*04f4*/ 	.word	0x00000000


	//----- nvinfo : EIATTR_REGCOUNT
	.align		4
.L_211:
        /*04f8*/ 	.byte	0x04, 0x2f
        /*04fa*/ 	.short	(.L_213 - .L_212)
	.align		4
.L_212:
        /*04fc*/ 	.word	index@(_ZN10layer_norm22ln_bwd_finalize_kernelINS_22Kernel_traits_finalizeILj512Ef6__halfS2_S2_fjLb0ELj1024ELj4ENS_18Kernel_traits_baseILj512EfS2_S2_S2_fjLj1024EEEEELb0ELb0EEEvNS_9BwdParamsE)
        /*0500*/ 	.word	0x0000003f


	//----- nvinfo : EIATTR_FRAME_SIZE
	.align		4
.L_213:
        /*0504*/ 	.byte	0x04, 0x11
        /*0506*/ 	.short	(.L_215 - .L_214)
	.align		4
.L_214:
        /*0508*/ 	.word	index@(_ZN10layer_norm22ln_bwd_finalize_kernelINS_22Kernel_traits_finalizeILj512Ef6__halfS2_S2_fjLb0ELj1024ELj4ENS_18Kernel_traits_baseILj512EfS2_S2_S2_fjLj1024EEEEELb0ELb0EEEvNS_9BwdParamsE)
        /*050c*/ 	.word	0x00000000


	//----- nvinfo : EIATTR_REGCOUNT
	.align		4
.L_215:
        /*0510*/ 	.byte	0x04, 0x2f
        /*0512*/ 	.short	(.L_217 - .L_216)
	.align		4
.L_216:
        /*0514*/ 	.word	index@(_ZN10layer_norm31ln_parallel_residual_bwd_kernelINS_13Kernel_traitsIf6__halfS2_S2_fjLj512ELj1ELj4ELj1ELj16ENS_18Kernel_traits_baseILj512EfS2_S2_S2_fjLj128EEEEELb1ELb0ELb1EEEvNS_9BwdParamsE)
        /*0518*/ 	.word	0x000000b0


	//----- nvinfo : EIATTR_FRAME_SIZE
	.align		4
.L_217:
        /*051c*/ 	.byte	0x04, 0x11
        /*051e*/ 	.short	(.L_219 - .L_218)
	.align		4
.L_218:
        /*0520*/ 	.word	index@(_ZN10layer_norm31ln_parallel_residual_bwd_kernelINS_13Kernel_traitsIf6__halfS2_S2_fjLj512ELj1ELj4ELj1ELj16ENS_18Kernel_traits_baseILj512EfS2_S2_S2_fjLj128EEEEELb1ELb0ELb1EEEvNS_9BwdParamsE)
        /*0524*/ 	.word	0x00000000


	//----- nvinfo : EIATTR_REGCOUNT
	.align		4
.L_219:
        /*0528*/ 	.byte	0x04, 0x2f
        /*052a*/ 	.short	(.L_221 - .L_220)
	.align		4
.L_220:
        /*052c*/ 	.word	index@(_ZN10layer_norm31ln_parallel_residual_bwd_kernelINS_13Kernel_traitsIf6__halfS2_S2_fjLj512ELj1ELj4ELj1ELj16ENS_18Kernel_traits_baseILj512EfS2_S2_S2_fjLj128EEEEELb1ELb0ELb0EEEvNS_9BwdParamsE)
        /*0530*/ 	.word	0x000000ba


	//----- nvinfo : EIATTR_FRAME_SIZE
	.align		4
.L_221:
        /*0534*/ 	.byte	0x04, 0x11
        /*0536*/ 	.short	(.L_223 - .L_222)
	.align		4
.L_222:
        /*0538*/ 	.word	index@(_ZN10layer_norm31ln_parallel_residual_bwd_kernelINS_13Kernel_traitsIf6__halfS2_S2_fjLj512ELj1ELj4ELj1ELj16ENS_18Kernel_traits_baseILj512EfS2_S2_S2_fjLj128EEEEELb1ELb0ELb0EEEvNS_9BwdParamsE)
        /*053c*/ 	.word	0x00000000


	//----- nvinfo : EIATTR_REGCOUNT
	.align		4
.L_223:
        /*0540*/ 	.byte	0x04, 0x2f
        /*0542*/ 	.short	(.L_225 - .L_224)
	.align		4
.L_224:
        /*0544*/ 	.word	index@(_ZN10layer_norm31ln_parallel_residual_bwd_kernelINS_13Kernel_traitsIf6__halfS2_S2_fjLj512ELj1ELj4ELj1ELj16ENS_18Kernel_traits_baseILj512EfS2_S2_S2_fjLj128EEEEELb0ELb1ELb1EEEvNS_9BwdParamsE)
        /*0548*/ 	.word	0x0000008e


	//----- nvinfo : EIATTR_FRAME_SIZE
	.align		4
.L_225:
        /*054c*/ 	.byte	0x04, 0x11
        /*054e*/ 	.short	(.L_227 - .L_226)
	.align		4
.L_226:
        /*0550*/ 	.word	index@(_ZN10layer_norm31ln_parallel_residual_bwd_kernelINS_13Kernel_traitsIf6__halfS2_S2_fjLj512ELj1ELj4ELj1ELj16ENS_18Kernel_traits_baseILj512EfS2_S2_S2_fjLj128EEEEELb0ELb1ELb1EEEvNS_9BwdParamsE)
        /*0554*/ 	.word	0x00000000


	//----- nvinfo : EIATTR_REGCOUNT
	.align		4
.L_227:
        /*0558*/ 	.byte	0x04, 0x2f
        /*055a*/ 	.short	(.L_229 - .L_228)
	.align		4
.L_228:
        /*055c*/ 	.word	index@(_ZN10layer_norm31ln_parallel_residual_bwd_kernelINS_13Kernel_traitsIf6__halfS2_S2_fjLj512ELj1ELj4ELj1ELj16ENS_18Kernel_traits_baseILj512EfS2_S2_S2_fjLj128EEEEELb0ELb1ELb0EEEvNS_9BwdParamsE)
        /*0560*/ 	.word	0x00000079


	//----- nvinfo : EIATTR_FRAME_SIZE
	.align		4
.L_229:
        /*0564*/ 	.byte	0x04, 0x11
        /*0566*/ 	.short	(.L_231 - .L_230)
	.align		4
.L_230:
        /*0568*/ 	.word	index@(_ZN10layer_norm31ln_parallel_residual_bwd_kernelINS_13Kernel_traitsIf6__halfS2_S2_fjLj512ELj1ELj4ELj1ELj16ENS_18Kernel_traits_baseILj512EfS2_S2_S2_fjLj128EEEEELb0ELb1ELb0EEEvNS_9BwdParamsE)
        /*056c*/ 	.word	0x00000000


	//----- nvinfo : EIATTR_REGCOUNT
	.align		4
.L_231:
        /*0570*/ 	.byte	0x04, 0x2f
        /*0572*/ 	.short	(.L_233 - .L_232)
	.align		4
.L_232:
        /*0574*/ 	.word	index@(_ZN10layer_norm31ln_parallel_residual_bwd_kernelINS_13Kernel_traitsIf6__halfS2_S2_fjLj512ELj1ELj4ELj1ELj16ENS_18Kernel_traits_baseILj512EfS2_S2_S2_fjLj128EEEEELb0ELb0ELb1EEEvNS_9BwdParamsE)
        /*0578*/ 	.word	0x000000a5


	//----- nvinfo : EIATTR_FRAME_SIZE
	.align		4
.L_233:
        /*057c*/ 	.byte	0x04, 0x11
        /*057e*/ 	.short	(.L_235 - .L_234)
	.align		4
.L_234:
        /*0580*/ 	.word	index@(_ZN10layer_norm31ln_parallel_residual_bwd_kernelINS_13Kernel_traitsIf6__halfS2_S2_fjLj512ELj1ELj4ELj1ELj16ENS_18Kernel_traits_baseILj512EfS2_S2_S2_fjLj128EEEEELb0ELb0ELb1EEEvNS_9BwdParamsE)
        /*0584*/ 	.word	0x00000000


	//----- nvinfo : EIATTR_REGCOUNT
	.align		4
.L_235:
        /*0588*/ 	.byte	0x04, 0x2f
        /*058a*/ 	.short	(.L_237 - .L_236)
	.align		4
.L_236:
        /*058c*/ 	.word	index@(_ZN10layer_norm31ln_parallel_residual_bwd_kernelINS_13Kernel_traitsIf6__halfS2_S2_fjLj512ELj1ELj4ELj1ELj16ENS_18Kernel_traits_baseILj512EfS2_S2_S2_fjLj128EEEEELb0ELb0ELb0EEEvNS_9BwdParamsE)
        /*0590*/ 	.word	0x000000a7


	//----- nvinfo : EIATTR_FRAME_SIZE
	.align		4
.L_237:
        /*0594*/ 	.byte	0x04, 0x11
        /*0596*/ 	.short	(.L_239 - .L_238)
	.align		4
.L_238:
        /*0598*/ 	.word	index@(_ZN10layer_norm31ln_parallel_residual_bwd_kernelINS_13Kernel_traitsIf6__halfS2_S2_fjLj512ELj1ELj4ELj1ELj16ENS_18Kernel_traits_baseILj512EfS2_S2_S2_fjLj128EEEEELb0ELb0ELb0EEEvNS_9BwdParamsE)
        /*059c*/ 	.word	0x00000000


	//----- nvinfo : EIATTR_REGCOUNT
	.align		4
.L_239:
        /*05a0*/ 	.byte	0x04, 0x2f
        /*05a2*/ 	.short	(.L_241 - .L_240)
	.align		4
.L_240:
        /*05a4*/ 	.word	index@(_ZN10layer_norm31ln_parallel_residual_bwd_kernelINS_13Kernel_traitsIf13__nv_bfloat16fS2_fjLj512ELj1ELj4ELj1ELj16ENS_18Kernel_traits_baseILj512EfS2_fS2_fjLj128EEEEELb1ELb1ELb1EEEvNS_9BwdParamsE)
        /*05a8*/ 	.word	0x0000008c


	//----- nvinfo : EIATTR_FRAME_SIZE
	.align		4
.L_241:
        /*05ac*/ 	.byte	0x04, 0x11
        /*05ae*/ 	.short	(.L_243 - .L_242)
	.align		4
.L_242:
        /*05b0*/ 	.word	index@(_ZN10layer_norm31ln_parallel_residual_bwd_kernelINS_13Kernel_traitsIf13__nv_bfloat16fS2_fjLj512ELj1ELj4ELj1ELj16ENS_18Kernel_traits_baseILj512EfS2_fS2_fjLj128EEEEELb1ELb1ELb1EEEvNS_9BwdParamsE)
        /*05b4*/ 	.word	0x00000000


	//----- nvinfo : EIATTR_REGCOUNT
	.align		4
.L_243:
        /*05b8*/ 	.byte	0x04, 0x2f
        /*05ba*/ 	.short	(.L_245 - .L_244)
	.align		4
.L_244:
        /*05bc*/ 	.word	index@(_ZN10layer_norm40ln_parallel_residual_bwd_finalize_kernelINS_22Kernel_traits_finalizeILj512Ef13__nv_bfloat16fS2_fjLb0ELj1024ELj4ENS_18Kernel_traits_baseILj512EfS2_fS2_fjLj1024EEEEELb1EEEvNS_9BwdParamsE)
        /*05c0*/ 	.word	0x00000020


	//----- nvinfo : EIATTR_FRAME_SIZE
	.align		4
.L_245:
        /*05c4*/ 	.byte	0x04, 0x11
        /*05c6*/ 	.short	(.L_247 - .L_246)
	.align		4
.L_246:
        /*05c8*/ 	.word	index@(_ZN10layer_norm40ln_parallel_residual_bwd_finalize_kernelINS_22Kernel_traits_finalizeILj512Ef13__nv_bfloat16fS2_fjLb0ELj1024ELj4ENS_18Kernel_traits_baseILj512EfS2_fS2_fjLj1024EEEEELb1EEEvNS_9BwdParamsE)
        /*05cc*/ 	.word	0x00000000


	//----- nvinfo : EIATTR_REGCOUNT
	.align		4
.L_247:
        /*05d0*/ 	.byte	0x04, 0x2f
        /*05d2*/ 	.short	(.L_249 - .L_248)
	.align		4
.L_248:
        /*05d4*/ 	.word	index@(_ZN10layer_norm22ln_bwd_finalize_kernelINS_22Kernel_traits_finalizeILj512Ef13__nv_bfloat16fS2_fjLb0ELj1024ELj4ENS_18Kernel_traits_baseILj512EfS2_fS2_fjLj1024EEEEELb0ELb1EEEvNS_9BwdParamsE)
        /*05d8*/ 	.word	0x00000020


	//----- nvinfo : EIATTR_FRAME_SIZE
	.align		4
.L_249:
        /*05dc*/ 	.byte	0x04, 0x11
        /*05de*/ 	.short	(.L_251 - .L_250)
	.align		4
.L_250:
        /*05e0*/ 	.word	index@(_ZN10layer_norm22ln_bwd_finalize_kernelINS_22Kernel_traits_finalizeILj512Ef13__nv_bfloat16fS2_fjLb0ELj1024ELj4ENS_18Kernel_traits_baseILj512EfS2_fS2_fjLj1024EEEEELb0ELb1EEEvNS_9BwdParamsE)
        /*05e4*/ 	.word	0x00000000


	//----- nvinfo : EIATTR_REGCOUNT
	.align		4
.L_251:
        /*05e8*/ 	.byte	0x04, 0x2f
        /*05ea*/ 	.short	(.L_253 - .L_252)
	.align		4
.L_252:
        /*05ec*/ 	.word	index@(_ZN10layer_norm31ln_parallel_residual_bwd_kernelINS_13Kernel_traitsIf13__nv_bfloat16fS2_fjLj512ELj1ELj4ELj1ELj16ENS_18Kernel_traits_baseILj512EfS2_fS2_fjLj128EEEEELb1ELb1ELb0EEEvNS_9BwdParamsE)
        /*05f0*/ 	.word	0x0000008e


	//----- nvinfo : EIATTR_FRAME_SIZE
	.align		4
.L_253:
        /*05f4*/ 	.byte	0x04, 0x11
        /*05f6*/ 	.short	(.L_255 - .L_254)
	.align		4
.L_254:
        /*05f8*/ 	.word	index@(_ZN10layer_norm31ln_parallel_residual_bwd_kernelINS_13Kernel_traitsIf13__nv_bfloat16fS2_fjLj512ELj1ELj4ELj1ELj16ENS_18Kernel_traits_baseILj512EfS2_fS2_fjLj128EEEEELb1ELb1ELb0EEEvNS_9BwdParamsE)
        /*05fc*/ 	.word	0x00000000


	//----- nvinfo : EIATTR_REGCOUNT
	.align		4
.L_255:
        /*0600*/ 	.byte	0x04, 0x2f
        /*0602*/ 	.short	(.L_257 - .L_256)
	.align		4
.L_256:
        /*0604*/ 	.word	index@(_ZN10layer_norm40ln_parallel_residual_bwd_finalize_kernelINS_22Kernel_traits_finalizeILj512Ef13__nv_bfloat16fS2_fjLb0ELj1024ELj4ENS_18Kernel_traits_baseILj512EfS2_fS2_fjLj1024EEEEELb0EEEvNS_9BwdParamsE)
        /*0608*/ 	.word	0x00000020


	//----- nvinfo : EIATTR_FRAME_SIZE
	.align		4
.L_257:
        /*060c*/ 	.byte	0x04, 0x11
        /*060e*/ 	.short	(.L_259 - .L_258)
	.align		4
.L_258:
        /*0610*/ 	.word	index@(_ZN10layer_norm40ln_parallel_residual_bwd_finalize_kernelINS_22Kernel_traits_finalizeILj512Ef13__nv_bfloat16fS2_fjLb0ELj1024ELj4ENS_18Kernel_traits_baseILj512EfS2_fS2_fjLj1024EEEEELb0EEEvNS_9BwdParamsE)
        /*0614*/ 	.word	0x00000000


	//----- nvinfo : EIATTR_REGCOUNT
	.align		4
.L_259:
        /*0618*/ 	.byte	0x04, 0x2f
        /*061a*/ 	.short	(.L_261 - .L_260)
	.align		4
.L_260:
        /*061c*/ 	.word	index@(_ZN10layer_norm22ln_bwd_finalize_kernelINS_22Kernel_traits_finalizeILj512Ef13__nv_bfloat16fS2_fjLb0ELj1024ELj4ENS_18Kernel_traits_baseILj512EfS2_fS2_fjLj1024EEEEELb0ELb0EEEvNS_9BwdParamsE)
        /*0620*/ 	.word	0x0000003f


	//----- nvinfo : EIATTR_FRAME_SIZE
	.align		4
.L_261:
        /*0624*/ 	.byte	0x04, 0x11
        /*0626*/ 	.short	(.L_263 - .L_262)
	.align		4
.L_262:
        /*0628*/ 	.word	index@(_ZN10layer_norm22ln_bwd_finalize_kernelINS_22Kernel_traits_finalizeILj512Ef13__nv_bfloat16fS2_fjLb0ELj1024ELj4ENS_18Kernel_traits_baseILj512EfS2_fS2_fjLj1024EEEEELb0ELb0EEEvNS_9BwdParamsE)
        /*062c*/ 	.word	0x00000000


	//----- nvinfo : EIATTR_REGCOUNT
	.align		4
.L_263:
        /*0630*/ 	.byte	0x04, 0x2f
        /*0632*/ 	.short	(.L_265 - .L_264)
	.align		4
.L_264:
        /*0634*/ 	.word	index@(_ZN10layer_norm31ln_parallel_residual_bwd_kernelINS_13Kernel_traitsIf13__nv_bfloat16fS2_fjLj512ELj1ELj4ELj1ELj16ENS_18Kernel_traits_baseILj512EfS2_fS2_fjLj128EEEEELb1ELb0ELb1EEEvNS_9BwdParamsE)
        /*0638*/ 	.word	0x000000c2


	//----- nvinfo : EIATTR_FRAME_SIZE
	.align		4
.L_265:
        /*063c*/ 	.byte	0x04, 0x11
        /*063e*/ 	.short	(.L_267 - .L_266)
	.align		4
.L_266:
        /*0640*/ 	.word	index@(_ZN10layer_norm31ln_parallel_residual_bwd_kernelINS_13Kernel_traitsIf13__nv_bfloat16fS2_fjLj512ELj1ELj4ELj1ELj16ENS_18Kernel_traits_baseILj512EfS2_fS2_fjLj128EEEEELb1ELb0ELb1EEEvNS_9BwdParamsE)
        /*0644*/ 	.word	0x00000000


	//----- nvinfo : EIATTR_REGCOUNT
	.align		4
.L_267:
        /*0648*/ 	.byte	0x04, 0x2f
        /*064a*/ 	.short	(.L_269 - .L_268)
	.align		4
.L_268:
        /*064c*/ 	.word	index@(_ZN10layer_norm31ln_parallel_residual_bwd_kernelINS_13Kernel_traitsIf13__nv_bfloat16fS2_fjLj512ELj1ELj4ELj1ELj16ENS_18Kernel_traits_baseILj512EfS2_fS2_fjLj128EEEEELb1ELb0ELb0EEEvNS_9BwdParamsE)
        /*0650*/ 	.word	0x000000c3


	//----- nvinfo : EIATTR_FRAME_SIZE
	.align		4
.L_269:
        /*0654*/ 	.byte	0x04, 0x11
        /*0656*/ 	.short	(.L_271 - .L_270)
	.align		4
.L_270:
        /*0658*/ 	.word	index@(_ZN10layer_norm31ln_parallel_residual_bwd_kernelINS_13Kernel_traitsIf13__nv_bfloat16fS2_fjLj512ELj1ELj4ELj1ELj16ENS_18Kernel_traits_baseILj512EfS2_fS2_fjLj128EEEEELb1ELb0ELb0EEEvNS_9BwdParamsE)
        /*065c*/ 	.word	0x00000000


	//----- nvinfo : EIATTR_REGCOUNT
	.align		4
.L_271:
        /*0660*/ 	.byte	0x04, 0x2f
        /*0662*/ 	.short	(.L_273 - .L_272)
	.align		4
.L_272:
        /*0664*/ 	.word	index@(_ZN10layer_norm31ln_parallel_residual_bwd_kernelINS_13Kernel_traitsIf13__nv_bfloat16fS2_fjLj512ELj1ELj4ELj1ELj16ENS_18Kernel_traits_baseILj512EfS2_fS2_fjLj128EEEEELb0ELb1ELb1EEEvNS_9BwdParamsE)
        /*0668*/ 	.word	0x00000080


	//----- nvinfo : EIATTR_FRAME_SIZE
	.align		4
.L_273:
        /*066c*/ 	.byte	0x04, 0x11
        /*066e*/ 	.short	(.L_275 - .L_274)
	.align		4
.L_274:
        /*0670*/ 	.word	index@(_ZN10layer_norm31ln_parallel_residual_bwd_kernelINS_13Kernel_traitsIf13__nv_bfloat16fS2_fjLj512ELj1ELj4ELj1ELj16ENS_18Kernel_traits_baseILj512EfS2_fS2_fjLj128EEEEELb0ELb1ELb1EEEvNS_9BwdParamsE)
        /*0674*/ 	.word	0x00000000


	//----- nvinfo : EIATTR_REGCOUNT
	.align		4
.L_275:
        /*0678*/ 	.byte	0x04, 0x2f
        /*067a*/ 	.short	(.L_277 - .L_276)
	.align		4
.L_276:
        /*067c*/ 	.word	index@(_ZN10layer_norm31ln_parallel_residual_bwd_kernelINS_13Kernel_traitsIf13__nv_bfloat16fS2_fjLj512ELj1ELj4ELj1ELj16ENS_18Kernel_traits_baseILj512EfS2_fS2_fjLj128EEEEELb0ELb1ELb0EEEvNS_9BwdParamsE)
        /*0680*/ 	.word	0x00000080


	//----- nvinfo : EIATTR_FRAME_SIZE
	.align		4
.L_277:
        /*0684*/ 	.byte	0x04, 0x11
        /*0686*/ 	.short	(.L_279 - .L_278)
	.align		4
.L_278:
        /*0688*/ 	.word	index@(_ZN10layer_norm31ln_parallel_residual_bwd_kernelINS_13Kernel_traitsIf13__nv_bfloat16fS2_fjLj512ELj1ELj4ELj1ELj16ENS_18Kernel_traits_baseILj512EfS2_fS2_fjLj128EEEEELb0ELb1ELb0EEEvNS_9BwdParamsE)
        /*068c*/ 	.word	0x00000000


	//----- nvinfo : EIATTR_REGCOUNT
	.align		4
.L_279:
        /*0690*/ 	.byte	0x04, 0x2f
        /*0692*/ 	.short	(.L_281 - .L_280)
	.align		4
.L_280:
        /*0694*/ 	.word	index@(_ZN10layer_norm31ln_parallel_residual_bwd_kernelINS_13Kernel_traitsIf13__nv_bfloat16fS2_fjLj512ELj1ELj4ELj1ELj16ENS_18Kernel_traits_baseILj512EfS2_fS2_fjLj128EEEEELb0ELb0ELb1EEEvNS_9BwdParamsE)
        /*0698*/ 	.word	0x000000b2


	//----- nvinfo : EIATTR_FRAME_SIZE
	.align		4
.L_281:
        /*069c*/ 	.byte	0x04, 0x11
        /*069e*/ 	.short	(.L_283 - .L_282)
	.align		4
.L_282:
        /*06a0*/ 	.word	index@(_ZN10layer_norm31ln_parallel_residual_bwd_kernelINS_13Kernel_traitsIf13__nv_bfloat16fS2_fjLj512ELj1ELj4ELj1ELj16ENS_18Kernel_traits_baseILj512EfS2_fS2_fjLj128EEEEELb0ELb0ELb1EEEvNS_9BwdParamsE)
        /*06a4*/ 	.word	0x00000000


	//----- nvinfo : EIATTR_REGCOUNT
	.align		4
.L_283:
        /*06a8*/ 	.byte	0x04, 0x2f
        /*06aa*/ 	.short	(.L_285 - .L_284)
	.align		4
.L_284:
        /*06ac*/ 	.word	index@(_ZN10layer_norm31ln_parallel_residual_bwd_kernelINS_13Kernel_traitsIf13__nv_bfloat16fS2_fjLj512ELj1ELj4ELj1ELj16ENS_18Kernel_traits_baseILj512EfS2_fS2_fjLj128EEEEELb0ELb0ELb0EEEvNS_9BwdParamsE)
        /*06b0*/ 	.word	0x000000bb


	//----- nvinfo : EIATTR_FRAME_SIZE
	.align		4
.L_285:
        /*06b4*/ 	.byte	0x04, 0x11
        /*06b6*/ 	.short	(.L_287 - .L_286)
	.align		4
.L_286:
        /*06b8*/ 	.word	index@(_ZN10layer_norm31ln_parallel_residual_bwd_kernelINS_13Kernel_traitsIf13__nv_bfloat16fS2_fjLj512ELj1ELj4ELj1ELj16ENS_18Kernel_traits_baseILj512EfS2_fS2_fjLj128EEEEELb0ELb0ELb0EEEvNS_9BwdParamsE)
        /*06bc*/ 	.word	0x00000000


	//----- nvinfo : EIATTR_REGCOUNT
	.align		4
.L_287:
        /*06c0*/ 	.byte	0x04, 0x2f
        /*06c2*/ 	.short	(.L_289 - .L_288)
	.align		4
.L_288:
        /*06c4*/ 	.word	index@(_ZN10layer_norm31ln_parallel_residual_bwd_kernelINS_13Kernel_traitsI13__nv_bfloat16S2_fS2_fjLj512ELj1ELj4ELj1ELj16ENS_18Kernel_traits_baseILj512ES2_S2_fS2_fjLj128EEEEELb1ELb1ELb1EEEvNS_9BwdParamsE)
        /*06c8*/ 	.word	0x00000090


	//----- nvinfo : EIATTR_FRAME_SIZE
	.align		4
.L_289:
        /*06cc*/ 	.byte	0x04, 0x11
        /*06ce*/ 	.short	(.L_291 - .L_290)
	.align		4
.L_290:
        /*06d0*/ 	.word	index@(_ZN10layer_norm31ln_parallel_residual_bwd_kernelINS_13Kernel_traitsI13__nv_bfloat16S2_fS2_fjLj512ELj1ELj4ELj1ELj16ENS_18Kernel_traits_baseILj512ES2_S2_fS2_fjLj128EEEEELb1ELb1ELb1EEEvNS_9BwdParamsE)
        /*06d4*/ 	.word	0x00000000


	//----- nvinfo : EIATTR_REGCOUNT
	.align		4
.L_291:
        /*06d8*/ 	.byte	0x04, 0x2f
        /*06da*/ 	.short	(.L_293 - .L_292)
	.align		4
.L_292:
        /*06dc*/ 	.word	index@(_ZN10layer_norm40ln_parallel_residual_bwd_finalize_kernelINS_22Kernel_traits_finalizeILj512E13__nv_bfloat16S2_fS2_fjLb0ELj1024ELj4ENS_18Kernel_traits_baseILj512ES2_S2_fS2_fjLj1024EEEEELb1EEEvNS_9BwdParamsE)
        /*06e0*/ 	.word	0x00000020


	//----- nvinfo : EIATTR_FRAME_SIZE
	.align		4
.L_293:
        /*06e4*/ 	.byte	0x04, 0x11
        /*06e6*/ 	.short	(.L_295 - .L_294)
	.align		4
.L_294:
        /*06e8*/ 	.word	index@(_ZN10layer_norm40ln_parallel_residual_bwd_finalize_kernelINS_22Kernel_traits_finalizeILj512E13__nv_bfloat16S2_fS2_fjLb0ELj1024ELj4ENS_18Kernel_traits_baseILj512ES2_S2_fS2_fjLj1024EEEEELb1EEEvNS_9BwdParamsE)
        /*06ec*/ 	.word	0x00000000


	//----- nvinfo : EIATTR_REGCOUNT
	.align		4
.L_295:
        /*06f0*/ 	.byte	0x04, 0x2f
        /*06f2*/ 	.short	(.L_297 - .L_296)
	.align		4
.L_296:
        /*06f4*/ 	.word	index@(_ZN10layer_norm22ln_bwd_finalize_kernelINS_22Kernel_traits_finalizeILj512E13__nv_bfloat16S2_fS2_fjLb0ELj1024ELj4ENS_18Kernel_traits_baseILj512ES2_S2_fS2_fjLj1024EEEEELb0ELb1EEEvNS_9BwdParamsE)
        /*06f8*/ 	.word	0x00000020


	//----- nvinfo : EIATTR_FRAME_SIZE
	.align		4
.L_297:
        /*06fc*/ 	.byte	0x04, 0x11
        /*06fe*/ 	.short	(.L_299 - .L_298)
	.align		4
.L_298:
        /*0700*/ 	.word	index@(_ZN10layer_norm22ln_bwd_finalize_kernelINS_22Kernel_traits_finalizeILj512E13__nv_bfloat16S2_fS2_fjLb0ELj1024ELj4ENS_18Kernel_traits_baseILj512ES2_S2_fS2_fjLj1024EEEEELb0ELb1EEEvNS_9BwdParamsE)
        /*0704*/ 	.word	0x00000000


	//----- nvinfo : EIATTR_REGCOUNT
	.align		4
.L_299:
        /*0708*/ 	.byte	0x04, 0x2f
        /*070a*/ 	.short	(.L_301 - .L_300)
	.align		4
.L_300:
        /*070c*/ 	.word	index@(_ZN10layer_norm31ln_parallel_residual_bwd_kernelINS_13Kernel_traitsI13__nv_bfloat16S2_fS2_fjLj512ELj1ELj4ELj1ELj16ENS_18Kernel_traits_baseILj512ES2_S2_fS2_fjLj128EEEEELb1ELb1ELb0EEEvNS_9BwdParamsE)
        /*0710*/ 	.word	0x0000008c


	//----- nvinfo : EIATTR_FRAME_SIZE
	.align		4
.L_301:
        /*0714*/ 	.byte	0x04, 0x11
        /*0716*/ 	.short	(.L_303 - .L_302)
	.align		4
.L_302:
        /*0718*/ 	.word	index@(_ZN10layer_norm31ln_parallel_residual_bwd_kernelINS_13Kernel_traitsI13__nv_bfloat16S2_fS2_fjLj512ELj1ELj4ELj1ELj16ENS_18Kernel_traits_baseILj512ES2_S2_fS2_fjLj128EEEEELb1ELb1ELb0EEEvNS_9BwdParamsE)
        /*071c*/ 	.word	0x00000000


	//----- nvinfo : EIATTR_REGCOUNT
	.align		4
.L_303:
        /*0720*/ 	.byte	0x04, 0x2f
        /*0722*/ 	.short	(.L_305 - .L_304)
	.align		4
.L_304:
        /*0724*/ 	.word	index@(_ZN10layer_norm40ln_parallel_residual_bwd_finalize_kernelINS_22Kernel_traits_finalizeILj512E13__nv_bfloat16S2_fS2_fjLb0ELj1024ELj4ENS_18Kernel_traits_baseILj512ES2_S2_fS2_fjLj1024EEEEELb0EEEvNS_9BwdParamsE)
        /*0728*/ 	.word	0x00000020


	//----- nvinfo : EIATTR_FRAME_SIZE
	.align		4
.L_305:
        /*072c*/ 	.byte	0x04, 0x11
        /*072e*/ 	.short	(.L_307 - .L_306)
	.align		4
.L_306:
        /*0730*/ 	.word	index@(_ZN10layer_norm40ln_parallel_residual_bwd_finalize_kernelINS_22Kernel_traits_finalizeILj512E13__nv_bfloat16S2_fS2_fjLb0ELj1024ELj4ENS_18Kernel_traits_baseILj512ES2_S2_fS2_fjLj1024EEEEELb0EEEvNS_9BwdParamsE)
        /*0734*/ 	.word	0x00000000


	//----- nvinfo : EIATTR_REGCOUNT
	.align		4
.L_307:
        /*0738*/ 	.byte	0x04, 0x2f
        /*073a*/ 	.short	(.L_309 - .L_308)
	.align		4
.L_308:
        /*073c*/ 	.word	index@(_ZN10layer_norm22ln_bwd_finalize_kernelINS_22Kernel_traits_finalizeILj512E13__nv_bfloat16S2_fS2_fjLb0ELj1024ELj4ENS_18Kernel_traits_baseILj512ES2_S2_fS2_fjLj1024EEEEELb0ELb0EEEvNS_9BwdParamsE)
        /*0740*/ 	.word	0x0000003f


	//----- nvinfo : EIATTR_FRAME_SIZE
	.align		4
.L_309:
        /*0744*/ 	.byte	0x04, 0x11
        /*0746*/ 	.short	(.L_311 - .L_310)
	.align		4
.L_310:
        /*0748*/ 	.word	index@(_ZN10layer_norm22ln_bwd_finalize_kernelINS_22Kernel_traits_finalizeILj512E13__nv_bfloat16S2_fS2_fjLb0ELj1024ELj4ENS_18Kernel_traits_baseILj512ES2_S2_fS2_fjLj1024EEEEELb0ELb0EEEvNS_9BwdParamsE)
        /*074c*/ 	.word	0x00000000


	//----- nvinfo : EIATTR_REGCOUNT
	.align		4
.L_311:
        /*0750*/ 	.byte	0x04, 0x2f
        /*0752*/ 	.short	(.L_313 - .L_312)
	.align		4
.L_312:
        /*0754*/ 	.word	index@(_ZN10layer_norm31ln_parallel_residual_bwd_kernelINS_13Kernel_traitsI13__nv_bfloat16S2_fS2_fjLj512ELj1ELj4ELj1ELj16ENS_18Kernel_traits_baseILj512ES2_S2_fS2_fjLj128EEEEELb1ELb0ELb1EEEvNS_9BwdParamsE)
        /*0758*/ 	.word	0x000000be


	//----- nvinfo : EIATTR_FRAME_SIZE
	.align		4
.L_313:
        /*075c*/ 	.byte	0x04, 0x11
        /*075e*/ 	.short	(.L_315 - .L_314)
	.align		4
.L_314:
        /*0760*/ 	.word	index@(_ZN10layer_norm31ln_parallel_residual_bwd_kernelINS_13Kernel_traitsI13__nv_bfloat16S2_fS2_fjLj512ELj1ELj4ELj1ELj16ENS_18Kernel_traits_baseILj512ES2_S2_fS2_fjLj128EEEEELb1ELb0ELb1EEEvNS_9BwdParamsE)
        /*0764*/ 	.word	0x00000000


	//----- nvinfo : EIATTR_REGCOUNT
	.align		4
.L_315:
        /*0768*/ 	.byte	0x04, 0x2f
        /*076a*/ 	.short	(.L_317 - .L_316)
	.align		4
.L_316:
        /*076c*/ 	.word	index@(_ZN10layer_norm31ln_parallel_residual_bwd_kernelINS_13Kernel_traitsI13__nv_bfloat16S2_fS2_fjLj512ELj1ELj4ELj1ELj16ENS_18Kernel_traits_baseILj512ES2_S2_fS2_fjLj128EEEEELb1ELb0ELb0EEEvNS_9BwdParamsE)
        /*0770*/ 	.word	0x000000ca


	//----- nvinfo : EIATTR_FRAME_SIZE
	.align		4
.L_317:
        /*0774*/ 	.byte	0x04, 0x11
        /*0776*/ 	.short	(.L_319 - .L_318)
	.align		4
.L_318:
        /*0778*/ 	.word	index@(_ZN10layer_norm31ln_parallel_residual_bwd_kernelINS_13Kernel_traitsI13__nv_bfloat16S2_fS2_fjLj512ELj1ELj4ELj1ELj16ENS_18Kernel_traits_baseILj512ES2_S2_fS2_fjLj128EEEEELb1ELb0ELb0EEEvNS_9BwdParamsE)
        /*077c*/ 	.word	0x00000000


	//----- nvinfo : EIATTR_REGCOUNT
	.align		4
.L_319:
        /*0780*/ 	.byte	0x04, 0x2f
        /*0782*/ 	.short	(.L_321 - .L_320)
	.align		4
.L_320:
        /*0784*/ 	.word	index@(_ZN10layer_norm31ln_parallel_residual_bwd_kernelINS_13Kernel_traitsI13__nv_bfloat16S2_fS2_fjLj512ELj1ELj4ELj1ELj16ENS_18Kernel_traits_baseILj512ES2_S2_fS2_fjLj128EEEEELb0ELb1ELb1EEEvNS_9BwdParamsE)
        /*0788*/ 	.word	0x00000080


	//----- nvinfo : EIATTR_FRAME_SIZE
	.align		4
.L_321:
        /*078c*/ 	.byte	0x04, 0x11
        /*078e*/ 	.short	(.L_323 - .L_322)
	.align		4
.L_322:
        /*0790*/ 	.word	index@(_ZN10layer_norm31ln_parallel_residual_bwd_kernelINS_13Kernel_traitsI13__nv_bfloat16S2_fS2_fjLj512ELj1ELj4ELj1ELj16ENS_18Kernel_traits_baseILj512ES2_S2_fS2_fjLj128EEEEELb0ELb1ELb1EEEvNS_9BwdParamsE)
        /*0794*/ 	.word	0x00000000


	//----- nvinfo : EIATTR_REGCOUNT
	.align		4
.L_323:
        /*0798*/ 	.byte	0x04, 0x2f
        /*079a*/ 	.short	(.L_325 - .L_324)
	.align		4
.L_324:
        /*079c*/ 	.word	index@(_ZN10layer_norm31ln_parallel_residual_bwd_kernelINS_13Kernel_traitsI13__nv_bfloat16S2_fS2_fjLj512ELj1ELj4ELj1ELj16ENS_18Kernel_traits_baseILj512ES2_S2_fS2_fjLj128EEEEELb0ELb1ELb0EEEvNS_9BwdParamsE)
        /*07a0*/ 	.word	0x0000007b


	//----- nvinfo : EIATTR_FRAME_SIZE
	.align		4
.L_325:
        /*07a4*/ 	.byte	0x04, 0x11
        /*07a6*/ 	.short	(.L_327 - .L_326)
	.align		4
.L_326:
        /*07a8*/ 	.word	index@(_ZN10layer_norm31ln_parallel_residual_bwd_kernelINS_13Kernel_traitsI13__nv_bfloat16S2_fS2_fjLj512ELj1ELj4ELj1ELj16ENS_18Kernel_traits_baseILj512ES2_S2_fS2_fjLj128EEEEELb0ELb1ELb0EEEvNS_9BwdParamsE)
        /*07ac*/ 	.word	0x00000000


	//----- nvinfo : EIATTR_REGCOUNT
	.align		4
.L_327:
        /*07b0*/ 	.byte	0x04, 0x2f
        /*07b2*/ 	.short	(.L_329 - .L_328)
	.align		4
.L_328:
        /*07b4*/ 	.word	index@(_ZN10layer_norm31ln_parallel_residual_bwd_kernelINS_13Kernel_traitsI13__nv_bfloat16S2_fS2_fjLj512ELj1ELj4ELj1ELj16ENS_18Kernel_traits_baseILj512ES2_S2_fS2_fjLj128EEEEELb0ELb0ELb1EEEvNS_9BwdParamsE)
        /*07b8*/ 	.word	0x000000b6


	//----- nvinfo : EIATTR_FRAME_SIZE
	.align		4
.L_329:
        /*07bc*/ 	.byte	0x04, 0x11
        /*07be*/ 	.short	(.L_331 - .L_330)
	.align		4
.L_330:
        /*07c0*/ 	.word	index@(_ZN10layer_norm31ln_parallel_residual_bwd_kernelINS_13Kernel_traitsI13__nv_bfloat16S2_fS2_fjLj512ELj1ELj4ELj1ELj16ENS_18Kernel_traits_baseILj512ES2_S2_fS2_fjLj128EEEEELb0ELb0ELb1EEEvNS_9BwdParamsE)
        /*07c4*/ 	.word	0x00000000


	//----- nvinfo : EIATTR_REGCOUNT
	.align		4
.L_331:
        /*07c8*/ 	.byte	0x04, 0x2f
        /*07ca*/ 	.short	(.L_333 - .L_332)
	.align		4
.L_332:
        /*07cc*/ 	.word	index@(_ZN10layer_norm31ln_parallel_residual_bwd_kernelINS_13Kernel_traitsI13__nv_bfloat16S2_fS2_fjLj512ELj1ELj4ELj1ELj16ENS_18Kernel_traits_baseILj512ES2_S2_fS2_fjLj128EEEEELb0ELb0ELb0EEEvNS_9BwdParamsE)
        /*07d0*/ 	.word	0x000000b2


	//----- nvinfo : EIATTR_FRAME_SIZE
	.align		4
.L_333:
        /*07d4*/ 	.byte	0x04, 0x11
        /*07d6*/ 	.short	(.L_335 - .L_334)
	.align		4
.L_334:
        /*07d8*/ 	.word	index@(_ZN10layer_norm31ln_parallel_residual_bwd_kernelINS_13Kernel_traitsI13__nv_bfloat16S2_fS2_fjLj512ELj1ELj4ELj1ELj16ENS_18Kernel_traits_baseILj512ES2_S2_fS2_fjLj128EEEEELb0ELb0ELb0EEEvNS_9BwdParamsE)
        /*07dc*/ 	.word	0x00000000


	//----- nvinfo : EIATTR_REGCOUNT
	.align		4
.L_335:
        /*07e0*/ 	.byte	0x04, 0x2f
        /*07e2*/ 	.short	(.L_337 - .L_336)
	.align		4
.L_336:
        /*07e4*/ 	.word	index@(_ZN10layer_norm31ln_parallel_residual_bwd_kernelINS_13Kernel_traitsIf13__nv_bfloat16S2_S2_fjLj512ELj1ELj4ELj1ELj16ENS_18Kernel_traits_baseILj512EfS2_S2_S2_fjLj128EEEEELb1ELb1ELb1EEEvNS_9BwdParamsE)
        /*07e8*/ 	.word	0x00000080


	//----- nvinfo : EIATTR_FRAME_SIZE
	.align		4
.L_337:
        /*07ec*/ 	.byte	0x04, 0x11
        /*07ee*/ 	.short	(.L_339 - .L_338)
	.align		4
.L_338:
        /*07f0*/ 	.word	index@(_ZN10layer_norm31ln_parallel_residual_bwd_kernelINS_13Kernel_traitsIf13__nv_bfloat16S2_S2_fjLj512ELj1ELj4ELj1ELj16ENS_18Kernel_traits_baseILj512EfS2_S2_S2_fjLj128EEEEELb1ELb1ELb1EEEvNS_9BwdParamsE)
        /*07f4*/ 	.word	0x00000000


	//----- nvinfo : EIATTR_REGCOUNT
	.align		4
.L_339:
        /*07f8*/ 	.byte	0x04, 0x2f
        /*07fa*/ 	.short	(.L_341 - .L_340)
	.align		4
.L_340:
        /*07fc*/ 	.word	index@(_ZN10layer_norm40ln_parallel_residual_bwd_finalize_kernelINS_22Kernel_traits_finalizeILj512Ef13__nv_bfloat16S2_S2_fjLb0ELj1024ELj4ENS_18Kernel_traits_baseILj512EfS2_S2_S2_fjLj1024EEEEELb1EEEvNS_9BwdParamsE)
        /*0800*/ 	.word	0x00000020


	//----- nvinfo : EIATTR_FRAME_SIZE
	.align		4
.L_341:
        /*0804*/ 	.byte	0x04, 0x11
        /*0806*/ 	.short	(.L_343 - .L_342)
	.align		4
.L_342:
        /*0808*/ 	.word	index@(_ZN10layer_norm40ln_parallel_residual_bwd_finalize_kernelINS_22Kernel_traits_finalizeILj512Ef13__nv_bfloat16S2_S2_fjLb0ELj1024ELj4ENS_18Kernel_traits_baseILj512EfS2_S2_S2_fjLj1024EEEEELb1EEEvNS_9BwdParamsE)
        /*080c*/ 	.word	0x00000000


	//----- nvinfo : EIATTR_REGCOUNT
	.align		4
.L_343:
        /*0810*/ 	.byte	0x04, 0x2f
        /*0812*/ 	.short	(.L_345 - .L_344)
	.align		4
.L_344:
        /*0814*/ 	.word	index@(_ZN10layer_norm22ln_bwd_finalize_kernelINS_22Kernel_traits_finalizeILj512Ef13__nv_bfloat16S2_S2_fjLb0ELj1024ELj4ENS_18Kernel_traits_baseILj512EfS2_S2_S2_fjLj1024EEEEELb0ELb1EEEvNS_9BwdParamsE)
        /*0818*/ 	.word	0x00000020


	//----- nvinfo : EIATTR_FRAME_SIZE
	.align		4
.L_345:
        /*081c*/ 	.byte	0x04, 0x11
        /*081e*/ 	.short	(.L_347 - .L_346)
	.align		4
.L_346:
        /*0820*/ 	.word	index@(_ZN10layer_norm22ln_bwd_finalize_kernelINS_22Kernel_traits_finalizeILj512Ef13__nv_bfloat16S2_S2_fjLb0ELj1024ELj4ENS_18Kernel_traits_baseILj512EfS2_S2_S2_fjLj1024EEEEELb0ELb1EEEvNS_9BwdParamsE)
        /*0824*/ 	.word	0x00000000


	//----- nvinfo : EIATTR_REGCOUNT
	.align		4
.L_347:
        /*0828*/ 	.byte	0x04, 0x2f
        /*082a*/ 	.short	(.L_349 - .L_348)
	.align		4
.L_348:
        /*082c*/ 	.word	index@(_ZN10layer_norm31ln_parallel_residual_bwd_kernelINS_13Kernel_traitsIf13__nv_bfloat16S2_S2_fjLj512ELj1ELj4ELj1ELj16ENS_18Kernel_traits_baseILj512EfS2_S2_S2_fjLj128EEEEELb1ELb1ELb0EEEvNS_9BwdParamsE)
        /*0830*/ 	.word	0x00000080


	//----- nvinfo : EIATTR_FRAME_SIZE
	.align		4
.L_349:
        /*0834*/ 	.byte	0x04, 0x11
        /*0836*/ 	.short	(.L_351 - .L_350)
	.align		4
.L_350:
        /*0838*/ 	.word	index@(_ZN10layer_norm31ln_parallel_residual_bwd_kernelINS_13Kernel_traitsIf13__nv_bfloat16S2_S2_fjLj512ELj1ELj4ELj1ELj16ENS_18Kernel_traits_baseILj512EfS2_S2_S2_fjLj128EEEEELb1ELb1ELb0EEEvNS_9BwdParamsE)
        /*083c*/ 	.word	0x00000000


	//----- nvinfo : EIATTR_REGCOUNT
	.align		4
.L_351:
        /*0840*/ 	.byte	0x04, 0x2f
        /*0842*/ 	.short	(.L_353 - .L_352)
	.align		4
.L_352:
        /*0844*/ 	.word	index@(_ZN10layer_norm40ln_parallel_residual_bwd_finalize_kernelINS_22Kernel_traits_finalizeILj512Ef13__nv_bfloat16S2_S2_fjLb0ELj1024ELj4ENS_18Kernel_traits_baseILj512EfS2_S2_S2_fjLj1024EEEEELb0EEEvNS_9BwdParamsE)
        /*0848*/ 	.word	0x00000020


	//----- nvinfo : EIATTR_FRAME_SIZE
	.align		4
.L_353:
        /*084c*/ 	.byte	0x04, 0x11
        /*084e*/ 	.short	(.L_355 - .L_354)
	.align		4
.L_354:
        /*0850*/ 	.word	index@(_ZN10layer_norm40ln_parallel_residual_bwd_finalize_kernelINS_22Kernel_traits_finalizeILj512Ef13__nv_bfloat16S2_S2_fjLb0ELj1024ELj4ENS_18Kernel_traits_baseILj512EfS2_S2_S2_fjLj1024EEEEELb0EEEvNS_9BwdParamsE)
        /*0854*/ 	.word	0x00000000


	//----- nvinfo : EIATTR_REGCOUNT
	.align		4
.L_355:
        /*0858*/ 	.byte	0x04, 0x2f
        /*085a*/ 	.short	(.L_357 - .L_356)
	.align		4
.L_356:
        /*085c*/ 	.word	index@(_ZN10layer_norm22ln_bwd_finalize_kernelINS_22Kernel_traits_finalizeILj512Ef13__nv_bfloat16S2_S2_fjLb0ELj1024ELj4ENS_18Kernel_traits_baseILj512EfS2_S2_S2_fjLj1024EEEEELb0ELb0EEEvNS_9BwdParamsE)
        /*0860*/ 	.word	0x0000003f


	//----- nvinfo : EIATTR_FRAME_SIZE
	.align		4
.L_357:
        /*0864*/ 	.byte	0x04, 0x11
        /*0866*/ 	.short	(.L_359 - .L_358)
	.align		4
.L_358:
        /*0868*/ 	.word	index@(_ZN10layer_norm22ln_bwd_finalize_kernelINS_22Kernel_traits_finalizeILj512Ef13__nv_bfloat16S2_S2_fjLb0ELj1024ELj4ENS_18Kernel_traits_baseILj512EfS2_S2_S2_fjLj1024EEEEELb0ELb0EEEvNS_9BwdParamsE)
        /*086c*/ 	.word	0x00000000


	//----- nvinfo : EIATTR_REGCOUNT
	.align		4
.L_359:
        /*0870*/ 	.byte	0x04, 0x2f
        /*0872*/ 	.short	(.L_361 - .L_360)
	.align		4
.L_360:
        /*0874*/ 	.word	index@(_ZN10layer_norm31ln_parallel_residual_bwd_kernelINS_13Kernel_traitsIf13__nv_bfloat16S2_S2_fjLj512ELj1ELj4ELj1ELj16ENS_18Kernel_traits_baseILj512EfS2_S2_S2_fjLj128EEEEELb1ELb0ELb1EEEvNS_9BwdParamsE)
        /*0878*/ 	.word	0x000000b9


	//----- nvinfo : EIATTR_FRAME_SIZE
	.align		4
.L_361:
        /*087c*/ 	.byte	0x04, 0x11
        /*087e*/ 	.short	(.L_363 - .L_362)
	.align		4
.L_362:
        /*0880*/ 	.word	index@(_ZN10layer_norm31ln_parallel_residual_bwd_kernelINS_13Kernel_traitsIf13__nv_bfloat16S2_S2_fjLj512ELj1ELj4ELj1ELj16ENS_18Kernel_traits_baseILj512EfS2_S2_S2_fjLj128EEEEELb1ELb0ELb1EEEvNS_9BwdParamsE)
        /*0884*/ 	.word	0x00000000


	//----- nvinfo : EIATTR_REGCOUNT
	.align		4
.L_363:
        /*0888*/ 	.byte	0x04, 0x2f
        /*088a*/ 	.short	(.L_365 - .L_364)
	.align		4
.L_364:
        /*088c*/ 	.word	index@(_ZN10layer_norm31ln_parallel_residual_bwd_kernelINS_13Kernel_traitsIf13__nv_bfloat16S2_S2_fjLj512ELj1ELj4ELj1ELj16ENS_18Kernel_traits_baseILj512EfS2_S2_S2_fjLj128EEEEELb1ELb0ELb0EEEvNS_9BwdParamsE)
        /*0890*/ 	.word	0x000000ba


	//----- nvinfo : EIATTR_FRAME_SIZE
	.align		4
.L_365:
        /*0894*/ 	.byte	0x04, 0x11
        /*0896*/ 	.short	(.L_367 - .L_366)
	.align		4
.L_366:
        /*0898*/ 	.word	index@(_ZN10layer_norm31ln_parallel_residual_bwd_kernelINS_13Kernel_traitsIf13__nv_bfloat16S2_S2_fjLj512ELj1ELj4ELj1ELj16ENS_18Kernel_traits_baseILj512EfS2_S2_S2_fjLj128EEEEELb1ELb0ELb0EEEvNS_9BwdParamsE)
        /*089c*/ 	.word	0x00000000


	//----- nvinfo : EIATTR_REGCOUNT
	.align		4
.L_367:
        /*08a0*/ 	.byte	0x04, 0x2f
        /*08a2*/ 	.short	(.L_369 - .L_368)
	.align		4
.L_368:
        /*08a4*/ 	.word	index@(_ZN10layer_norm31ln_parallel_residual_bwd_kernelINS_13Kernel_traitsIf13__nv_bfloat16S2_S2_fjLj512ELj1ELj4ELj1ELj16ENS_18Kernel_traits_baseILj512EfS2_S2_S2_fjLj128EEEEELb0ELb1ELb1EEEvNS_9BwdParamsE)
        /*08a8*/ 	.word	0x0000008c


	//----- nvinfo : EIATTR_FRAME_SIZE
	.align		4
.L_369:
        /*08ac*/ 	.byte	0x04, 0x11
        /*08ae*/ 	.short	(.L_371 - .L_370)
	.align		4
.L_370:
        /*08b0*/ 	.word	index@(_ZN10layer_norm31ln_parallel_residual_bwd_kernelINS_13Kernel_traitsIf13__nv_bfloat16S2_S2_fjLj512ELj1ELj4ELj1ELj16ENS_18Kernel_traits_baseILj512EfS2_S2_S2_fjLj128EEEEELb0ELb1ELb1EEEvNS_9BwdParamsE)
        /*08b4*/ 	.word	0x00000000


	//----- nvinfo : EIATTR_REGCOUNT
	.align		4
.L_371:
        /*08b8*/ 	.byte	0x04, 0x2f
        /*08ba*/ 	.short	(.L_373 - .L_372)
	.align		4
.L_372:
        /*08bc*/ 	.word	index@(_ZN10layer_norm31ln_parallel_residual_bwd_kernelINS_13Kernel_traitsIf13__nv_bfloat16S2_S2_fjLj512ELj1ELj4ELj1ELj16ENS_18Kernel_traits_baseILj512EfS2_S2_S2_fjLj128EEEEELb0ELb1ELb0EEEvNS_9BwdParamsE)
        /*08c0*/ 	.word	0x00000079


	//----- nvinfo : EIATTR_FRAME_SIZE
	.align		4
.L_373:
        /*08c4*/ 	.byte	0x04, 0x11
        /*08c6*/ 	.short	(.L_375 - .L_374)
	.align		4
.L_374:
        /*08c8*/ 	.word	index@(_ZN10layer_norm31ln_parallel_residual_bwd_kernelINS_13Kernel_traitsIf13__nv_bfloat16S2_S2_fjLj512ELj1ELj4ELj1ELj16ENS_18Kernel_traits_baseILj512EfS2_S2_S2_fjLj128EEEEELb0ELb1ELb0EEEvNS_9BwdParamsE)
        /*08cc*/ 	.word	0x00000000


	//----- nvinfo : EIATTR_REGCOUNT
	.align		4
.L_375:
        /*08d0*/ 	.byte	0x04, 0x2f
        /*08d2*/ 	.short	(.L_377 - .L_376)
	.align		4
.L_376:
        /*08d4*/ 	.word	index@(_ZN10layer_norm31ln_parallel_residual_bwd_kernelINS_13Kernel_traitsIf13__nv_bfloat16S2_S2_fjLj512ELj1ELj4ELj1ELj16ENS_18Kernel_traits_baseILj512EfS2_S2_S2_fjLj128EEEEELb0ELb0ELb1EEEvNS_9BwdParamsE)
        /*08d8*/ 	.word	0x000000a5


	//----- nvinfo : EIATTR_FRAME_SIZE
	.align		4
.L_377:
        /*08dc*/ 	.byte	0x04, 0x11
        /*08de*/ 	.short	(.L_379 - .L_378)
	.align		4
.L_378:
        /*08e0*/ 	.word	index@(_ZN10layer_norm31ln_parallel_residual_bwd_kernelINS_13Kernel_traitsIf13__nv_bfloat16S2_S2_fjLj512ELj1ELj4ELj1ELj16ENS_18Kernel_traits_baseILj512EfS2_S2_S2_fjLj128EEEEELb0ELb0ELb1EEEvNS_9BwdParamsE)
        /*08e4*/ 	.word	0x00000000


	//----- nvinfo : EIATTR_REGCOUNT
	.align		4
.L_379:
        /*08e8*/ 	.byte	0x04, 0x2f
        /*08ea*/ 	.short	(.L_381 - .L_380)
	.align		4
.L_380:
        /*08ec*/ 	.word	index@(_ZN10layer_norm31ln_parallel_residual_bwd_kernelINS_13Kernel_traitsIf13__nv_bfloat16S2_S2_fjLj512ELj1ELj4ELj1ELj16ENS_18Kernel_traits_baseILj512EfS2_S2_S2_fjLj128EEEEELb0ELb0ELb0EEEvNS_9BwdParamsE)
        /*08f0*/ 	.word	0x000000a8


	//----- nvinfo : EIATTR_FRAME_SIZE
	.align		4
.L_381:
        /*08f4*/ 	.byte	0x04, 0x11
        /*08f6*/ 	.short	(.L_383 - .L_382)
	.align		4
.L_382:
        /*08f8*/ 	.word	index@(_ZN10layer_norm31ln_parallel_residual_bwd_kernelINS_13Kernel_traitsIf13__nv_bfloat16S2_S2_fjLj512ELj1ELj4ELj1ELj16ENS_18Kernel_traits_baseILj512EfS2_S2_S2_fjLj128EEEEELb0ELb0ELb0EEEvNS_9BwdParamsE)
        /*08fc*/ 	.word	0x00000000


	//----- nvinfo : EIATTR_REGCOUNT
	.align		4
.L_383:
        /*0900*/ 	.byte	0x04, 0x2f
        /*0902*/ 	.short	(.L_385 - .L_384)
	.align		4
.L_384:
        /*0904*/ 	.word	index@(_ZN10layer_norm31ln_parallel_residual_bwd_kernelINS_13Kernel_traitsI6__halfS2_S2_S2_fjLj512ELj1ELj4ELj1ELj16ENS_18Kernel_traits_baseILj512ES2_S2_S2_S2_fjLj128EEEEELb1ELb1ELb1EEEvNS_9BwdParamsE)
        /*0908*/ 	.word	0x00000080


	//----- nvinfo : EIATTR_FRAME_SIZE
	.align		4
.L_385:
        /*090c*/ 	.byte	0x04, 0x11
        /*090e*/ 	.short	(.L_387 - .L_386)
	.align		4
.L_386:
        /*0910*/ 	.word	index@(_ZN10layer_norm31ln_parallel_residual_bwd_kernelINS_13Kernel_traitsI6__halfS2_S2_S2_fjLj512ELj1ELj4ELj1ELj16ENS_18Kernel_traits_baseILj512ES2_S2_S2_S2_fjLj128EEEEELb1ELb1ELb1EEEvNS_9BwdParamsE)
        /*0914*/ 	.word	0x00000000


	//----- nvinfo : EIATTR_REGCOUNT
	.align		4
.L_387:
        /*0918*/ 	.byte	0x04, 0x2f
        /*091a*/ 	.short	(.L_389 - .L_388)
	.align		4
.L_388:
        /*091c*/ 	.word	index@(_ZN10layer_norm40ln_parallel_residual_bwd_finalize_kernelINS_22Kernel_traits_finalizeILj512E6__halfS2_S2_S2_fjLb0ELj1024ELj4ENS_18Kernel_traits_baseILj512ES2_S2_S2_S2_fjLj1024EEEEELb1EEEvNS_9BwdParamsE)
        /*0920*/ 	.word	0x00000020


	//----- nvinfo : EIATTR_FRAME_SIZE
	.align		4
.L_389:
        /*0924*/ 	.byte	0x04, 0x11
        /*0926*/ 	.short	(.L_391 - .L_390)
	.align		4
.L_390:
        /*0928*/ 	.word	index@(_ZN10layer_norm40ln_parallel_residual_bwd_finalize_kernelINS_22Kernel_traits_finalizeILj512E6__halfS2_S2_S2_fjLb0ELj1024ELj4ENS_18Kernel_traits_baseILj512ES2_S2_S2_S2_fjLj1024EEEEELb1EEEvNS_9BwdParamsE)
        /*092c*/ 	.word	0x00000000


	//----- nvinfo : EIATTR_REGCOUNT
	.align		4
.L_391:
        /*0930*/ 	.byte	0x04, 0x2f
        /*0932*/ 	.short	(.L_393 - .L_392)
	.align		4
.L_392:
        /*0934*/ 	.word	index@(_ZN10layer_norm22ln_bwd_finalize_kernelINS_22Kernel_traits_finalizeILj512E6__halfS2_S2_S2_fjLb0ELj1024ELj4ENS_18Kernel_traits_baseILj512ES2_S2_S2_S2_fjLj1024EEEEELb0ELb1EEEvNS_9BwdParamsE)
        /*0938*/ 	.word	0x00000020


	//----- nvinfo : EIATTR_FRAME_SIZE
	.align		4
.L_393:
        /*093c*/ 	.byte	0x04, 0x11
        /*093e*/ 	.short	(.L_395 - .L_394)
	.align		4
.L_394:
        /*0940*/ 	.word	index@(_ZN10layer_norm22ln_bwd_finalize_kernelINS_22Kernel_traits_finalizeILj512E6__halfS2_S2_S2_fjLb0ELj1024ELj4ENS_18Kernel_traits_baseILj512ES2_S2_S2_S2_fjLj1024EEEEELb0ELb1EEEvNS_9BwdParamsE)
        /*0944*/ 	.word	0x00000000


	//----- nvinfo : EIATTR_REGCOUNT
	.align		4
.L_395:
        /*0948*/ 	.byte	0x04, 0x2f
        /*094a*/ 	.short	(.L_397 - .L_396)
	.align		4
.L_396:
        /*094c*/ 	.word	index@(_ZN10layer_norm31ln_parallel_residual_bwd_kernelINS_13Kernel_traitsI6__halfS2_S2_S2_fjLj512ELj1ELj4ELj1ELj16ENS_18Kernel_traits_baseILj512ES2_S2_S2_S2_fjLj128EEEEELb1ELb1ELb0EEEvNS_9BwdParamsE)
        /*0950*/ 	.word	0x0000007b


	//----- nvinfo : EIATTR_FRAME_SIZE
	.align		4
.L_397:
        /*0954*/ 	.byte	0x04, 0x11
        /*0956*/ 	.short	(.L_399 - .L_398)
	.align		4
.L_398:
        /*0958*/ 	.word	index@(_ZN10layer_norm31ln_parallel_residual_bwd_kernelINS_13Kernel_traitsI6__halfS2_S2_S2_fjLj512ELj1ELj4ELj1ELj16ENS_18Kernel_traits_baseILj512ES2_S2_S2_S2_fjLj128EEEEELb1ELb1ELb0EEEvNS_9BwdParamsE)
        /*095c*/ 	.word	0x00000000


	//----- nvinfo : EIATTR_REGCOUNT
	.align		4
.L_399:
        /*0960*/ 	.byte	0x04, 0x2f
        /*0962*/ 	.short	(.L_401 - .L_400)
	.align		4
.L_400:
        /*0964*/ 	.word	index@(_ZN10layer_norm40ln_parallel_residual_bwd_finalize_kernelINS_22Kernel_traits_finalizeILj512E6__halfS2_S2_S2_fjLb0ELj1024ELj4ENS_18Kernel_traits_baseILj512ES2_S2_S2_S2_fjLj1024EEEEELb0EEEvNS_9BwdParamsE)
        /*0968*/ 	.word	0x00000020


	//----- nvinfo : EIATTR_FRAME_SIZE
	.align		4
.L_401:
        /*096c*/ 	.byte	0x04, 0x11
        /*096e*/ 	.short	(.L_403 - .L_402)
	.align		4
.L_402:
        /*0970*/ 	.word	index@(_ZN10layer_norm40ln_parallel_residual_bwd_finalize_kernelINS_22Kernel_traits_finalizeILj512E6__halfS2_S2_S2_fjLb0ELj1024ELj4ENS_18Kernel_traits_baseILj512ES2_S2_S2_S2_fjLj1024EEEEELb0EEEvNS_9BwdParamsE)
        /*0974*/ 	.word	0x00000000


	//----- nvinfo : EIATTR_REGCOUNT
	.align		4
.L_403:
        /*0978*/ 	.byte	0x04, 0x2f
        /*097a*/ 	.short	(.L_405 - .L_404)
	.align		4
.L_404:
        /*097c*/ 	.word	index@(_ZN10layer_norm22ln_bwd_finalize_kernelINS_22Kernel_traits_finalizeILj512E6__halfS2_S2_S2_fjLb0ELj1024ELj4ENS_18Kernel_traits_baseILj512ES2_S2_S2_S2_fjLj1024EEEEELb0ELb0EEEvNS_9BwdParamsE)
        /*0980*/ 	.word	0x0000003f


	//----- nvinfo : EIATTR_FRAME_SIZE
	.align		4
.L_405:
        /*0984*/ 	.byte	0x04, 0x11
        /*0986*/ 	.short	(.L_407 - .L_406)
	.align		4
.L_406:
        /*0988*/ 	.word	index@(_ZN10layer_norm22ln_bwd_finalize_kernelINS_22Kernel_traits_finalizeILj512E6__halfS2_S2_S2_fjLb0ELj1024ELj4ENS_18Kernel_traits_baseILj512ES2_S2_S2_S2_fjLj1024EEEEELb0ELb0EEEvNS_9BwdParamsE)
        /*098c*/ 	.word	0x00000000


	//----- nvinfo : EIATTR_REGCOUNT
	.align		4
.L_407:
        /*0990*/ 	.byte	0x04, 0x2f
        /*0992*/ 	.short	(.L_409 - .L_408)
	.align		4
.L_408:
        /*0994*/ 	.word	index@(_ZN10layer_norm31ln_parallel_residual_bwd_kernelINS_13Kernel_traitsI6__halfS2_S2_S2_fjLj512ELj1ELj4ELj1ELj16ENS_18Kernel_traits_baseILj512ES2_S2_S2_S2_fjLj128EEEEELb1ELb0ELb1EEEvNS_9BwdParamsE)
        /*0998*/ 	.word	0x000000b2


	//----- nvinfo : EIATTR_FRAME_SIZE
	.align		4
.L_409:
        /*099c*/ 	.byte	0x04, 0x11
        /*099e*/ 	.short	(.L_411 - .L_410)
	.align		4
.L_410:
        /*09a0*/ 	.word	index@(_ZN10layer_norm31ln_parallel_residual_bwd_kernelINS_13Kernel_traitsI6__halfS2_S2_S2_fjLj512ELj1ELj4ELj1ELj16ENS_18Kernel_traits_baseILj512ES2_S2_S2_S2_fjLj128EEEEELb1ELb0ELb1EEEvNS_9BwdParamsE)
        /*09a4*/ 	.word	0x00000000


	//----- nvinfo : EIATTR_REGCOUNT
	.align		4
.L_411:
        /*09a8*/ 	.byte	0x04, 0x2f
        /*09aa*/ 	.short	(.L_413 - .L_412)
	.align		4
.L_412:
        /*09ac*/ 	.word	index@(_ZN10layer_norm31ln_parallel_residual_bwd_kernelINS_13Kernel_traitsI6__halfS2_S2_S2_fjLj512ELj1ELj4ELj1ELj16ENS_18Kernel_traits_baseILj512ES2_S2_S2_S2_fjLj128EEEEELb1ELb0ELb0EEEvNS_9BwdParamsE)
        /*09b0*/ 	.word	0x000000a2


	//----- nvinfo : EIATTR_FRAME_SIZE
	.align		4
.L_413:
        /*09b4*/ 	.byte	0x04, 0x11
        /*09b6*/ 	.short	(.L_415 - .L_414)
	.align		4
.L_414:
        /*09b8*/ 	.word	index@(_ZN10layer_norm31ln_parallel_residual_bwd_kernelINS_13Kernel_traitsI6__halfS2_S2_S2_fjLj512ELj1ELj4ELj1ELj16ENS_18Kernel_traits_baseILj512ES2_S2_S2_S2_fjLj128EEEEELb1ELb0ELb0EEEvNS_9BwdParamsE)
        /*09bc*/ 	.word	0x00000000


	//----- nvinfo : EIATTR_REGCOUNT
	.align		4
.L_415:
        /*09c0*/ 	.byte	0x04, 0x2f
        /*09c2*/ 	.short	(.L_417 - .L_416)
	.align		4
.L_416:
        /*09c4*/ 	.word	index@(_ZN10layer_norm31ln_parallel_residual_bwd_kernelINS_13Kernel_traitsI6__halfS2_S2_S2_fjLj512ELj1ELj4ELj1ELj16ENS_18Kernel_traits_baseILj512ES2_S2_S2_S2_fjLj128EEEEELb0ELb1ELb1EEEvNS_9BwdParamsE)
        /*09c8*/ 	.word	0x00000084


	//----- nvinfo : EIATTR_FRAME_SIZE
	.align		4
.L_417:
        /*09cc*/ 	.byte	0x04, 0x11
        /*09ce*/ 	.short	(.L_419 - .L_418)
	.align		4
.L_418:
        /*09d0*/ 	.word	index@(_ZN10layer_norm31ln_parallel_residual_bwd_kernelINS_13Kernel_traitsI6__halfS2_S2_S2_fjLj512ELj1ELj4ELj1ELj16ENS_18Kernel_traits_baseILj512ES2_S2_S2_S2_fjLj128EEEEELb0ELb1ELb1EEEvNS_9BwdParamsE)
        /*09d4*/ 	.word	0x00000000


	//----- nvinfo : EIATTR_REGCOUNT
	.align		4
.L_419:
        /*09d8*/ 	.byte	0x04, 0x2f
        /*09da*/ 	.short	(.L_421 - .L_420)
	.align		4
.L_420:
        /*09dc*/ 	.word	index@(_ZN10layer_norm31ln_parallel_residual_bwd_kernelINS_13Kernel_traitsI6__halfS2_S2_S2_fjLj512ELj1ELj4ELj1ELj16ENS_18Kernel_traits_baseILj512ES2_S2_S2_S2_fjLj128EEEEELb0ELb1ELb0EEEvNS_9BwdParamsE)
        /*09e0*/ 	.word	0x00000073


	//----- nvinfo : EIATTR_FRAME_SIZE
	.align		4
.L_421:
        /*09e4*/ 	.byte	0x04, 0x11
        /*09e6*/ 	.short	(.L_423 - .L_422)
	.align		4
.L_422:
        /*09e8*/ 	.word	index@(_ZN10layer_norm31ln_parallel_residual_bwd_kernelINS_13Kernel_traitsI6__halfS2_S2_S2_fjLj512ELj1ELj4ELj1ELj16ENS_18Kernel_traits_baseILj512ES2_S2_S2_S2_fjLj128EEEEELb0ELb1ELb0EEEvNS_9BwdParamsE)
        /*09ec*/ 	.word	0x00000000


	//----- nvinfo : EIATTR_REGCOUNT
	.align		4
.L_423:
        /*09f0*/ 	.byte	0x04, 0x2f
        /*09f2*/ 	.short	(.L_425 - .L_424)
	.align		4
.L_424:
        /*09f4*/ 	.word	index@(_ZN10layer_norm31ln_parallel_residual_bwd_kernelINS_13Kernel_traitsI6__halfS2_S2_S2_fjLj512ELj1ELj4ELj1ELj16ENS_18Kernel_traits_baseILj512ES2_S2_S2_S2_fjLj128EEEEELb0ELb0ELb1EEEvNS_9BwdParamsE)
        /*09f8*/ 	.word	0x000000a7


	//----- nvinfo : EIATTR_FRAME_SIZE
	.align		4
.L_425:
        /*09fc*/ 	.byte	0x04, 0x11
        /*09fe*/ 	.short	(.L_427 - .L_426)
	.align		4
.L_426:
        /*0a00*/ 	.word	index@(_ZN10layer_norm31ln_parallel_residual_bwd_kernelINS_13Kernel_traitsI6__halfS2_S2_S2_fjLj512ELj1ELj4ELj1ELj16ENS_18Kernel_traits_baseILj512ES2_S2_S2_S2_fjLj128EEEEELb0ELb0ELb1EEEvNS_9BwdParamsE)
        /*0a04*/ 	.word	0x00000000


	//----- nvinfo : EIATTR_REGCOUNT
	.align		4
.L_427:
        /*0a08*/ 	.byte	0x04, 0x2f
        /*0a0a*/ 	.short	(.L_429 - .L_428)
	.align		4
.L_428:
        /*0a0c*/ 	.word	index@(_ZN10layer_norm31ln_parallel_residual_bwd_kernelINS_13Kernel_traitsI6__halfS2_S2_S2_fjLj512ELj1ELj4ELj1ELj16ENS_18Kernel_traits_baseILj512ES2_S2_S2_S2_fjLj128EEEEELb0ELb0ELb0EEEvNS_9BwdParamsE)
        /*0a10*/ 	.word	0x000000a1


	//----- nvinfo : EIATTR_FRAME_SIZE
	.align		4
.L_429:
        /*0a14*/ 	.byte	0x04, 0x11
        /*0a16*/ 	.short	(.L_431 - .L_430)
	.align		4
.L_430:
        /*0a18*/ 	.word	index@(_ZN10layer_norm31ln_parallel_residual_bwd_kernelINS_13Kernel_traitsI6__halfS2_S2_S2_fjLj512ELj1ELj4ELj1ELj16ENS_18Kernel_traits_baseILj512ES2_S2_S2_S2_fjLj128EEEEELb0ELb0ELb0EEEvNS_9BwdParamsE)
        /*0a1c*/ 	.word	0x00000000


	//----- nvinfo : EIATTR_REGCOUNT
	.align		4
.L_431:
        /*0a20*/ 	.byte	0x04, 0x2f
        /*0a22*/ 	.short	(.L_433 - .L_432)
	.align		4
.L_432:
        /*0a24*/ 	.word	index@(_ZN10layer_norm31ln_parallel_residual_bwd_kernelINS_13Kernel_traitsI13__nv_bfloat16S2_S2_S2_fjLj512ELj1ELj4ELj1ELj16ENS_18Kernel_traits_baseILj512ES2_S2_S2_S2_fjLj128EEEEELb1ELb1ELb1EEEvNS_9BwdParamsE)
        /*0a28*/ 	.word	0x00000080


	//----- nvinfo : EIATTR_FRAME_SIZE
	.align		4
.L_433:
        /*0a2c*/ 	.byte	0x04, 0x11
        /*0a2e*/ 	.short	(.L_435 - .L_434)
	.align		4
.L_434:
        /*0a30*/ 	.word	index@(_ZN10layer_norm31ln_parallel_residual_bwd_kernelINS_13Kernel_traitsI13__nv_bfloat16S2_S2_S2_fjLj512ELj1ELj4ELj1ELj16ENS_18Kernel_traits_baseILj512ES2_S2_S2_S2_fjLj128EEEEELb1ELb1ELb1EEEvNS_9BwdParamsE)
        /*0a34*/ 	.word	0x00000000


	//----- nvinfo : EIATTR_REGCOUNT
	.align		4
.L_435:
        /*0a38*/ 	.byte	0x04, 0x2f
        /*0a3a*/ 	.short	(.L_437 - .L_436)
	.align		4
.L_436:
        /*0a3c*/ 	.word	index@(_ZN10layer_norm40ln_parallel_residual_bwd_finalize_kernelINS_22Kernel_traits_finalizeILj512E13__nv_bfloat16S2_S2_S2_fjLb0ELj1024ELj4ENS_18Kernel_traits_baseILj512ES2_S2_S2_S2_fjLj1024EEEEELb1EEEvNS_9BwdParamsE)
        /*0a40*/ 	.word	0x00000020


	//----- nvinfo : EIATTR_FRAME_SIZE
	.align		4
.L_437:
        /*0a44*/ 	.byte	0x04, 0x11
        /*0a46*/ 	.short	(.L_439 - .L_438)
	.align		4
.L_438:
        /*0a48*/ 	.word	index@(_ZN10layer_norm40ln_parallel_residual_bwd_finalize_kernelINS_22Kernel_traits_finalizeILj512E13__nv_bfloat16S2_S2_S2_fjLb0ELj1024ELj4ENS_18Kernel_traits_baseILj512ES2_S2_S2_S2_fjLj1024EEEEELb1EEEvNS_9BwdParamsE)
        /*0a4c*/ 	.word	0x00000000


	//----- nvinfo : EIATTR_REGCOUNT
	.align		4
.L_439:
        /*0a50*/ 	.byte	0x04, 0x2f
        /*0a52*/ 	.short	(.L_441 - .L_440)
	.align		4
.L_440:
        /*0a54*/ 	.word	index@(_ZN10layer_norm22ln_bwd_finalize_kernelINS_22Kernel_traits_finalizeILj512E13__nv_bfloat16S2_S2_S2_fjLb0ELj1024ELj4ENS_18Kernel_traits_baseILj512ES2_S2_S2_S2_fjLj1024EEEEELb0ELb1EEEvNS_9BwdParamsE)
        /*0a58*/ 	.word	0x00000020


	//----- nvinfo : EIATTR_FRAME_SIZE
	.align		4
.L_441:
        /*0a5c*/ 	.byte	0x04, 0x11
        /*0a5e*/ 	.short	(.L_443 - .L_442)
	.align		4
.L_442:
        /*0a60*/ 	.word	index@(_ZN10layer_norm22ln_bwd_finalize_kernelINS_22Kernel_traits_finalizeILj512E13__nv_bfloat16S2_S2_S2_fjLb0ELj1024ELj4ENS_18Kernel_traits_baseILj512ES2_S2_S2_S2_fjLj1024EEEEELb0ELb1EEEvNS_9BwdParamsE)
        /*0a64*/ 	.word	0x00000000


	//----- nvinfo : EIATTR_REGCOUNT
	.align		4
.L_443:
        /*0a68*/ 	.byte	0x04, 0x2f
        /*0a6a*/ 	.short	(.L_445 - .L_444)
	.align		4
.L_444:
        /*0a6c*/ 	.word	index@(_ZN10layer_norm31ln_parallel_residual_bwd_kernelINS_13Kernel_traitsI13__nv_bfloat16S2_S2_S2_fjLj512ELj1ELj4ELj1ELj16ENS_18Kernel_traits_baseILj512ES2_S2_S2_S2_fjLj128EEEEELb1ELb1ELb0EEEvNS_9BwdParamsE)
        /*0a70*/ 	.word	0x00000079


	//----- nvinfo : EIATTR_FRAME_SIZE
	.align		4
.L_445:
        /*0a74*/ 	.byte	0x04, 0x11
        /*0a76*/ 	.short	(.L_447 - .L_446)
	.align		4
.L_446:
        /*0a78*/ 	.word	index@(_ZN10layer_norm31ln_parallel_residual_bwd_kernelINS_13Kernel_traitsI13__nv_bfloat16S2_S2_S2_fjLj512ELj1ELj4ELj1ELj16ENS_18Kernel_traits_baseILj512ES2_S2_S2_S2_fjLj128EEEEELb1ELb1ELb0EEEvNS_9BwdParamsE)
        /*0a7c*/ 	.word	0x00000000


	//----- nvinfo : EIATTR_REGCOUNT
	.align		4
.L_447:
        /*0a80*/ 	.byte	0x04, 0x2f
        /*0a82*/ 	.short	(.L_449 - .L_448)
	.align		4
.L_448:
        /*0a84*/ 	.word	index@(_ZN10layer_norm40ln_parallel_residual_bwd_finalize_kernelINS_22Kernel_traits_finalizeILj512E13__nv_bfloat16S2_S2_S2_fjLb0ELj1024ELj4ENS_18Kernel_traits_baseILj512ES2_S2_S2_S2_fjLj1024EEEEELb0EEEvNS_9BwdParamsE)
        /*0a88*/ 	.word	0x00000020


	//----- nvinfo : EIATTR_FRAME_SIZE
	.align		4
.L_449:
        /*0a8c*/ 	.byte	0x04, 0x11
        /*0a8e*/ 	.short	(.L_451 - .L_450)
	.align		4
.L_450:
        /*0a90*/ 	.word	index@(_ZN10layer_norm40ln_parallel_residual_bwd_finalize_kernelINS_22Kernel_traits_finalizeILj512E13__nv_bfloat16S2_S2_S2_fjLb0ELj1024ELj4ENS_18Kernel_traits_baseILj512ES2_S2_S2_S2_fjLj1024EEEEELb0EEEvNS_9BwdParamsE)
        /*0a94*/ 	.word	0x00000000


	//----- nvinfo : EIATTR_REGCOUNT
	.align		4
.L_451:
        /*0a98*/ 	.byte	0x04, 0x2f
        /*0a9a*/ 	.short	(.L_453 - .L_452)
	.align		4
.L_452:
        /*0a9c*/ 	.word	index@(_ZN10layer_norm22ln_bwd_finalize_kernelINS_22Kernel_traits_finalizeILj512E13__nv_bfloat16S2_S2_S2_fjLb0ELj1024ELj4ENS_18Kernel_traits_baseILj512ES2_S2_S2_S2_fjLj1024EEEEELb0ELb0EEEvNS_9BwdParamsE)
        /*0aa0*/ 	.word	0x0000003f


	//----- nvinfo : EIATTR_FRAME_SIZE
	.align		4
.L_453:
        /*0aa4*/ 	.byte	0x04, 0x11
        /*0aa6*/ 	.short	(.L_455 - .L_454)
	.align		4
.L_454:
        /*0aa8*/ 	.word	index@(_ZN10layer_norm22ln_bwd_finalize_kernelINS_22Kernel_traits_finalizeILj512E13__nv_bfloat16S2_S2_S2_fjLb0ELj1024ELj4ENS_18Kernel_traits_baseILj512ES2_S2_S2_S2_fjLj1024EEEEELb0ELb0EEEvNS_9BwdParamsE)
        /*0aac*/ 	.word	0x00000000


	//----- nvinfo : EIATTR_REGCOUNT
	.align		4
.L_455:
        /*0ab0*/ 	.byte	0x04, 0x2f
        /*0ab2*/ 	.short	(.L_457 - .L_456)
	.align		4
.L_456:
        /*0ab4*/ 	.word	index@(_ZN10layer_norm31ln_parallel_residual_bwd_kernelINS_13Kernel_traitsI13__nv_bfloat16S2_S2_S2_fjLj512ELj1ELj4ELj1ELj16ENS_18Kernel_traits_baseILj512ES2_S2_S2_S2_fjLj128EEEEELb1ELb0ELb1EEEvNS_9BwdParamsE)
        /*0ab8*/ 	.word	0x000000bb


	//----- nvinfo : EIATTR_FRAME_SIZE
	.align		4
.L_457:
        /*0abc*/ 	.byte	0x04, 0x11
        /*0abe*/ 	.short	(.L_459 - .L_458)
	.align		4
.L_458:
        /*0ac0*/ 	.word	index@(_ZN10layer_norm31ln_parallel_residual_bwd_kernelINS_13Kernel_traitsI13__nv_bfloat16S2_S2_S2_fjLj512ELj1ELj4ELj1ELj16ENS_18Kernel_traits_baseILj512ES2_S2_S2_S2_fjLj128EEEEELb1ELb0ELb1EEEvNS_9BwdParamsE)
        /*0ac4*/ 	.word	0x00000000


	//----- nvinfo : EIATTR_REGCOUNT
	.align		4
.L_459:
        /*0ac8*/ 	.byte	0x04, 0x2f
        /*0aca*/ 	.short	(.L_461 - .L_460)
	.align		4
.L_460:
        /*0acc*/ 	.word	index@(_ZN10layer_norm31ln_parallel_residual_bwd_kernelINS_13Kernel_traitsI13__nv_bfloat16S2_S2_S2_fjLj512ELj1ELj4ELj1ELj16ENS_18Kernel_traits_baseILj512ES2_S2_S2_S2_fjLj128EEEEELb1ELb0ELb0EEEvNS_9BwdParamsE)
        /*0ad0*/ 	.word	0x000000bc


	//----- nvinfo : EIATTR_FRAME_SIZE
	.align		4
.L_461:
        /*0ad4*/ 	.byte	0x04, 0x11
        /*0ad6*/ 	.short	(.L_463 - .L_462)
	.align		4
.L_462:
        /*0ad8*/ 	.word	index@(_ZN10layer_norm31ln_parallel_residual_bwd_kernelINS_13Kernel_traitsI13__nv_bfloat16S2_S2_S2_fjLj512ELj1ELj4ELj1ELj16ENS_18Kernel_traits_baseILj512ES2_S2_S2_S2_fjLj128EEEEELb1ELb0ELb0EEEvNS_9BwdParamsE)
        /*0adc*/ 	.word	0x00000000


	//----- nvinfo : EIATTR_REGCOUNT
	.align		4
.L_463:
        /*0ae0*/ 	.byte	0x04, 0x2f
        /*0ae2*/ 	.short	(.L_465 - .L_464)
	.align		4
.L_464:
        /*0ae4*/ 	.word	index@(_ZN10layer_norm31ln_parallel_residual_bwd_kernelINS_13Kernel_traitsI13__nv_bfloat16S2_S2_S2_fjLj512ELj1ELj4ELj1ELj16ENS_18Kernel_traits_baseILj512ES2_S2_S2_S2_fjLj128EEEEELb0ELb1ELb1EEEvNS_9BwdParamsE)
        /*0ae8*/ 	.word	0x0000008e


	//----- nvinfo : EIATTR_FRAME_SIZE
	.align		4
.L_465:
        /*0aec*/ 	.byte	0x04, 0x11
        /*0aee*/ 	.short	(.L_467 - .L_466)
	.align		4
.L_466:
        /*0af0*/ 	.word	index@(_ZN10layer_norm31ln_parallel_residual_bwd_kernelINS_13Kernel_traitsI13__nv_bfloat16S2_S2_S2_fjLj512ELj1ELj4ELj1ELj16ENS_18Kernel_traits_baseILj512ES2_S2_S2_S2_fjLj128EEEEELb0ELb1ELb1EEEvNS_9BwdParamsE)
        /*0af4*/ 	.word	0x00000000


	//----- nvinfo : EIATTR_REGCOUNT
	.align		4
.L_467:
        /*0af8*/ 	.byte	0x04, 0x2f
        /*0afa*/ 	.short	(.L_469 - .L_468)
	.align		4
.L_468:
        /*0afc*/ 	.word	index@(_ZN10layer_norm31ln_parallel_residual_bwd_kernelINS_13Kernel_traitsI13__nv_bfloat16S2_S2_S2_fjLj512ELj1ELj4ELj1ELj16ENS_18Kernel_traits_baseILj512ES2_S2_S2_S2_fjLj128EEEEELb0ELb1ELb0EEEvNS_9BwdParamsE)
        /*0b00*/ 	.word	0x0000007a


	//----- nvinfo : EIATTR_FRAME_SIZE
	.align		4
.L_469:
        /*0b04*/ 	.byte	0x04, 0x11
        /*0b06*/ 	.short	(.L_471 - .L_470)
	.align		4
.L_470:
        /*0b08*/ 	.word	index@(_ZN10layer_norm31ln_parallel_residual_bwd_kernelINS_13Kernel_traitsI13__nv_bfloat16S2_S2_S2_fjLj512ELj1ELj4ELj1ELj16ENS_18Kernel_traits_baseILj512ES2_S2_S2_S2_fjLj128EEEEELb0ELb1ELb0EEEvNS_9BwdParamsE)
        /*0b0c*/ 	.word	0x00000000


	//----- nvinfo : EIATTR_REGCOUNT
	.align		4
.L_471:
        /*0b10*/ 	.byte	0x04, 0x2f
        /*0b12*/ 	.short	(.L_473 - .L_472)
	.align		4
.L_472:
        /*0b14*/ 	.word	index@(_ZN10layer_norm31ln_parallel_residual_bwd_kernelINS_13Kernel_traitsI13__nv_bfloat16S2_S2_S2_fjLj512ELj1ELj4ELj1ELj16ENS_18Kernel_traits_baseILj512ES2_S2_S2_S2_fjLj128EEEEELb0ELb0ELb1EEEvNS_9BwdParamsE)
        /*0b18*/ 	.word	0x000000a7


	//----- nvinfo : EIATTR_FRAME_SIZE
	.align		4
.L_473:
        /*0b1c*/ 	.byte	0x04, 0x11
        /*0b1e*/ 	.short	(.L_475 - .L_474)
	.align		4
.L_474:
        /*0b20*/ 	.word	index@(_ZN10layer_norm31ln_parallel_residual_bwd_kernelINS_13Kernel_traitsI13__nv_bfloat16S2_S2_S2_fjLj512ELj1ELj4ELj1ELj16ENS_18Kernel_traits_baseILj512ES2_S2_S2_S2_fjLj128EEEEELb0ELb0ELb1EEEvNS_9BwdParamsE)
        /*0b24*/ 	.word	0x00000000


	//----- nvinfo : EIATTR_REGCOUNT
	.align		4
.L_475:
        /*0b28*/ 	.byte	0x04, 0x2f
        /*0b2a*/ 	.short	(.L_477 - .L_476)
	.align		4
.L_476:
        /*0b2c*/ 	.word	index@(_ZN10layer_norm31ln_parallel_residual_bwd_kernelINS_13Kernel_traitsI13__nv_bfloat16S2_S2_S2_fjLj512ELj1ELj4ELj1ELj16ENS_18Kernel_traits_baseILj512ES2_S2_S2_S2_fjLj128EEEEELb0ELb0ELb0EEEvNS_9BwdParamsE)
        /*0b30*/ 	.word	0x000000a7


	//----- nvinfo : EIATTR_FRAME_SIZE
	.align		4
.L_477:
        /*0b34*/ 	.byte	0x04, 0x11
        /*0b36*/ 	.short	(.L_479 - .L_478)
	.align		4
.L_478:
        /*0b38*/ 	.word	index@(_ZN10layer_norm31ln_parallel_residual_bwd_kernelINS_13Kernel_traitsI13__nv_bfloat16S2_S2_S2_fjLj512ELj1ELj4ELj1ELj16ENS_18Kernel_traits_baseILj512ES2_S2_S2_S2_fjLj128EEEEELb0ELb0ELb0EEEvNS_9BwdParamsE)
        /*0b3c*/ 	.word	0x00000000


	//----- nvinfo : EIATTR_MIN_STACK_SIZE
	.align		4
.L_479:
        /*0b40*/ 	.byte	0x04, 0x12
        /*0b42*/ 	.short	(.L_481 - .L_480)
	.align		4
.L_480:
        /*0b44*/ 	.word	index@(_ZN10layer_norm31ln_parallel_residual_bwd_kernelINS_13Kernel_traitsI13__nv_bfloat16S2_S2_S2_fjLj512ELj1ELj4ELj1ELj16ENS_18Kernel_traits_baseILj512ES2_S2_S2_S2_fjLj128EEEEELb0ELb0ELb0EEEvNS_9BwdParamsE)
        /*0b48*/ 	.word	0x00000000


	//----- nvinfo : EIATTR_MIN_STACK_SIZE
	.align		4
.L_481:
        /*0b4c*/ 	.byte	0x04, 0x12
        /*0b4e*/ 	.short	(.L_483 - .L_482)
	.align		4
.L_482:
        /*0b50*/ 	.word	index@(_ZN10layer_norm31ln_parallel_residual_bwd_kernelINS_13Kernel_traitsI13__nv_bfloat16S2_S2_S2_fjLj512ELj1ELj4ELj1ELj16ENS_18Kernel_traits_baseILj512ES2_S2_S2_S2_fjLj128EEEEELb0ELb0ELb1EEEvNS_9BwdParamsE)
        /*0b54*/ 	.word	0x00000000


	//----- nvinfo : EIATTR_MIN_STACK_SIZE
	.align		4
.L_483:
        /*0b58*/ 	.byte	0x04, 0x12
        /*0b5a*/ 	.short	(.L_485 - .L_484)
	.align		4
.L_484:
        /*0b5c*/ 	.word	index@(_ZN10layer_norm31ln_parallel_residual_bwd_kernelINS_13Kernel_traitsI13__nv_bfloat16S2_S2_S2_fjLj512ELj1ELj4ELj1ELj16ENS_18Kernel_traits_baseILj512ES2_S2_S2_S2_fjLj128EEEEELb0ELb1ELb0EEEvNS_9BwdParamsE)
        /*0b60*/ 	.word	0x00000000


	//----- nvinfo : EIATTR_MIN_STACK_SIZE
	.align		4
.L_485:
        /*0b64*/ 	.byte	0x04, 0x12
        /*0b66*/ 	.short	(.L_487 - .L_486)
	.align		4
.L_486:
        /*0b68*/ 	.word	index@(_ZN10layer_norm31ln_parallel_residual_bwd_kernelINS_13Kernel_traitsI13__nv_bfloat16S2_S2_S2_fjLj512ELj1ELj4ELj1ELj16ENS_18Kernel_traits_baseILj512ES2_S2_S2_S2_fjLj128EEEEELb0ELb1ELb1EEEvNS_9BwdParamsE)
        /*0b6c*/ 	.word	0x00000000


	//----- nvinfo : EIATTR_MIN_STACK_SIZE
	.align		4
.L_487:
        /*0b70*/ 	.byte	0x04, 0x12
        /*0b72*/ 	.short	(.L_489 - .L_488)
	.align		4
.L_488:
        /*0b74*/ 	.word	index@(_ZN10layer_norm31ln_parallel_residual_bwd_kernelINS_13Kernel_traitsI13__nv_bfloat16S2_S2_S2_fjLj512ELj1ELj4ELj1ELj16ENS_18Kernel_traits_baseILj512ES2_S2_S2_S2_fjLj128EEEEELb1ELb0ELb0EEEvNS_9BwdParamsE)
        /*0b78*/ 	.word	0x00000000


	//----- nvinfo : EIATTR_MIN_STACK_SIZE
	.align		4
.L_489:
        /*0b7c*/ 	.byte	0x04, 0x12
        /*0b7e*/ 	.short	(.L_491 - .L_490)
	.align		4
.L_490:
        /*0b80*/ 	.word	index@(_ZN10layer_norm31ln_parallel_residual_bwd_kernelINS_13Kernel_traitsI13__nv_bfloat16S2_S2_S2_fjLj512ELj1ELj4ELj1ELj16ENS_18Kernel_traits_baseILj512ES2_S2_S2_S2_fjLj128EEEEELb1ELb0ELb1EEEvNS_9BwdParamsE)
        /*0b84*/ 	.word	0x00000000


	//----- nvinfo : EIATTR_MIN_STACK_SIZE
	.align		4
.L_491:
        /*0b88*/ 	.byte	0x04, 0x12
        /*0b8a*/ 	.short	(.L_493 - .L_492)
	.align		4
.L_492:
        /*0b8c*/ 	.word	index@(_ZN10layer_norm22ln_bwd_finalize_kernelINS_22Kernel_traits_finalizeILj512E13__nv_bfloat16S2_S2_S2_fjLb0ELj1024ELj4ENS_18Kernel_traits_baseILj512ES2_S2_S2_S2_fjLj1024EEEEELb0ELb0EEEvNS_9BwdParamsE)
        /*0b90*/ 	.word	0x00000000


	//----- nvinfo : EIATTR_MIN_STACK_SIZE
	.align		4
.L_493:
        /*0b94*/ 	.byte	0x04, 0x12
        /*0b96*/ 	.short	(.L_495 - .L_494)
	.align		4
.L_494:
        /*0b98*/ 	.word	index@(_ZN10layer_norm40ln_parallel_residual_bwd_finalize_kernelINS_22Kernel_traits_finalizeILj512E13__nv_bfloat16S2_S2_S2_fjLb0ELj1024ELj4ENS_18Kernel_traits_baseILj512ES2_S2_S2_S2_fjLj1024EEEEELb0EEEvNS_9BwdParamsE)
        /*0b9c*/ 	.word	0x00000000


	//----- nvinfo : EIATTR_MIN_STACK_SIZE
	.align		4
.L_495:
        /*0ba0*/ 	.byte	0x04, 0x12
        /*0ba2*/ 	.short	(.L_497 - .L_496)
	.align		4
.L_496:
        /*0ba4*/ 	.word	index@(_ZN10layer_norm31ln_parallel_residual_bwd_kernelINS_13Kernel_traitsI13__nv_bfloat16S2_S2_S2_fjLj512ELj1ELj4ELj1ELj16ENS_18Kernel_traits_baseILj512ES2_S2_S2_S2_fjLj128EEEEELb1ELb1ELb0EEEvNS_9BwdParamsE)
        /*0ba8*/ 	.word	0x00000000


	//----- nvinfo : EIATTR_MIN_STACK_SIZE
	.align		4
.L_497:
        /*0bac*/ 	.byte	0x04, 0x12
        /*0bae*/ 	.short	(.L_499 - .L_498)
	.align		4
.L_498:
        /*0bb0*/ 	.word	index@(_ZN10layer_norm22ln_bwd_finalize_kernelINS_22Kernel_traits_finalizeILj512E13__nv_bfloat16S2_S2_S2_fjLb0ELj1024ELj4ENS_18Kernel_traits_baseILj512ES2_S2_S2_S2_fjLj1024EEEEELb0ELb1EEEvNS_9BwdParamsE)
        /*0bb4*/ 	.word	0x00000000


	//----- nvinfo : EIATTR_MIN_STACK_SIZE
	.align		4
.L_499:
        /*0bb8*/ 	.byte	0x04, 0x12
        /*0bba*/ 	.short	(.L_501 - .L_500)
	.align		4
.L_500:
        /*0bbc*/ 	.word	index@(_ZN10layer_norm40ln_parallel_residual_bwd_finalize_kernelINS_22Kernel_traits_finalizeILj512E13__nv_bfloat16S2_S2_S2_fjLb0ELj1024ELj4ENS_18Kernel_traits_baseILj512ES2_S2_S2_S2_fjLj1024EEEEELb1EEEvNS_9BwdParamsE)
        /*0bc0*/ 	.word	0x00000000


	//----- nvinfo : EIATTR_MIN_STACK_SIZE
	.align		4
.L_501:
        /*0bc4*/ 	.byte	0x04, 0x12
        /*0bc6*/ 	.short	(.L_503 - .L_502)
	.align		4
.L_502:
        /*0bc8*/ 	.word	index@(_ZN10layer_norm31ln_parallel_residual_bwd_kernelINS_13Kernel_traitsI13__nv_bfloat16S2_S2_S2_fjLj512ELj1ELj4ELj1ELj16ENS_18Kernel_traits_baseILj512ES2_S2_S2_S2_fjLj128EEEEELb1ELb1ELb1EEEvNS_9BwdParamsE)
        /*0bcc*/ 	.word	0x00000000


	//----- nvinfo : EIATTR_MIN_STACK_SIZE
	.align		4
.L_503:
        /*0bd0*/ 	.byte	0x04, 0x12
        /*0bd2*/ 	.short	(.L_505 - .L_504)
	.align		4
.L_504:
        /*0bd4*/ 	.word	index@(_ZN10layer_norm31ln_parallel_residual_bwd_kernelINS_13Kernel_traitsI6__halfS2_S2_S2_fjLj512ELj1ELj4ELj1ELj16ENS_18Kernel_traits_baseILj512ES2_S2_S2_S2_fjLj128EEEEELb0ELb0ELb0EEEvNS_9BwdParamsE)
        /*0bd8*/ 	.word	0x00000000


	//----- nvinfo : EIATTR_MIN_STACK_SIZE
	.align		4
.L_505:
        /*0bdc*/ 	.byte	0x04, 0x12
        /*0bde*/ 	.short	(.L_507 - .L_506)
	.align		4
.L_506:
        /*0be0*/ 	.word	index@(_ZN10layer_norm31ln_parallel_residual_bwd_kernelINS_13Kernel_traitsI6__halfS2_S2_S2_fjLj512ELj1ELj4ELj1ELj16ENS_18Kernel_traits_baseILj512ES2_S2_S2_S2_fjLj128EEEEELb0ELb0ELb1EEEvNS_9BwdParamsE)
        /*0be4*/ 	.word	0x00000000


	//----- nvinfo : EIATTR_MIN_STACK_SIZE
	.align		4
.L_507:
        /*0be8*/ 	.byte	0x04, 0x12
        /*0bea*/ 	.short	(.L_509 - .L_508)
	.align		4
.L_508:
        /*0bec*/ 	.word	index@(_ZN10layer_norm31ln_parallel_residual_bwd_kernelINS_13Kernel_traitsI6__halfS2_S2_S2_fjLj512ELj1ELj4ELj1ELj16ENS_18Kernel_traits_baseILj512ES2_S2_S2_S2_fjLj128EEEEELb0ELb1ELb0EEEvNS_9BwdParamsE)
        /*0bf0*/ 	.word	0x00000000


	//----- nvinfo : EIATTR_MIN_STACK_SIZE
	.align		4
.L_509:
        /*0bf4*/ 	.byte	0x04, 0x12
        /*0bf6*/ 	.short	(.L_511 - .L_510)
	.align		4
.L_510:
        /*0bf8*/ 	.word	index@(_ZN10layer_norm31ln_parallel_residual_bwd_kernelINS_13Kernel_traitsI6__halfS2_S2_S2_fjLj512ELj1ELj4ELj1ELj16ENS_18Kernel_traits_baseILj512ES2_S2_S2_S2_fjLj128EEEEELb0ELb1ELb1EEEvNS_9BwdParamsE)
        /*0bfc*/ 	.word	0x00000000


	//----- nvinfo : EIATTR_MIN_STACK_SIZE
	.align		4
.L_511:
        /*0c00*/ 	.byte	0x04, 0x12
        /*0c02*/ 	.short	(.L_513 - .L_512)
	.align		4
.L_512:
        /*0c04*/ 	.word	index@(_ZN10layer_norm31ln_parallel_residual_bwd_kernelINS_13Kernel_traitsI6__halfS2_S2_S2_fjLj512ELj1ELj4ELj1ELj16ENS_18Kernel_traits_baseILj512ES2_S2_S2_S2_fjLj128EEEEELb1ELb0ELb0EEEvNS_9BwdParamsE)
        /*0c08*/ 	.word	0x00000000


	//----- nvinfo : EIATTR_MIN_STACK_SIZE
	.align		4
.L_513:
        /*0c0c*/ 	.byte	0x04, 0x12
        /*0c0e*/ 	.short	(.L_515 - .L_514)
	.align		4
.L_514:
        /*0c10*/ 	.word	index@(_ZN10layer_norm31ln_parallel_residual_bwd_kernelINS_13Kernel_traitsI6__halfS2_S2_S2_fjLj512ELj1ELj4ELj1ELj16ENS_18Kernel_traits_baseILj512ES2_S2_S2_S2_fjLj128EEEEELb1ELb0ELb1EEEvNS_9BwdParamsE)
        /*0c14*/ 	.word	0x00000000


	//----- nvinfo : EIATTR_MIN_STACK_SIZE
	.align		4
.L_515:
        /*0c18*/ 	.byte	0x04, 0x12
        /*0c1a*/ 	.short	(.L_517 - .L_516)
	.align		4
.L_516:
        /*0c1c*/ 	.word	index@(_ZN10layer_norm22ln_bwd_finalize_kernelINS_22Kernel_traits_finalizeILj512E6__halfS2_S2_S2_fjLb0ELj1024ELj4ENS_18Kernel_traits_baseILj512ES2_S2_S2_S2_fjLj1024EEEEELb0ELb0EEEvNS_9BwdParamsE)
        /*0c20*/ 	.word	0x00000000


	//----- nvinfo : EIATTR_MIN_STACK_SIZE
	.align		4
.L_517:
        /*0c24*/ 	.byte	0x04, 0x12
        /*0c26*/ 	.short	(.L_519 - .L_518)
	.align		4
.L_518:
        /*0c28*/ 	.word	index@(_ZN10layer_norm40ln_parallel_residual_bwd_finalize_kernelINS_22Kernel_traits_finalizeILj512E6__halfS2_S2_S2_fjLb0ELj1024ELj4ENS_18Kernel_traits_baseILj512ES2_S2_S2_S2_fjLj1024EEEEELb0EEEvNS_9BwdParamsE)
        /*0c2c*/ 	.word	0x00000000


	//----- nvinfo : EIATTR_MIN_STACK_SIZE
	.align		4
.L_519:
        /*0c30*/ 	.byte	0x04, 0x12
        /*0c32*/ 	.short	(.L_521 - .L_520)
	.align		4
.L_520:
        /*0c34*/ 	.word	index@(_ZN10layer_norm31ln_parallel_residual_bwd_kernelINS_13Kernel_traitsI6__halfS2_S2_S2_fjLj512ELj1ELj4ELj1ELj16ENS_18Kernel_traits_baseILj512ES2_S2_S2_S2_fjLj128EEEEELb1ELb1ELb0EEEvNS_9BwdParamsE)
        /*0c38*/ 	.word	0x00000000


	//----- nvinfo : EIATTR_MIN_STACK_SIZE
	.align		4
.L_521:
        /*0c3c*/ 	.byte	0x04, 0x12
        /*0c3e*/ 	.short	(.L_523 - .L_522)
	.align		4
.L_522:
        /*0c40*/ 	.word	index@(_ZN10layer_norm22ln_bwd_finalize_kernelINS_22Kernel_traits_finalizeILj512E6__halfS2_S2_S2_fjLb0ELj1024ELj4ENS_18Kernel_traits_baseILj512ES2_S2_S2_S2_fjLj1024EEEEELb0ELb1EEEvNS_9BwdParamsE)
        /*0c44*/ 	.word	0x00000000


	//----- nvinfo : EIATTR_MIN_STACK_SIZE
	.align		4
.L_523:
        /*0c48*/ 	.byte	0x04, 0x12
        /*0c4a*/ 	.short	(.L_525 - .L_524)
	.align		4
.L_524:
        /*0c4c*/ 	.word	index@(_ZN10layer_norm40ln_parallel_residual_bwd_finalize_kernelINS_22Kernel_traits_finalizeILj512E6__halfS2_S2_S2_fjLb0ELj1024ELj4ENS_18Kernel_traits_baseILj512ES2_S2_S2_S2_fjLj1024EEEEELb1EEEvNS_9BwdParamsE)
        /*0c50*/ 	.word	0x00000000


	//----- nvinfo : EIATTR_MIN_STACK_SIZE
	.align		4
.L_525:
        /*0c54*/ 	.byte	0x04, 0x12
        /*0c56*/ 	.short	(.L_527 - .L_526)
	.align		4
.L_526:
        /*0c58*/ 	.word	index@(_ZN10layer_norm31ln_parallel_residual_bwd_kernelINS_13Kernel_traitsI6__halfS2_S2_S2_fjLj512ELj1ELj4ELj1ELj16ENS_18Kernel_traits_baseILj512ES2_S2_S2_S2_fjLj128EEEEELb1ELb1ELb1EEEvNS_9BwdParamsE)
        /*0c5c*/ 	.word	0x00000000


	//----- nvinfo : EIATTR_MIN_STACK_SIZE
	.align		4
.L_527:
        /*0c60*/ 	.byte	0x04, 0x12
        /*0c62*/ 	.short	(.L_529 - .L_528)
	.align		4
.L_528:
        /*0c64*/ 	.word	index@(_ZN10layer_norm31ln_parallel_residual_bwd_kernelINS_13Kernel_traitsIf13__nv_bfloat16S2_S2_fjLj512ELj1ELj4ELj1ELj16ENS_18Kernel_traits_baseILj512EfS2_S2_S2_fjLj128EEEEELb0ELb0ELb0EEEvNS_9BwdParamsE)
        /*0c68*/ 	.word	0x00000000


	//----- nvinfo : EIATTR_MIN_STACK_SIZE
	.align		4
.L_529:
        /*0c6c*/ 	.byte	0x04, 0x12
        /*0c6e*/ 	.short	(.L_531 - .L_530)
	.align		4
.L_530:
        /*0c70*/ 	.word	index@(_ZN10layer_norm31ln_parallel_residual_bwd_kernelINS_13Kernel_traitsIf13__nv_bfloat16S2_S2_fjLj512ELj1ELj4ELj1ELj16ENS_18Kernel_traits_baseILj512EfS2_S2_S2_fjLj128EEEEELb0ELb0ELb1EEEvNS_9BwdParamsE)
        /*0c74*/ 	.word	0x00000000


	//----- nvinfo : EIATTR_MIN_STACK_SIZE
	.align		4
.L_531:
        /*0c78*/ 	.byte	0x04, 0x12
        /*0c7a*/ 	.short	(.L_533 - .L_532)
	.align		4
.L_532:
        /*0c7c*/ 	.word	index@(_ZN10layer_norm31ln_parallel_residual_bwd_kernelINS_13Kernel_traitsIf13__nv_bfloat16S2_S2_fjLj512ELj1ELj4ELj1ELj16ENS_18Kernel_traits_baseILj512EfS2_S2_S2_fjLj128EEEEELb0ELb1ELb0EEEvNS_9BwdParamsE)
        /*0c80*/ 	.word	0x00000000


	//----- nvinfo : EIATTR_MIN_STACK_SIZE
	.align		4
.L_533:
        /*0c84*/ 	.byte	0x04, 0x12
        /*0c86*/ 	.short	(.L_535 - .L_534)
	.align		4
.L_534:
        /*0c88*/ 	.word	index@(_ZN10layer_norm31ln_parallel_residual_bwd_kernelINS_13Kernel_traitsIf13__nv_bfloat16S2_S2_fjLj512ELj1ELj4ELj1ELj16ENS_18Kernel_traits_baseILj512EfS2_S2_S2_fjLj128EEEEELb0ELb1ELb1EEEvNS_9BwdParamsE)
        /*0c8c*/ 	.word	0x00000000


	//----- nvinfo : EIATTR_MIN_STACK_SIZE
	.align		4
.L_535:
        /*0c90*/ 	.byte	0x04, 0x12
        /*0c92*/ 	.short	(.L_537 - .L_536)
	.align		4
.L_536:
        /*0c94*/ 	.word	index@(_ZN10layer_norm31ln_parallel_residual_bwd_kernelINS_13Kernel_traitsIf13__nv_bfloat16S2_S2_fjLj512ELj1ELj4ELj1ELj16ENS_18Kernel_traits_baseILj512EfS2_S2_S2_fjLj128EEEEELb1ELb0ELb0EEEvNS_9BwdParamsE)
        /*0c98*/ 	.word	0x00000000


	//----- nvinfo : EIATTR_MIN_STACK_SIZE
	.align		4
.L_537:
        /*0c9c*/ 	.byte	0x04, 0x12
        /*0c9e*/ 	.short	(.L_539 - .L_538)
	.align		4
.L_538:
        /*0ca0*/ 	.word	index@(_ZN10layer_norm31ln_parallel_residual_bwd_kernelINS_13Kernel_traitsIf13__nv_bfloat16S2_S2_fjLj512ELj1ELj4ELj1ELj16ENS_18Kernel_traits_baseILj512EfS2_S2_S2_fjLj128EEEEELb1ELb0ELb1EEEvNS_9BwdParamsE)
        /*0ca4*/ 	.word	0x00000000


	//----- nvinfo : EIATTR_MIN_STACK_SIZE
	.align		4
.L_539:
        /*0ca8*/ 	.byte	0x04, 0x12
        /*0caa*/ 	.short	(.L_541 - .L_540)
	.align		4
.L_540:
        /*0cac*/ 	.word	index@(_ZN10layer_norm22ln_bwd_finalize_kernelINS_22Kernel_traits_finalizeILj512Ef13__nv_bfloat16S2_S2_fjLb0ELj1024ELj4ENS_18Kernel_traits_baseILj512EfS2_S2_S2_fjLj1024EEEEELb0ELb0EEEvNS_9BwdParamsE)
        /*0cb0*/ 	.word	0x00000000


	//----- nvinfo : EIATTR_MIN_STACK_SIZE
	.align		4
.L_541:
        /*0cb4*/ 	.byte	0x04, 0x12
        /*0cb6*/ 	.short	(.L_543 - .L_542)
	.align		4
.L_542:
        /*0cb8*/ 	.word	index@(_ZN10layer_norm40ln_parallel_residual_bwd_finalize_kernelINS_22Kernel_traits_finalizeILj512Ef13__nv_bfloat16S2_S2_fjLb0ELj1024ELj4ENS_18Kernel_traits_baseILj512EfS2_S2_S2_fjLj1024EEEEELb0EEEvNS_9BwdParamsE)
        /*0cbc*/ 	.word	0x00000000


	//----- nvinfo : EIATTR_MIN_STACK_SIZE
	.align		4
.L_543:
        /*0cc0*/ 	.byte	0x04, 0x12
        /*0cc2*/ 	.short	(.L_545 - .L_544)
	.align		4
.L_544:
        /*0cc4*/ 	.word	index@(_ZN10layer_norm31ln_parallel_residual_bwd_kernelINS_13Kernel_traitsIf13__nv_bfloat16S2_S2_fjLj512ELj1ELj4ELj1ELj16ENS_18Kernel_traits_baseILj512EfS2_S2_S2_fjLj128EEEEELb1ELb1ELb0EEEvNS_9BwdParamsE)
        /*0cc8*/ 	.word	0x00000000


	//----- nvinfo : EIATTR_MIN_STACK_SIZE
	.align		4
.L_545:
        /*0ccc*/ 	.byte	0x04, 0x12
        /*0cce*/ 	.short	(.L_547 - .L_546)
	.align		4
.L_546:
        /*0cd0*/ 	.word	index@(_ZN10layer_norm22ln_bwd_finalize_kernelINS_22Kernel_traits_finalizeILj512Ef13__nv_bfloat16S2_S2_fjLb0ELj1024ELj4ENS_18Kernel_traits_baseILj512EfS2_S2_S2_fjLj1024EEEEELb0ELb1EEEvNS_9BwdParamsE)
        /*0cd4*/ 	.word	0x00000000


	//----- nvinfo : EIATTR_MIN_STACK_SIZE
	.align		4
.L_547:
        /*0cd8*/ 	.byte	0x04, 0x12
        /*0cda*/ 	.short	(.L_549 - .L_548)
	.align		4
.L_548:
        /*0cdc*/ 	.word	index@(_ZN10layer_norm40ln_parallel_residual_bwd_finalize_kernelINS_22Kernel_traits_finalizeILj512Ef13__nv_bfloat16S2_S2_fjLb0ELj1024ELj4ENS_18Kernel_traits_baseILj512EfS2_S2_S2_fjLj1024EEEEELb1EEEvNS_9BwdParamsE)
        /*0ce0*/ 	.word	0x00000000


	//----- nvinfo : EIATTR_MIN_STACK_SIZE
	.align		4
.L_549:
        /*0ce4*/ 	.byte	0x04, 0x12
        /*0ce6*/ 	.short	(.L_551 - .L_550)
	.align		4
.L_550:
        /*0ce8*/ 	.word	index@(_ZN10layer_norm31ln_parallel_residual_bwd_kernelINS_13Kernel_traitsIf13__nv_bfloat16S2_S2_fjLj512ELj1ELj4ELj1ELj16ENS_18Kernel_traits_baseILj512EfS2_S2_S2_fjLj128EEEEELb1ELb1ELb1EEEvNS_9BwdParamsE)
        /*0cec*/ 	.word	0x00000000


	//----- nvinfo : EIATTR_MIN_STACK_SIZE
	.align		4
.L_551:
        /*0cf0*/ 	.byte	0x04, 0x12
        /*0cf2*/ 	.short	(.L_553 - .L_552)
	.align		4
.L_552:
        /*0cf4*/ 	.word	index@(_ZN10layer_norm31ln_parallel_residual_bwd_kernelINS_13Kernel_traitsI13__nv_bfloat16S2_fS2_fjLj512ELj1ELj4ELj1ELj16ENS_18Kernel_traits_baseILj512ES2_S2_fS2_fjLj128EEEEELb0ELb0ELb0EEEvNS_9BwdParamsE)
        /*0cf8*/ 	.word	0x00000000


	//----- nvinfo : EIATTR_MIN_STACK_SIZE
	.align		4
.L_553:
        /*0cfc*/ 	.byte	0x04, 0x12
        /*0cfe*/ 	.short	(.L_555 - .L_554)
	.align		4
.L_554:
        /*0d00*/ 	.word	index@(_ZN10layer_norm31ln_parallel_residual_bwd_kernelINS_13Kernel_traitsI13__nv_bfloat16S2_fS2_fjLj512ELj1ELj4ELj1ELj16ENS_18Kernel_traits_baseILj512ES2_S2_fS2_fjLj128EEEEELb0ELb0ELb1EEEvNS_9BwdParamsE)
        /*0d04*/ 	.word	0x00000000


	//----- nvinfo : EIATTR_MIN_STACK_SIZE
	.align		4
.L_555:
        /*0d08*/ 	.byte	0x04, 0x12
        /*0d0a*/ 	.short	(.L_557 - .L_556)
	.align		4
.L_556:
        /*0d0c*/ 	.word	index@(_ZN10layer_norm31ln_parallel_residual_bwd_kernelINS_13Kernel_traitsI13__nv_bfloat16S2_fS2_fjLj512ELj1ELj4ELj1ELj16ENS_18Kernel_traits_baseILj512ES2_S2_fS2_fjLj128EEEEELb0ELb1ELb0EEEvNS_9BwdParamsE)
        /*0d10*/ 	.word	0x00000000


	//----- nvinfo : EIATTR_MIN_STACK_SIZE
	.align		4
.L_557:
        /*0d14*/ 	.byte	0x04, 0x12
        /*0d16*/ 	.short	(.L_559 - .L_558)
	.align		4
.L_558:
        /*0d18*/ 	.word	index@(_ZN10layer_norm31ln_parallel_residual_bwd_kernelINS_13Kernel_traitsI13__nv_bfloat16S2_fS2_fjLj512ELj1ELj4ELj1ELj16ENS_18Kernel_traits_baseILj512ES2_S2_fS2_fjLj128EEEEELb0ELb1ELb1EEEvNS_9BwdParamsE)
        /*0d1c*/ 	.word	0x00000000


	//----- nvinfo : EIATTR_MIN_STACK_SIZE
	.align		4
.L_559:
        /*0d20*/ 	.byte	0x04, 0x12
        /*0d22*/ 	.short	(.L_561 - .L_560)
	.align		4
.L_560:
        /*0d24*/ 	.word	index@(_ZN10layer_norm31ln_parallel_residual_bwd_kernelINS_13Kernel_traitsI13__nv_bfloat16S2_fS2_fjLj512ELj1ELj4ELj1ELj16ENS_18Kernel_traits_baseILj512ES2_S2_fS2_fjLj128EEEEELb1ELb0ELb0EEEvNS_9BwdParamsE)
        /*0d28*/ 	.word	0x00000000


	//----- nvinfo : EIATTR_MIN_STACK_SIZE
	.align		4
.L_561:
        /*0d2c*/ 	.byte	0x04, 0x12
        /*0d2e*/ 	.short	(.L_563 - .L_562)
	.align		4
.L_562:
        /*0d30*/ 	.word	index@(_ZN10layer_norm31ln_parallel_residual_bwd_kernelINS_13Kernel_traitsI13__nv_bfloat16S2_fS2_fjLj512ELj1ELj4ELj1ELj16ENS_18Kernel_traits_baseILj512ES2_S2_fS2_fjLj128EEEEELb1ELb0ELb1EEEvNS_9BwdParamsE)
        /*0d34*/ 	.word	0x00000000


	//----- nvinfo : EIATTR_MIN_STACK_SIZE
	.align		4
.L_563:
        /*0d38*/ 	.byte	0x04, 0x12
        /*0d3a*/ 	.short	(.L_565 - .L_564)
	.align		4
.L_564:
        /*0d3c*/ 	.word	index@(_ZN10layer_norm22ln_bwd_finalize_kernelINS_22Kernel_traits_finalizeILj512E13__nv_bfloat16S2_fS2_fjLb0ELj1024ELj4ENS_18Kernel_traits_baseILj512ES2_S2_fS2_fjLj1024EEEEELb0ELb0EEEvNS_9BwdParamsE)
        /*0d40*/ 	.word	0x00000000


	//----- nvinfo : EIATTR_MIN_STACK_SIZE
	.align		4
.L_565:
        /*0d44*/ 	.byte	0x04, 0x12
        /*0d46*/ 	.short	(.L_567 - .L_566)
	.align		4
.L_566:
        /*0d48*/ 	.word	index@(_ZN10layer_norm40ln_parallel_residual_bwd_finalize_kernelINS_22Kernel_traits_finalizeILj512E13__nv_bfloat16S2_fS2_fjLb0ELj1024ELj4ENS_18Kernel_traits_baseILj512ES2_S2_fS2_fjLj1024EEEEELb0EEEvNS_9BwdParamsE)
        /*0d4c*/ 	.word	0x00000000


	//----- nvinfo : EIATTR_MIN_STACK_SIZE
	.align		4
.L_567:
        /*0d50*/ 	.byte	0x04, 0x12
        /*0d52*/ 	.short	(.L_569 - .L_568)
	.align		4
.L_568:
        /*0d54*/ 	.word	index@(_ZN10layer_norm31ln_parallel_residual_bwd_kernelINS_13Kernel_traitsI13__nv_bfloat16S2_fS2_fjLj512ELj1ELj4ELj1ELj16ENS_18Kernel_traits_baseILj512ES2_S2_fS2_fjLj128EEEEELb1ELb1ELb0EEEvNS_9BwdParamsE)
        /*0d58*/ 	.word	0x00000000


	//----- nvinfo : EIATTR_MIN_STACK_SIZE
	.align		4
.L_569:
        /*0d5c*/ 	.byte	0x04, 0x12
        /*0d5e*/ 	.short	(.L_571 - .L_570)
	.align		4
.L_570:
        /*0d60*/ 	.word	index@(_ZN10layer_norm22ln_bwd_finalize_kernelINS_22Kernel_traits_finalizeILj512E13__nv_bfloat16S2_fS2_fjLb0ELj1024ELj4ENS_18Kernel_traits_baseILj512ES2_S2_fS2_fjLj1024EEEEELb0ELb1EEEvNS_9BwdParamsE)
        /*0d64*/ 	.word	0x00000000


	//----- nvinfo : EIATTR_MIN_STACK_SIZE
	.align		4
.L_571:
        /*0d68*/ 	.byte	0x04, 0x12
        /*0d6a*/ 	.short	(.L_573 - .L_572)
	.align		4
.L_572:
        /*0d6c*/ 	.word	index@(_ZN10layer_norm40ln_parallel_residual_bwd_finalize_kernelINS_22Kernel_traits_finalizeILj512E13__nv_bfloat16S2_fS2_fjLb0ELj1024ELj4ENS_18Kernel_traits_baseILj512ES2_S2_fS2_fjLj1024EEEEELb1EEEvNS_9BwdParamsE)
        /*0d70*/ 	.word	0x00000000


	//----- nvinfo : EIATTR_MIN_STACK_SIZE
	.align		4
.L_573:
        /*0d74*/ 	.byte	0x04, 0x12
        /*0d76*/ 	.short	(.L_575 - .L_574)
	.align		4
.L_574:
        /*0d78*/ 	.word	index@(_ZN10layer_norm31ln_parallel_residual_bwd_kernelINS_13Kernel_traitsI13__nv_bfloat16S2_fS2_fjLj512ELj1ELj4ELj1ELj16ENS_18Kernel_traits_baseILj512ES2_S2_fS2_fjLj128EEEEELb1ELb1ELb1EEEvNS_9BwdParamsE)
        /*0d7c*/ 	.word	0x00000000


	//----- nvinfo : EIATTR_MIN_STACK_SIZE
	.align		4
.L_575:
        /*0d80*/ 	.byte	0x04, 0x12
        /*0d82*/ 	.short	(.L_577 - .L_576)
	.align		4
.L_576:
        /*0d84*/ 	.word	index@(_ZN10layer_norm31ln_parallel_residual_bwd_kernelINS_13Kernel_traitsIf13__nv_bfloat16fS2_fjLj512ELj1ELj4ELj1ELj16ENS_18Kernel_traits_baseILj512EfS2_fS2_fjLj128EEEEELb0ELb0ELb0EEEvNS_9BwdParamsE)
        /*0d88*/ 	.word	0x00000000


	//----- nvinfo : EIATTR_MIN_STACK_SIZE
	.align		4
.L_577:
        /*0d8c*/ 	.byte	0x04, 0x12
        /*0d8e*/ 	.short	(.L_579 - .L_578)
	.align		4
.L_578:
        /*0d90*/ 	.word	index@(_ZN10layer_norm31ln_parallel_residual_bwd_kernelINS_13Kernel_traitsIf13__nv_bfloat16fS2_fjLj512ELj1ELj4ELj1ELj16ENS_18Kernel_traits_baseILj512EfS2_fS2_fjLj128EEEEELb0ELb0ELb1EEEvNS_9BwdParamsE)
        /*0d94*/ 	.word	0x00000000


	//----- nvinfo : EIATTR_MIN_STACK_SIZE
	.align		4
.L_579:
        /*0d98*/ 	.byte	0x04, 0x12
        /*0d9a*/ 	.short	(.L_581 - .L_580)
	.align		4
.L_580:
        /*0d9c*/ 	.word	index@(_ZN10layer_norm31ln_parallel_residual_bwd_kernelINS_13Kernel_traitsIf13__nv_bfloat16fS2_fjLj512ELj1ELj4ELj1ELj16ENS_18Kernel_traits_baseILj512EfS2_fS2_fjLj128EEEEELb0ELb1ELb0EEEvNS_9BwdParamsE)
        /*0da0*/ 	.word	0x00000000


	//----- nvinfo : EIATTR_MIN_STACK_SIZE
	.align		4
.L_581:
        /*0da4*/ 	.byte	0x04, 0x12
        /*0da6*/ 	.short	(.L_583 - .L_582)
	.align		4
.L_582:
        /*0da8*/ 	.word	index@(_ZN10layer_norm31ln_parallel_residual_bwd_kernelINS_13Kernel_traitsIf13__nv_bfloat16fS2_fjLj512ELj1ELj4ELj1ELj16ENS_18Kernel_traits_baseILj512EfS2_fS2_fjLj128EEEEELb0ELb1ELb1EEEvNS_9BwdParamsE)
        /*0dac*/ 	.word	0x00000000


	//----- nvinfo : EIATTR_MIN_STACK_SIZE
	.align		4
.L_583:
        /*0db0*/ 	.byte	0x04, 0x12
        /*0db2*/ 	.short	(.L_585 - .L_584)
	.align		4
.L_584:
        /*0db4*/ 	.word	index@(_ZN10layer_norm31ln_parallel_residual_bwd_kernelINS_13Kernel_traitsIf13__nv_bfloat16fS2_fjLj512ELj1ELj4ELj1ELj16ENS_18Kernel_traits_baseILj512EfS2_fS2_fjLj128EEEEELb1ELb0ELb0EEEvNS_9BwdParamsE)
        /*0db8*/ 	.word	0x00000000


	//----- nvinfo : EIATTR_MIN_STACK_SIZE
	.align		4
.L_585:
        /*0dbc*/ 	.byte	0x04, 0x12
        /*0dbe*/ 	.short	(.L_587 - .L_586)
	.align		4
.L_586:
        /*0dc0*/ 	.word	index@(_ZN10layer_norm31ln_parallel_residual_bwd_kernelINS_13Kernel_traitsIf13__nv_bfloat16fS2_fjLj512ELj1ELj4ELj1ELj16ENS_18Kernel_traits_baseILj512EfS2_fS2_fjLj128EEEEELb1ELb0ELb1EEEvNS_9BwdParamsE)
        /*0dc4*/ 	.word	0x00000000


	//----- nvinfo : EIATTR_MIN_STACK_SIZE
	.align		4
.L_587:
        /*0dc8*/ 	.byte	0x04, 0x12
        /*0dca*/ 	.short	(.L_589 - .L_588)
	.align		4
.L_588:
        /*0dcc*/ 	.word	index@(_ZN10layer_norm22ln_bwd_finalize_kernelINS_22Kernel_traits_finalizeILj512Ef13__nv_bfloat16fS2_fjLb0ELj1024ELj4ENS_18Kernel_traits_baseILj512EfS2_fS2_fjLj1024EEEEELb0ELb0EEEvNS_9BwdParamsE)
        /*0dd0*/ 	.word	0x00000000


	//----- nvinfo : EIATTR_MIN_STACK_SIZE
	.align		4
.L_589:
        /*0dd4*/ 	.byte	0x04, 0x12
        /*0dd6*/ 	.short	(.L_591 - .L_590)
	.align		4
.L_590:
        /*0dd8*/ 	.word	index@(_ZN10layer_norm40ln_parallel_residual_bwd_finalize_kernelINS_22Kernel_traits_finalizeILj512Ef13__nv_bfloat16fS2_fjLb0ELj1024ELj4ENS_18Kernel_traits_baseILj512EfS2_fS2_fjLj1024EEEEELb0EEEvNS_9BwdParamsE)
        /*0ddc*/ 	.word	0x00000000


	//----- nvinfo : EIATTR_MIN_STACK_SIZE
	.align		4
.L_591:
        /*0de0*/ 	.byte	0x04, 0x12
        /*0de2*/ 	.short	(.L_593 - .L_592)
	.align		4
.L_592:
        /*0de4*/ 	.word	index@(_ZN10layer_norm31ln_parallel_residual_bwd_kernelINS_13Kernel_traitsIf13__nv_bfloat16fS2_fjLj512ELj1ELj4ELj1ELj16ENS_18Kernel_traits_baseILj512EfS2_fS2_fjLj128EEEEELb1ELb1ELb0EEEvNS_9BwdParamsE)
        /*0de8*/ 	.word	0x00000000


	//----- nvinfo : EIATTR_MIN_STACK_SIZE
	.align		4
.L_593:
        /*0dec*/ 	.byte	0x04, 0x12
        /*0dee*/ 	.short	(.L_595 - .L_594)
	.align		4
.L_594:
        /*0df0*/ 	.word	index@(_ZN10layer_norm22ln_bwd_finalize_kernelINS_22Kernel_traits_finalizeILj512Ef13__nv_bfloat16fS2_fjLb0ELj1024ELj4ENS_18Kernel_traits_baseILj512EfS2_fS2_fjLj1024EEEEELb0ELb1EEEvNS_9BwdParamsE)
        /*0df4*/ 	.word	0x00000000


	//----- nvinfo : EIATTR_MIN_STACK_SIZE
	.align		4
.L_595:
        /*0df8*/ 	.byte	0x04, 0x12
        /*0dfa*/ 	.short	(.L_597 - .L_596)
	.align		4
.L_596:
        /*0dfc*/ 	.word	index@(_ZN10layer_norm40ln_parallel_residual_bwd_finalize_kernelINS_22Kernel_traits_finalizeILj512Ef13__nv_bfloat16fS2_fjLb0ELj1024ELj4ENS_18Kernel_traits_baseILj512EfS2_fS2_fjLj1024EEEEELb1EEEvNS_9BwdParamsE)
        /*0e00*/ 	.word	0x00000000


	//----- nvinfo : EIATTR_MIN_STACK_SIZE
	.align		4
.L_597:
        /*0e04*/ 	.byte	0x04, 0x12
        /*0e06*/ 	.short	(.L_599 - .L_598)
	.align		4
.L_598:
        /*0e08*/ 	.word	index@(_ZN10layer_norm31ln_parallel_residual_bwd_kernelINS_13Kernel_traitsIf13__nv_bfloat16fS2_fjLj512ELj1ELj4ELj1ELj16ENS_18Kernel_traits_baseILj512EfS2_fS2_fjLj128EEEEELb1ELb1ELb1EEEvNS_9BwdParamsE)
        /*0e0c*/ 	.word	0x00000000


	//----- nvinfo : EIATTR_MIN_STACK_SIZE
	.align		4
.L_599:
        /*0e10*/ 	.byte	0x04, 0x12
        /*0e12*/ 	.short	(.L_601 - .L_600)
	.align		4
.L_600:
        /*0e14*/ 	.word	index@(_ZN10layer_norm31ln_parallel_residual_bwd_kernelINS_13Kernel_traitsIf6__halfS2_S2_fjLj512ELj1ELj4ELj1ELj16ENS_18Kernel_traits_baseILj512EfS2_S2_S2_fjLj128EEEEELb0ELb0ELb0EEEvNS_9BwdParamsE)
        /*0e18*/ 	.word	0x00000000


	//----- nvinfo : EIATTR_MIN_STACK_SIZE
	.align		4
.L_601:
        /*0e1c*/ 	.byte	0x04, 0x12
        /*0e1e*/ 	.short	(.L_603 - .L_602)
	.align		4
.L_602:
        /*0e20*/ 	.word	index@(_ZN10layer_norm31ln_parallel_residual_bwd_kernelINS_13Kernel_traitsIf6__halfS2_S2_fjLj512ELj1ELj4ELj1ELj16ENS_18Kernel_traits_baseILj512EfS2_S2_S2_fjLj128EEEEELb0ELb0ELb1EEEvNS_9BwdParamsE)
        /*0e24*/ 	.word	0x00000000


	//----- nvinfo : EIATTR_MIN_STACK_SIZE
	.align		4
.L_603:
        /*0e28*/ 	.byte	0x04, 0x12
        /*0e2a*/ 	.short	(.L_605 - .L_604)
	.align		4
.L_604:
        /*0e2c*/ 	.word	index@(_ZN10layer_norm31ln_parallel_residual_bwd_kernelINS_13Kernel_traitsIf6__halfS2_S2_fjLj512ELj1ELj4ELj1ELj16ENS_18Kernel_traits_baseILj512EfS2_S2_S2_fjLj128EEEEELb0ELb1ELb0EEEvNS_9BwdParamsE)
        /*0e30*/ 	.word	0x00000000


	//----- nvinfo : EIATTR_MIN_STACK_SIZE
	.align		4
.L_605:
        /*0e34*/ 	.byte	0x04, 0x12
        /*0e36*/ 	.short	(.L_607 - .L_606)
	.align		4
.L_606:
        /*0e38*/ 	.word	index@(_ZN10layer_norm31ln_parallel_residual_bwd_kernelINS_13Kernel_traitsIf6__halfS2_S2_fjLj512ELj1ELj4ELj1ELj16ENS_18Kernel_traits_baseILj512EfS2_S2_S2_fjLj128EEEEELb0ELb1ELb1EEEvNS_9BwdParamsE)
        /*0e3c*/ 	.word	0x00000000


	//----- nvinfo : EIATTR_MIN_STACK_SIZE
	.align		4
.L_607:
        /*0e40*/ 	.byte	0x04, 0x12
        /*0e42*/ 	.short	(.L_609 - .L_608)
	.align		4
.L_608:
        /*0e44*/ 	.word	index@(_ZN10layer_norm31ln_parallel_residual_bwd_kernelINS_13Kernel_traitsIf6__halfS2_S2_fjLj512ELj1ELj4ELj1ELj16ENS_18Kernel_traits_baseILj512EfS2_S2_S2_fjLj128EEEEELb1ELb0ELb0EEEvNS_9BwdParamsE)
        /*0e48*/ 	.word	0x00000000


	//----- nvinfo : EIATTR_MIN_STACK_SIZE
	.align		4
.L_609:
        /*0e4c*/ 	.byte	0x04, 0x12
        /*0e4e*/ 	.short	(.L_611 - .L_610)
	.align		4
.L_610:
        /*0e50*/ 	.word	index@(_ZN10layer_norm31ln_parallel_residual_bwd_kernelINS_13Kernel_traitsIf6__halfS2_S2_fjLj512ELj1ELj4ELj1ELj16ENS_18Kernel_traits_baseILj512EfS2_S2_S2_fjLj128EEEEELb1ELb0ELb1EEEvNS_9BwdParamsE)
        /*0e54*/ 	.word	0x00000000


	//----- nvinfo : EIATTR_MIN_STACK_SIZE
	.align		4
.L_611:
        /*0e58*/ 	.byte	0x04, 0x12
        /*0e5a*/ 	.short	(.L_613 - .L_612)
	.align		4
.L_612:
        /*0e5c*/ 	.word	index@(_ZN10layer_norm22ln_bwd_finalize_kernelINS_22Kernel_traits_finalizeILj512Ef6__halfS2_S2_fjLb0ELj1024ELj4ENS_18Kernel_traits_baseILj512EfS2_S2_S2_fjLj1024EEEEELb0ELb0EEEvNS_9BwdParamsE)
        /*0e60*/ 	.word	0x00000000


	//----- nvinfo : EIATTR_MIN_STACK_SIZE
	.align		4
.L_613:
        /*0e64*/ 	.byte	0x04, 0x12
        /*0e66*/ 	.short	(.L_615 - .L_614)
	.align		4
.L_614:
        /*0e68*/ 	.word	index@(_ZN10layer_norm40ln_parallel_residual_bwd_finalize_kernelINS_22Kernel_traits_finalizeILj512Ef6__halfS2_S2_fjLb0ELj1024ELj4ENS_18Kernel_traits_baseILj512EfS2_S2_S2_fjLj1024EEEEELb0EEEvNS_9BwdParamsE)
        /*0e6c*/ 	.word	0x00000000


	//----- nvinfo : EIATTR_MIN_STACK_SIZE
	.align		4
.L_615:
        /*0e70*/ 	.byte	0x04, 0x12
        /*0e72*/ 	.short	(.L_617 - .L_616)
	.align		4
.L_616:
        /*0e74*/ 	.word	index@(_ZN10layer_norm31ln_parallel_residual_bwd_kernelINS_13Kernel_traitsIf6__halfS2_S2_fjLj512ELj1ELj4ELj1ELj16ENS_18Kernel_traits_baseILj512EfS2_S2_S2_fjLj128EEEEELb1ELb1ELb0EEEvNS_9BwdParamsE)
        /*0e78*/ 	.word	0x00000000


	//----- nvinfo : EIATTR_MIN_STACK_SIZE
	.align		4
.L_617:
        /*0e7c*/ 	.byte	0x04, 0x12
        /*0e7e*/ 	.short	(.L_619 - .L_618)
	.align		4
.L_618:
        /*0e80*/ 	.word	index@(_ZN10layer_norm22ln_bwd_finalize_kernelINS_22Kernel_traits_finalizeILj512Ef6__halfS2_S2_fjLb0ELj1024ELj4ENS_18Kernel_traits_baseILj512EfS2_S2_S2_fjLj1024EEEEELb0ELb1EEEvNS_9BwdParamsE)
        /*0e84*/ 	.word	0x00000000


	//----- nvinfo : EIATTR_MIN_STACK_SIZE
	.align		4
.L_619:
        /*0e88*/ 	.byte	0x04, 0x12
        /*0e8a*/ 	.short	(.L_621 - .L_620)
	.align		4
.L_620:
        /*0e8c*/ 	.word	index@(_ZN10layer_norm40ln_parallel_residual_bwd_finalize_kernelINS_22Kernel_traits_finalizeILj512Ef6__halfS2_S2_fjLb0ELj1024ELj4ENS_18Kernel_traits_baseILj512EfS2_S2_S2_fjLj1024EEEEELb1EEEvNS_9BwdParamsE)
        /*0e90*/ 	.word	0x00000000


	//----- nvinfo : EIATTR_MIN_STACK_SIZE
	.align		4
.L_621:
        /*0e94*/ 	.byte	0x04, 0x12
        /*0e96*/ 	.short	(.L_623 - .L_622)
	.align		4
.L_622:
        /*0e98*/ 	.word	index@(_ZN10layer_norm31ln_parallel_residual_bwd_kernelINS_13Kernel_traitsIf6__halfS2_S2_fjLj512ELj1ELj4ELj1ELj16ENS_18Kernel_traits_baseILj512EfS2_S2_S2_fjLj128EEEEELb1ELb1ELb1EEEvNS_9BwdParamsE)
        /*0e9c*/ 	.word	0x00000000


	//----- nvinfo : EIATTR_MIN_STACK_SIZE
	.align		4
.L_623:
        /*0ea0*/ 	.byte	0x04, 0x12
        /*0ea2*/ 	.short	(.L_625 - .L_624)
	.align		4
.L_624:
        /*0ea4*/ 	.word	index@(_ZN10layer_norm31ln_parallel_residual_bwd_kernelINS_13Kernel_traitsI6__halfS2_fS2_fjLj512ELj1ELj4ELj1ELj16ENS_18Kernel_traits_baseILj512ES2_S2_fS2_fjLj128EEEEELb0ELb0ELb0EEEvNS_9BwdParamsE)
        /*0ea8*/ 	.word	0x00000000


	//----- nvinfo : EIATTR_MIN_STACK_SIZE
	.align		4
.L_625:
        /*0eac*/ 	.byte	0x04, 0x12
        /*0eae*/ 	.short	(.L_627 - .L_626)
	.align		4
.L_626:
        /*0eb0*/ 	.word	index@(_ZN10layer_norm31ln_parallel_residual_bwd_kernelINS_13Kernel_traitsI6__halfS2_fS2_fjLj512ELj1ELj4ELj1ELj16ENS_18Kernel_traits_baseILj512ES2_S2_fS2_fjLj128EEEEELb0ELb0ELb1EEEvNS_9BwdParamsE)
        /*0eb4*/ 	.word	0x00000000


	//----- nvinfo : EIATTR_MIN_STACK_SIZE
	.align		4
.L_627:
        /*0eb8*/ 	.byte	0x04, 0x12
        /*0eba*/ 	.short	(.L_629 - .L_628)
	.align		4
.L_628:
        /*0ebc*/ 	.word	index@(_ZN10layer_norm31ln_parallel_residual_bwd_kernelINS_13Kernel_traitsI6__halfS2_fS2_fjLj512ELj1ELj4ELj1ELj16ENS_18Kernel_traits_baseILj512ES2_S2_fS2_fjLj128EEEEELb0ELb1ELb0EEEvNS_9BwdParamsE)
        /*0ec0*/ 	.word	0x00000000


	//----- nvinfo : EIATTR_MIN_STACK_SIZE
	.align		4
.L_629:
        /*0ec4*/ 	.byte	0x04, 0x12
        /*0ec6*/ 	.short	(.L_631 - .L_630)
	.align		4
.L_630:
        /*0ec8*/ 	.word	index@(_ZN10layer_norm31ln_parallel_residual_bwd_kernelINS_13Kernel_traitsI6__halfS2_fS2_fjLj512ELj1ELj4ELj1ELj16ENS_18Kernel_traits_baseILj512ES2_S2_fS2_fjLj128EEEEELb0ELb1ELb1EEEvNS_9BwdParamsE)
        /*0ecc*/ 	.word	0x00000000


	//----- nvinfo : EIATTR_MIN_STACK_SIZE
	.align		4
.L_631:
        /*0ed0*/ 	.byte	0x04, 0x12
        /*0ed2*/ 	.short	(.L_633 - .L_632)
	.align		4
.L_632:
        /*0ed4*/ 	.word	index@(_ZN10layer_norm31ln_parallel_residual_bwd_kernelINS_13Kernel_traitsI6__halfS2_fS2_fjLj512ELj1ELj4ELj1ELj16ENS_18Kernel_traits_baseILj512ES2_S2_fS2_fjLj128EEEEELb1ELb0ELb0EEEvNS_9BwdParamsE)
        /*0ed8*/ 	.word	0x00000000


	//----- nvinfo : EIATTR_MIN_STACK_SIZE
	.align		4
.L_633:
        /*0edc*/ 	.byte	0x04, 0x12
        /*0ede*/ 	.short	(.L_635 - .L_634)
	.align		4
.L_634:
        /*0ee0*/ 	.word	index@(_ZN10layer_norm31ln_parallel_residual_bwd_kernelINS_13Kernel_traitsI6__halfS2_fS2_fjLj512ELj1ELj4ELj1ELj16ENS_18Kernel_traits_baseILj512ES2_S2_fS2_fjLj128EEEEELb1ELb0ELb1EEEvNS_9BwdParamsE)
        /*0ee4*/ 	.word	0x00000000


	//----- nvinfo : EIATTR_MIN_STACK_SIZE
	.align		4
.L_635:
        /*0ee8*/ 	.byte	0x04, 0x12
        /*0eea*/ 	.short	(.L_637 - .L_636)
	.align		4
.L_636:
        /*0eec*/ 	.word	index@(_ZN10layer_norm22ln_bwd_finalize_kernelINS_22Kernel_traits_finalizeILj512E6__halfS2_fS2_fjLb0ELj1024ELj4ENS_18Kernel_traits_baseILj512ES2_S2_fS2_fjLj1024EEEEELb0ELb0EEEvNS_9BwdParamsE)
        /*0ef0*/ 	.word	0x00000000


	//----- nvinfo : EIATTR_MIN_STACK_SIZE
	.align		4
.L_637:
        /*0ef4*/ 	.byte	0x04, 0x12
        /*0ef6*/ 	.short	(.L_639 - .L_638)
	.align		4
.L_638:
        /*0ef8*/ 	.word	index@(_ZN10layer_norm40ln_parallel_residual_bwd_finalize_kernelINS_22Kernel_traits_finalizeILj512E6__halfS2_fS2_fjLb0ELj1024ELj4ENS_18Kernel_traits_baseILj512ES2_S2_fS2_fjLj1024EEEEELb0EEEvNS_9BwdParamsE)
        /*0efc*/ 	.word	0x00000000


	//----- nvinfo : EIATTR_MIN_STACK_SIZE
	.align		4
.L_639:
        /*0f00*/ 	.byte	0x04, 0x12
        /*0f02*/ 	.short	(.L_641 - .L_640)
	.align		4
.L_640:
        /*0f04*/ 	.word	index@(_ZN10layer_norm31ln_parallel_residual_bwd_kernelINS_13Kernel_traitsI6__halfS2_fS2_fjLj512ELj1ELj4ELj1ELj16ENS_18Kernel_traits_baseILj512ES2_S2_fS2_fjLj128EEEEELb1ELb1ELb0EEEvNS_9BwdParamsE)
        /*0f08*/ 	.word	0x00000000


	//----- nvinfo : EIATTR_MIN_STACK_SIZE
	.align		4
.L_641:
        /*0f0c*/ 	.byte	0x04, 0x12
        /*0f0e*/ 	.short	(.L_643 - .L_642)
	.align		4
.L_642:
        /*0f10*/ 	.word	index@(_ZN10layer_norm22ln_bwd_finalize_kernelINS_22Kernel_traits_finalizeILj512E6__halfS2_fS2_fjLb0ELj1024ELj4ENS_18Kernel_traits_baseILj512ES2_S2_fS2_fjLj1024EEEEELb0ELb1EEEvNS_9BwdParamsE)
        /*0f14*/ 	.word	0x00000000


	//----- nvinfo : EIATTR_MIN_STACK_SIZE
	.align		4
.L_643:
        /*0f18*/ 	.byte	0x04, 0x12
        /*0f1a*/ 	.short	(.L_645 - .L_644)
	.align		4
.L_644:
        /*0f1c*/ 	.word	index@(_ZN10layer_norm40ln_parallel_residual_bwd_finalize_kernelINS_22Kernel_traits_finalizeILj512E6__halfS2_fS2_fjLb0ELj1024ELj4ENS_18Kernel_traits_baseILj512ES2_S2_fS2_fjLj1024EEEEELb1EEEvNS_9BwdParamsE)
        /*0f20*/ 	.word	0x00000000


	//----- nvinfo : EIATTR_MIN_STACK_SIZE
	.align		4
.L_645:
        /*0f24*/ 	.byte	0x04, 0x12
        /*0f26*/ 	.short	(.L_647 - .L_646)
	.align		4
.L_646:
        /*0f28*/ 	.word	index@(_ZN10layer_norm31ln_parallel_residual_bwd_kernelINS_13Kernel_traitsI6__halfS2_fS2_fjLj512ELj1ELj4ELj1ELj16ENS_18Kernel_traits_baseILj512ES2_S2_fS2_fjLj128EEEEELb1ELb1ELb1EEEvNS_9BwdParamsE)
        /*0f2c*/ 	.word	0x00000000


	//----- nvinfo : EIATTR_MIN_STACK_SIZE
	.align		4
.L_647:
        /*0f30*/ 	.byte	0x04, 0x12
        /*0f32*/ 	.short	(.L_649 - .L_648)
	.align		4
.L_648:
        /*0f34*/ 	.word	index@(_ZN10layer_norm31ln_parallel_residual_bwd_kernelINS_13Kernel_traitsIf6__halffS2_fjLj512ELj1ELj4ELj1ELj16ENS_18Kernel_traits_baseILj512EfS2_fS2_fjLj128EEEEELb0ELb0ELb0EEEvNS_9BwdParamsE)
        /*0f38*/ 	.word	0x00000000


	//----- nvinfo : EIATTR_MIN_STACK_SIZE
	.align		4
.L_649:
        /*0f3c*/ 	.byte	0x04, 0x12
        /*0f3e*/ 	.short	(.L_651 - .L_650)
	.align		4
.L_650:
        /*0f40*/ 	.word	index@(_ZN10layer_norm31ln_parallel_residual_bwd_kernelINS_13Kernel_traitsIf6__halffS2_fjLj512ELj1ELj4ELj1ELj16ENS_18Kernel_traits_baseILj512EfS2_fS2_fjLj128EEEEELb0ELb0ELb1EEEvNS_9BwdParamsE)
        /*0f44*/ 	.word	0x00000000


	//----- nvinfo : EIATTR_MIN_STACK_SIZE
	.align		4
.L_651:
        /*0f48*/ 	.byte	0x04, 0x12
        /*0f4a*/ 	.short	(.L_653 - .L_652)
	.align		4
.L_652:
        /*0f4c*/ 	.word	index@(_ZN10layer_norm31ln_parallel_residual_bwd_kernelINS_13Kernel_traitsIf6__halffS2_fjLj512ELj1ELj4ELj1ELj16ENS_18Kernel_traits_baseILj512EfS2_fS2_fjLj128EEEEELb0ELb1ELb0EEEvNS_9BwdParamsE)
        /*0f50*/ 	.word	0x00000000


	//----- nvinfo : EIATTR_MIN_STACK_SIZE
	.align		4
.L_653:
        /*0f54*/ 	.byte	0x04, 0x12
        /*0f56*/ 	.short	(.L_655 - .L_654)
	.align		4
.L_654:
        /*0f58*/ 	.word	index@(_ZN10layer_norm31ln_parallel_residual_bwd_kernelINS_13Kernel_traitsIf6__halffS2_fjLj512ELj1ELj4ELj1ELj16ENS_18Kernel_traits_baseILj512EfS2_fS2_fjLj128EEEEELb0ELb1ELb1EEEvNS_9BwdParamsE)
        /*0f5c*/ 	.word	0x00000000


	//----- nvinfo : EIATTR_MIN_STACK_SIZE
	.align		4
.L_655:
        /*0f60*/ 	.byte	0x04, 0x12
        /*0f62*/ 	.short	(.L_657 - .L_656)
	.align		4
.L_656:
        /*0f64*/ 	.word	index@(_ZN10layer_norm31ln_parallel_residual_bwd_kernelINS_13Kernel_traitsIf6__halffS2_fjLj512ELj1ELj4ELj1ELj16ENS_18Kernel_traits_baseILj512EfS2_fS2_fjLj128EEEEELb1ELb0ELb0EEEvNS_9BwdParamsE)
        /*0f68*/ 	.word	0x00000000


	//----- nvinfo : EIATTR_MIN_STACK_SIZE
	.align		4
.L_657:
        /*0f6c*/ 	.byte	0x04, 0x12
        /*0f6e*/ 	.short	(.L_659 - .L_658)
	.align		4
.L_658:
        /*0f70*/ 	.word	index@(_ZN10layer_norm31ln_parallel_residual_bwd_kernelINS_13Kernel_traitsIf6__halffS2_fjLj512ELj1ELj4ELj1ELj16ENS_18Kernel_traits_baseILj512EfS2_fS2_fjLj128EEEEELb1ELb0ELb1EEEvNS_9BwdParamsE)
        /*0f74*/ 	.word	0x00000000


	//----- nvinfo : EIATTR_MIN_STACK_SIZE
	.align		4
.L_659:
        /*0f78*/ 	.byte	0x04, 0x12
        /*0f7a*/ 	.short	(.L_661 - .L_660)
	.align		4
.L_660:
        /*0f7c*/ 	.word	index@(_ZN10layer_norm22ln_bwd_finalize_kernelINS_22Kernel_traits_finalizeILj512Ef6__halffS2_fjLb0ELj1024ELj4ENS_18Kernel_traits_baseILj512EfS2_fS2_fjLj1024EEEEELb0ELb0EEEvNS_9BwdParamsE)
        /*0f80*/ 	.word	0x00000000


	//----- nvinfo : EIATTR_MIN_STACK_SIZE
	.align		4
.L_661:
        /*0f84*/ 	.byte	0x04, 0x12
        /*0f86*/ 	.short	(.L_663 - .L_662)
	.align		4
.L_662:
        /*0f88*/ 	.word	index@(_ZN10layer_norm40ln_parallel_residual_bwd_finalize_kernelINS_22Kernel_traits_finalizeILj512Ef6__halffS2_fjLb0ELj1024ELj4ENS_18Kernel_traits_baseILj512EfS2_fS2_fjLj1024EEEEELb0EEEvNS_9BwdParamsE)
        /*0f8c*/ 	.word	0x00000000


	//----- nvinfo : EIATTR_MIN_STACK_SIZE
	.align		4
.L_663:
        /*0f90*/ 	.byte	0x04, 0x12
        /*0f92*/ 	.short	(.L_665 - .L_664)
	.align		4
.L_664:
        /*0f94*/ 	.word	index@(_ZN10layer_norm31ln_parallel_residual_bwd_kernelINS_13Kernel_traitsIf6__halffS2_fjLj512ELj1ELj4ELj1ELj16ENS_18Kernel_traits_baseILj512EfS2_fS2_fjLj128EEEEELb1ELb1ELb0EEEvNS_9BwdParamsE)
        /*0f98*/ 	.word	0x00000000


	//----- nvinfo : EIATTR_MIN_STACK_SIZE
	.align		4
.L_665:
        /*0f9c*/ 	.byte	0x04, 0x12
        /*0f9e*/ 	.short	(.L_667 - .L_666)
	.align		4
.L_666:
        /*0fa0*/ 	.word	index@(_ZN10layer_norm22ln_bwd_finalize_kernelINS_22Kernel_traits_finalizeILj512Ef6__halffS2_fjLb0ELj1024ELj4ENS_18Kernel_traits_baseILj512EfS2_fS2_fjLj1024EEEEELb0ELb1EEEvNS_9BwdParamsE)
        /*0fa4*/ 	.word	0x00000000


	//----- nvinfo : EIATTR_MIN_STACK_SIZE
	.align		4
.L_667:
        /*0fa8*/ 	.byte	0x04, 0x12
        /*0faa*/ 	.short	(.L_669 - .L_668)
	.align		4
.L_668:
        /*0fac*/ 	.word	index@(_ZN10layer_norm40ln_parallel_residual_bwd_finalize_kernelINS_22Kernel_traits_finalizeILj512Ef6__halffS2_fjLb0ELj1024ELj4ENS_18Kernel_traits_baseILj512EfS2_fS2_fjLj1024EEEEELb1EEEvNS_9BwdParamsE)
        /*0fb0*/ 	.word	0x00000000


	//----- nvinfo : EIATTR_MIN_STACK_SIZE
	.align		4
.L_669:
        /*0fb4*/ 	.byte	0x04, 0x12
        /*0fb6*/ 	.short	(.L_671 - .L_670)
	.align		4
.L_670:
        /*0fb8*/ 	.word	index@(_ZN10layer_norm31ln_parallel_residual_bwd_kernelINS_13Kernel_traitsIf6__halffS2_fjLj512ELj1ELj4ELj1ELj16ENS_18Kernel_traits_baseILj512EfS2_fS2_fjLj128EEEEELb1ELb1ELb1EEEvNS_9BwdParamsE)
        /*0fbc*/ 	.word	0x00000000


	//----- nvinfo : EIATTR_MIN_STACK_SIZE
	.align		4
.L_671:
        /*0fc0*/ 	.byte	0x04, 0x12
        /*0fc2*/ 	.short	(.L_673 - .L_672)
	.align		4
.L_672:
        /*0fc4*/ 	.word	index@(_ZN10layer_norm31ln_parallel_residual_bwd_kernelINS_13Kernel_traitsI6__halfffffjLj512ELj1ELj4ELj1ELj16ENS_18Kernel_traits_baseILj512ES2_ffffjLj128EEEEELb0ELb0ELb0EEEvNS_9BwdParamsE)
        /*0fc8*/ 	.word	0x00000000


	//----- nvinfo : EIATTR_MIN_STACK_SIZE
	.align		4
.L_673:
        /*0fcc*/ 	.byte	0x04, 0x12
        /*0fce*/ 	.short	(.L_675 - .L_674)
	.align		4
.L_674:
        /*0fd0*/ 	.word	index@(_ZN10layer_norm31ln_parallel_residual_bwd_kernelINS_13Kernel_traitsI6__halfffffjLj512ELj1ELj4ELj1ELj16ENS_18Kernel_traits_baseILj512ES2_ffffjLj128EEEEELb0ELb0ELb1EEEvNS_9BwdParamsE)
        /*0fd4*/ 	.word	0x00000000


	//----- nvinfo : EIATTR_MIN_STACK_SIZE
	.align		4
.L_675:
        /*0fd8*/ 	.byte	0x04, 0x12
        /*0fda*/ 	.short	(.L_677 - .L_676)
	.align		4
.L_676:
        /*0fdc*/ 	.word	index@(_ZN10layer_norm31ln_parallel_residual_bwd_kernelINS_13Kernel_traitsI6__halfffffjLj512ELj1ELj4ELj1ELj16ENS_18Kernel_traits_baseILj512ES2_ffffjLj128EEEEELb0ELb1ELb0EEEvNS_9BwdParamsE)
        /*0fe0*/ 	.word	0x00000000


	//----- nvinfo : EIATTR_MIN_STACK_SIZE
	.align		4
.L_677:
        /*0fe4*/ 	.byte	0x04, 0x12
        /*0fe6*/ 	.short	(.L_679 - .L_678)
	.align		4
.L_678:
        /*0fe8*/ 	.word	index@(_ZN10layer_norm31ln_parallel_residual_bwd_kernelINS_13Kernel_traitsI6__halfffffjLj512ELj1ELj4ELj1ELj16ENS_18Kernel_traits_baseILj512ES2_ffffjLj128EEEEELb0ELb1ELb1EEEvNS_9BwdParamsE)
        /*0fec*/ 	.word	0x00000000


	//----- nvinfo : EIATTR_MIN_STACK_SIZE
	.align		4
.L_679:
        /*0ff0*/ 	.byte	0x04, 0x12
        /*0ff2*/ 	.short	(.L_681 - .L_680)
	.align		4
.L_680:
        /*0ff4*/ 	.word	index@(_ZN10layer_norm31ln_parallel_residual_bwd_kernelINS_13Kernel_traitsI6__halfffffjLj512ELj1ELj4ELj1ELj16ENS_18Kernel_traits_baseILj512ES2_ffffjLj128EEEEELb1ELb0ELb0EEEvNS_9BwdParamsE)
        /*0ff8*/ 	.word	0x00000000


	//----- nvinfo : EIATTR_MIN_STACK_SIZE
	.align		4
.L_681:
        /*0ffc*/ 	.byte	0x04, 0x12
        /*0ffe*/ 	.short	(.L_683 - .L_682)
	.align		4
.L_682:
        /*1000*/ 	.word	index@(_ZN10layer_norm31ln_parallel_residual_bwd_kernelINS_13Kernel_traitsI6__halfffffjLj512ELj1ELj4ELj1ELj16ENS_18Kernel_traits_baseILj512ES2_ffffjLj128EEEEELb1ELb0ELb1EEEvNS_9BwdParamsE)
        /*1004*/ 	.word	0x00000000


	//----- nvinfo : EIATTR_MIN_STACK_SIZE
	.align		4
.L_683:
        /*1008*/ 	.byte	0x04, 0x12
        /*100a*/ 	.short	(.L_685 - .L_684)
	.align		4
.L_684:
        /*100c*/ 	.word	index@(_ZN10layer_norm22ln_bwd_finalize_kernelINS_22Kernel_traits_finalizeILj512E6__halfffffjLb0ELj1024ELj4ENS_18Kernel_traits_baseILj512ES2_ffffjLj1024EEEEELb0ELb0EEEvNS_9BwdParamsE)
        /*1010*/ 	.word	0x00000000


	//----- nvinfo : EIATTR_MIN_STACK_SIZE
	.align		4
.L_685:
        /*1014*/ 	.byte	0x04, 0x12
        /*1016*/ 	.short	(.L_687 - .L_686)
	.align		4
.L_686:
        /*1018*/ 	.word	index@(_ZN10layer_norm40ln_parallel_residual_bwd_finalize_kernelINS_22Kernel_traits_finalizeILj512E6__halfffffjLb0ELj1024ELj4ENS_18Kernel_traits_baseILj512ES2_ffffjLj1024EEEEELb0EEEvNS_9BwdParamsE)
        /*101c*/ 	.word	0x00000000


	//----- nvinfo : EIATTR_MIN_STACK_SIZE
	.align		4
.L_687:
        /*1020*/ 	.byte	0x04, 0x12
        /*1022*/ 	.short	(.L_689 - .L_688)
	.align		4
.L_688:
        /*1024*/ 	.word	index@(_ZN10layer_norm31ln_parallel_residual_bwd_kernelINS_13Kernel_traitsI6__halfffffjLj512ELj1ELj4ELj1ELj16ENS_18Kernel_traits_baseILj512ES2_ffffjLj128EEEEELb1ELb1ELb0EEEvNS_9BwdParamsE)
        /*1028*/ 	.word	0x00000000


	//----- nvinfo : EIATTR_MIN_STACK_SIZE
	.align		4
.L_689:
        /*102c*/ 	.byte	0x04, 0x12
        /*102e*/ 	.short	(.L_691 - .L_690)
	.align		4
.L_690:
        /*1030*/ 	.word	index@(_ZN10layer_norm22ln_bwd_finalize_kernelINS_22Kernel_traits_finalizeILj512E6__halfffffjLb0ELj1024ELj4ENS_18Kernel_traits_baseILj512ES2_ffffjLj1024EEEEELb0ELb1EEEvNS_9BwdParamsE)
        /*1034*/ 	.word	0x00000000


	//----- nvinfo : EIATTR_MIN_STACK_SIZE
	.align		4
.L_691:
        /*1038*/ 	.byte	0x04, 0x12
        /*103a*/ 	.short	(.L_693 - .L_692)
	.align		4
.L_692:
        /*103c*/ 	.word	index@(_ZN10layer_norm40ln_parallel_residual_bwd_finalize_kernelINS_22Kernel_traits_finalizeILj512E6__halfffffjLb0ELj1024ELj4ENS_18Kernel_traits_baseILj512ES2_ffffjLj1024EEEEELb1EEEvNS_9BwdParamsE)
        /*1040*/ 	.word	0x00000000


	//----- nvinfo : EIATTR_MIN_STACK_SIZE
	.align		4
.L_693:
        /*1044*/ 	.byte	0x04, 0x12
        /*1046*/ 	.short	(.L_695 - .L_694)
	.align		4
.L_694:
        /*1048*/ 	.word	index@(_ZN10layer_norm31ln_parallel_residual_bwd_kernelINS_13Kernel_traitsI6__halfffffjLj512ELj1ELj4ELj1ELj16ENS_18Kernel_traits_baseILj512ES2_ffffjLj128EEEEELb1ELb1ELb1EEEvNS_9BwdParamsE)
        /*104c*/ 	.word	0x00000000


	//----- nvinfo : EIATTR_MIN_STACK_SIZE
	.align		4
.L_695:
        /*1050*/ 	.byte	0x04, 0x12
        /*1052*/ 	.short	(.L_697 - .L_696)
	.align		4
.L_696:
        /*1054*/ 	.word	index@(_ZN10layer_norm31ln_parallel_residual_bwd_kernelINS_13Kernel_traitsIfffffjLj512ELj1ELj4ELj1ELj16ENS_18Kernel_traits_baseILj512EfffffjLj128EEEEELb0ELb0ELb0EEEvNS_9BwdParamsE)
        /*1058*/ 	.word	0x00000000


	//----- nvinfo : EIATTR_MIN_STACK_SIZE
	.align		4
.L_697:
        /*105c*/ 	.byte	0x04, 0x12
        /*105e*/ 	.short	(.L_699 - .L_698)
	.align		4
.L_698:
        /*1060*/ 	.word	index@(_ZN10layer_norm31ln_parallel_residual_bwd_kernelINS_13Kernel_traitsIfffffjLj512ELj1ELj4ELj1ELj16ENS_18Kernel_traits_baseILj512EfffffjLj128EEEEELb0ELb0ELb1EEEvNS_9BwdParamsE)
        /*1064*/ 	.word	0x00000000


	//----- nvinfo : EIATTR_MIN_STACK_SIZE
	.align		4
.L_699:
        /*1068*/ 	.byte	0x04, 0x12
        /*106a*/ 	.short	(.L_701 - .L_700)
	.align		4
.L_700:
        /*106c*/ 	.word	index@(_ZN10layer_norm31ln_parallel_residual_bwd_kernelINS_13Kernel_traitsIfffffjLj512ELj1ELj4ELj1ELj16ENS_18Kernel_traits_baseILj512EfffffjLj128EEEEELb0ELb1ELb0EEEvNS_9BwdParamsE)
        /*1070*/ 	.word	0x00000000


	//----- nvinfo : EIATTR_MIN_STACK_SIZE
	.align		4
.L_701:
        /*1074*/ 	.byte	0x04, 0x12
        /*1076*/ 	.short	(.L_703 - .L_702)
	.align		4
.L_702:
        /*1078*/ 	.word	index@(_ZN10layer_norm31ln_parallel_residual_bwd_kernelINS_13Kernel_traitsIfffffjLj512ELj1ELj4ELj1ELj16ENS_18Kernel_traits_baseILj512EfffffjLj128EEEEELb0ELb1ELb1EEEvNS_9BwdParamsE)
        /*107c*/ 	.word	0x00000000


	//----- nvinfo : EIATTR_MIN_STACK_SIZE
	.align		4
.L_703:
        /*1080*/ 	.byte	0x04, 0x12
        /*1082*/ 	.short	(.L_705 - .L_704)
	.align		4
.L_704:
        /*1084*/ 	.word	index@(_ZN10layer_norm31ln_parallel_residual_bwd_kernelINS_13Kernel_traitsIfffffjLj512ELj1ELj4ELj1ELj16ENS_18Kernel_traits_baseILj512EfffffjLj128EEEEELb1ELb0ELb0EEEvNS_9BwdParamsE)
        /*1088*/ 	.word	0x00000000


	//----- nvinfo : EIATTR_MIN_STACK_SIZE
	.align		4
.L_705:
        /*108c*/ 	.byte	0x04, 0x12
        /*108e*/ 	.short	(.L_707 - .L_706)
	.align		4
.L_706:
        /*1090*/ 	.word	index@(_ZN10layer_norm31ln_parallel_residual_bwd_kernelINS_13Kernel_traitsIfffffjLj512ELj1ELj4ELj1ELj16ENS_18Kernel_traits_baseILj512EfffffjLj128EEEEELb1ELb0ELb1EEEvNS_9BwdParamsE)
        /*1094*/ 	.word	0x00000000


	//----- nvinfo : EIATTR_MIN_STACK_SIZE
	.align		4
.L_707:
        /*1098*/ 	.byte	0x04, 0x12
        /*109a*/ 	.short	(.L_709 - .L_708)
	.align		4
.L_708:
        /*109c*/ 	.word	index@(_ZN10layer_norm22ln_bwd_finalize_kernelINS_22Kernel_traits_finalizeILj512EfffffjLb0ELj1024ELj4ENS_18Kernel_traits_baseILj512EfffffjLj1024EEEEELb0ELb0EEEvNS_9BwdParamsE)
        /*10a0*/ 	.word	0x00000000


	//----- nvinfo : EIATTR_MIN_STACK_SIZE
	.align		4
.L_709:
        /*10a4*/ 	.byte	0x04, 0x12
        /*10a6*/ 	.short	(.L_711 - .L_710)
	.align		4
.L_710:
        /*10a8*/ 	.word	index@(_ZN10layer_norm40ln_parallel_residual_bwd_finalize_kernelINS_22Kernel_traits_finalizeILj512EfffffjLb0ELj1024ELj4ENS_18Kernel_traits_baseILj512EfffffjLj1024EEEEELb0EEEvNS_9BwdParamsE)
        /*10ac*/ 	.word	0x00000000


	//----- nvinfo : EIATTR_MIN_STACK_SIZE
	.align		4
.L_711:
        /*10b0*/ 	.byte	0x04, 0x12
        /*10b2*/ 	.short	(.L_713 - .L_712)
	.align		4
.L_712:
        /*10b4*/ 	.word	index@(_ZN10layer_norm31ln_parallel_residual_bwd_kernelINS_13Kernel_traitsIfffffjLj512ELj1ELj4ELj1ELj16ENS_18Kernel_traits_baseILj512EfffffjLj128EEEEELb1ELb1ELb0EEEvNS_9BwdParamsE)
        /*10b8*/ 	.word	0x00000000


	//----- nvinfo : EIATTR_MIN_STACK_SIZE
	.align		4
.L_713:
        /*10bc*/ 	.byte	0x04, 0x12
        /*10be*/ 	.short	(.L_715 - .L_714)
	.align		4
.L_714:
        /*10c0*/ 	.word	index@(_ZN10layer_norm22ln_bwd_finalize_kernelINS_22Kernel_traits_finalizeILj512EfffffjLb0ELj1024ELj4ENS_18Kernel_traits_baseILj512EfffffjLj1024EEEEELb0ELb1EEEvNS_9BwdParamsE)
        /*10c4*/ 	.word	0x00000000


	//----- nvinfo : EIATTR_MIN_STACK_SIZE
	.align		4
.L_715:
        /*10c8*/ 	.byte	0x04, 0x12
        /*10ca*/ 	.short	(.L_717 - .L_716)
	.align		4
.L_716:
        /*10cc*/ 	.word	index@(_ZN10layer_norm40ln_parallel_residual_bwd_finalize_kernelINS_22Kernel_traits_finalizeILj512EfffffjLb0ELj1024ELj4ENS_18Kernel_traits_baseILj512EfffffjLj1024EEEEELb1EEEvNS_9BwdParamsE)
        /*10d0*/ 	.word	0x00000000


	//----- nvinfo : EIATTR_MIN_STACK_SIZE
	.align		4
.L_717:
        /*10d4*/ 	.byte	0x04, 0x12
        /*10d6*/ 	.short	(.L_719 - .L_718)
	.align		4
.L_718:
        /*10d8*/ 	.word	index@(_ZN10layer_norm31ln_parallel_residual_bwd_kernelINS_13Kernel_traitsIfffffjLj512ELj1ELj4ELj1ELj16ENS_18Kernel_traits_baseILj512EfffffjLj128EEEEELb1ELb1ELb1EEEvNS_9BwdParamsE)
        /*10dc*/ 	.word	0x00000000
.L_719:


//--------------------- .nv.compat                --------------------------
	.section	.nv.compat,"",@"SHT_CUDA_COMPAT_INFO"
	.align	4
        /*0000*/ 	.byte	0x02, 0x09, 0x01, 0x00, 0x02, 0x02, 0x01, 0x00, 0x02, 0x05, 0x05, 0x00, 0x03, 0x07, 0x01, 0x01
        /*0010*/ 	.byte	0x02, 0x03, 0x00, 0x00, 0x02, 0x06, 0x01, 0x00, 0x04, 0x0b, 0x08, 0x00, 0x00, 0x00, 0x00, 0x00
        /*0020*/ 	.byte	0x00, 0x00, 0x00, 0x00


//--------------------- .nv.info._ZN10layer_norm31ln_parallel_residual_bwd_kernelINS_13Kernel_traitsI13__nv_bfloat16S2_S2_S2_fjLj512ELj1ELj4ELj1ELj16ENS_18Kernel_traits_baseILj512ES2_S2_S2_S2_fjLj128EEEEELb0ELb0ELb0EEEvNS_9BwdParamsE --------------------------
	.section	.nv.info._ZN10layer_norm31ln_parallel_residual_bwd_kernelINS_13Kernel_traitsI13__nv_bfloat16S2_S2_S2_fjLj512ELj1ELj4ELj1ELj16ENS_18Kernel_traits_baseILj512ES2_S2_S2_S2_fjLj128EEEEELb0ELb0ELb0EEEvNS_9BwdParamsE,"",@"SHT_CUDA_INFO"
	.sectionflags	@""
	.align	4


	//----- nvinfo : EIATTR_CUDA_API_VERSION
	.align		4
        /*0000*/ 	.byte	0x04, 0x37
        /*0002*/ 	.short	(.L_721 - .L_720)
.L_720:
        /*0004*/ 	.word	0x00000082


	//----- nvinfo : EIATTR_KPARAM_INFO
	.align		4
.L_721:
        /*0008*/ 	.byte	0x04, 0x17
        /*000a*/ 	.short	(.L_723 - .L_722)
.L_722:
        /*000c*/ 	.word	0x00000000
        /*0010*/ 	.short	0x0000
        /*0012*/ 	.short	0x0000
        /*0014*/ 	.byte	0x00, 0xf0, 0xa1, 0x04


	//----- nvinfo : EIATTR_SPARSE_MMA_MASK
	.align		4
.L_723:
        /*0018*/ 	.byte	0x03, 0x50
        /*001a*/ 	.short	0x0000


	//----- nvinfo : EIATTR_MAXREG_COUNT
	.align		4
        /*001c*/ 	.byte	0x03, 0x1b
        /*001e*/ 	.short	0x00ff


	//----- nvinfo : EIATTR_NUM_BARRIERS
	.align		4
        /*0020*/ 	.byte	0x02, 0x4c
        /*0022*/ 	.byte	0x01
	.zero		1


	//----- nvinfo : EIATTR_MERCURY_ISA_VERSION
	.align		4
        /*0024*/ 	.byte	0x03, 0x5f
        /*0026*/ 	.short	0x0101


	//----- nvinfo : EIATTR_COOP_GROUP_MASK_REGIDS
	.align		4
        /*0028*/ 	.byte	0x04, 0x29
        /*002a*/ 	.short	(.L_725 - .L_724)


	//   ....[0]....
.L_724:
        /*002c*/ 	.word	0xffffffff


	//   ....[1]....
        /*0030*/ 	.word	0xffffffff


	//   ....[2]....
        /*0034*/ 	.word	0xffffffff


	//   ....[3]....
        /*0038*/ 	.word	0xffffffff


	//   ....[4]....
        /*003c*/ 	.word	0xffffffff


	//   ....[5]....
        /*0040*/ 	.word	0xffffffff


	//   ....[6]....
        /*0044*/ 	.word	0xffffffff


	//   ....[7]....
        /*0048*/ 	.word	0xffffffff


	//   ....[8]....
        /*004c*/ 	.word	0xffffffff


	//   ....[9]....
        /*0050*/ 	.word	0xffffffff


	//   ....[10]....
        /*0054*/ 	.word	0x05000078


	//   ....[11]....
        /*0058*/ 	.word	0x05000078


	//   ....[12]....
        /*005c*/ 	.word	0x05000078


	//   ....[13]....
        /*0060*/ 	.word	0x05000078


	//   ....[14]....
        /*0064*/ 	.word	0x05000078


	//   ....[15]....
        /*0068*/ 	.word	0x05000078


	//   ....[16]....
        /*006c*/ 	.word	0x05000078


	//   ....[17]....
        /*0070*/ 	.word	0x05000078


	//   ....[18]....
        /*0074*/ 	.word	0x05000078


	//   ....[19]....
        /*0078*/ 	.word	0x05000078


	//----- nvinfo : EIATTR_COOP_GROUP_INSTR_OFFSETS
	.align		4
.L_725:
        /*007c*/ 	.byte	0x04, 0x28
        /*007e*/ 	.short	(.L_727 - .L_726)


	//   ....[0]....
.L_726:
        /*0080*/ 	.word	0x00001ba0


	//   ....[1]....
        /*0084*/ 	.word	0x00001bb0


	//   ....[2]....
        /*0088*/ 	.word	0x00001be0


	//   ....[3]....
        /*008c*/ 	.word	0x00001bf0


	//   ....[4]....
        /*0090*/ 	.word	0x00001c20


	//   ....[5]....
        /*0094*/ 	.word	0x00001c30


	//   ....[6]....
        /*0098*/ 	.word	0x00001c60


	//   ....[7]....
        /*009c*/ 	.word	0x00001c70


	//   ....[8]....
        /*00a0*/ 	.word	0x00001ca0


	//   ....[9]....
        /*00a4*/ 	.word	0x00001cb0


	//   ....[10]....
        /*00a8*/ 	.word	0x000059d0


	//   ....[11]....
        /*00ac*/ 	.word	0x00005a70


	//   ....[12]....
        /*00b0*/ 	.word	0x00005ad0


	//   ....[13]....
        /*00b4*/ 	.word	0x00005b30


	//   ....[14]....
        /*00b8*/ 	.word	0x00005ba0


	//   ....[15]....
        /*00bc*/ 	.word	0x00005c00


	//   ....[16]....
        /*00c0*/ 	.word	0x00005c70


	//   ....[17]....
        /*00c4*/ 	.word	0x00005cd0


	//   ....[18]....
        /*00c8*/ 	.word	0x00005d40


	//   ....[19]....
        /*00cc*/ 	.word	0x00005da0


	//----- nvinfo : EIATTR_VRC_CTA_INIT_COUNT
	.align		4
.L_727:
        /*00d0*/ 	.byte	0x02, 0x4a
	.zero		1
	.zero		1


	//----- nvinfo : EIATTR_EXIT_INSTR_OFFSETS
	.align		4
        /*00d4*/ 	.byte	0x04, 0x1c
        /*00d6*/ 	.short	(.L_729 - .L_728)


	//   ....[0]....
.L_728:
        /*00d8*/ 	.word	0x00005900


	//   ....[1]....
        /*00dc*/ 	.word	0x00005970


	//----- nvinfo : EIATTR_MAX_THREADS
	.align		4
.L_729:
        /*00e0*/ 	.byte	0x04, 0x05
        /*00e2*/ 	.short	(.L_731 - .L_730)
.L_730:
        /*00e4*/ 	.word	0x00000080
        /*00e8*/ 	.word	0x00000001
        /*00ec*/ 	.word	0x00000001


	//----- nvinfo : EIATTR_CRS_STACK_SIZE
	.align		4
.L_731:
        /*00f0*/ 	.byte	0x04, 0x1e
        /*00f2*/ 	.short	(.L_733 - .L_732)
.L_732:
        /*00f4*/ 	.word	0x00000000


	//----- nvinfo : EIATTR_CBANK_PARAM_SIZE
	.align		4
.L_733:
        /*00f8*/ 	.byte	0x03, 0x19
        /*00fa*/ 	.short	0x0128


	//----- nvinfo : EIATTR_PARAM_CBANK
	.align		4
        /*00fc*/ 	.byte	0x04, 0x0a
        /*00fe*/ 	.short	(.L_735 - .L_734)
	.align		4
.L_734:
        /*0100*/ 	.word	index@(.nv.constant0._ZN10layer_norm31ln_parallel_residual_bwd_kernelINS_13Kernel_traitsI13__nv_bfloat16S2_S2_S2_fjLj512ELj1ELj4ELj1ELj16ENS_18Kernel_traits_baseILj512ES2_S2_S2_S2_fjLj128EEEEELb0ELb0ELb0EEEvNS_9BwdParamsE)
        /*0104*/ 	.short	0x0380
        /*0106*/ 	.short	0x0128


	//----- nvinfo : EIATTR_SW_WAR
	.align		4
.L_735:
        /*0108*/ 	.byte	0x04, 0x36
        /*010a*/ 	.short	(.L_737 - .L_736)
.L_736:
        /*010c*/ 	.word	0x00000008
.L_737:


//--------------------- .nv.info._ZN10layer_norm31ln_parallel_residual_bwd_kernelINS_13Kernel_traitsI13__nv_bfloat16S2_S2_S2_fjLj512ELj1ELj4ELj1ELj16ENS_18Kernel_traits_baseILj512ES2_S2_S2_S2_fjLj128EEEEELb0ELb0ELb1EEEvNS_9BwdParamsE --------------------------
	.section	.nv.info._ZN10layer_norm31ln_parallel_residual_bwd_kernelINS_13Kernel_traitsI13__nv_bfloat16S2_S2_S2_fjLj512ELj1ELj4ELj1ELj16ENS_18Kernel_traits_baseILj512ES2_S2_S2_S2_fjLj128EEEEELb0ELb0ELb1EEEvNS_9BwdParamsE,"",@"SHT_CUDA_INFO"
	.sectionflags	@""
	.align	4


	//----- nvinfo : EIATTR_CUDA_API_VERSION
	.align		4
        /*0000*/ 	.byte	0x04, 0x37
        /*0002*/ 	.short	(.L_739 - .L_738)
.L_738:
        /*0004*/ 	.word	0x00000082


	//----- nvinfo : EIATTR_KPARAM_INFO
	.align		4
.L_739:
        /*0008*/ 	.byte	0x04, 0x17
        /*000a*/ 	.short	(.L_741 - .L_740)
.L_740:
        /*000c*/ 	.word	0x00000000
        /*0010*/ 	.short	0x0000
        /*0012*/ 	.short	0x0000
        /*0014*/ 	.byte	0x00, 0xf0, 0xa1, 0x04


	//----- nvinfo : EIATTR_SPARSE_MMA_MASK
	.align		4
.L_741:
        /*0018*/ 	.byte	0x03, 0x50
        /*001a*/ 	.short	0x0000


	//----- nvinfo : EIATTR_MAXREG_COUNT
	.align		4
        /*001c*/ 	.byte	0x03, 0x1b
        /*001e*/ 	.short	0x00ff


	//----- nvinfo : EIATTR_NUM_BARRIERS
	.align		4
        /*0020*/ 	.byte	0x02, 0x4c
        /*0022*/ 	.byte	0x01
	.zero		1


	//----- nvinfo : EIATTR_MERCURY_ISA_VERSION
	.align		4
        /*0024*/ 	.byte	0x03, 0x5f
        /*0026*/ 	.short	0x0101


	//----- nvinfo : EIATTR_COOP_GROUP_MASK_REGIDS
	.align		4
        /*0028*/ 	.byte	0x04, 0x29
        /*002a*/ 	.short	(.L_743 - .L_742)


	//   ....[0]....
.L_742:
        /*002c*/ 	.word	0xffffffff


	//   ....[1]....
        /*0030*/ 	.word	0xffffffff


	//   ....[2]....
        /*0034*/ 	.word	0xffffffff


	//   ....[3]....
        /*0038*/ 	.word	0xffffffff


	//   ....[4]....
        /*003c*/ 	.word	0xffffffff


	//   ....[5]....
        /*0040*/ 	.word	0xffffffff


	//   ....[6]....
        /*0044*/ 	.word	0xffffffff


	//   ....[7]....
        /*0048*/ 	.word	0xffffffff


	//   ....[8]....
        /*004c*/ 	.word	0xffffffff


	//   ....[9]....
        /*0050*/ 	.word	0xffffffff


	//   ....[10]....
        /*0054*/ 	.word	0x0500009c


	//   ....[11]....
        /*0058*/ 	.word	0x0500009c


	//   ....[12]....
        /*005c*/ 	.word	0x0500009c


	//   ....[13]....
        /*0060*/ 	.word	0x0500009c


	//   ....[14]....
        /*0064*/ 	.word	0x0500009c


	//   ....[15]....
        /*0068*/ 	.word	0x0500009c


	//   ....[16]....
        /*006c*/ 	.word	0x0500009c


	//   ....[17]....
        /*0070*/ 	.word	0x0500009c


	//   ....[18]....
        /*0074*/ 	.word	0x0500009c


	//   ....[19]....
        /*0078*/ 	.word	0x0500009c


	//----- nvinfo : EIATTR_COOP_GROUP_INSTR_OFFSETS
	.align		4
.L_743:
        /*007c*/ 	.byte	0x04, 0x28
        /*007e*/ 	.short	(.L_745 - .L_744)


	//   ....[0]....
.L_744:
        /*0080*/ 	.word	0x000019c0


	//   ....[1]....
        /*0084*/ 	.word	0x000019d0


	//   ....[2]....
        /*0088*/ 	.word	0x00001a00


	//   ....[3]....
        /*008c*/ 	.word	0x00001a10


	//   ....[4]....
        /*0090*/ 	.word	0x00001a40


	//   ....[5]....
        /*0094*/ 	.word	0x00001a50


	//   ....[6]....
        /*0098*/ 	.word	0x00001a80


	//   ....[7]....
        /*009c*/ 	.word	0x00001a90


	//   ....[8]....
        /*00a0*/ 	.word	0x00001ac0


	//   ....[9]....
        /*00a4*/ 	.word	0x00001ad0


	//   ....[10]....
        /*00a8*/ 	.word	0x00005630


	//   ....[11]....
        /*00ac*/ 	.word	0x000056c0


	//   ....[12]....
        /*00b0*/ 	.word	0x00005720


	//   ....[13]....
        /*00b4*/ 	.word	0x00005780


	//   ....[14]....
        /*00b8*/ 	.word	0x000057e0


	//   ....[15]....
        /*00bc*/ 	.word	0x00005840


	//   ....[16]....
        /*00c0*/ 	.word	0x000058a0


	//   ....[17]....
        /*00c4*/ 	.word	0x00005900


	//   ....[18]....
        /*00c8*/ 	.word	0x00005960


	//   ....[19]....
        /*00cc*/ 	.word	0x000059c0


	//----- nvinfo : EIATTR_VRC_CTA_INIT_COUNT
	.align		4
.L_745:
        /*00d0*/ 	.byte	0x02, 0x4a
	.zero		1
	.zero		1


	//----- nvinfo : EIATTR_EXIT_INSTR_OFFSETS
	.align		4
        /*00d4*/ 	.byte	0x04, 0x1c
        /*00d6*/ 	.short	(.L_747 - .L_746)


	//   ....[0]....
.L_746:
        /*00d8*/ 	.word	0x000055d0


	//----- nvinfo : EIATTR_MAX_THREADS
	.align		4
.L_747:
        /*00dc*/ 	.byte	0x04, 0x05
        /*00de*/ 	.short	(.L_749 - .L_748)
.L_748:
        /*00e0*/ 	.word	0x00000080
        /*00e4*/ 	.word	0x00000001
        /*00e8*/ 	.word	0x00000001


	//----- nvinfo : EIATTR_CRS_STACK_SIZE
	.align		4
.L_749:
        /*00ec*/ 	.byte	0x04, 0x1e
        /*00ee*/ 	.short	(.L_751 - .L_750)
.L_750:
        /*00f0*/ 	.word	0x00000000


	//----- nvinfo : EIATTR_CBANK_PARAM_SIZE
	.align		4
.L_751:
        /*00f4*/ 	.byte	0x03, 0x19
        /*00f6*/ 	.short	0x0128


	//----- nvinfo : EIATTR_PARAM_CBANK
	.align		4
        /*00f8*/ 	.byte	0x04, 0x0a
        /*00fa*/ 	.short	(.L_753 - .L_752)
	.align		4
.L_752:
        /*00fc*/ 	.word	index@(.nv.constant0._ZN10layer_norm31ln_parallel_residual_bwd_kernelINS_13Kernel_traitsI13__nv_bfloat16S2_S2_S2_fjLj512ELj1ELj4ELj1ELj16ENS_18Kernel_traits_baseILj512ES2_S2_S2_S2_fjLj128EEEEELb0ELb0ELb1EEEvNS_9BwdParamsE)
        /*0100*/ 	.short	0x0380
        /*0102*/ 	.short	0x0128


	//----- nvinfo : EIATTR_SW_WAR
	.align		4
.L_753:
        /*0104*/ 	.byte	0x04, 0x36
        /*0106*/ 	.short	(.L_755 - .L_754)
.L_754:
        /*0108*/ 	.word	0x00000008
.L_755:


//--------------------- .nv.info._ZN10layer_norm31ln_parallel_residual_bwd_kernelINS_13Kernel_traitsI13__nv_bfloat16S2_S2_S2_fjLj512ELj1ELj4ELj1ELj16ENS_18Kernel_traits_baseILj512ES2_S2_S2_S2_fjLj128EEEEELb0ELb1ELb0EEEvNS_9BwdParamsE --------------------------
	.section	.nv.info._ZN10layer_norm31ln_parallel_residual_bwd_kernelINS_13Kernel_traitsI13__nv_bfloat16S2_S2_S2_fjLj512ELj1ELj4ELj1ELj16ENS_18Kernel_traits_baseILj512ES2_S2_S2_S2_fjLj128EEEEELb0ELb1ELb0EEEvNS_9BwdParamsE,"",@"SHT_CUDA_INFO"
	.sectionflags	@""
	.align	4


	//----- nvinfo : EIATTR_CUDA_API_VERSION
	.align		4
        /*0000*/ 	.byte	0x04, 0x37
        /*0002*/ 	.short	(.L_757 - .L_756)
.L_756:
        /*0004*/ 	.word	0x00000082


	//----- nvinfo : EIATTR_KPARAM_INFO
	.align		4
.L_757:
        /*0008*/ 	.byte	0x04, 0x17
        /*000a*/ 	.short	(.L_759 - .L_758)
.L_758:
        /*000c*/ 	.word	0x00000000
        /*0010*/ 	.short	0x0000
        /*0012*/ 	.short	0x0000
        /*0014*/ 	.byte	0x00, 0xf0, 0xa1, 0x04


	//----- nvinfo : EIATTR_SPARSE_MMA_MASK
	.align		4
.L_759:
        /*0018*/ 	.byte	0x03, 0x50
        /*001a*/ 	.short	0x0000


	//----- nvinfo : EIATTR_MAXREG_COUNT
	.align		4
        /*001c*/ 	.byte	0x03, 0x1b
        /*001e*/ 	.short	0x00ff


	//----- nvinfo : EIATTR_NUM_BARRIERS
	.align		4
        /*0020*/ 	.byte	0x02, 0x4c
        /*0022*/ 	.byte	0x01
	.zero		1


	//----- nvinfo : EIATTR_MERCURY_ISA_VERSION
	.align		4
        /*0024*/ 	.byte	0x03, 0x5f
        /*0026*/ 	.short	0x0101


	//----- nvinfo : EIATTR_COOP_GROUP_MASK_REGIDS
	.align		4
        /*0028*/ 	.byte	0x04, 0x29
        /*002a*/ 	.short	(.L_761 - .L_760)


	//   ....[0]....
.L_760:
        /*002c*/ 	.word	0xffffffff


	//   ....[1]....
        /*0030*/ 	.word	0xffffffff


	//   ....[2]....
        /*0034*/ 	.word	0xffffffff


	//   ....[3]....
        /*0038*/ 	.word	0xffffffff


	//   ....[4]....
        /*003c*/ 	.word	0xffffffff


	//   ....[5]....
        /*0040*/ 	.word	0xffffffff


	//   ....[6]....
        /*0044*/ 	.word	0xffffffff


	//   ....[7]....
        /*0048*/ 	.word	0xffffffff


	//   ....[8]....
        /*004c*/ 	.word	0xffffffff


	//   ....[9]....
        /*0050*/ 	.word	0xffffffff


	//   ....[10]....
        /*0054*/ 	.word	0x0500006e


	//   ....[11]....
        /*0058*/ 	.word	0x0500006e


	//   ....[12]....
        /*005c*/ 	.word	0x0500006e


	//   ....[13]....
        /*0060*/ 	.word	0x0500006e


	//   ....[14]....
        /*0064*/ 	.word	0x0500006e


	//   ....[15]....
        /*0068*/ 	.word	0x0500006e


	//   ....[16]....
        /*006c*/ 	.word	0x0500006e


	//   ....[17]....
        /*0070*/ 	.word	0x0500006e


	//   ....[18]....
        /*0074*/ 	.word	0x0500006e


	//   ....[19]....
        /*0078*/ 	.word	0x0500006e


	//----- nvinfo : EIATTR_COOP_GROUP_INSTR_OFFSETS
	.align		4
.L_761:
        /*007c*/ 	.byte	0x04, 0x28
        /*007e*/ 	.short	(.L_763 - .L_762)


	//   ....[0]....
.L_762:
        /*0080*/ 	.word	0x00001f50


	//   ....[1]....
        /*0084*/ 	.word	0x00001f60


	//   ....[2]....
        /*0088*/ 	.word	0x00001f90


	//   ....[3]....
        /*008c*/ 	.word	0x00001fa0


	//   ....[4]....
        /*0090*/ 	.word	0x00001fd0


	//   ....[5]....
        /*0094*/ 	.word	0x00001fe0


	//   ....[6]....
        /*0098*/ 	.word	0x00002010


	//   ....[7]....
        /*009c*/ 	.word	0x00002020


	//   ....[8]....
        /*00a0*/ 	.word	0x00002050


	//   ....[9]....
        /*00a4*/ 	.word	0x00002060


	//   ....[10]....
        /*00a8*/ 	.word	0x000055a0


	//   ....[11]....
        /*00ac*/ 	.word	0x00005640


	//   ....[12]....
        /*00b0*/ 	.word	0x000056a0


	//   ....[13]....
        /*00b4*/ 	.word	0x00005700


	//   ....[14]....
        /*00b8*/ 	.word	0x00005770


	//   ....[15]....
        /*00bc*/ 	.word	0x000057d0


	//   ....[16]....
        /*00c0*/ 	.word	0x00005840


	//   ....[17]....
        /*00c4*/ 	.word	0x000058a0


	//   ....[18]....
        /*00c8*/ 	.word	0x00005910


	//   ....[19]....
        /*00cc*/ 	.word	0x00005970


	//----- nvinfo : EIATTR_VRC_CTA_INIT_COUNT
	.align		4
.L_763:
        /*00d0*/ 	.byte	0x02, 0x4a
	.zero		1
	.zero		1


	//----- nvinfo : EIATTR_EXIT_INSTR_OFFSETS
	.align		4
        /*00d4*/ 	.byte	0x04, 0x1c
        /*00d6*/ 	.short	(.L_765 - .L_764)


	//   ....[0]....
.L_764:
        /*00d8*/ 	.word	0x00005510


	//   ....[1]....
        /*00dc*/ 	.word	0x00005540


	//----- nvinfo : EIATTR_MAX_THREADS
	.align		4
.L_765:
        /*00e0*/ 	.byte	0x04, 0x05
        /*00e2*/ 	.short	(.L_767 - .L_766)
.L_766:
        /*00e4*/ 	.word	0x00000080
        /*00e8*/ 	.word	0x00000001
        /*00ec*/ 	.word	0x00000001


	//----- nvinfo : EIATTR_CRS_STACK_SIZE
	.align		4
.L_767:
        /*00f0*/ 	.byte	0x04, 0x1e
        /*00f2*/ 	.short	(.L_769 - .L_768)
.L_768:
        /*00f4*/ 	.word	0x00000000


	//----- nvinfo : EIATTR_CBANK_PARAM_SIZE
	.align		4
.L_769:
        /*00f8*/ 	.byte	0x03, 0x19
        /*00fa*/ 	.short	0x0128


	//----- nvinfo : EIATTR_PARAM_CBANK
	.align		4
        /*00fc*/ 	.byte	0x04, 0x0a
        /*00fe*/ 	.short	(.L_771 - .L_770)
	.align		4
.L_770:
        /*0100*/ 	.word	index@(.nv.constant0._ZN10layer_norm31ln_parallel_residual_bwd_kernelINS_13Kernel_traitsI13__nv_bfloat16S2_S2_S2_fjLj512ELj1ELj4ELj1ELj16ENS_18Kernel_traits_baseILj512ES2_S2_S2_S2_fjLj128EEEEELb0ELb1ELb0EEEvNS_9BwdParamsE)
        /*0104*/ 	.short	0x0380
        /*0106*/ 	.short	0x0128


	//----- nvinfo : EIATTR_SW_WAR
	.align		4
.L_771:
        /*0108*/ 	.byte	0x04, 0x36
        /*010a*/ 	.short	(.L_773 - .L_772)
.L_772:
        /*010c*/ 	.word	0x00000008
.L_773:


//--------------------- .nv.info._ZN10layer_norm31ln_parallel_residual_bwd_kernelINS_13Kernel_traitsI13__nv_bfloat16S2_S2_S2_fjLj512ELj1ELj4ELj1ELj16ENS_18Kernel_traits_baseILj512ES2_S2_S2_S2_fjLj128EEEEELb0ELb1ELb1EEEvNS_9BwdParamsE --------------------------
	.section	.nv.info._ZN10layer_norm31ln_parallel_residual_bwd_kernelINS_13Kernel_traitsI13__nv_bfloat16S2_S2_S2_fjLj512ELj1ELj4ELj1ELj16ENS_18Kernel_traits_baseILj512ES2_S2_S2_S2_fjLj128EEEEELb0ELb1ELb1EEEvNS_9BwdParamsE,"",@"SHT_CUDA_INFO"
	.sectionflags	@""
	.align	4


	//----- nvinfo : EIATTR_CUDA_API_VERSION
	.align		4
        /*0000*/ 	.byte	0x04, 0x37
        /*0002*/ 	.short	(.L_775 - .L_774)
.L_774:
        /*0004*/ 	.word	0x00000082


	//----- nvinfo : EIATTR_KPARAM_INFO
	.align		4
.L_775:
        /*0008*/ 	.byte	0x04, 0x17
        /*000a*/ 	.short	(.L_777 - .L_776)
.L_776:
        /*000c*/ 	.word	0x00000000
        /*0010*/ 	.short	0x0000
        /*0012*/ 	.short	0x0000
        /*0014*/ 	.byte	0x00, 0xf0, 0xa1, 0x04


	//----- nvinfo : EIATTR_SPARSE_MMA_MASK
	.align		4
.L_777:
        /*0018*/ 	.byte	0x03, 0x50
        /*001a*/ 	.short	0x0000


	//----- nvinfo : EIATTR_MAXREG_COUNT
	.align		4
        /*001c*/ 	.byte	0x03, 0x1b
        /*001e*/ 	.short	0x00ff


	//----- nvinfo : EIATTR_NUM_BARRIERS
	.align		4
        /*0020*/ 	.byte	0x02, 0x4c
        /*0022*/ 	.byte	0x01
	.zero		1


	//----- nvinfo : EIATTR_MERCURY_ISA_VERSION
	.align		4
        /*0024*/ 	.byte	0x03, 0x5f
        /*0026*/ 	.short	0x0101


	//----- nvinfo : EIATTR_COOP_GROUP_MASK_REGIDS
	.align		4
        /*0028*/ 	.byte	0x04, 0x29
        /*002a*/ 	.short	(.L_779 - .L_778)


	//   ....[0]....
.L_778:
        /*002c*/ 	.word	0xffffffff


	//   ....[1]....
        /*0030*/ 	.word	0xffffffff


	//   ....[2]....
        /*0034*/ 	.word	0xffffffff


	//   ....[3]....
        /*0038*/ 	.word	0xffffffff


	//   ....[4]....
        /*003c*/ 	.word	0xffffffff


	//   ....[5]....
        /*0040*/ 	.word	0xffffffff


	//   ....[6]....
        /*0044*/ 	.word	0xffffffff


	//   ....[7]....
        /*0048*/ 	.word	0xffffffff


	//   ....[8]....
        /*004c*/ 	.word	0xffffffff


	//   ....[9]....
        /*0050*/ 	.word	0xffffffff


	//   ....[10]....
        /*0054*/ 	.word	0x05000069


	//   ....[11]....
        /*0058*/ 	.word	0x05000069


	//   ....[12]....
        /*005c*/ 	.word	0x05000069


	//   ....[13]....
        /*0060*/ 	.word	0x05000069


	//   ....[14]....
        /*0064*/ 	.word	0x05000069


	//   ....[15]....
        /*0068*/ 	.word	0x05000069


	//   ....[16]....
        /*006c*/ 	.word	0x05000069


	//   ....[17]....
        /*0070*/ 	.word	0x05000069


	//   ....[18]....
        /*0074*/ 	.word	0x05000069


	//   ....[19]....
        /*0078*/ 	.word	0x05000069


	//----- nvinfo : EIATTR_COOP_GROUP_INSTR_OFFSETS
	.align		4
.L_779:
        /*007c*/ 	.byte	0x04, 0x28
        /*007e*/ 	.short	(.L_781 - .L_780)


	//   ....[0]....
.L_780:
        /*0080*/ 	.word	0x00001d70


	//   ....[1]....
        /*0084*/ 	.word	0x00001da0


	//   ....[2]....
        /*0088*/ 	.word	0x00001dd0


	//   ....[3]....
        /*008c*/ 	.word	0x00001de0


	//   ....[4]....
        /*0090*/ 	.word	0x00001e20


	//   ....[5]....
        /*0094*/ 	.word	0x00001e40


	//   ....[6]....
        /*0098*/ 	.word	0x00001e80


	//   ....[7]....
        /*009c*/ 	.word	0x00001e90


	//   ....[8]....
        /*00a0*/ 	.word	0x00001ed0


	//   ....[9]....
        /*00a4*/ 	.word	0x00001ef0


	//   ....[10]....
        /*00a8*/ 	.word	0x000051f0


	//   ....[11]....
        /*00ac*/ 	.word	0x00005280


	//   ....[12]....
        /*00b0*/ 	.word	0x000052f0


	//   ....[13]....
        /*00b4*/ 	.word	0x00005350


	//   ....[14]....
        /*00b8*/ 	.word	0x000053d0


	//   ....[15]....
        /*00bc*/ 	.word	0x00005440


	//   ....[16]....
        /*00c0*/ 	.word	0x000054c0


	//   ....[17]....
        /*00c4*/ 	.word	0x00005520


	//   ....[18]....
        /*00c8*/ 	.word	0x000055a0


	//   ....[19]....
        /*00cc*/ 	.word	0x00005610


	//----- nvinfo : EIATTR_VRC_CTA_INIT_COUNT
	.align		4
.L_781:
        /*00d0*/ 	.byte	0x02, 0x4a
	.zero		1
	.zero		1


	//----- nvinfo : EIATTR_EXIT_INSTR_OFFSETS
	.align		4
        /*00d4*/ 	.byte	0x04, 0x1c
        /*00d6*/ 	.short	(.L_783 - .L_782)


	//   ....[0]....
.L_782:
        /*00d8*/ 	.word	0x00005180


	//----- nvinfo : EIATTR_MAX_THREADS
	.align		4
.L_783:
        /*00dc*/ 	.byte	0x04, 0x05
        /*00de*/ 	.short	(.L_785 - .L_784)
.L_784:
        /*00e0*/ 	.word	0x00000080
        /*00e4*/ 	.word	0x00000001
        /*00e8*/ 	.word	0x00000001


	//----- nvinfo : EIATTR_CRS_STACK_SIZE
	.align		4
.L_785:
        /*00ec*/ 	.byte	0x04, 0x1e
        /*00ee*/ 	.short	(.L_787 - .L_786)
.L_786:
        /*00f0*/ 	.word	0x00000000


	//----- nvinfo : EIATTR_CBANK_PARAM_SIZE
	.align		4
.L_787:
        /*00f4*/ 	.byte	0x03, 0x19
        /*00f6*/ 	.short	0x0128


	//----- nvinfo : EIATTR_PARAM_CBANK
	.align		4
        /*00f8*/ 	.byte	0x04, 0x0a
        /*00fa*/ 	.short	(.L_789 - .L_788)
	.align		4
.L_788:
        /*00fc*/ 	.word	index@(.nv.constant0._ZN10layer_norm31ln_parallel_residual_bwd_kernelINS_13Kernel_traitsI13__nv_bfloat16S2_S2_S2_fjLj512ELj1ELj4ELj1ELj16ENS_18Kernel_traits_baseILj512ES2_S2_S2_S2_fjLj128EEEEELb0ELb1ELb1EEEvNS_9BwdParamsE)
        /*0100*/ 	.short	0x0380
        /*0102*/ 	.short	0x0128


	//----- nvinfo : EIATTR_SW_WAR
	.align		4
.L_789:
        /*0104*/ 	.byte	0x04, 0x36
        /*0106*/ 	.short	(.L_791 - .L_790)
.L_790:
        /*0108*/ 	.word	0x00000008
.L_791:


//--------------------- .nv.info._ZN10layer_norm31ln_parallel_residual_bwd_kernelINS_13Kernel_traitsI13__nv_bfloat16S2_S2_S2_fjLj512ELj1ELj4ELj1ELj16ENS_18Kernel_traits_baseILj512ES2_S2_S2_S2_fjLj128EEEEELb1ELb0ELb0EEEvNS_9BwdParamsE --------------------------
	.section	.nv.info._ZN10layer_norm31ln_parallel_residual_bwd_kernelINS_13Kernel_traitsI13__nv_bfloat16S2_S2_S2_fjLj512ELj1ELj4ELj1ELj16ENS_18Kernel_traits_baseILj512ES2_S2_S2_S2_fjLj128EEEEELb1ELb0ELb0EEEvNS_9BwdParamsE,"",@"SHT_CUDA_INFO"
	.sectionflags	@""
	.align	4


	//----- nvinfo : EIATTR_CUDA_API_VERSION
	.align		4
        /*0000*/ 	.byte	0x04, 0x37
        /*0002*/ 	.short	(.L_793 - .L_792)
.L_792:
        /*0004*/ 	.word	0x00000082


	//----- nvinfo : EIATTR_KPARAM_INFO
	.align		4
.L_793:
        /*0008*/ 	.byte	0x04, 0x17
        /*000a*/ 	.short	(.L_795 - .L_794)
.L_794:
        /*000c*/ 	.word	0x00000000
        /*0010*/ 	.short	0x0000
        /*0012*/ 	.short	0x0000
        /*0014*/ 	.byte	0x00, 0xf0, 0xa1, 0x04


	//----- nvinfo : EIATTR_SPARSE_MMA_MASK
	.align		4
.L_795:
        /*0018*/ 	.byte	0x03, 0x50
        /*001a*/ 	.short	0x0000


	//----- nvinfo : EIATTR_MAXREG_COUNT
	.align		4
        /*001c*/ 	.byte	0x03, 0x1b
        /*001e*/ 	.short	0x00ff


	//----- nvinfo : EIATTR_NUM_BARRIERS
	.align		4
        /*0020*/ 	.byte	0x02, 0x4c
        /*0022*/ 	.byte	0x01
	.zero		1


	//----- nvinfo : EIATTR_MERCURY_ISA_VERSION
	.align		4
        /*0024*/ 	.byte	0x03, 0x5f
        /*0026*/ 	.short	0x0101


	//----- nvinfo : EIATTR_COOP_GROUP_MASK_REGIDS
	.align		4
        /*0028*/ 	.byte	0x04, 0x29
        /*002a*/ 	.short	(.L_797 - .L_796)


	//   ....[0]....
.L_796:
        /*002c*/ 	.word	0xffffffff


	//   ....[1]....
        /*0030*/ 	.word	0xffffffff


	//   ....[2]....
        /*0034*/ 	.word	0xffffffff


	//   ....[3]....
        /*0038*/ 	.word	0xffffffff


	//   ....[4]....
        /*003c*/ 	.word	0xffffffff


	//   ....[5]....
        /*0040*/ 	.word	0xffffffff


	//   ....[6]....
        /*0044*/ 	.word	0xffffffff


	//   ....[7]....
        /*0048*/ 	.word	0xffffffff


	//   ....[8]....
        /*004c*/ 	.word	0xffffffff


	//   ....[9]....
        /*0050*/ 	.word	0xffffffff


	//   ....[10]....
        /*0054*/ 	.word	0x050000b2


	//   ....[11]....
        /*0058*/ 	.word	0x050000b2


	//   ....[12]....
        /*005c*/ 	.word	0x050000b2


	//   ....[13]....
        /*0060*/ 	.word	0x050000b2


	//   ....[14]....
        /*0064*/ 	.word	0x050000b2


	//   ....[15]....
        /*0068*/ 	.word	0x050000b2


	//   ....[16]....
        /*006c*/ 	.word	0x050000b2


	//   ....[17]....
        /*0070*/ 	.word	0x050000b2


	//   ....[18]....
        /*0074*/ 	.word	0x050000b2


	//   ....[19]....
        /*0078*/ 	.word	0x050000b2


	//----- nvinfo : EIATTR_COOP_GROUP_INSTR_OFFSETS
	.align		4
.L_797:
        /*007c*/ 	.byte	0x04, 0x28
        /*007e*/ 	.short	(.L_799 - .L_798)


	//   ....[0]....
.L_798:
        /*0080*/ 	.word	0x00001d00


	//   ....[1]....
        /*0084*/ 	.word	0x00001d10


	//   ....[2]....
        /*0088*/ 	.word	0x00001d40


	//   ....[3]....
        /*008c*/ 	.word	0x00001d50


	//   ....[4]....
        /*0090*/ 	.word	0x00001d90


	//   ....[5]....
        /*0094*/ 	.word	0x00001db0


	//   ....[6]....
        /*0098*/ 	.word	0x00001df0


	//   ....[7]....
        /*009c*/ 	.word	0x00001e10


	//   ....[8]....
        /*00a0*/ 	.word	0x00001e40


	//   ....[9]....
        /*00a4*/ 	.word	0x00001e50


	//   ....[10]....
        /*00a8*/ 	.word	0x00007af0


	//   ....[11]....
        /*00ac*/ 	.word	0x00007b80


	//   ....[12]....
        /*00b0*/ 	.word	0x00007bf0


	//   ....[13]....
        /*00b4*/ 	.word	0x00007c50


	//   ....[14]....
        /*00b8*/ 	.word	0x00007cd0


	//   ....[15]....
        /*00bc*/ 	.word	0x00007d40


	//   ....[16]....
        /*00c0*/ 	.word	0x00007dc0


	//   ....[17]....
        /*00c4*/ 	.word	0x00007e30


	//   ....[18]....
        /*00c8*/ 	.word	0x00007ea0


	//   ....[19]....
        /*00cc*/ 	.word	0x00007f00


	//----- nvinfo : EIATTR_VRC_CTA_INIT_COUNT
	.align		4
.L_799:
        /*00d0*/ 	.byte	0x02, 0x4a
	.zero		1
	.zero		1


	//----- nvinfo : EIATTR_EXIT_INSTR_OFFSETS
	.align		4
        /*00d4*/ 	.byte	0x04, 0x1c
        /*00d6*/ 	.short	(.L_801 - .L_800)


	//   ....[0]....
.L_800:
        /*00d8*/ 	.word	0x000079c0


	//   ....[1]....
        /*00dc*/ 	.word	0x00007a80


	//----- nvinfo : EIATTR_MAX_THREADS
	.align		4
.L_801:
        /*00e0*/ 	.byte	0x04, 0x05
        /*00e2*/ 	.short	(.L_803 - .L_802)
.L_802:
        /*00e4*/ 	.word	0x00000080
        /*00e8*/ 	.word	0x00000001
        /*00ec*/ 	.word	0x00000001


	//----- nvinfo : EIATTR_CRS_STACK_SIZE
	.align		4
.L_803:
        /*00f0*/ 	.byte	0x04, 0x1e
        /*00f2*/ 	.short	(.L_805 - .L_804)
.L_804:
        /*00f4*/ 	.word	0x00000000


	//----- nvinfo : EIATTR_CBANK_PARAM_SIZE
	.align		4
.L_805:
        /*00f8*/ 	.byte	0x03, 0x19
        /*00fa*/ 	.short	0x0128


	//----- nvinfo : EIATTR_PARAM_CBANK
	.align		4
        /*00fc*/ 	.byte	0x04, 0x0a
        /*00fe*/ 	.short	(.L_807 - .L_806)
	.align		4
.L_806:
        /*0100*/ 	.word	index@(.nv.constant0._ZN10layer_norm31ln_parallel_residual_bwd_kernelINS_13Kernel_traitsI13__nv_bfloat16S2_S2_S2_fjLj512ELj1ELj4ELj1ELj16ENS_18Kernel_traits_baseILj512ES2_S2_S2_S2_fjLj128EEEEELb1ELb0ELb0EEEvNS_9BwdParamsE)
        /*0104*/ 	.short	0x0380
        /*0106*/ 	.short	0x0128


	//----- nvinfo : EIATTR_SW_WAR
	.align		4
.L_807:
        /*0108*/ 	.byte	0x04, 0x36
        /*010a*/ 	.short	(.L_809 - .L_808)
.L_808:
        /*010c*/ 	.word	0x00000008
.L_809:


//--------------------- .nv.info._ZN10layer_norm31ln_parallel_residual_bwd_kernelINS_13Kernel_traitsI13__nv_bfloat16S2_S2_S2_fjLj512ELj1ELj4ELj1ELj16ENS_18Kernel_traits_baseILj512ES2_S2_S2_S2_fjLj128EEEEELb1ELb0ELb1EEEvNS_9BwdParamsE --------------------------
	.section	.nv.info._ZN10layer_norm31ln_parallel_residual_bwd_kernelINS_13Kernel_traitsI13__nv_bfloat16S2_S2_S2_fjLj512ELj1ELj4ELj1ELj16ENS_18Kernel_traits_baseILj512ES2_S2_S2_S2_fjLj128EEEEELb1ELb0ELb1EEEvNS_9BwdParamsE,"",@"SHT_CUDA_INFO"
	.sectionflags	@""
	.align	4


	//----- nvinfo : EIATTR_CUDA_API_VERSION
	.align		4
        /*0000*/ 	.byte	0x04, 0x37
        /*0002*/ 	.short	(.L_811 - .L_810)
.L_810:
        /*0004*/ 	.word	0x00000082


	//----- nvinfo : EIATTR_KPARAM_INFO
	.align		4
.L_811:
        /*0008*/ 	.byte	0x04, 0x17
        /*000a*/ 	.short	(.L_813 - .L_812)
.L_812:
        /*000c*/ 	.word	0x00000000
        /*0010*/ 	.short	0x0000
        /*0012*/ 	.short	0x0000
        /*0014*/ 	.byte	0x00, 0xf0, 0xa1, 0x04


	//----- nvinfo : EIATTR_SPARSE_MMA_MASK
	.align		4
.L_813:
        /*0018*/ 	.byte	0x03, 0x50
        /*001a*/ 	.short	0x0000


	//----- nvinfo : EIATTR_MAXREG_COUNT
	.align		4
        /*001c*/ 	.byte	0x03, 0x1b
        /*001e*/ 	.short	0x00ff


	//----- nvinfo : EIATTR_NUM_BARRIERS
	.align		4
        /*0020*/ 	.byte	0x02, 0x4c
        /*0022*/ 	.byte	0x01
	.zero		1


	//----- nvinfo : EIATTR_MERCURY_ISA_VERSION
	.align		4
        /*0024*/ 	.byte	0x03, 0x5f
        /*0026*/ 	.short	0x0101


	//----- nvinfo : EIATTR_COOP_GROUP_MASK_REGIDS
	.align		4
        /*0028*/ 	.byte	0x04, 0x29
        /*002a*/ 	.short	(.L_815 - .L_814)


	//   ....[0]....
.L_814:
        /*002c*/ 	.word	0xffffffff


	//   ....[1]....
        /*0030*/ 	.word	0xffffffff


	//   ....[2]....
        /*0034*/ 	.word	0xffffffff


	//   ....[3]....
        /*0038*/ 	.word	0xffffffff


	//   ....[4]....
        /*003c*/ 	.word	0xffffffff


	//   ....[5]....
        /*0040*/ 	.word	0xffffffff


	//   ....[6]....
        /*0044*/ 	.word	0xffffffff


	//   ....[7]....
        /*0048*/ 	.word	0xffffffff


	//   ....[8]....
        /*004c*/ 	.word	0xffffffff


	//   ....[9]....
        /*0050*/ 	.word	0xffffffff


	//   ....[10]....
        /*0054*/ 	.word	0x050000b3


	//   ....[11]....
        /*0058*/ 	.word	0x050000b3


	//   ....[12]....
        /*005c*/ 	.word	0x050000b3


	//   ....[13]....
        /*0060*/ 	.word	0x050000b3


	//   ....[14]....
        /*0064*/ 	.word	0x050000b3


	//   ....[15]....
        /*0068*/ 	.word	0x050000b3


	//   ....[16]....
        /*006c*/ 	.word	0x050000b3


	//   ....[17]....
        /*0070*/ 	.word	0x050000b3


	//   ....[18]....
        /*0074*/ 	.word	0x050000b3


	//   ....[19]....
        /*0078*/ 	.word	0x050000b3


	//----- nvinfo : EIATTR_COOP_GROUP_INSTR_OFFSETS
	.align		4
.L_815:
        /*007c*/ 	.byte	0x04, 0x28
        /*007e*/ 	.short	(.L_817 - .L_816)


	//   ....[0]....
.L_816:
        /*0080*/ 	.word	0x00001b40


	//   ....[1]....
        /*0084*/ 	.word	0x00001b50


	//   ....[2]....
        /*0088*/ 	.word	0x00001b80


	//   ....[3]....
        /*008c*/ 	.word	0x00001b90


	//   ....[4]....
        /*0090*/ 	.word	0x00001bc0


	//   ....[5]....
        /*0094*/ 	.word	0x00001bd0


	//   ....[6]....
        /*0098*/ 	.word	0x00001c00


	//   ....[7]....
        /*009c*/ 	.word	0x00001c10


	//   ....[8]....
        /*00a0*/ 	.word	0x00001c40


	//   ....[9]....
        /*00a4*/ 	.word	0x00001c50


	//   ....[10]....
        /*00a8*/ 	.word	0x00007530


	//   ....[11]....
        /*00ac*/ 	.word	0x000075c0


	//   ....[12]....
        /*00b0*/ 	.word	0x00007630


	//   ....[13]....
        /*00b4*/ 	.word	0x00007690


	//   ....[14]....
        /*00b8*/ 	.word	0x00007700


	//   ....[15]....
        /*00bc*/ 	.word	0x00007760


	//   ....[16]....
        /*00c0*/ 	.word	0x000077d0


	//   ....[17]....
        /*00c4*/ 	.word	0x00007830


	//   ....[18]....
        /*00c8*/ 	.word	0x000078a0


	//   ....[19]....
        /*00cc*/ 	.word	0x00007900


	//----- nvinfo : EIATTR_VRC_CTA_INIT_COUNT
	.align		4
.L_817:
        /*00d0*/ 	.byte	0x02, 0x4a
	.zero		1
	.zero		1


	//----- nvinfo : EIATTR_EXIT_INSTR_OFFSETS
	.align		4
        /*00d4*/ 	.byte	0x04, 0x1c
        /*00d6*/ 	.short	(.L_819 - .L_818)


	//   ....[0]....
.L_818:
        /*00d8*/ 	.word	0x000074c0


	//----- nvinfo : EIATTR_MAX_THREADS
	.align		4
.L_819:
        /*00dc*/ 	.byte	0x04, 0x05
        /*00de*/ 	.short	(.L_821 - .L_820)
.L_820:
        /*00e0*/ 	.word	0x00000080
        /*00e4*/ 	.word	0x00000001
        /*00e8*/ 	.word	0x00000001


	//----- nvinfo : EIATTR_CRS_STACK_SIZE
	.align		4
.L_821:
        /*00ec*/ 	.byte	0x04, 0x1e
        /*00ee*/ 	.short	(.L_823 - .L_822)
.L_822:
        /*00f0*/ 	.word	0x00000000


	//----- nvinfo : EIATTR_CBANK_PARAM_SIZE
	.align		4
.L_823:
        /*00f4*/ 	.byte	0x03, 0x19
        /*00f6*/ 	.short	0x0128


	//----- nvinfo : EIATTR_PARAM_CBANK
	.align		4
        /*00f8*/ 	.byte	0x04, 0x0a
        /*00fa*/ 	.short	(.L_825 - .L_824)
	.align		4
.L_824:
        /*00fc*/ 	.word	index@(.nv.constant0._ZN10layer_norm31ln_parallel_residual_bwd_kernelINS_13Kernel_traitsI13__nv_bfloat16S2_S2_S2_fjLj512ELj1ELj4ELj1ELj16ENS_18Kernel_traits_baseILj512ES2_S2_S2_S2_fjLj128EEEEELb1ELb0ELb1EEEvNS_9BwdParamsE)
        /*0100*/ 	.short	0x0380
        /*0102*/ 	.short	0x0128


	//----- nvinfo : EIATTR_SW_WAR
	.align		4
.L_825:
        /*0104*/ 	.byte	0x04, 0x36
        /*0106*/ 	.short	(.L_827 - .L_826)
.L_826:
        /*0108*/ 	.word	0x00000008
.L_827:


//--------------------- .nv.info._ZN10layer_norm22ln_bwd_finalize_kernelINS_22Kernel_traits_finalizeILj512E13__nv_bfloat16S2_S2_S2_fjLb0ELj1024ELj4ENS_18Kernel_traits_baseILj512ES2_S2_S2_S2_fjLj1024EEEEELb0ELb0EEEvNS_9BwdParamsE --------------------------
	.section	.nv.info._ZN10layer_norm22ln_bwd_finalize_kernelINS_22Kernel_traits_finalizeILj512E13__nv_bfloat16S2_S2_S2_fjLb0ELj1024ELj4ENS_18Kernel_traits_baseILj512ES2_S2_S2_S2_fjLj1024EEEEELb0ELb0EEEvNS_9BwdParamsE,"",@"SHT_CUDA_INFO"
	.sectionflags	@""
	.align	4


	//----- nvinfo : EIATTR_CUDA_API_VERSION
	.align		4
        /*0000*/ 	.byte	0x04, 0x37
        /*0002*/ 	.short	(.L_829 - .L_828)
.L_828:
        /*0004*/ 	.word	0x00000082


	//----- nvinfo : EIATTR_KPARAM_INFO
	.align		4
.L_829:
        /*0008*/ 	.byte	0x04, 0x17
        /*000a*/ 	.short	(.L_831 - .L_830)
.L_830:
        /*000c*/ 	.word	0x00000000
        /*0010*/ 	.short	0x0000
        /*0012*/ 	.short	0x0000
        /*0014*/ 	.byte	0x00, 0xf0, 0xa1, 0x04


	//----- nvinfo : EIATTR_SPARSE_MMA_MASK
	.align		4
.L_831:
        /*0018*/ 	.byte	0x03, 0x50
        /*001a*/ 	.short	0x0000


	//----- nvinfo : EIATTR_MAXREG_COUNT
	.align		4
        /*001c*/ 	.byte	0x03, 0x1b
        /*001e*/ 	.short	0x0040


	//----- nvinfo : EIATTR_NUM_BARRIERS
	.align		4
        /*0020*/ 	.byte	0x02, 0x4c
        /*0022*/ 	.byte	0x01
	.zero		1


	//----- nvinfo : EIATTR_MERCURY_ISA_VERSION
	.align		4
        /*0024*/ 	.byte	0x03, 0x5f
        /*0026*/ 	.short	0x0101


	//----- nvinfo : EIATTR_COOP_GROUP_MASK_REGIDS
	.align		4
        /*0028*/ 	.byte	0x04, 0x29
        /*002a*/ 	.short	(.L_833 - .L_832)


	//   ....[0]....
.L_832:
        /*002c*/ 	.word	0xffffffff


	//   ....[1]....
        /*0030*/ 	.word	0xffffffff


	//   ....[2]....
        /*0034*/ 	.word	0xffffffff


	//   ....[3]....
        /*0038*/ 	.word	0xffffffff


	//   ....[4]....
        /*003c*/ 	.word	0xffffffff


	//   ....[5]....
        /*0040*/ 	.word	0xffffffff


	//   ....[6]....
        /*0044*/ 	.word	0xffffffff


	//   ....[7]....
        /*0048*/ 	.word	0xffffffff


	//   ....[8]....
        /*004c*/ 	.word	0xffffffff


	//   ....[9]....
        /*0050*/ 	.word	0xffffffff


	//----- nvinfo : EIATTR_COOP_GROUP_INSTR_OFFSETS
	.align		4
.L_833:
        /*0054*/ 	.byte	0x04, 0x28
        /*0056*/ 	.short	(.L_835 - .L_834)


	//   ....[0]....
.L_834:
        /*0058*/ 	.word	0x000015e0


	//   ....[1]....
        /*005c*/ 	.word	0x000015f0


	//   ....[2]....
        /*0060*/ 	.word	0x00001620


	//   ....[3]....
        /*0064*/ 	.word	0x00001630


	//   ....[4]....
        /*0068*/ 	.word	0x00001660


	//   ....[5]....
        /*006c*/ 	.word	0x00001670


	//   ....[6]....
        /*0070*/ 	.word	0x000016b0


	//   ....[7]....
        /*0074*/ 	.word	0x000016e0


	//   ....[8]....
        /*0078*/ 	.word	0x00001710


	//   ....[9]....
        /*007c*/ 	.word	0x00001720


	//----- nvinfo : EIATTR_VRC_CTA_INIT_COUNT
	.align		4
.L_835:
        /*0080*/ 	.byte	0x02, 0x4a
	.zero		1
	.zero		1


	//----- nvinfo : EIATTR_EXIT_INSTR_OFFSETS
	.align		4
        /*0084*/ 	.byte	0x04, 0x1c
        /*0086*/ 	.short	(.L_837 - .L_836)


	//   ....[0]....
.L_836:
        /*0088*/ 	.word	0x00000060


	//   ....[1]....
        /*008c*/ 	.word	0x00001780


	//   ....[2]....
        /*0090*/ 	.word	0x000017b0


	//   ....[3]....
        /*0094*/ 	.word	0x00001870


	//----- nvinfo : EIATTR_MAX_THREADS
	.align		4
.L_837:
        /*0098*/ 	.byte	0x04, 0x05
        /*009a*/ 	.short	(.L_839 - .L_838)
.L_838:
        /*009c*/ 	.word	0x00000400
        /*00a0*/ 	.word	0x00000001
        /*00a4*/ 	.word	0x00000001


	//----- nvinfo : EIATTR_CRS_STACK_SIZE
	.align		4
.L_839:
        /*00a8*/ 	.byte	0x04, 0x1e
        /*00aa*/ 	.short	(.L_841 - .L_840)
.L_840:
        /*00ac*/ 	.word	0x00000000


	//----- nvinfo : EIATTR_CBANK_PARAM_SIZE
	.align		4
.L_841:
        /*00b0*/ 	.byte	0x03, 0x19
        /*00b2*/ 	.short	0x0128


	//----- nvinfo : EIATTR_PARAM_CBANK
	.align		4
        /*00b4*/ 	.byte	0x04, 0x0a
        /*00b6*/ 	.short	(.L_843 - .L_842)
	.align		4
.L_842:
        /*00b8*/ 	.word	index@(.nv.constant0._ZN10layer_norm22ln_bwd_finalize_kernelINS_22Kernel_traits_finalizeILj512E13__nv_bfloat16S2_S2_S2_fjLb0ELj1024ELj4ENS_18Kernel_traits_baseILj512ES2_S2_S2_S2_fjLj1024EEEEELb0ELb0EEEvNS_9BwdParamsE)
        /*00bc*/ 	.short	0x0380
        /*00be*/ 	.short	0x0128


	//----- nvinfo : EIATTR_SW_WAR
	.align		4
.L_843:
        /*00c0*/ 	.byte	0x04, 0x36
        /*00c2*/ 	.short	(.L_845 - .L_844)
.L_844:
        /*00c4*/ 	.word	0x00000008
.L_845:


//--------------------- .nv.info._ZN10layer_norm40ln_parallel_residual_bwd_finalize_kernelINS_22Kernel_traits_finalizeILj512E13__nv_bfloat16S2_S2_S2_fjLb0ELj1024ELj4ENS_18Kernel_traits_baseILj512ES2_S2_S2_S2_fjLj1024EEEEELb0EEEvNS_9BwdParamsE --------------------------
	.section	.nv.info._ZN10layer_norm40ln_parallel_residual_bwd_finalize_kernelINS_22Kernel_traits_finalizeILj512E13__nv_bfloat16S2_S2_S2_fjLb0ELj1024ELj4ENS_18Kernel_traits_baseILj512ES2_S2_S2_S2_fjLj1024EEEEELb0EEEvNS_9BwdParamsE,"",@"SHT_CUDA_INFO"
	.sectionflags	@""
	.align	4


	//----- nvinfo : EIATTR_CUDA_API_VERSION
	.align		4
        /*0000*/ 	.byte	0x04, 0x37
        /*0002*/ 	.short	(.L_847 - .L_846)
.L_846:
        /*0004*/ 	.word	0x00000082


	//----- nvinfo : EIATTR_KPARAM_INFO
	.align		4
.L_847:
        /*0008*/ 	.byte	0x04, 0x17
        /*000a*/ 	.short	(.L_849 - .L_848)
.L_848:
        /*000c*/ 	.word	0x00000000
        /*0010*/ 	.short	0x0000
        /*0012*/ 	.short	0x0000
        /*0014*/ 	.byte	0x00, 0xf0, 0xa1, 0x04


	//----- nvinfo : EIATTR_SPARSE_MMA_MASK
	.align		4
.L_849:
        /*0018*/ 	.byte	0x03, 0x50
        /*001a*/ 	.short	0x0000


	//----- nvinfo : EIATTR_MAXREG_COUNT
	.align		4
        /*001c*/ 	.byte	0x03, 0x1b
        /*001e*/ 	.short	0x0040


	//----- nvinfo : EIATTR_NUM_BARRIERS
	.align		4
        /*0020*/ 	.byte	0x02, 0x4c
        /*0022*/ 	.byte	0x01
	.zero		1


	//----- nvinfo : EIATTR_MERCURY_ISA_VERSION
	.align		4
        /*0024*/ 	.byte	0x03, 0x5f
        /*0026*/ 	.short	0x0101


	//----- nvinfo : EIATTR_COOP_GROUP_MASK_REGIDS
	.align		4
        /*0028*/ 	.byte	0x04, 0x29
        /*002a*/ 	.short	(.L_851 - .L_850)


	//   ....[0]....
.L_850:
        /*002c*/ 	.word	0xffffffff


	//   ....[1]....
        /*0030*/ 	.word	0xffffffff


	//   ....[2]....
        /*0034*/ 	.word	0xffffffff


	//   ....[3]....
        /*0038*/ 	.word	0xffffffff


	//   ....[4]....
        /*003c*/ 	.word	0xffffffff


	//   ....[5]....
        /*0040*/ 	.word	0xffffffff


	//   ....[6]....
        /*0044*/ 	.word	0xffffffff


	//   ....[7]....
        /*0048*/ 	.word	0xffffffff


	//   ....[8]....
        /*004c*/ 	.word	0xffffffff


	//   ....[9]....
        /*0050*/ 	.word	0xffffffff


	//   ....[10]....
        /*0054*/ 	.word	0xffffffff


	//   ....[11]....
        /*0058*/ 	.word	0xffffffff


	//   ....[12]....
        /*005c*/ 	.word	0xffffffff


	//   ....[13]....
        /*0060*/ 	.word	0xffffffff


	//   ....[14]....
        /*0064*/ 	.word	0xffffffff


	//   ....[15]....
        /*0068*/ 	.word	0xffffffff


	//   ....[16]....
        /*006c*/ 	.word	0xffffffff


	//   ....[17]....
        /*0070*/ 	.word	0xffffffff


	//   ....[18]....
        /*0074*/ 	.word	0xffffffff


	//   ....[19]....
        /*0078*/ 	.word	0xffffffff


	//----- nvinfo : EIATTR_COOP_GROUP_INSTR_OFFSETS
	.align		4
.L_851:
        /*007c*/ 	.byte	0x04, 0x28
        /*007e*/ 	.short	(.L_853 - .L_852)


	//   ....[0]....
.L_852:
        /*0080*/ 	.word	0x000013b0


	//   ....[1]....
        /*0084*/ 	.word	0x000013c0


	//   ....[2]....
        /*0088*/ 	.word	0x000013d0


	//   ....[3]....
        /*008c*/ 	.word	0x000013e0


	//   ....[4]....
        /*0090*/ 	.word	0x00001410


	//   ....[5]....
        /*0094*/ 	.word	0x00001430


	//   ....[6]....
        /*0098*/ 	.word	0x00001450


	//   ....[7]....
        /*009c*/ 	.word	0x00001460


	//   ....[8]....
        /*00a0*/ 	.word	0x000014a0


	//   ....[9]....
        /*00a4*/ 	.word	0x000014c0


	//   ....[10]....
        /*00a8*/ 	.word	0x000014d0


	//   ....[11]....
        /*00ac*/ 	.word	0x000014e0


	//   ....[12]....
        /*00b0*/ 	.word	0x00001510


	//   ....[13]....
        /*00b4*/ 	.word	0x00001530


	//   ....[14]....
        /*00b8*/ 	.word	0x00001550


	//   ....[15]....
        /*00bc*/ 	.word	0x00001560


	//   ....[16]....
        /*00c0*/ 	.word	0x000015a0


	//   ....[17]....
        /*00c4*/ 	.word	0x000015d0


	//   ....[18]....
        /*00c8*/ 	.word	0x00001600


	//   ....[19]....
        /*00cc*/ 	.word	0x00001610


	//----- nvinfo : EIATTR_VRC_CTA_INIT_COUNT
	.align		4
.L_853:
        /*00d0*/ 	.byte	0x02, 0x4a
	.zero		1
	.zero		1


	//----- nvinfo : EIATTR_EXIT_INSTR_OFFSETS
	.align		4
        /*00d4*/ 	.byte	0x04, 0x1c
        /*00d6*/ 	.short	(.L_855 - .L_854)


	//   ....[0]....
.L_854:
        /*00d8*/ 	.word	0x00000060


	//   ....[1]....
        /*00dc*/ 	.word	0x000016b0


	//   ....[2]....
        /*00e0*/ 	.word	0x000016e0


	//   ....[3]....
        /*00e4*/ 	.word	0x00001840


	//----- nvinfo : EIATTR_MAX_THREADS
	.align		4
.L_855:
        /*00e8*/ 	.byte	0x04, 0x05
        /*00ea*/ 	.short	(.L_857 - .L_856)
.L_856:
        /*00ec*/ 	.word	0x00000400
        /*00f0*/ 	.word	0x00000001
        /*00f4*/ 	.word	0x00000001


	//----- nvinfo : EIATTR_CRS_STACK_SIZE
	.align		4
.L_857:
        /*00f8*/ 	.byte	0x04, 0x1e
        /*00fa*/ 	.short	(.L_859 - .L_858)
.L_858:
        /*00fc*/ 	.word	0x00000000


	//----- nvinfo : EIATTR_CBANK_PARAM_SIZE
	.align		4
.L_859:
        /*0100*/ 	.byte	0x03, 0x19
        /*0102*/ 	.short	0x0128


	//----- nvinfo : EIATTR_PARAM_CBANK
	.align		4
        /*0104*/ 	.byte	0x04, 0x0a
        /*0106*/ 	.short	(.L_861 - .L_860)
	.align		4
.L_860:
        /*0108*/ 	.word	index@(.nv.constant0._ZN10layer_norm40ln_parallel_residual_bwd_finalize_kernelINS_22Kernel_traits_finalizeILj512E13__nv_bfloat16S2_S2_S2_fjLb0ELj1024ELj4ENS_18Kernel_traits_baseILj512ES2_S2_S2_S2_fjLj1024EEEEELb0EEEvNS_9BwdParamsE)
        /*010c*/ 	.short	0x0380
        /*010e*/ 	.short	0x0128


	//----- nvinfo : EIATTR_SW_WAR
	.align		4
.L_861:
        /*0110*/ 	.byte	0x04, 0x36
        /*0112*/ 	.short	(.L_863 - .L_862)
.L_862:
        /*0114*/ 	.word	0x00000008
.L_863:


//--------------------- .nv.info._ZN10layer_norm31ln_parallel_residual_bwd_kernelINS_13Kernel_traitsI13__nv_bfloat16S2_S2_S2_fjLj512ELj1ELj4ELj1ELj16ENS_18Kernel_traits_baseILj512ES2_S2_S2_S2_fjLj128EEEEELb1ELb1ELb0EEEvNS_9BwdParamsE --------------------------
	.section	.nv.info._ZN10layer_norm31ln_parallel_residual_bwd_kernelINS_13Kernel_traitsI13__nv_bfloat16S2_S2_S2_fjLj512ELj1ELj4ELj1ELj16ENS_18Kernel_traits_baseILj512ES2_S2_S2_S2_fjLj128EEEEELb1ELb1ELb0EEEvNS_9BwdParamsE,"",@"SHT_CUDA_INFO"
	.sectionflags	@""
	.align	4


	//----- nvinfo : EIATTR_CUDA_API_VERSION
	.align		4
        /*0000*/ 	.byte	0x04, 0x37
        /*0002*/ 	.short	(.L_865 - .L_864)
.L_864:
        /*0004*/ 	.word	0x00000082


	//----- nvinfo : EIATTR_KPARAM_INFO
	.align		4
.L_865:
        /*0008*/ 	.byte	0x04, 0x17
        /*000a*/ 	.short	(.L_867 - .L_866)
.L_866:
        /*000c*/ 	.word	0x00000000
        /*0010*/ 	.short	0x0000
        /*0012*/ 	.short	0x0000
        /*0014*/ 	.byte	0x00, 0xf0, 0xa1, 0x04


	//----- nvinfo : EIATTR_SPARSE_MMA_MASK
	.align		4
.L_867:
        /*0018*/ 	.byte	0x03, 0x50
        /*001a*/ 	.short	0x0000


	//----- nvinfo : EIATTR_MAXREG_COUNT
	.align		4
        /*001c*/ 	.byte	0x03, 0x1b
        /*001e*/ 	.short	0x00ff


	//----- nvinfo : EIATTR_NUM_BARRIERS
	.align		4
        /*0020*/ 	.byte	0x02, 0x4c
        /*0022*/ 	.byte	0x01
	.zero		1


	//----- nvinfo : EIATTR_MERCURY_ISA_VERSION
	.align		4
        /*0024*/ 	.byte	0x03, 0x5f
        /*0026*/ 	.short	0x0101


	//----- nvinfo : EIATTR_COOP_GROUP_MASK_REGIDS
	.align		4
        /*0028*/ 	.byte	0x04, 0x29
        /*002a*/ 	.short	(.L_869 - .L_868)


	//   ....[0]....
.L_868:
        /*002c*/ 	.word	0xffffffff


	//   ....[1]....
        /*0030*/ 	.word	0xffffffff


	//   ....[2]....
        /*0034*/ 	.word	0xffffffff


	//   ....[3]....
        /*0038*/ 	.word	0xffffffff


	//   ....[4]....
        /*003c*/ 	.word	0xffffffff


	//   ....[5]....
        /*0040*/ 	.word	0xffffffff


	//   ....[6]....
        /*0044*/ 	.word	0xffffffff


	//   ....[7]....
        /*0048*/ 	.word	0xffffffff


	//   ....[8]....
        /*004c*/ 	.word	0xffffffff


	//   ....[9]....
        /*0050*/ 	.word	0xffffffff


	//   ....[10]....
        /*0054*/ 	.word	0x0500006f


	//   ....[11]....
        /*0058*/ 	.word	0x0500006f


	//   ....[12]....
        /*005c*/ 	.word	0x0500006f


	//   ....[13]....
        /*0060*/ 	.word	0x0500006f


	//   ....[14]....
        /*0064*/ 	.word	0x0500006f


	//   ....[15]....
        /*0068*/ 	.word	0x0500006f


	//   ....[16]....
        /*006c*/ 	.word	0x0500006f


	//   ....[17]....
        /*0070*/ 	.word	0x0500006f


	//   ....[18]....
        /*0074*/ 	.word	0x0500006f


	//   ....[19]....
        /*0078*/ 	.word	0x0500006f


	//----- nvinfo : EIATTR_COOP_GROUP_INSTR_OFFSETS
	.align		4
.L_869:
        /*007c*/ 	.byte	0x04, 0x28
        /*007e*/ 	.short	(.L_871 - .L_870)


	//   ....[0]....
.L_870:
        /*0080*/ 	.word	0x000013e0


	//   ....[1]....
        /*0084*/ 	.word	0x000013f0


	//   ....[2]....
        /*0088*/ 	.word	0x00001420


	//   ....[3]....
        /*008c*/ 	.word	0x00001430


	//   ....[4]....
        /*0090*/ 	.word	0x00001460


	//   ....[5]....
        /*0094*/ 	.word	0x00001470


	//   ....[6]....
        /*0098*/ 	.word	0x000014a0


	//   ....[7]....
        /*009c*/ 	.word	0x000014b0


	//   ....[8]....
        /*00a0*/ 	.word	0x000014e0


	//   ....[9]....
        /*00a4*/ 	.word	0x000014f0


	//   ....[10]....
        /*00a8*/ 	.word	0x00006bd0


	//   ....[11]....
        /*00ac*/ 	.word	0x00006c60


	//   ....[12]....
        /*00b0*/ 	.word	0x00006cd0


	//   ....[13]....
        /*00b4*/ 	.word	0x00006d30


	//   ....[14]....
        /*00b8*/ 	.word	0x00006da0


	//   ....[15]....
        /*00bc*/ 	.word	0x00006e00


	//   ....[16]....
        /*00c0*/ 	.word	0x00006e70


	//   ....[17]....
        /*00c4*/ 	.word	0x00006ed0


	//   ....[18]....
        /*00c8*/ 	.word	0x00006f40


	//   ....[19]....
        /*00cc*/ 	.word	0x00006fa0


	//----- nvinfo : EIATTR_VRC_CTA_INIT_COUNT
	.align		4
.L_871:
        /*00d0*/ 	.byte	0x02, 0x4a
	.zero		1
	.zero		1


	//----- nvinfo : EIATTR_EXIT_INSTR_OFFSETS
	.align		4
        /*00d4*/ 	.byte	0x04, 0x1c
        /*00d6*/ 	.short	(.L_873 - .L_872)


	//   ....[0]....
.L_872:
        /*00d8*/ 	.word	0x00006b30


	//   ....[1]....
        /*00dc*/ 	.word	0x00006b60


	//----- nvinfo : EIATTR_MAX_THREADS
	.align		4
.L_873:
        /*00e0*/ 	.byte	0x04, 0x05
        /*00e2*/ 	.short	(.L_875 - .L_874)
.L_874:
        /*00e4*/ 	.word	0x00000080
        /*00e8*/ 	.word	0x00000001
        /*00ec*/ 	.word	0x00000001


	//----- nvinfo : EIATTR_CRS_STACK_SIZE
	.align		4
.L_875:
        /*00f0*/ 	.byte	0x04, 0x1e
        /*00f2*/ 	.short	(.L_877 - .L_876)
.L_876:
        /*00f4*/ 	.word	0x00000000


	//----- nvinfo : EIATTR_CBANK_PARAM_SIZE
	.align		4
.L_877:
        /*00f8*/ 	.byte	0x03, 0x19
        /*00fa*/ 	.short	0x0128


	//----- nvinfo : EIATTR_PARAM_CBANK
	.align		4
        /*00fc*/ 	.byte	0x04, 0x0a
        /*00fe*/ 	.short	(.L_879 - .L_878)
	.align		4
.L_878:
        /*0100*/ 	.word	index@(.nv.constant0._ZN10layer_norm31ln_parallel_residual_bwd_kernelINS_13Kernel_traitsI13__nv_bfloat16S2_S2_S2_fjLj512ELj1ELj4ELj1ELj16ENS_18Kernel_traits_baseILj512ES2_S2_S2_S2_fjLj128EEEEELb1ELb1ELb0EEEvNS_9BwdParamsE)
        /*0104*/ 	.short	0x0380
        /*0106*/ 	.short	0x0128


	//----- nvinfo : EIATTR_SW_WAR
	.align		4
.L_879:
        /*0108*/ 	.byte	0x04, 0x36
        /*010a*/ 	.short	(.L_881 - .L_880)
.L_880:
        /*010c*/ 	.word	0x00000008
.L_881:


//--------------------- .nv.info._ZN10layer_norm22ln_bwd_finalize_kernelINS_22Kernel_traits_finalizeILj512E13__nv_bfloat16S2_S2_S2_fjLb0ELj1024ELj4ENS_18Kernel_traits_baseILj512ES2_S2_S2_S2_fjLj1024EEEEELb0ELb1EEEvNS_9BwdParamsE --------------------------
	.section	.nv.info._ZN10layer_norm22ln_bwd_finalize_kernelINS_22Kernel_traits_finalizeILj512E13__nv_bfloat16S2_S2_S2_fjLb0ELj1024ELj4ENS_18Kernel_traits_baseILj512ES2_S2_S2_S2_fjLj1024EEEEELb0ELb1EEEvNS_9BwdParamsE,"",@"SHT_CUDA_INFO"
	.sectionflags	@""
	.align	4


	//----- nvinfo : EIATTR_CUDA_API_VERSION
	.align		4
        /*0000*/ 	.byte	0x04, 0x37
        /*0002*/ 	.short	(.L_883 - .L_882)
.L_882:
        /*0004*/ 	.word	0x00000082


	//----- nvinfo : EIATTR_KPARAM_INFO
	.align		4
.L_883:
        /*0008*/ 	.byte	0x04, 0x17
        /*000a*/ 	.short	(.L_885 - .L_884)
.L_884:
        /*000c*/ 	.word	0x00000000
        /*0010*/ 	.short	0x0000
        /*0012*/ 	.short	0x0000
        /*0014*/ 	.byte	0x00, 0xf0, 0xa1, 0x04


	//----- nvinfo : EIATTR_SPARSE_MMA_MASK
	.align		4
.L_885:
        /*0018*/ 	.byte	0x03, 0x50
        /*001a*/ 	.short	0x0000


	//----- nvinfo : EIATTR_MAXREG_COUNT
	.align		4
        /*001c*/ 	.byte	0x03, 0x1b
        /*001e*/ 	.short	0x0040


	//----- nvinfo : EIATTR_NUM_BARRIERS
	.align		4
        /*0020*/ 	.byte	0x02, 0x4c
        /*0022*/ 	.byte	0x01
	.zero		1


	//----- nvinfo : EIATTR_MERCURY_ISA_VERSION
	.align		4
        /*0024*/ 	.byte	0x03, 0x5f
        /*0026*/ 	.short	0x0101


	//----- nvinfo : EIATTR_COOP_GROUP_MASK_REGIDS
	.align		4
        /*0028*/ 	.byte	0x04, 0x29
        /*002a*/ 	.short	(.L_887 - .L_886)


	//   ....[0]....
.L_886:
        /*002c*/ 	.word	0xffffffff


	//   ....[1]....
        /*0030*/ 	.word	0xffffffff


	//   ....[2]....
        /*0034*/ 	.word	0xffffffff


	//   ....[3]....
        /*0038*/ 	.word	0xffffffff


	//   ....[4]....
        /*003c*/ 	.word	0xffffffff


	//   ....[5]....
        /*0040*/ 	.word	0xffffffff


	//   ....[6]....
        /*0044*/ 	.word	0xffffffff


	//   ....[7]....
        /*0048*/ 	.word	0xffffffff


	//   ....[8]....
        /*004c*/ 	.word	0xffffffff


	//   ....[9]....
        /*0050*/ 	.word	0xffffffff


	//----- nvinfo : EIATTR_COOP_GROUP_INSTR_OFFSETS
	.align		4
.L_887:
        /*0054*/ 	.byte	0x04, 0x28
        /*0056*/ 	.short	(.L_889 - .L_888)


	//   ....[0]....
.L_888:
        /*0058*/ 	.word	0x00001630


	//   ....[1]....
        /*005c*/ 	.word	0x00001640


	//   ....[2]....
        /*0060*/ 	.word	0x00001670


	//   ....[3]....
        /*0064*/ 	.word	0x00001680


	//   ....[4]....
        /*0068*/ 	.word	0x000016b0


	//   ....[5]....
        /*006c*/ 	.word	0x000016d0


	//   ....[6]....
        /*0070*/ 	.word	0x00001700


	//   ....[7]....
        /*0074*/ 	.word	0x00001710


	//   ....[8]....
        /*0078*/ 	.word	0x00001740


	//   ....[9]....
        /*007c*/ 	.word	0x00001750


	//----- nvinfo : EIATTR_VRC_CTA_INIT_COUNT
	.align		4
.L_889:
        /*0080*/ 	.byte	0x02, 0x4a
	.zero		1
	.zero		1


	//----- nvinfo : EIATTR_EXIT_INSTR_OFFSETS
	.align		4
        /*0084*/ 	.byte	0x04, 0x1c
        /*0086*/ 	.short	(.L_891 - .L_890)


	//   ....[0]....
.L_890:
        /*0088*/ 	.word	0x00000070


	//   ....[1]....
        /*008c*/ 	.word	0x000017b0


	//   ....[2]....
        /*0090*/ 	.word	0x00001880


	//----- nvinfo : EIATTR_MAX_THREADS
	.align		4
.L_891:
        /*0094*/ 	.byte	0x04, 0x05
        /*0096*/ 	.short	(.L_893 - .L_892)
.L_892:
        /*0098*/ 	.word	0x00000400
        /*009c*/ 	.word	0x00000001
        /*00a0*/ 	.word	0x00000001


	//----- nvinfo : EIATTR_CRS_STACK_SIZE
	.align		4
.L_893:
        /*00a4*/ 	.byte	0x04, 0x1e
        /*00a6*/ 	.short	(.L_895 - .L_894)
.L_894:
        /*00a8*/ 	.word	0x00000000


	//----- nvinfo : EIATTR_CBANK_PARAM_SIZE
	.align		4
.L_895:
        /*00ac*/ 	.byte	0x03, 0x19
        /*00ae*/ 	.short	0x0128


	//----- nvinfo : EIATTR_PARAM_CBANK
	.align		4
        /*00b0*/ 	.byte	0x04, 0x0a
        /*00b2*/ 	.short	(.L_897 - .L_896)
	.align		4
.L_896:
        /*00b4*/ 	.word	index@(.nv.constant0._ZN10layer_norm22ln_bwd_finalize_kernelINS_22Kernel_traits_finalizeILj512E13__nv_bfloat16S2_S2_S2_fjLb0ELj1024ELj4ENS_18Kernel_traits_baseILj512ES2_S2_S2_S2_fjLj1024EEEEELb0ELb1EEEvNS_9BwdParamsE)
        /*00b8*/ 	.short	0x0380
        /*00ba*/ 	.short	0x0128


	//----- nvinfo : EIATTR_SW_WAR
	.align		4
.L_897:
        /*00bc*/ 	.byte	0x04, 0x36
        /*00be*/ 	.short	(.L_899 - .L_898)
.L_898:
        /*00c0*/ 	.word	0x00000008
.L_899:


//--------------------- .nv.info._ZN10layer_norm40ln_parallel_residual_bwd_finalize_kernelINS_22Kernel_traits_finalizeILj512E13__nv_bfloat16S2_S2_S2_fjLb0ELj1024ELj4ENS_18Kernel_traits_baseILj512ES2_S2_S2_S2_fjLj1024EEEEELb1EEEvNS_9BwdParamsE --------------------------
	.section	.nv.info._ZN10layer_norm40ln_parallel_residual_bwd_finalize_kernelINS_22Kernel_traits_finalizeILj512E13__nv_bfloat16S2_S2_S2_fjLb0ELj1024ELj4ENS_18Kernel_traits_baseILj512ES2_S2_S2_S2_fjLj1024EEEEELb1EEEvNS_9BwdParamsE,"",@"SHT_CUDA_INFO"
	.sectionflags	@""
	.align	4


	//----- nvinfo : EIATTR_CUDA_API_VERSION
	.align		4
        /*0000*/ 	.byte	0x04, 0x37
        /*0002*/ 	.short	(.L_901 - .L_900)
.L_900:
        /*0004*/ 	.word	0x00000082


	//----- nvinfo : EIATTR_KPARAM_INFO
	.align		4
.L_901:
        /*0008*/ 	.byte	0x04, 0x17
        /*000a*/ 	.short	(.L_903 - .L_902)
.L_902:
        /*000c*/ 	.word	0x00000000
        /*0010*/ 	.short	0x0000
        /*0012*/ 	.short	0x0000
        /*0014*/ 	.byte	0x00, 0xf0, 0xa1, 0x04


	//----- nvinfo : EIATTR_SPARSE_MMA_MASK
	.align		4
.L_903:
        /*0018*/ 	.byte	0x03, 0x50
        /*001a*/ 	.short	0x0000


	//----- nvinfo : EIATTR_MAXREG_COUNT
	.align		4
        /*001c*/ 	.byte	0x03, 0x1b
        /*001e*/ 	.short	0x0040


	//----- nvinfo : EIATTR_NUM_BARRIERS
	.align		4
        /*0020*/ 	.byte	0x02, 0x4c
        /*0022*/ 	.byte	0x01
	.zero		1


	//----- nvinfo : EIATTR_MERCURY_ISA_VERSION
	.align		4
        /*0024*/ 	.byte	0x03, 0x5f
        /*0026*/ 	.short	0x0101


	//----- nvinfo : EIATTR_COOP_GROUP_MASK_REGIDS
	.align		4
        /*0028*/ 	.byte	0x04, 0x29
        /*002a*/ 	.short	(.L_905 - .L_904)


	//   ....[0]....
.L_904:
        /*002c*/ 	.word	0xffffffff


	//   ....[1]....
        /*0030*/ 	.word	0xffffffff


	//   ....[2]....
        /*0034*/ 	.word	0xffffffff


	//   ....[3]....
        /*0038*/ 	.word	0xffffffff


	//   ....[4]....
        /*003c*/ 	.word	0xffffffff


	//   ....[5]....
        /*0040*/ 	.word	0xffffffff


	//   ....[6]....
        /*0044*/ 	.word	0xffffffff


	//   ....[7]....
        /*0048*/ 	.word	0xffffffff


	//   ....[8]....
        /*004c*/ 	.word	0xffffffff


	//   ....[9]....
        /*0050*/ 	.word	0xffffffff


	//   ....[10]....
        /*0054*/ 	.word	0xffffffff


	//   ....[11]....
        /*0058*/ 	.word	0xffffffff


	//   ....[12]....
        /*005c*/ 	.word	0xffffffff


	//   ....[13]....
        /*0060*/ 	.word	0xffffffff


	//   ....[14]....
        /*0064*/ 	.word	0xffffffff


	//   ....[15]....
        /*0068*/ 	.word	0xffffffff


	//   ....[16]....
        /*006c*/ 	.word	0xffffffff


	//   ....[17]....
        /*0070*/ 	.word	0xffffffff


	//   ....[18]....
        /*0074*/ 	.word	0xffffffff


	//   ....[19]....
        /*0078*/ 	.word	0xffffffff


	//----- nvinfo : EIATTR_COOP_GROUP_INSTR_OFFSETS
	.align		4
.L_905:
        /*007c*/ 	.byte	0x04, 0x28
        /*007e*/ 	.short	(.L_907 - .L_906)


	//   ....[0]....
.L_906:
        /*0080*/ 	.word	0x00001410


	//   ....[1]....
        /*0084*/ 	.word	0x00001420


	//   ....[2]....
        /*0088*/ 	.word	0x00001430


	//   ....[3]....
        /*008c*/ 	.word	0x00001440


	//   ....[4]....
        /*0090*/ 	.word	0x00001480


	//   ....[5]....
        /*0094*/ 	.word	0x000014a0


	//   ....[6]....
        /*0098*/ 	.word	0x000014b0


	//   ....[7]....
        /*009c*/ 	.word	0x000014c0


	//   ....[8]....
        /*00a0*/ 	.word	0x000014f0


	//   ....[9]....
        /*00a4*/ 	.word	0x00001520


	//   ....[10]....
        /*00a8*/ 	.word	0x00001530


	//   ....[11]....
        /*00ac*/ 	.word	0x00001540


	//   ....[12]....
        /*00b0*/ 	.word	0x00001560


	//   ....[13]....
        /*00b4*/ 	.word	0x00001590


	//   ....[14]....
        /*00b8*/ 	.word	0x000015b0


	//   ....[15]....
        /*00bc*/ 	.word	0x000015c0


	//   ....[16]....
        /*00c0*/ 	.word	0x000015e0


	//   ....[17]....
        /*00c4*/ 	.word	0x00001610


	//   ....[18]....
        /*00c8*/ 	.word	0x00001630


	//   ....[19]....
        /*00cc*/ 	.word	0x00001640


	//----- nvinfo : EIATTR_VRC_CTA_INIT_COUNT
	.align		4
.L_907:
        /*00d0*/ 	.byte	0x02, 0x4a
	.zero		1
	.zero		1


	//----- nvinfo : EIATTR_EXIT_INSTR_OFFSETS
	.align		4
        /*00d4*/ 	.byte	0x04, 0x1c
        /*00d6*/ 	.short	(.L_909 - .L_908)


	//   ....[0]....
.L_908:
        /*00d8*/ 	.word	0x00000060


	//   ....[1]....
        /*00dc*/ 	.word	0x000016e0


	//   ....[2]....
        /*00e0*/ 	.word	0x00001850


	//----- nvinfo : EIATTR_MAX_THREADS
	.align		4
.L_909:
        /*00e4*/ 	.byte	0x04, 0x05
        /*00e6*/ 	.short	(.L_911 - .L_910)
.L_910:
        /*00e8*/ 	.word	0x00000400
        /*00ec*/ 	.word	0x00000001
        /*00f0*/ 	.word	0x00000001


	//----- nvinfo : EIATTR_CRS_STACK_SIZE
	.align		4
.L_911:
        /*00f4*/ 	.byte	0x04, 0x1e
        /*00f6*/ 	.short	(.L_913 - .L_912)
.L_912:
        /*00f8*/ 	.word	0x00000000


	//----- nvinfo : EIATTR_CBANK_PARAM_SIZE
	.align		4
.L_913:
        /*00fc*/ 	.byte	0x03, 0x19
        /*00fe*/ 	.short	0x0128


	//----- nvinfo : EIATTR_PARAM_CBANK
	.align		4
        /*0100*/ 	.byte	0x04, 0x0a
        /*0102*/ 	.short	(.L_915 - .L_914)
	.align		4
.L_914:
        /*0104*/ 	.word	index@(.nv.constant0._ZN10layer_norm40ln_parallel_residual_bwd_finalize_kernelINS_22Kernel_traits_finalizeILj512E13__nv_bfloat16S2_S2_S2_fjLb0ELj1024ELj4ENS_18Kernel_traits_baseILj512ES2_S2_S2_S2_fjLj1024EEEEELb1EEEvNS_9BwdParamsE)
        /*0108*/ 	.short	0x0380
        /*010a*/ 	.short	0x0128


	//----- nvinfo : EIATTR_SW_WAR
	.align		4
.L_915:
        /*010c*/ 	.byte	0x04, 0x36
        /*010e*/ 	.short	(.L_917 - .L_916)
.L_916:
        /*0110*/ 	.word	0x00000008
.L_917:


//--------------------- .nv.info._ZN10layer_norm31ln_parallel_residual_bwd_kernelINS_13Kernel_traitsI13__nv_bfloat16S2_S2_S2_fjLj512ELj1ELj4ELj1ELj16ENS_18Kernel_traits_baseILj512ES2_S2_S2_S2_fjLj128EEEEELb1ELb1ELb1EEEvNS_9BwdParamsE --------------------------
	.section	.nv.info._ZN10layer_norm31ln_parallel_residual_bwd_kernelINS_13Kernel_traitsI13__nv_bfloat16S2_S2_S2_fjLj512ELj1ELj4ELj1ELj16ENS_18Kernel_traits_baseILj512ES2_S2_S2_S2_fjLj128EEEEELb1ELb1ELb1EEEvNS_9BwdParamsE,"",@"SHT_CUDA_INFO"
	.sectionflags	@""
	.align	4


	//----- nvinfo : EIATTR_CUDA_API_VERSION
	.align		4
        /*0000*/ 	.byte	0x04, 0x37
        /*0002*/ 	.short	(.L_919 - .L_918)
.L_918:
        /*0004*/ 	.word	0x00000082


	//----- nvinfo : EIATTR_KPARAM_INFO
	.align		4
.L_919:
        /*0008*/ 	.byte	0x04, 0x17
        /*000a*/ 	.short	(.L_921 - .L_920)
.L_920:
        /*000c*/ 	.word	0x00000000
        /*0010*/ 	.short	0x0000
        /*0012*/ 	.short	0x0000
        /*0014*/ 	.byte	0x00, 0xf0, 0xa1, 0x04


	//----- nvinfo : EIATTR_SPARSE_MMA_MASK
	.align		4
.L_921:
        /*0018*/ 	.byte	0x03, 0x50
        /*001a*/ 	.short	0x0000


	//----- nvinfo : EIATTR_MAXREG_COUNT
	.align		4
        /*001c*/ 	.byte	0x03, 0x1b
        /*001e*/ 	.short	0x00ff


	//----- nvinfo : EIATTR_NUM_BARRIERS
	.align		4
        /*0020*/ 	.byte	0x02, 0x4c
        /*0022*/ 	.byte	0x01
	.zero		1


	//----- nvinfo : EIATTR_MERCURY_ISA_VERSION
	.align		4
        /*0024*/ 	.byte	0x03, 0x5f
        /*0026*/ 	.short	0x0101


	//----- nvinfo : EIATTR_COOP_GROUP_MASK_REGIDS
	.align		4
        /*0028*/ 	.byte	0x04, 0x29
        /*002a*/ 	.short	(.L_923 - .L_922)


	//   ....[0]....
.L_922:
        /*002c*/ 	.word	0xffffffff


	//   ....[1]....
        /*0030*/ 	.word	0xffffffff


	//   ....[2]....
        /*0034*/ 	.word	0xffffffff


	//   ....[3]....
        /*0038*/ 	.word	0xffffffff


	//   ....[4]....
        /*003c*/ 	.word	0xffffffff


	//   ....[5]....
        /*0040*/ 	.word	0xffffffff


	//   ....[6]....
        /*0044*/ 	.word	0xffffffff


	//   ....[7]....
        /*0048*/ 	.word	0xffffffff


	//   ....[8]....
        /*004c*/ 	.word	0xffffffff


	//   ....[9]....
        /*0050*/ 	.word	0xffffffff


	//   ....[10]....
        /*0054*/ 	.word	0x05000076


	//   ....[11]....
        /*0058*/ 	.word	0x05000076


	//   ....[12]....
        /*005c*/ 	.word	0x05000076


	//   ....[13]....
        /*0060*/ 	.word	0x05000076


	//   ....[14]....
        /*0064*/ 	.word	0x05000076


	//   ....[15]....
        /*0068*/ 	.word	0x05000076


	//   ....[16]....
        /*006c*/ 	.word	0x05000076


	//   ....[17]....
        /*0070*/ 	.word	0x05000076


	//   ....[18]....
        /*0074*/ 	.word	0x05000076


	//   ....[19]....
        /*0078*/ 	.word	0x05000076


	//----- nvinfo : EIATTR_COOP_GROUP_INSTR_OFFSETS
	.align		4
.L_923:
        /*007c*/ 	.byte	0x04, 0x28
        /*007e*/ 	.short	(.L_925 - .L_924)


	//   ....[0]....
.L_924:
        /*0080*/ 	.word	0x00001240


	//   ....[1]....
        /*0084*/ 	.word	0x00001250


	//   ....[2]....
        /*0088*/ 	.word	0x00001280


	//   ....[3]....
        /*008c*/ 	.word	0x00001290


	//   ....[4]....
        /*0090*/ 	.word	0x000012c0


	//   ....[5]....
        /*0094*/ 	.word	0x000012d0


	//   ....[6]....
        /*0098*/ 	.word	0x00001300


	//   ....[7]....
        /*009c*/ 	.word	0x00001310


	//   ....[8]....
        /*00a0*/ 	.word	0x00001340


	//   ....[9]....
        /*00a4*/ 	.word	0x00001350


	//   ....[10]....
        /*00a8*/ 	.word	0x000068e0


	//   ....[11]....
        /*00ac*/ 	.word	0x00006970


	//   ....[12]....
        /*00b0*/ 	.word	0x000069e0


	//   ....[13]....
        /*00b4*/ 	.word	0x00006a40


	//   ....[14]....
        /*00b8*/ 	.word	0x00006ab0


	//   ....[15]....
        /*00bc*/ 	.word	0x00006b10


	//   ....[16]....
        /*00c0*/ 	.word	0x00006b80


	//   ....[17]....
        /*00c4*/ 	.word	0x00006be0


	//   ....[18]....
        /*00c8*/ 	.word	0x00006c50


	//   ....[19]....
        /*00cc*/ 	.word	0x00006cb0


	//----- nvinfo : EIATTR_VRC_CTA_INIT_COUNT
	.align		4
.L_925:
        /*00d0*/ 	.byte	0x02, 0x4a
	.zero		1
	.zero		1


	//----- nvinfo : EIATTR_EXIT_INSTR_OFFSETS
	.align		4
        /*00d4*/ 	.byte	0x04, 0x1c
        /*00d6*/ 	.short	(.L_927 - .L_926)


	//   ....[0]....
.L_926:
        /*00d8*/ 	.word	0x00006870


	//----- nvinfo : EIATTR_MAX_THREADS
	.align		4
.L_927:
        /*00dc*/ 	.byte	0x04, 0x05
        /*00de*/ 	.short	(.L_929 - .L_928)
.L_928:
        /*00e0*/ 	.word	0x00000080
        /*00e4*/ 	.word	0x00000001
        /*00e8*/ 	.word	0x00000001


	//----- nvinfo : EIATTR_CRS_STACK_SIZE
	.align		4
.L_929:
        /*00ec*/ 	.byte	0x04, 0x1e
        /*00ee*/ 	.short	(.L_931 - .L_930)
.L_930:
        /*00f0*/ 	.word	0x00000000


	//----- nvinfo : EIATTR_CBANK_PARAM_SIZE
	.align		4
.L_931:
        /*00f4*/ 	.byte	0x03, 0x19
        /*00f6*/ 	.short	0x0128


	//----- nvinfo : EIATTR_PARAM_CBANK
	.align		4
        /*00f8*/ 	.byte	0x04, 0x0a
        /*00fa*/ 	.short	(.L_933 - .L_932)
	.align		4
.L_932:
        /*00fc*/ 	.word	index@(.nv.constant0._ZN10layer_norm31ln_parallel_residual_bwd_kernelINS_13Kernel_traitsI13__nv_bfloat16S2_S2_S2_fjLj512ELj1ELj4ELj1ELj16ENS_18Kernel_traits_baseILj512ES2_S2_S2_S2_fjLj128EEEEELb1ELb1ELb1EEEvNS_9BwdParamsE)
        /*0100*/ 	.short	0x0380
        /*0102*/ 	.short	0x0128


	//----- nvinfo : EIATTR_SW_WAR
	.align		4
.L_933:
        /*0104*/ 	.byte	0x04, 0x36
        /*0106*/ 	.short	(.L_935 - .L_934)
.L_934:
        /*0108*/ 	.word	0x00000008
.L_935:


//--------------------- .nv.info._ZN10layer_norm31ln_parallel_residual_bwd_kernelINS_13Kernel_traitsI6__halfS2_S2_S2_fjLj512ELj1ELj4ELj1ELj16ENS_18Kernel_traits_baseILj512ES2_S2_S2_S2_fjLj128EEEEELb0ELb0ELb0EEEvNS_9BwdParamsE --------------------------
	.section	.nv.info._ZN10layer_norm31ln_parallel_residual_bwd_kernelINS_13Kernel_traitsI6__halfS2_S2_S2_fjLj512ELj1ELj4ELj1ELj16ENS_18Kernel_traits_baseILj512ES2_S2_S2_S2_fjLj128EEEEELb0ELb0ELb0EEEvNS_9BwdParamsE,"",@"SHT_CUDA_INFO"
	.sectionflags	@""
	.align	4


	//----- nvinfo : EIATTR_CUDA_API_VERSION
	.align		4
        /*0000*/ 	.byte	0x04, 0x37
        /*0002*/ 	.short	(.L_937 - .L_936)
.L_936:
        /*0004*/ 	.word	0x00000082


	//----- nvinfo : EIATTR_KPARAM_INFO
	.align		4
.L_937:
        /*0008*/ 	.byte	0x04, 0x17
        /*000a*/ 	.short	(.L_939 - .L_938)
.L_938:
        /*000c*/ 	.word	0x00000000
        /*0010*/ 	.short	0x0000
        /*0012*/ 	.short	0x0000
        /*0014*/ 	.byte	0x00, 0xf0, 0xa1, 0x04


	//----- nvinfo : EIATTR_SPARSE_MMA_MASK
	.align		4
.L_939:
        /*0018*/ 	.byte	0x03, 0x50
        /*001a*/ 	.short	0x0000


	//----- nvinfo : EIATTR_MAXREG_COUNT
	.align		4
        /*001c*/ 	.byte	0x03, 0x1b
        /*001e*/ 	.short	0x00ff


	//----- nvinfo : EIATTR_NUM_BARRIERS
	.align		4
        /*0020*/ 	.byte	0x02, 0x4c
        /*0022*/ 	.byte	0x01
	.zero		1


	//----- nvinfo : EIATTR_MERCURY_ISA_VERSION
	.align		4
        /*0024*/ 	.byte	0x03, 0x5f
        /*0026*/ 	.short	0x0101


	//----- nvinfo : EIATTR_COOP_GROUP_MASK_REGIDS
	.align		4
        /*0028*/ 	.byte	0x04, 0x29
        /*002a*/ 	.short	(.L_941 - .L_940)


	//   ....[0]....
.L_940:
        /*002c*/ 	.word	0xffffffff


	//   ....[1]....
        /*0030*/ 	.word	0xffffffff


	//   ....[2]....
        /*0034*/ 	.word	0xffffffff


	//   ....[3]....
        /*0038*/ 	.word	0xffffffff


	//   ....[4]....
        /*003c*/ 	.word	0xffffffff


	//   ....[5]....
        /*0040*/ 	.word	0xffffffff


	//   ....[6]....
        /*0044*/ 	.word	0xffffffff


	//   ....[7]....
        /*0048*/ 	.word	0xffffffff


	//   ....[8]....
        /*004c*/ 	.word	0xffffffff


	//   ....[9]....
        /*0050*/ 	.word	0xffffffff


	//   ....[10]....
        /*0054*/ 	.word	0x0500008f


	//   ....[11]....
        /*0058*/ 	.word	0x0500008f


	//   ....[12]....
        /*005c*/ 	.word	0x0500008f


	//   ....[13]....
        /*0060*/ 	.word	0x0500008f


	//   ....[14]....
        /*0064*/ 	.word	0x0500008f


	//   ....[15]....
        /*0068*/ 	.word	0x0500008f


	//   ....[16]....
        /*006c*/ 	.word	0x0500008f


	//   ....[17]....
        /*0070*/ 	.word	0x0500008f


	//   ....[18]....
        /*0074*/ 	.word	0x0500008f


	//   ....[19]....
        /*0078*/ 	.word	0x0500008f


	//----- nvinfo : EIATTR_COOP_GROUP_INSTR_OFFSETS
	.align		4
.L_941:
        /*007c*/ 	.byte	0x04, 0x28
        /*007e*/ 	.short	(.L_943 - .L_942)


	//   ....[0]....
.L_942:
        /*0080*/ 	.word	0x00001910


	//   ....[1]....
        /*0084*/ 	.word	0x00001920


	//   ....[2]....
        /*0088*/ 	.word	0x00001950


	//   ....[3]....
        /*008c*/ 	.word	0x00001960


	//   ....[4]....
        /*0090*/ 	.word	0x00001990


	//   ....[5]....
        /*0094*/ 	.word	0x000019a0


	//   ....[6]....
        /*0098*/ 	.word	0x000019d0


	//   ....[7]....
        /*009c*/ 	.word	0x000019e0


	//   ....[8]....
        /*00a0*/ 	.word	0x00001a10


	//   ....[9]....
        /*00a4*/ 	.word	0x00001a20


	//   ....[10]....
        /*00a8*/ 	.word	0x00005550


	//   ....[11]....
        /*00ac*/ 	.word	0x000055e0


	//   ....[12]....
        /*00b0*/ 	.word	0x00005650


	//   ....[13]....
        /*00b4*/ 	.word	0x000056b0


	//   ....[14]....
        /*00b8*/ 	.word	0x00005720


	//   ....[15]....
        /*00bc*/ 	.word	0x00005780


	//   ....[16]....
        /*00c0*/ 	.word	0x000057f0


	//   ....[17]....
        /*00c4*/ 	.word	0x00005850


	//   ....[18]....
        /*00c8*/ 	.word	0x000058c0


	//   ....[19]....
        /*00cc*/ 	.word	0x00005920


	//----- nvinfo : EIATTR_VRC_CTA_INIT_COUNT
	.align		4
.L_943:
        /*00d0*/ 	.byte	0x02, 0x4a
	.zero		1
	.zero		1


	//----- nvinfo : EIATTR_EXIT_INSTR_OFFSETS
	.align		4
        /*00d4*/ 	.byte	0x04, 0x1c
        /*00d6*/ 	.short	(.L_945 - .L_944)


	//   ....[0]....
.L_944:
        /*00d8*/ 	.word	0x00005470


	//   ....[1]....
        /*00dc*/ 	.word	0x000054e0


	//----- nvinfo : EIATTR_MAX_THREADS
	.align		4
.L_945:
        /*00e0*/ 	.byte	0x04, 0x05
        /*00e2*/ 	.short	(.L_947 - .L_946)
.L_946:
        /*00e4*/ 	.word	0x00000080
        /*00e8*/ 	.word	0x00000001
        /*00ec*/ 	.word	0x00000001


	//----- nvinfo : EIATTR_CRS_STACK_SIZE
	.align		4
.L_947:
        /*00f0*/ 	.byte	0x04, 0x1e
        /*00f2*/ 	.short	(.L_949 - .L_948)
.L_948:
        /*00f4*/ 	.word	0x00000000


	//----- nvinfo : EIATTR_CBANK_PARAM_SIZE
	.align		4
.L_949:
        /*00f8*/ 	.byte	0x03, 0x19
        /*00fa*/ 	.short	0x0128


	//----- nvinfo : EIATTR_PARAM_CBANK
	.align		4
        /*00fc*/ 	.byte	0x04, 0x0a
        /*00fe*/ 	.short	(.L_951 - .L_950)
	.align		4
.L_950:
        /*0100*/ 	.word	index@(.nv.constant0._ZN10layer_norm31ln_parallel_residual_bwd_kernelINS_13Kernel_traitsI6__halfS2_S2_S2_fjLj512ELj1ELj4ELj1ELj16ENS_18Kernel_traits_baseILj512ES2_S2_S2_S2_fjLj128EEEEELb0ELb0ELb0EEEvNS_9BwdParamsE)
        /*0104*/ 	.short	0x0380
        /*0106*/ 	.short	0x0128


	//----- nvinfo : EIATTR_SW_WAR
	.align		4
.L_951:
        /*0108*/ 	.byte	0x04, 0x36
        /*010a*/ 	.short	(.L_953 - .L_952)
.L_952:
        /*010c*/ 	.word	0x00000008
.L_953:


//--------------------- .nv.info._ZN10layer_norm31ln_parallel_residual_bwd_kernelINS_13Kernel_traitsI6__halfS2_S2_S2_fjLj512ELj1ELj4ELj1ELj16ENS_18Kernel_traits_baseILj512ES2_S2_S2_S2_fjLj128EEEEELb0ELb0ELb1EEEvNS_9BwdParamsE --------------------------
	.section	.nv.info._ZN10layer_norm31ln_parallel_residual_bwd_kernelINS_13Kernel_traitsI6__halfS2_S2_S2_fjLj512ELj1ELj4ELj1ELj16ENS_18Kernel_traits_baseILj512ES2_S2_S2_S2_fjLj128EEEEELb0ELb0ELb1EEEvNS_9BwdParamsE,"",@"SHT_CUDA_INFO"
	.sectionflags	@""
	.align	4


	//----- nvinfo : EIATTR_CUDA_API_VERSION
	.align		4
        /*0000*/ 	.byte	0x04, 0x37
        /*0002*/ 	.short	(.L_955 - .L_954)
.L_954:
        /*0004*/ 	.word	0x00000082


	//----- nvinfo : EIATTR_KPARAM_INFO
	.align		4
.L_955:
        /*0008*/ 	.byte	0x04, 0x17
        /*000a*/ 	.short	(.L_957 - .L_956)
.L_956:
        /*000c*/ 	.word	0x00000000
        /*0010*/ 	.short	0x0000
        /*0012*/ 	.short	0x0000
        /*0014*/ 	.byte	0x00, 0xf0, 0xa1, 0x04


	//----- nvinfo : EIATTR_SPARSE_MMA_MASK
	.align		4
.L_957:
        /*0018*/ 	.byte	0x03, 0x50
        /*001a*/ 	.short	0x0000


	//----- nvinfo : EIATTR_MAXREG_COUNT
	.align		4
        /*001c*/ 	.byte	0x03, 0x1b
        /*001e*/ 	.short	0x00ff


	//----- nvinfo : EIATTR_NUM_BARRIERS
	.align		4
        /*0020*/ 	.byte	0x02, 0x4c
        /*0022*/ 	.byte	0x01
	.zero		1


	//----- nvinfo : EIATTR_MERCURY_ISA_VERSION
	.align		4
        /*0024*/ 	.byte	0x03, 0x5f
        /*0026*/ 	.short	0x0101


	//----- nvinfo : EIATTR_COOP_GROUP_MASK_REGIDS
	.align		4
        /*0028*/ 	.byte	0x04, 0x29
        /*002a*/ 	.short	(.L_959 - .L_958)


	//   ....[0]....
.L_958:
        /*002c*/ 	.word	0xffffffff


	//   ....[1]....
        /*0030*/ 	.word	0xffffffff


	//   ....[2]....
        /*0034*/ 	.word	0xffffffff


	//   ....[3]....
        /*0038*/ 	.word	0xffffffff


	//   ....[4]....
        /*003c*/ 	.word	0xffffffff


	//   ....[5]....
        /*0040*/ 	.word	0xffffffff


	//   ....[6]....
        /*0044*/ 	.word	0xffffffff


	//   ....[7]....
        /*0048*/ 	.word	0xffffffff


	//   ....[8]....
        /*004c*/ 	.word	0xffffffff


	//   ....[9]....
        /*0050*/ 	.word	0xffffffff


	//   ....[10]....
        /*0054*/ 	.word	0x0500009c


	//   ....[11]....
        /*0058*/ 	.word	0x0500009c


	//   ....[12]....
        /*005c*/ 	.word	0x0500009c


	//   ....[13]....
        /*0060*/ 	.word	0x0500009c


	//   ....[14]....
        /*0064*/ 	.word	0x0500009c


	//   ....[15]....
        /*0068*/ 	.word	0x0500009c


	//   ....[16]....
        /*006c*/ 	.word	0x0500009c


	//   ....[17]....
        /*0070*/ 	.word	0x0500009c


	//   ....[18]....
        /*0074*/ 	.word	0x0500009c


	//   ....[19]....
        /*0078*/ 	.word	0x0500009c


	//----- nvinfo : EIATTR_COOP_GROUP_INSTR_OFFSETS
	.align		4
.L_959:
        /*007c*/ 	.byte	0x04, 0x28
        /*007e*/ 	.short	(.L_961 - .L_960)


	//   ....[0]....
.L_960:
        /*0080*/ 	.word	0x00001740


	//   ....[1]....
        /*0084*/ 	.word	0x00001750


	//   ....[2]....
        /*0088*/ 	.word	0x00001780


	//   ....[3]....
        /*008c*/ 	.word	0x00001790


	//   ....[4]....
        /*0090*/ 	.word	0x000017c0


	//   ....[5]....
        /*0094*/ 	.word	0x000017d0


	//   ....[6]....
        /*0098*/ 	.word	0x00001800


	//   ....[7]....
        /*009c*/ 	.word	0x00001810


	//   ....[8]....
        /*00a0*/ 	.word	0x00001840


	//   ....[9]....
        /*00a4*/ 	.word	0x00001850


	//   ....[10]....
        /*00a8*/ 	.word	0x000051b0


	//   ....[11]....
        /*00ac*/ 	.word	0x00005240


	//   ....[12]....
        /*00b0*/ 	.word	0x000052a0


	//   ....[13]....
        /*00b4*/ 	.word	0x00005300


	//   ....[14]....
        /*00b8*/ 	.word	0x00005360


	//   ....[15]....
        /*00bc*/ 	.word	0x000053c0


	//   ....[16]....
        /*00c0*/ 	.word	0x00005420


	//   ....[17]....
        /*00c4*/ 	.word	0x00005480


	//   ....[18]....
        /*00c8*/ 	.word	0x000054e0


	//   ....[19]....
        /*00cc*/ 	.word	0x00005540


	//----- nvinfo : EIATTR_VRC_CTA_INIT_COUNT
	.align		4
.L_961:
        /*00d0*/ 	.byte	0x02, 0x4a
	.zero		1
	.zero		1


	//----- nvinfo : EIATTR_EXIT_INSTR_OFFSETS
	.align		4
        /*00d4*/ 	.byte	0x04, 0x1c
        /*00d6*/ 	.short	(.L_963 - .L_962)


	//   ....[0]....
.L_962:
        /*00d8*/ 	.word	0x00005150


	//----- nvinfo : EIATTR_MAX_THREADS
	.align		4
.L_963:
        /*00dc*/ 	.byte	0x04, 0x05
        /*00de*/ 	.short	(.L_965 - .L_964)
.L_964:
        /*00e0*/ 	.word	0x00000080
        /*00e4*/ 	.word	0x00000001
        /*00e8*/ 	.word	0x00000001


	//----- nvinfo : EIATTR_CRS_STACK_SIZE
	.align		4
.L_965:
        /*00ec*/ 	.byte	0x04, 0x1e
        /*00ee*/ 	.short	(.L_967 - .L_966)
.L_966:
        /*00f0*/ 	.word	0x00000000


	//----- nvinfo : EIATTR_CBANK_PARAM_SIZE
	.align		4
.L_967:
        /*00f4*/ 	.byte	0x03, 0x19
        /*00f6*/ 	.short	0x0128


	//----- nvinfo : EIATTR_PARAM_CBANK
	.align		4
        /*00f8*/ 	.byte	0x04, 0x0a
        /*00fa*/ 	.short	(.L_969 - .L_968)
	.align		4
.L_968:
        /*00fc*/ 	.word	index@(.nv.constant0._ZN10layer_norm31ln_parallel_residual_bwd_kernelINS_13Kernel_traitsI6__halfS2_S2_S2_fjLj512ELj1ELj4ELj1ELj16ENS_18Kernel_traits_baseILj512ES2_S2_S2_S2_fjLj128EEEEELb0ELb0ELb1EEEvNS_9BwdParamsE)
        /*0100*/ 	.short	0x0380
        /*0102*/ 	.short	0x0128


	//----- nvinfo : EIATTR_SW_WAR
	.align		4
.L_969:
        /*0104*/ 	.byte	0x04, 0x36
        /*0106*/ 	.short	(.L_971 - .L_970)
.L_970:
        /*0108*/ 	.word	0x00000008
.L_971:


//--------------------- .nv.info._ZN10layer_norm31ln_parallel_residual_bwd_kernelINS_13Kernel_traitsI6__halfS2_S2_S2_fjLj512ELj1ELj4ELj1ELj16ENS_18Kernel_traits_baseILj512ES2_S2_S2_S2_fjLj128EEEEELb0ELb1ELb0EEEvNS_9BwdParamsE --------------------------
	.section	.nv.info._ZN10layer_norm31ln_parallel_residual_bwd_kernelINS_13Kernel_traitsI6__halfS2_S2_S2_fjLj512ELj1ELj4ELj1ELj16ENS_18Kernel_traits_baseILj512ES2_S2_S2_S2_fjLj128EEEEELb0ELb1ELb0EEEvNS_9BwdParamsE,"",@"SHT_CUDA_INFO"
	.sectionflags	@""
	.align	4


	//----- nvinfo : EIATTR_CUDA_API_VERSION
	.align		4
        /*0000*/ 	.byte	0x04, 0x37
        /*0002*/ 	.short	(.L_973 - .L_972)
.L_972:
        /*0004*/ 	.word	0x00000082


	//----- nvinfo : EIATTR_KPARAM_INFO
	.align		4
.L_973:
        /*0008*/ 	.byte	0x04, 0x17
        /*000a*/ 	.short	(.L_975 - .L_974)
.L_974:
        /*000c*/ 	.word	0x00000000
        /*0010*/ 	.short	0x0000
        /*0012*/ 	.short	0x0000
        /*0014*/ 	.byte	0x00, 0xf0, 0xa1, 0x04


	//----- nvinfo : EIATTR_SPARSE_MMA_MASK
	.align		4
.L_975:
        /*0018*/ 	.byte	0x03, 0x50
        /*001a*/ 	.short	0x0000


	//----- nvinfo : EIATTR_MAXREG_COUNT
	.align		4
        /*001c*/ 	.byte	0x03, 0x1b
        /*001e*/ 	.short	0x00ff


	//----- nvinfo : EIATTR_NUM_BARRIERS
	.align		4
        /*0020*/ 	.byte	0x02, 0x4c
        /*0022*/ 	.byte	0x01
	.zero		1


	//----- nvinfo : EIATTR_MERCURY_ISA_VERSION
	.align		4
        /*0024*/ 	.byte	0x03, 0x5f
        /*0026*/ 	.short	0x0101


	//----- nvinfo : EIATTR_COOP_GROUP_MASK_REGIDS
	.align		4
        /*0028*/ 	.byte	0x04, 0x29
        /*002a*/ 	.short	(.L_977 - .L_976)


	//   ....[0]....
.L_976:
        /*002c*/ 	.word	0xffffffff


	//   ....[1]....
        /*0030*/ 	.word	0xffffffff


	//   ....[2]....
        /*0034*/ 	.word	0xffffffff


	//   ....[3]....
        /*0038*/ 	.word	0xffffffff


	//   ....[4]....
        /*003c*/ 	.word	0xffffffff


	//   ....[5]....
        /*0040*/ 	.word	0xffffffff


	//   ....[6]....
        /*0044*/ 	.word	0xffffffff


	//   ....[7]....
        /*0048*/ 	.word	0xffffffff


	//   ....[8]....
        /*004c*/ 	.word	0xffffffff


	//   ....[9]....
        /*0050*/ 	.word	0xffffffff


	//   ....[10]....
        /*0054*/ 	.word	0x05000067


	//   ....[11]....
        /*0058*/ 	.word	0x05000067


	//   ....[12]....
        /*005c*/ 	.word	0x05000067


	//   ....[13]....
        /*0060*/ 	.word	0x05000067


	//   ....[14]....
        /*0064*/ 	.word	0x05000067


	//   ....[15]....
        /*0068*/ 	.word	0x05000067


	//   ....[16]....
        /*006c*/ 	.word	0x05000067


	//   ....[17]....
        /*0070*/ 	.word	0x05000067


	//   ....[18]....
        /*0074*/ 	.word	0x05000067


	//   ....[19]....
        /*0078*/ 	.word	0x05000067


	//----- nvinfo : EIATTR_COOP_GROUP_INSTR_OFFSETS
	.align		4
.L_977:
        /*007c*/ 	.byte	0x04, 0x28
        /*007e*/ 	.short	(.L_979 - .L_978)


	//   ....[0]....
.L_978:
        /*0080*/ 	.word	0x00001cd0


	//   ....[1]....
        /*0084*/ 	.word	0x00001ce0


	//   ....[2]....
        /*0088*/ 	.word	0x00001d10


	//   ....[3]....
        /*008c*/ 	.word	0x00001d20


	//   ....[4]....
        /*0090*/ 	.word	0x00001d50


	//   ....[5]....
        /*0094*/ 	.word	0x00001d60


	//   ....[6]....
        /*0098*/ 	.word	0x00001d90


	//   ....[7]....
        /*009c*/ 	.word	0x00001da0


	//   ....[8]....
        /*00a0*/ 	.word	0x00001dd0


	//   ....[9]....
        /*00a4*/ 	.word	0x00001de0


	//   ....[10]....
        /*00a8*/ 	.word	0x000051c0


	//   ....[11]....
        /*00ac*/ 	.word	0x00005250


	//   ....[12]....
        /*00b0*/ 	.word	0x000052c0


	//   ....[13]....
        /*00b4*/ 	.word	0x00005320


	//   ....[14]....
        /*00b8*/ 	.word	0x00005390


	//   ....[15]....
        /*00bc*/ 	.word	0x000053f0


	//   ....[16]....
        /*00c0*/ 	.word	0x00005460


	//   ....[17]....
        /*00c4*/ 	.word	0x000054c0


	//   ....[18]....
        /*00c8*/ 	.word	0x00005530


	//   ....[19]....
        /*00cc*/ 	.word	0x00005590


	//----- nvinfo : EIATTR_VRC_CTA_INIT_COUNT
	.align		4
.L_979:
        /*00d0*/ 	.byte	0x02, 0x4a
	.zero		1
	.zero		1


	//----- nvinfo : EIATTR_EXIT_INSTR_OFFSETS
	.align		4
        /*00d4*/ 	.byte	0x04, 0x1c
        /*00d6*/ 	.short	(.L_981 - .L_980)


	//   ....[0]....
.L_980:
        /*00d8*/ 	.word	0x00005120


	//   ....[1]....
        /*00dc*/ 	.word	0x00005150


	//----- nvinfo : EIATTR_MAX_THREADS
	.align		4
.L_981:
        /*00e0*/ 	.byte	0x04, 0x05
        /*00e2*/ 	.short	(.L_983 - .L_982)
.L_982:
        /*00e4*/ 	.word	0x00000080
        /*00e8*/ 	.word	0x00000001
        /*00ec*/ 	.word	0x00000001


	//----- nvinfo : EIATTR_CRS_STACK_SIZE
	.align		4
.L_983:
        /*00f0*/ 	.byte	0x04, 0x1e
        /*00f2*/ 	.short	(.L_985 - .L_984)
.L_984:
        /*00f4*/ 	.word	0x00000000


	//----- nvinfo : EIATTR_CBANK_PARAM_SIZE
	.align		4
.L_985:
        /*00f8*/ 	.byte	0x03, 0x19
        /*00fa*/ 	.short	0x0128


	//----- nvinfo : EIATTR_PARAM_CBANK
	.align		4
        /*00fc*/ 	.byte	0x04, 0x0a
        /*00fe*/ 	.short	(.L_987 - .L_986)
	.align		4
.L_986:
        /*0100*/ 	.word	index@(.nv.constant0._ZN10layer_norm31ln_parallel_residual_bwd_kernelINS_13Kernel_traitsI6__halfS2_S2_S2_fjLj512ELj1ELj4ELj1ELj16ENS_18Kernel_traits_baseILj512ES2_S2_S2_S2_fjLj128EEEEELb0ELb1ELb0EEEvNS_9BwdParamsE)
        /*0104*/ 	.short	0x0380
        /*0106*/ 	.short	0x0128


	//----- nvinfo : EIATTR_SW_WAR
	.align		4
.L_987:
        /*0108*/ 	.byte	0x04, 0x36
        /*010a*/ 	.short	(.L_989 - .L_988)
.L_988:
        /*010c*/ 	.word	0x00000008
.L_989:


//--------------------- .nv.info._ZN10layer_norm31ln_parallel_residual_bwd_kernelINS_13Kernel_traitsI6__halfS2_S2_S2_fjLj512ELj1ELj4ELj1ELj16ENS_18Kernel_traits_baseILj512ES2_S2_S2_S2_fjLj128EEEEELb0ELb1ELb1EEEvNS_9BwdParamsE --------------------------
	.section	.nv.info._ZN10layer_norm31ln_parallel_residual_bwd_kernelINS_13Kernel_traitsI6__halfS2_S2_S2_fjLj512ELj1ELj4ELj1ELj16ENS_18Kernel_traits_baseILj512ES2_S2_S2_S2_fjLj128EEEEELb0ELb1ELb1EEEvNS_9BwdParamsE,"",@"SHT_CUDA_INFO"
	.sectionflags	@""
	.align	4


	//----- nvinfo : EIATTR_CUDA_API_VERSION
	.align		4
        /*0000*/ 	.byte	0x04, 0x37
        /*0002*/ 	.short	(.L_991 - .L_990)
.L_990:
        /*0004*/ 	.word	0x00000082


	//----- nvinfo : EIATTR_KPARAM_INFO
	.align		4
.L_991:
        /*0008*/ 	.byte	0x04, 0x17
        /*000a*/ 	.short	(.L_993 - .L_992)
.L_992:
        /*000c*/ 	.word	0x00000000
        /*0010*/ 	.short	0x0000
        /*0012*/ 	.short	0x0000
        /*0014*/ 	.byte	0x00, 0xf0, 0xa1, 0x04


	//----- nvinfo : EIATTR_SPARSE_MMA_MASK
	.align		4
.L_993:
        /*0018*/ 	.byte	0x03, 0x50
        /*001a*/ 	.short	0x0000


	//----- nvinfo : EIATTR_MAXREG_COUNT
	.align		4
        /*001c*/ 	.byte	0x03, 0x1b
        /*001e*/ 	.short	0x00ff


	//----- nvinfo : EIATTR_NUM_BARRIERS
	.align		4
        /*0020*/ 	.byte	0x02, 0x4c
        /*0022*/ 	.byte	0x01
	.zero		1


	//----- nvinfo : EIATTR_MERCURY_ISA_VERSION
	.align		4
        /*0024*/ 	.byte	0x03, 0x5f
        /*0026*/ 	.short	0x0101


	//----- nvinfo : EIATTR_COOP_GROUP_MASK_REGIDS
	.align		4
        /*0028*/ 	.byte	0x04, 0x29
        /*002a*/ 	.short	(.L_995 - .L_994)


	//   ....[0]....
.L_994:
        /*002c*/ 	.word	0xffffffff


	//   ....[1]....
        /*0030*/ 	.word	0xffffffff


	//   ....[2]....
        /*0034*/ 	.word	0xffffffff


	//   ....[3]....
        /*0038*/ 	.word	0xffffffff


	//   ....[4]....
        /*003c*/ 	.word	0xffffffff


	//   ....[5]....
        /*0040*/ 	.word	0xffffffff


	//   ....[6]....
        /*0044*/ 	.word	0xffffffff


	//   ....[7]....
        /*0048*/ 	.word	0xffffffff


	//   ....[8]....
        /*004c*/ 	.word	0xffffffff


	//   ....[9]....
        /*0050*/ 	.word	0xffffffff


	//   ....[10]....
        /*0054*/ 	.word	0x05000052


	//   ....[11]....
        /*0058*/ 	.word	0x05000052


	//   ....[12]....
        /*005c*/ 	.word	0x05000052


	//   ....[13]....
        /*0060*/ 	.word	0x05000052


	//   ....[14]....
        /*0064*/ 	.word	0x05000052


	//   ....[15]....
        /*0068*/ 	.word	0x05000052


	//   ....[16]....
        /*006c*/ 	.word	0x05000052


	//   ....[17]....
        /*0070*/ 	.word	0x05000052


	//   ....[18]....
        /*0074*/ 	.word	0x05000052


	//   ....[19]....
        /*0078*/ 	.word	0x05000052


	//----- nvinfo : EIATTR_COOP_GROUP_INSTR_OFFSETS
	.align		4
.L_995:
        /*007c*/ 	.byte	0x04, 0x28
        /*007e*/ 	.short	(.L_997 - .L_996)


	//   ....[0]....
.L_996:
        /*0080*/ 	.word	0x00001ae0


	//   ....[1]....
        /*0084*/ 	.word	0x00001af0


	//   ....[2]....
        /*0088*/ 	.word	0x00001b20


	//   ....[3]....
        /*008c*/ 	.word	0x00001b30


	//   ....[4]....
        /*0090*/ 	.word	0x00001b60


	//   ....[5]....
        /*0094*/ 	.word	0x00001b70


	//   ....[6]....
        /*0098*/ 	.word	0x00001ba0


	//   ....[7]....
        /*009c*/ 	.word	0x00001bb0


	//   ....[8]....
        /*00a0*/ 	.word	0x00001be0


	//   ....[9]....
        /*00a4*/ 	.word	0x00001bf0


	//   ....[10]....
        /*00a8*/ 	.word	0x00004db0


	//   ....[11]....
        /*00ac*/ 	.word	0x00004e40


	//   ....[12]....
        /*00b0*/ 	.word	0x00004eb0


	//   ....[13]....
        /*00b4*/ 	.word	0x00004f10


	//   ....[14]....
        /*00b8*/ 	.word	0x00004f80


	//   ....[15]....
        /*00bc*/ 	.word	0x00004fe0


	//   ....[16]....
        /*00c0*/ 	.word	0x00005050


	//   ....[17]....
        /*00c4*/ 	.word	0x000050b0


	//   ....[18]....
        /*00c8*/ 	.word	0x00005120


	//   ....[19]....
        /*00cc*/ 	.word	0x00005180


	//----- nvinfo : EIATTR_VRC_CTA_INIT_COUNT
	.align		4
.L_997:
        /*00d0*/ 	.byte	0x02, 0x4a
	.zero		1
	.zero		1


	//----- nvinfo : EIATTR_EXIT_INSTR_OFFSETS
	.align		4
        /*00d4*/ 	.byte	0x04, 0x1c
        /*00d6*/ 	.short	(.L_999 - .L_998)


	//   ....[0]....
.L_998:
        /*00d8*/ 	.word	0x00004d40


	//----- nvinfo : EIATTR_MAX_THREADS
	.align		4
.L_999:
        /*00dc*/ 	.byte	0x04, 0x05
        /*00de*/ 	.short	(.L_1001 - .L_1000)
.L_1000:
        /*00e0*/ 	.word	0x00000080
        /*00e4*/ 	.word	0x00000001
        /*00e8*/ 	.word	0x00000001


	//----- nvinfo : EIATTR_CRS_STACK_SIZE
	.align		4
.L_1001:
        /*00ec*/ 	.byte	0x04, 0x1e
        /*00ee*/ 	.short	(.L_1003 - .L_1002)
.L_1002:
        /*00f0*/ 	.word	0x00000000


	//----- nvinfo : EIATTR_CBANK_PARAM_SIZE
	.align		4
.L_1003:
        /*00f4*/ 	.byte	0x03, 0x19
        /*00f6*/ 	.short	0x0128


	//----- nvinfo : EIATTR_PARAM_CBANK
	.align		4
        /*00f8*/ 	.byte	0x04, 0x0a
        /*00fa*/ 	.short	(.L_1005 - .L_1004)
	.align		4
.L_1004:
        /*00fc*/ 	.word	index@(.nv.constant0._ZN10layer_norm31ln_parallel_residual_bwd_kernelINS_13Kernel_traitsI6__halfS2_S2_S2_fjLj512ELj1ELj4ELj1ELj16ENS_18Kernel_traits_baseILj512ES2_S2_S2_S2_fjLj128EEEEELb0ELb1ELb1EEEvNS_9BwdParamsE)
        /*0100*/ 	.short	0x0380
        /*0102*/ 	.short	0x0128


	//----- nvinfo : EIATTR_SW_WAR
	.align		4
.L_1005:
        /*0104*/ 	.byte	0x04, 0x36
        /*0106*/ 	.short	(.L_1007 - .L_1006)
.L_1006:
        /*0108*/ 	.word	0x00000008
.L_1007:


//--------------------- .nv.info._ZN10layer_norm31ln_parallel_residual_bwd_kernelINS_13Kernel_traitsI6__halfS2_S2_S2_fjLj512ELj1ELj4ELj1ELj16ENS_18Kernel_traits_baseILj512ES2_S2_S2_S2_fjLj128EEEEELb1ELb0ELb0EEEvNS_9BwdParamsE --------------------------
	.section	.nv.info._ZN10layer_norm31ln_parallel_residual_bwd_kernelINS_13Kernel_traitsI6__halfS2_S2_S2_fjLj512ELj1ELj4ELj1ELj16ENS_18Kernel_traits_baseILj512ES2_S2_S2_S2_fjLj128EEEEELb1ELb0ELb0EEEvNS_9BwdParamsE,"",@"SHT_CUDA_INFO"
	.sectionflags	@""
	.align	4


	//----- nvinfo : EIATTR_CUDA_API_VERSION
	.align		4
        /*0000*/ 	.byte	0x04, 0x37
        /*0002*/ 	.short	(.L_1009 - .L_1008)
.L_1008:
        /*0004*/ 	.word	0x00000082


	//----- nvinfo : EIATTR_KPARAM_INFO
	.align		4
.L_1009:
        /*0008*/ 	.byte	0x04, 0x17
        /*000a*/ 	.short	(.L_1011 - .L_1010)
.L_1010:
        /*000c*/ 	.word	0x00000000
        /*0010*/ 	.short	0x0000
        /*0012*/ 	.short	0x0000
        /*0014*/ 	.byte	0x00, 0xf0, 0xa1, 0x04


	//----- nvinfo : EIATTR_SPARSE_MMA_MASK
	.align		4
.L_1011:
        /*0018*/ 	.byte	0x03, 0x50
        /*001a*/ 	.short	0x0000


	//----- nvinfo : EIATTR_MAXREG_COUNT
	.align		4
        /*001c*/ 	.byte	0x03, 0x1b
        /*001e*/ 	.short	0x00ff


	//----- nvinfo : EIATTR_NUM_BARRIERS
	.align		4
        /*0020*/ 	.byte	0x02, 0x4c
        /*0022*/ 	.byte	0x01
	.zero		1


	//----- nvinfo : EIATTR_MERCURY_ISA_VERSION
	.align		4
        /*0024*/ 	.byte	0x03, 0x5f
        /*0026*/ 	.short	0x0101


	//----- nvinfo : EIATTR_COOP_GROUP_MASK_REGIDS
	.align		4
        /*0028*/ 	.byte	0x04, 0x29
        /*002a*/ 	.short	(.L_1013 - .L_1012)


	//   ....[0]....
.L_1012:
        /*002c*/ 	.word	0xffffffff


	//   ....[1]....
        /*0030*/ 	.word	0xffffffff


	//   ....[2]....
        /*0034*/ 	.word	0xffffffff


	//   ....[3]....
        /*0038*/ 	.word	0xffffffff


	//   ....[4]....
        /*003c*/ 	.word	0xffffffff


	//   ....[5]....
        /*0040*/ 	.word	0xffffffff


	//   ....[6]....
        /*0044*/ 	.word	0xffffffff


	//   ....[7]....
        /*0048*/ 	.word	0xffffffff


	//   ....[8]....
        /*004c*/ 	.word	0xffffffff


	//   ....[9]....
        /*0050*/ 	.word	0xffffffff


	//   ....[10]....
        /*0054*/ 	.word	0x05000078


	//   ....[11]....
        /*0058*/ 	.word	0x05000078


	//   ....[12]....
        /*005c*/ 	.word	0x05000078


	//   ....[13]....
        /*0060*/ 	.word	0x05000078


	//   ....[14]....
        /*0064*/ 	.word	0x05000078


	//   ....[15]....
        /*0068*/ 	.word	0x05000078


	//   ....[16]....
        /*006c*/ 	.word	0x05000078


	//   ....[17]....
        /*0070*/ 	.word	0x05000078


	//   ....[18]....
        /*0074*/ 	.word	0x05000078


	//   ....[19]....
        /*0078*/ 	.word	0x05000078


	//----- nvinfo : EIATTR_COOP_GROUP_INSTR_OFFSETS
	.align		4
.L_1013:
        /*007c*/ 	.byte	0x04, 0x28
        /*007e*/ 	.short	(.L_1015 - .L_1014)


	//   ....[0]....
.L_1014:
        /*0080*/ 	.word	0x00001a10


	//   ....[1]....
        /*0084*/ 	.word	0x00001a20


	//   ....[2]....
        /*0088*/ 	.word	0x00001a50


	//   ....[3]....
        /*008c*/ 	.word	0x00001a60


	//   ....[4]....
        /*0090*/ 	.word	0x00001a90


	//   ....[5]....
        /*0094*/ 	.word	0x00001aa0


	//   ....[6]....
        /*0098*/ 	.word	0x00001ad0


	//   ....[7]....
        /*009c*/ 	.word	0x00001ae0


	//   ....[8]....
        /*00a0*/ 	.word	0x00001b10


	//   ....[9]....
        /*00a4*/ 	.word	0x00001b20


	//   ....[10]....
        /*00a8*/ 	.word	0x00007740


	//   ....[11]....
        /*00ac*/ 	.word	0x000077e0


	//   ....[12]....
        /*00b0*/ 	.word	0x00007840


	//   ....[13]....
        /*00b4*/ 	.word	0x000078a0


	//   ....[14]....
        /*00b8*/ 	.word	0x00007910


	//   ....[15]....
        /*00bc*/ 	.word	0x00007970


	//   ....[16]....
        /*00c0*/ 	.word	0x000079e0


	//   ....[17]....
        /*00c4*/ 	.word	0x00007a40


	//   ....[18]....
        /*00c8*/ 	.word	0x00007ab0


	//   ....[19]....
        /*00cc*/ 	.word	0x00007b10


	//----- nvinfo : EIATTR_VRC_CTA_INIT_COUNT
	.align		4
.L_1015:
        /*00d0*/ 	.byte	0x02, 0x4a
	.zero		1
	.zero		1


	//----- nvinfo : EIATTR_EXIT_INSTR_OFFSETS
	.align		4
        /*00d4*/ 	.byte	0x04, 0x1c
        /*00d6*/ 	.short	(.L_1017 - .L_1016)


	//   ....[0]....
.L_1016:
        /*00d8*/ 	.word	0x00007670


	//   ....[1]....
        /*00dc*/ 	.word	0x000076e0


	//----- nvinfo : EIATTR_MAX_THREADS
	.align		4
.L_1017:
        /*00e0*/ 	.byte	0x04, 0x05
        /*00e2*/ 	.short	(.L_1019 - .L_1018)
.L_1018:
        /*00e4*/ 	.word	0x00000080
        /*00e8*/ 	.word	0x00000001
        /*00ec*/ 	.word	0x00000001


	//----- nvinfo : EIATTR_CRS_STACK_SIZE
	.align		4
.L_1019:
        /*00f0*/ 	.byte	0x04, 0x1e
        /*00f2*/ 	.short	(.L_1021 - .L_1020)
.L_1020:
        /*00f4*/ 	.word	0x00000000


	//----- nvinfo : EIATTR_CBANK_PARAM_SIZE
	.align		4
.L_1021:
        /*00f8*/ 	.byte	0x03, 0x19
        /*00fa*/ 	.short	0x0128


	//----- nvinfo : EIATTR_PARAM_CBANK
	.align		4
        /*00fc*/ 	.byte	0x04, 0x0a
        /*00fe*/ 	.short	(.L_1023 - .L_1022)
	.align		4
.L_1022:
        /*0100*/ 	.word	index@(.nv.constant0._ZN10layer_norm31ln_parallel_residual_bwd_kernelINS_13Kernel_traitsI6__halfS2_S2_S2_fjLj512ELj1ELj4ELj1ELj16ENS_18Kernel_traits_baseILj512ES2_S2_S2_S2_fjLj128EEEEELb1ELb0ELb0EEEvNS_9BwdParamsE)
        /*0104*/ 	.short	0x0380
        /*0106*/ 	.short	0x0128


	//----- nvinfo : EIATTR_SW_WAR
	.align		4
.L_1023:
        /*0108*/ 	.byte	0x04, 0x36
        /*010a*/ 	.short	(.L_1025 - .L_1024)
.L_1024:
        /*010c*/ 	.word	0x00000008
.L_1025:


//--------------------- .nv.info._ZN10layer_norm31ln_parallel_residual_bwd_kernelINS_13Kernel_traitsI6__halfS2_S2_S2_fjLj512ELj1ELj4ELj1ELj16ENS_18Kernel_traits_baseILj512ES2_S2_S2_S2_fjLj128EEEEELb1ELb0ELb1EEEvNS_9BwdParamsE --------------------------
	.section	.nv.info._ZN10layer_norm31ln_parallel_residual_bwd_kernelINS_13Kernel_traitsI6__halfS2_S2_S2_fjLj512ELj1ELj4ELj1ELj16ENS_18Kernel_traits_baseILj512ES2_S2_S2_S2_fjLj128EEEEELb1ELb0ELb1EEEvNS_9BwdParamsE,"",@"SHT_CUDA_INFO"
	.sectionflags	@""
	.align	4


	//----- nvinfo : EIATTR_CUDA_API_VERSION
	.align		4
        /*0000*/ 	.byte	0x04, 0x37
        /*0002*/ 	.short	(.L_1027 - .L_1026)
.L_1026:
        /*0004*/ 	.word	0x00000082


	//----- nvinfo : EIATTR_KPARAM_INFO
	.align		4
.L_1027:
        /*0008*/ 	.byte	0x04, 0x17
        /*000a*/ 	.short	(.L_1029 - .L_1028)
.L_1028:
        /*000c*/ 	.word	0x00000000
        /*0010*/ 	.short	0x0000
        /*0012*/ 	.short	0x0000
        /*0014*/ 	.byte	0x00, 0xf0, 0xa1, 0x04


	//----- nvinfo : EIATTR_SPARSE_MMA_MASK
	.align		4
.L_1029:
        /*0018*/ 	.byte	0x03, 0x50
        /*001a*/ 	.short	0x0000


	//----- nvinfo : EIATTR_MAXREG_COUNT
	.align		4
        /*001c*/ 	.byte	0x03, 0x1b
        /*001e*/ 	.short	0x00ff


	//----- nvinfo : EIATTR_NUM_BARRIERS
	.align		4
        /*0020*/ 	.byte	0x02, 0x4c
        /*0022*/ 	.byte	0x01
	.zero		1


	//----- nvinfo : EIATTR_MERCURY_ISA_VERSION
	.align		4
        /*0024*/ 	.byte	0x03, 0x5f
        /*0026*/ 	.short	0x0101


	//----- nvinfo : EIATTR_COOP_GROUP_MASK_REGIDS
	.align		4
        /*0028*/ 	.byte	0x04, 0x29
        /*002a*/ 	.short	(.L_1031 - .L_1030)


	//   ....[0]....
.L_1030:
        /*002c*/ 	.word	0xffffffff


	//   ....[1]....
        /*0030*/ 	.word	0xffffffff


	//   ....[2]....
        /*0034*/ 	.word	0xffffffff


	//   ....[3]....
        /*0038*/ 	.word	0xffffffff


	//   ....[4]....
        /*003c*/ 	.word	0xffffffff


	//   ....[5]....
        /*0040*/ 	.word	0xffffffff


	//   ....[6]....
        /*0044*/ 	.word	0xffffffff


	//   ....[7]....
        /*0048*/ 	.word	0xffffffff


	//   ....[8]....
        /*004c*/ 	.word	0xffffffff


	//   ....[9]....
        /*0050*/ 	.word	0xffffffff


	//   ....[10]....
        /*0054*/ 	.word	0x0500001c


	//   ....[11]....
        /*0058*/ 	.word	0x0500001c


	//   ....[12]....
        /*005c*/ 	.word	0x0500001c


	//   ....[13]....
        /*0060*/ 	.word	0x0500001c


	//   ....[14]....
        /*0064*/ 	.word	0x0500001c


	//   ....[15]....
        /*0068*/ 	.word	0x0500001c


	//   ....[16]....
        /*006c*/ 	.word	0x0500001c


	//   ....[17]....
        /*0070*/ 	.word	0x0500001c


	//   ....[18]....
        /*0074*/ 	.word	0x0500001c


	//   ....[19]....
        /*0078*/ 	.word	0x0500001c


	//----- nvinfo : EIATTR_COOP_GROUP_INSTR_OFFSETS
	.align		4
.L_1031:
        /*007c*/ 	.byte	0x04, 0x28
        /*007e*/ 	.short	(.L_1033 - .L_1032)


	//   ....[0]....
.L_1032:
        /*0080*/ 	.word	0x00001820


	//   ....[1]....
        /*0084*/ 	.word	0x00001830


	//   ....[2]....
        /*0088*/ 	.word	0x00001860


	//   ....[3]....
        /*008c*/ 	.word	0x00001870


	//   ....[4]....
        /*0090*/ 	.word	0x000018a0


	//   ....[5]....
        /*0094*/ 	.word	0x000018b0


	//   ....[6]....
        /*0098*/ 	.word	0x000018e0


	//   ....[7]....
        /*009c*/ 	.word	0x000018f0


	//   ....[8]....
        /*00a0*/ 	.word	0x00001920


	//   ....[9]....
        /*00a4*/ 	.word	0x00001930


	//   ....[10]....
        /*00a8*/ 	.word	0x00007310


	//   ....[11]....
        /*00ac*/ 	.word	0x000073a0


	//   ....[12]....
        /*00b0*/ 	.word	0x00007410


	//   ....[13]....
        /*00b4*/ 	.word	0x00007470


	//   ....[14]....
        /*00b8*/ 	.word	0x000074e0


	//   ....[15]....
        /*00bc*/ 	.word	0x00007540


	//   ....[16]....
        /*00c0*/ 	.word	0x000075b0


	//   ....[17]....
        /*00c4*/ 	.word	0x00007610


	//   ....[18]....
        /*00c8*/ 	.word	0x00007680


	//   ....[19]....
        /*00cc*/ 	.word	0x000076e0


	//----- nvinfo : EIATTR_VRC_CTA_INIT_COUNT
	.align		4
.L_1033:
        /*00d0*/ 	.byte	0x02, 0x4a
	.zero		1
	.zero		1


	//----- nvinfo : EIATTR_EXIT_INSTR_OFFSETS
	.align		4
        /*00d4*/ 	.byte	0x04, 0x1c
        /*00d6*/ 	.short	(.L_1035 - .L_1034)


	//   ....[0]....
.L_1034:
        /*00d8*/ 	.word	0x000072a0


	//----- nvinfo : EIATTR_MAX_THREADS
	.align		4
.L_1035:
        /*00dc*/ 	.byte	0x04, 0x05
        /*00de*/ 	.short	(.L_1037 - .L_1036)
.L_1036:
        /*00e0*/ 	.word	0x00000080
        /*00e4*/ 	.word	0x00000001
        /*00e8*/ 	.word	0x00000001


	//----- nvinfo : EIATTR_CRS_STACK_SIZE
	.align		4
.L_1037:
        /*00ec*/ 	.byte	0x04, 0x1e
        /*00ee*/ 	.short	(.L_1039 - .L_1038)
.L_1038:
        /*00f0*/ 	.word	0x00000000


	//----- nvinfo : EIATTR_CBANK_PARAM_SIZE
	.align		4
.L_1039:
        /*00f4*/ 	.byte	0x03, 0x19
        /*00f6*/ 	.short	0x0128


	//----- nvinfo : EIATTR_PARAM_CBANK
	.align		4
        /*00f8*/ 	.byte	0x04, 0x0a
        /*00fa*/ 	.short	(.L_1041 - .L_1040)
	.align		4
.L_1040:
        /*00fc*/ 	.word	index@(.nv.constant0._ZN10layer_norm31ln_parallel_residual_bwd_kernelINS_13Kernel_traitsI6__halfS2_S2_S2_fjLj512ELj1ELj4ELj1ELj16ENS_18Kernel_traits_baseILj512ES2_S2_S2_S2_fjLj128EEEEELb1ELb0ELb1EEEvNS_9BwdParamsE)
        /*0100*/ 	.short	0x0380
        /*0102*/ 	.short	0x0128


	//----- nvinfo : EIATTR_SW_WAR
	.align		4
.L_1041:
        /*0104*/ 	.byte	0x04, 0x36
        /*0106*/ 	.short	(.L_1043 - .L_1042)
.L_1042:
        /*0108*/ 	.word	0x00000008
.L_1043:


//--------------------- .nv.info._ZN10layer_norm22ln_bwd_finalize_kernelINS_22Kernel_traits_finalizeILj512E6__halfS2_S2_S2_fjLb0ELj1024ELj4ENS_18Kernel_traits_baseILj512ES2_S2_S2_S2_fjLj1024EEEEELb0ELb0EEEvNS_9BwdParamsE --------------------------
	.section	.nv.info._ZN10layer_norm22ln_bwd_finalize_kernelINS_22Kernel_traits_finalizeILj512E6__halfS2_S2_S2_fjLb0ELj1024ELj4ENS_18Kernel_traits_baseILj512ES2_S2_S2_S2_fjLj1024EEEEELb0ELb0EEEvNS_9BwdParamsE,"",@"SHT_CUDA_INFO"
	.sectionflags	@""
	.align	4


	//----- nvinfo : EIATTR_CUDA_API_VERSION
	.align		4
        /*0000*/ 	.byte	0x04, 0x37
        /*0002*/ 	.short	(.L_1045 - .L_1044)
.L_1044:
        /*0004*/ 	.word	0x00000082


	//----- nvinfo : EIATTR_KPARAM_INFO
	.align		4
.L_1045:
        /*0008*/ 	.byte	0x04, 0x17
        /*000a*/ 	.short	(.L_1047 - .L_1046)
.L_1046:
        /*000c*/ 	.word	0x00000000
        /*0010*/ 	.short	0x0000
        /*0012*/ 	.short	0x0000
        /*0014*/ 	.byte	0x00, 0xf0, 0xa1, 0x04


	//----- nvinfo : EIATTR_SPARSE_MMA_MASK
	.align		4
.L_1047:
        /*0018*/ 	.byte	0x03, 0x50
        /*001a*/ 	.short	0x0000


	//----- nvinfo : EIATTR_MAXREG_COUNT
	.align		4
        /*001c*/ 	.byte	0x03, 0x1b
        /*001e*/ 	.short	0x0040


	//----- nvinfo : EIATTR_NUM_BARRIERS
	.align		4
        /*0020*/ 	.byte	0x02, 0x4c
        /*0022*/ 	.byte	0x01
	.zero		1


	//----- nvinfo : EIATTR_MERCURY_ISA_VERSION
	.align		4
        /*0024*/ 	.byte	0x03, 0x5f
        /*0026*/ 	.short	0x0101


	//----- nvinfo : EIATTR_COOP_GROUP_MASK_REGIDS
	.align		4
        /*0028*/ 	.byte	0x04, 0x29
        /*002a*/ 	.short	(.L_1049 - .L_1048)


	//   ....[0]....
.L_1048:
        /*002c*/ 	.word	0xffffffff


	//   ....[1]....
        /*0030*/ 	.word	0xffffffff


	//   ....[2]....
        /*0034*/ 	.word	0xffffffff


	//   ....[3]....
        /*0038*/ 	.word	0xffffffff


	//   ....[4]....
        /*003c*/ 	.word	0xffffffff


	//   ....[5]....
        /*0040*/ 	.word	0xffffffff


	//   ....[6]....
        /*0044*/ 	.word	0xffffffff


	//   ....[7]....
        /*0048*/ 	.word	0xffffffff


	//   ....[8]....
        /*004c*/ 	.word	0xffffffff


	//   ....[9]....
        /*0050*/ 	.word	0xffffffff


	//----- nvinfo : EIATTR_COOP_GROUP_INSTR_OFFSETS
	.align		4
.L_1049:
        /*0054*/ 	.byte	0x04, 0x28
        /*0056*/ 	.short	(.L_1051 - .L_1050)


	//   ....[0]....
.L_1050:
        /*0058*/ 	.word	0x000015e0


	//   ....[1]....
        /*005c*/ 	.word	0x000015f0


	//   ....[2]....
        /*0060*/ 	.word	0x00001620


	//   ....[3]....
        /*0064*/ 	.word	0x00001630


	//   ....[4]....
        /*0068*/ 	.word	0x00001660


	//   ....[5]....
        /*006c*/ 	.word	0x00001670


	//   ....[6]....
        /*0070*/ 	.word	0x000016b0


	//   ....[7]....
        /*0074*/ 	.word	0x000016e0


	//   ....[8]....
        /*0078*/ 	.word	0x00001710


	//   ....[9]....
        /*007c*/ 	.word	0x00001720


	//----- nvinfo : EIATTR_VRC_CTA_INIT_COUNT
	.align		4
.L_1051:
        /*0080*/ 	.byte	0x02, 0x4a
	.zero		1
	.zero		1


	//----- nvinfo : EIATTR_EXIT_INSTR_OFFSETS
	.align		4
        /*0084*/ 	.byte	0x04, 0x1c
        /*0086*/ 	.short	(.L_1053 - .L_1052)


	//   ....[0]....
.L_1052:
        /*0088*/ 	.word	0x00000060


	//   ....[1]....
        /*008c*/ 	.word	0x00001780


	//   ....[2]....
        /*0090*/ 	.word	0x000017b0


	//   ....[3]....
        /*0094*/ 	.word	0x00001870


	//----- nvinfo : EIATTR_MAX_THREADS
	.align		4
.L_1053:
        /*0098*/ 	.byte	0x04, 0x05
        /*009a*/ 	.short	(.L_1055 - .L_1054)
.L_1054:
        /*009c*/ 	.word	0x00000400
        /*00a0*/ 	.word	0x00000001
        /*00a4*/ 	.word	0x00000001


	//----- nvinfo : EIATTR_CRS_STACK_SIZE
	.align		4
.L_1055:
        /*00a8*/ 	.byte	0x04, 0x1e
        /*00aa*/ 	.short	(.L_1057 - .L_1056)
.L_1056:
        /*00ac*/ 	.word	0x00000000


	//----- nvinfo : EIATTR_CBANK_PARAM_SIZE
	.align		4
.L_1057:
        /*00b0*/ 	.byte	0x03, 0x19
        /*00b2*/ 	.short	0x0128


	//----- nvinfo : EIATTR_PARAM_CBANK
	.align		4
        /*00b4*/ 	.byte	0x04, 0x0a
        /*00b6*/ 	.short	(.L_1059 - .L_1058)
	.align		4
.L_1058:
        /*00b8*/ 	.word	index@(.nv.constant0._ZN10layer_norm22ln_bwd_finalize_kernelINS_22Kernel_traits_finalizeILj512E6__halfS2_S2_S2_fjLb0ELj1024ELj4ENS_18Kernel_traits_baseILj512ES2_S2_S2_S2_fjLj1024EEEEELb0ELb0EEEvNS_9BwdParamsE)
        /*00bc*/ 	.short	0x0380
        /*00be*/ 	.short	0x0128


	//----- nvinfo : EIATTR_SW_WAR
	.align		4
.L_1059:
        /*00c0*/ 	.byte	0x04, 0x36
        /*00c2*/ 	.short	(.L_1061 - .L_1060)
.L_1060:
        /*00c4*/ 	.word	0x00000008
.L_1061:


//--------------------- .nv.info._ZN10layer_norm40ln_parallel_residual_bwd_finalize_kernelINS_22Kernel_traits_finalizeILj512E6__halfS2_S2_S2_fjLb0ELj1024ELj4ENS_18Kernel_traits_baseILj512ES2_S2_S2_S2_fjLj1024EEEEELb0EEEvNS_9BwdParamsE --------------------------
	.section	.nv.info._ZN10layer_norm40ln_parallel_residual_bwd_finalize_kernelINS_22Kernel_traits_finalizeILj512E6__halfS2_S2_S2_fjLb0ELj1024ELj4ENS_18Kernel_traits_baseILj512ES2_S2_S2_S2_fjLj1024EEEEELb0EEEvNS_9BwdParamsE,"",@"SHT_CUDA_INFO"
	.sectionflags	@""
	.align	4


	//----- nvinfo : EIATTR_CUDA_API_VERSION
	.align		4
        /*0000*/ 	.byte	0x04, 0x37
        /*0002*/ 	.short	(.L_1063 - .L_1062)
.L_1062:
        /*0004*/ 	.word	0x00000082


	//----- nvinfo : EIATTR_KPARAM_INFO
	.align		4
.L_1063:
        /*0008*/ 	.byte	0x04, 0x17
        /*000a*/ 	.short	(.L_1065 - .L_1064)
.L_1064:
        /*000c*/ 	.word	0x00000000
        /*0010*/ 	.short	0x0000
        /*0012*/ 	.short	0x0000
        /*0014*/ 	.byte	0x00, 0xf0, 0xa1, 0x04


	//----- nvinfo : EIATTR_SPARSE_MMA_MASK
	.align		4
.L_1065:
        /*0018*/ 	.byte	0x03, 0x50
        /*001a*/ 	.short	0x0000


	//----- nvinfo : EIATTR_MAXREG_COUNT
	.align		4
        /*001c*/ 	.byte	0x03, 0x1b
        /*001e*/ 	.short	0x0040


	//----- nvinfo : EIATTR_NUM_BARRIERS
	.align		4
        /*0020*/ 	.byte	0x02, 0x4c
        /*0022*/ 	.byte	0x01
	.zero		1


	//----- nvinfo : EIATTR_MERCURY_ISA_VERSION
	.align		4
        /*0024*/ 	.byte	0x03, 0x5f
        /*0026*/ 	.short	0x0101


	//----- nvinfo : EIATTR_COOP_GROUP_MASK_REGIDS
	.align		4
        /*0028*/ 	.byte	0x04, 0x29
        /*002a*/ 	.short	(.L_1067 - .L_1066)


	//   ....[0]....
.L_1066:
        /*002c*/ 	.word	0xffffffff


	//   ....[1]....
        /*0030*/ 	.word	0xffffffff


	//   ....[2]....
        /*0034*/ 	.word	0xffffffff


	//   ....[3]....
        /*0038*/ 	.word	0xffffffff


	//   ....[4]....
        /*003c*/ 	.word	0xffffffff


	//   ....[5]....
        /*0040*/ 	.word	0xffffffff


	//   ....[6]....
        /*0044*/ 	.word	0xffffffff


	//   ....[7]....
        /*0048*/ 	.word	0xffffffff


	//   ....[8]....
        /*004c*/ 	.word	0xffffffff


	//   ....[9]....
        /*0050*/ 	.word	0xffffffff


	//   ....[10]....
        /*0054*/ 	.word	0xffffffff


	//   ....[11]....
        /*0058*/ 	.word	0xffffffff


	//   ....[12]....
        /*005c*/ 	.word	0xffffffff


	//   ....[13]....
        /*0060*/ 	.word	0xffffffff


	//   ....[14]....
        /*0064*/ 	.word	0xffffffff


	//   ....[15]....
        /*0068*/ 	.word	0xffffffff


	//   ....[16]....
        /*006c*/ 	.word	0xffffffff


	//   ....[17]....
        /*0070*/ 	.word	0xffffffff


	//   ....[18]....
        /*0074*/ 	.word	0xffffffff


	//   ....[19]....
        /*0078*/ 	.word	0xffffffff


	//----- nvinfo : EIATTR_COOP_GROUP_INSTR_OFFSETS
	.align		4
.L_1067:
        /*007c*/ 	.byte	0x04, 0x28
        /*007e*/ 	.short	(.L_1069 - .L_1068)


	//   ....[0]....
.L_1068:
        /*0080*/ 	.word	0x000013b0


	//   ....[1]....
        /*0084*/ 	.word	0x000013c0


	//   ....[2]....
        /*0088*/ 	.word	0x000013d0


	//   ....[3]....
        /*008c*/ 	.word	0x000013e0


	//   ....[4]....
        /*0090*/ 	.word	0x00001410


	//   ....[5]....
        /*0094*/ 	.word	0x00001430


	//   ....[6]....
        /*0098*/ 	.word	0x00001450


	//   ....[7]....
        /*009c*/ 	.word	0x00001460


	//   ....[8]....
        /*00a0*/ 	.word	0x000014a0


	//   ....[9]....
        /*00a4*/ 	.word	0x000014c0


	//   ....[10]....
        /*00a8*/ 	.word	0x000014d0


	//   ....[11]....
        /*00ac*/ 	.word	0x000014e0


	//   ....[12]....
        /*00b0*/ 	.word	0x00001510


	//   ....[13]....
        /*00b4*/ 	.word	0x00001530


	//   ....[14]....
        /*00b8*/ 	.word	0x00001550


	//   ....[15]....
        /*00bc*/ 	.word	0x00001560


	//   ....[16]....
        /*00c0*/ 	.word	0x000015a0


	//   ....[17]....
        /*00c4*/ 	.word	0x000015d0


	//   ....[18]....
        /*00c8*/ 	.word	0x00001600


	//   ....[19]....
        /*00cc*/ 	.word	0x00001610


	//----- nvinfo : EIATTR_VRC_CTA_INIT_COUNT
	.align		4
.L_1069:
        /*00d0*/ 	.byte	0x02, 0x4a
	.zero		1
	.zero		1


	//----- nvinfo : EIATTR_EXIT_INSTR_OFFSETS
	.align		4
        /*00d4*/ 	.byte	0x04, 0x1c
        /*00d6*/ 	.short	(.L_1071 - .L_1070)


	//   ....[0]....
.L_1070:
        /*00d8*/ 	.word	0x00000060


	//   ....[1]....
        /*00dc*/ 	.word	0x000016b0


	//   ....[2]....
        /*00e0*/ 	.word	0x000016e0


	//   ....[3]....
        /*00e4*/ 	.word	0x00001840


	//----- nvinfo : EIATTR_MAX_THREADS
	.align		4
.L_1071:
        /*00e8*/ 	.byte	0x04, 0x05
        /*00ea*/ 	.short	(.L_1073 - .L_1072)
.L_1072:
        /*00ec*/ 	.word	0x00000400
        /*00f0*/ 	.word	0x00000001
        /*00f4*/ 	.word	0x00000001


	//----- nvinfo : EIATTR_CRS_STACK_SIZE
	.align		4
.L_1073:
        /*00f8*/ 	.byte	0x04, 0x1e
        /*00fa*/ 	.short	(.L_1075 - .L_1074)
.L_1074:
        /*00fc*/ 	.word	0x00000000


	//----- nvinfo : EIATTR_CBANK_PARAM_SIZE
	.align		4
.L_1075:
        /*0100*/ 	.byte	0x03, 0x19
        /*0102*/ 	.short	0x0128


	//----- nvinfo : EIATTR_PARAM_CBANK
	.align		4
        /*0104*/ 	.byte	0x04, 0x0a
        /*0106*/ 	.short	(.L_1077 - .L_1076)
	.align		4
.L_1076:
        /*0108*/ 	.word	index@(.nv.constant0._ZN10layer_norm40ln_parallel_residual_bwd_finalize_kernelINS_22Kernel_traits_finalizeILj512E6__halfS2_S2_S2_fjLb0ELj1024ELj4ENS_18Kernel_traits_baseILj512ES2_S2_S2_S2_fjLj1024EEEEELb0EEEvNS_9BwdParamsE)
        /*010c*/ 	.short	0x0380
        /*010e*/ 	.short	0x0128


	//----- nvinfo : EIATTR_SW_WAR
	.align		4
.L_1077:
        /*0110*/ 	.byte	0x04, 0x36
        /*0112*/ 	.short	(.L_1079 - .L_1078)
.L_1078:
        /*0114*/ 	.word	0x00000008
.L_1079:


//--------------------- .nv.info._ZN10layer_norm31ln_parallel_residual_bwd_kernelINS_13Kernel_traitsI6__halfS2_S2_S2_fjLj512ELj1ELj4ELj1ELj16ENS_18Kernel_traits_baseILj512ES2_S2_S2_S2_fjLj128EEEEELb1ELb1ELb0EEEvNS_9BwdParamsE --------------------------
	.section	.nv.info._ZN10layer_norm31ln_parallel_residual_bwd_kernelINS_13Kernel_traitsI6__halfS2_S2_S2_fjLj512ELj1ELj4ELj1ELj16ENS_18Kernel_traits_baseILj512ES2_S2_S2_S2_fjLj128EEEEELb1ELb1ELb0EEEvNS_9BwdParamsE,"",@"SHT_CUDA_INFO"
	.sectionflags	@""
	.align	4


	//----- nvinfo : EIATTR_CUDA_API_VERSION
	.align		4
        /*0000*/ 	.byte	0x04, 0x37
        /*0002*/ 	.short	(.L_1081 - .L_1080)
.L_1080:
        /*0004*/ 	.word	0x00000082


	//----- nvinfo : EIATTR_KPARAM_INFO
	.align		4
.L_1081:
        /*0008*/ 	.byte	0x04, 0x17
        /*000a*/ 	.short	(.L_1083 - .L_1082)
.L_1082:
        /*000c*/ 	.word	0x00000000
        /*0010*/ 	.short	0x0000
        /*0012*/ 	.short	0x0000
        /*0014*/ 	.byte	0x00, 0xf0, 0xa1, 0x04


	//----- nvinfo : EIATTR_SPARSE_MMA_MASK
	.align		4
.L_1083:
        /*0018*/ 	.byte	0x03, 0x50
        /*001a*/ 	.short	0x0000


	//----- nvinfo : EIATTR_MAXREG_COUNT
	.align		4
        /*001c*/ 	.byte	0x03, 0x1b
        /*001e*/ 	.short	0x00ff


	//----- nvinfo : EIATTR_NUM_BARRIERS
	.align		4
        /*0020*/ 	.byte	0x02, 0x4c
        /*0022*/ 	.byte	0x01
	.zero		1


	//----- nvinfo : EIATTR_MERCURY_ISA_VERSION
	.align		4
        /*0024*/ 	.byte	0x03, 0x5f
        /*0026*/ 	.short	0x0101


	//----- nvinfo : EIATTR_COOP_GROUP_MASK_REGIDS
	.align		4
        /*0028*/ 	.byte	0x04, 0x29
        /*002a*/ 	.short	(.L_1085 - .L_1084)


	//   ....[0]....
.L_1084:
        /*002c*/ 	.word	0xffffffff


	//   ....[1]....
        /*0030*/ 	.word	0xffffffff


	//   ....[2]....
        /*0034*/ 	.word	0xffffffff


	//   ....[3]....
        /*0038*/ 	.word	0xffffffff


	//   ....[4]....
        /*003c*/ 	.word	0xffffffff


	//   ....[5]....
        /*0040*/ 	.word	0xffffffff


	//   ....[6]....
        /*0044*/ 	.word	0xffffffff


	//   ....[7]....
        /*0048*/ 	.word	0xffffffff


	//   ....[8]....
        /*004c*/ 	.word	0xffffffff


	//   ....[9]....
        /*0050*/ 	.word	0xffffffff


	//   ....[10]....
        /*0054*/ 	.word	0x0500006f


	//   ....[11]....
        /*0058*/ 	.word	0x0500006f


	//   ....[12]....
        /*005c*/ 	.word	0x0500006f


	//   ....[13]....
        /*0060*/ 	.word	0x0500006f


	//   ....[14]....
        /*0064*/ 	.word	0x0500006f


	//   ....[15]....
        /*0068*/ 	.word	0x0500006f


	//   ....[16]....
        /*006c*/ 	.word	0x0500006f


	//   ....[17]....
        /*0070*/ 	.word	0x0500006f


	//   ....[18]....
        /*0074*/ 	.word	0x0500006f


	//   ....[19]....
        /*0078*/ 	.word	0x0500006f


	//----- nvinfo : EIATTR_COOP_GROUP_INSTR_OFFSETS
	.align		4
.L_1085:
        /*007c*/ 	.byte	0x04, 0x28
        /*007e*/ 	.short	(.L_1087 - .L_1086)


	//   ....[0]....
.L_1086:
        /*0080*/ 	.word	0x00001250


	//   ....[1]....
        /*0084*/ 	.word	0x00001260


	//   ....[2]....
        /*0088*/ 	.word	0x00001290


	//   ....[3]....
        /*008c*/ 	.word	0x000012a0


	//   ....[4]....
        /*0090*/ 	.word	0x000012d0


	//   ....[5]....
        /*0094*/ 	.word	0x000012e0


	//   ....[6]....
        /*0098*/ 	.word	0x00001310


	//   ....[7]....
        /*009c*/ 	.word	0x00001320


	//   ....[8]....
        /*00a0*/ 	.word	0x00001350


	//   ....[9]....
        /*00a4*/ 	.word	0x00001360


	//   ....[10]....
        /*00a8*/ 	.word	0x00006830


	//   ....[11]....
        /*00ac*/ 	.word	0x000068c0


	//   ....[12]....
        /*00b0*/ 	.word	0x00006930


	//   ....[13]....
        /*00b4*/ 	.word	0x00006990


	//   ....[14]....
        /*00b8*/ 	.word	0x00006a00


	//   ....[15]....
        /*00bc*/ 	.word	0x00006a60


	//   ....[16]....
        /*00c0*/ 	.word	0x00006ad0


	//   ....[17]....
        /*00c4*/ 	.word	0x00006b30


	//   ....[18]....
        /*00c8*/ 	.word	0x00006ba0


	//   ....[19]....
        /*00cc*/ 	.word	0x00006c00


	//----- nvinfo : EIATTR_VRC_CTA_INIT_COUNT
	.align		4
.L_1087:
        /*00d0*/ 	.byte	0x02, 0x4a
	.zero		1
	.zero		1


	//----- nvinfo : EIATTR_EXIT_INSTR_OFFSETS
	.align		4
        /*00d4*/ 	.byte	0x04, 0x1c
        /*00d6*/ 	.short	(.L_1089 - .L_1088)


	//   ....[0]....
.L_1088:
        /*00d8*/ 	.word	0x00006790


	//   ....[1]....
        /*00dc*/ 	.word	0x000067c0


	//----- nvinfo : EIATTR_MAX_THREADS
	.align		4
.L_1089:
        /*00e0*/ 	.byte	0x04, 0x05
        /*00e2*/ 	.short	(.L_1091 - .L_1090)
.L_1090:
        /*00e4*/ 	.word	0x00000080
        /*00e8*/ 	.word	0x00000001
        /*00ec*/ 	.word	0x00000001


	//----- nvinfo : EIATTR_CRS_STACK_SIZE
	.align		4
.L_1091:
        /*00f0*/ 	.byte	0x04, 0x1e
        /*00f2*/ 	.short	(.L_1093 - .L_1092)
.L_1092:
        /*00f4*/ 	.word	0x00000000


	//----- nvinfo : EIATTR_CBANK_PARAM_SIZE
	.align		4
.L_1093:
        /*00f8*/ 	.byte	0x03, 0x19
        /*00fa*/ 	.short	0x0128


	//----- nvinfo : EIATTR_PARAM_CBANK
	.align		4
        /*00fc*/ 	.byte	0x04, 0x0a
        /*00fe*/ 	.short	(.L_1095 - .L_1094)
	.align		4
.L_1094:
        /*0100*/ 	.word	index@(.nv.constant0._ZN10layer_norm31ln_parallel_residual_bwd_kernelINS_13Kernel_traitsI6__halfS2_S2_S2_fjLj512ELj1ELj4ELj1ELj16ENS_18Kernel_traits_baseILj512ES2_S2_S2_S2_fjLj128EEEEELb1ELb1ELb0EEEvNS_9BwdParamsE)
        /*0104*/ 	.short	0x0380
        /*0106*/ 	.short	0x0128


	//----- nvinfo : EIATTR_SW_WAR
	.align		4
.L_1095:
        /*0108*/ 	.byte	0x04, 0x36
        /*010a*/ 	.short	(.L_1097 - .L_1096)
.L_1096:
        /*010c*/ 	.word	0x00000008
.L_1097:


//--------------------- .nv.info._ZN10layer_norm22ln_bwd_finalize_kernelINS_22Kernel_traits_finalizeILj512E6__halfS2_S2_S2_fjLb0ELj1024ELj4ENS_18Kernel_traits_baseILj512ES2_S2_S2_S2_fjLj1024EEEEELb0ELb1EEEvNS_9BwdParamsE --------------------------
	.section	.nv.info._ZN10layer_norm22ln_bwd_finalize_kernelINS_22Kernel_traits_finalizeILj512E6__halfS2_S2_S2_fjLb0ELj1024ELj4ENS_18Kernel_traits_baseILj512ES2_S2_S2_S2_fjLj1024EEEEELb0ELb1EEEvNS_9BwdParamsE,"",@"SHT_CUDA_INFO"
	.sectionflags	@""
	.align	4


	//----- nvinfo : EIATTR_CUDA_API_VERSION
	.align		4
        /*0000*/ 	.byte	0x04, 0x37
        /*0002*/ 	.short	(.L_1099 - .L_1098)
.L_1098:
        /*0004*/ 	.word	0x00000082


	//----- nvinfo : EIATTR_KPARAM_INFO
	.align		4
.L_1099:
        /*0008*/ 	.byte	0x04, 0x17
        /*000a*/ 	.short	(.L_1101 - .L_1100)
.L_1100:
        /*000c*/ 	.word	0x00000000
        /*0010*/ 	.short	0x0000
        /*0012*/ 	.short	0x0000
        /*0014*/ 	.byte	0x00, 0xf0, 0xa1, 0x04


	//----- nvinfo : EIATTR_SPARSE_MMA_MASK
	.align		4
.L_1101:
        /*0018*/ 	.byte	0x03, 0x50
        /*001a*/ 	.short	0x0000


	//----- nvinfo : EIATTR_MAXREG_COUNT
	.align		4
        /*001c*/ 	.byte	0x03, 0x1b
        /*001e*/ 	.short	0x0040


	//----- nvinfo : EIATTR_NUM_BARRIERS
	.align		4
        /*0020*/ 	.byte	0x02, 0x4c
        /*0022*/ 	.byte	0x01
	.zero		1


	//----- nvinfo : EIATTR_MERCURY_ISA_VERSION
	.align		4
        /*0024*/ 	.byte	0x03, 0x5f
        /*0026*/ 	.short	0x0101


	//----- nvinfo : EIATTR_COOP_GROUP_MASK_REGIDS
	.align		4
        /*0028*/ 	.byte	0x04, 0x29
        /*002a*/ 	.short	(.L_1103 - .L_1102)


	//   ....[0]....
.L_1102:
        /*002c*/ 	.word	0xffffffff


	//   ....[1]....
        /*0030*/ 	.word	0xffffffff


	//   ....[2]....
        /*0034*/ 	.word	0xffffffff


	//   ....[3]....
        /*0038*/ 	.word	0xffffffff


	//   ....[4]....
        /*003c*/ 	.word	0xffffffff


	//   ....[5]....
        /*0040*/ 	.word	0xffffffff


	//   ....[6]....
        /*0044*/ 	.word	0xffffffff


	//   ....[7]....
        /*0048*/ 	.word	0xffffffff


	//   ....[8]....
        /*004c*/ 	.word	0xffffffff


	//   ....[9]....
        /*0050*/ 	.word	0xffffffff


	//----- nvinfo : EIATTR_COOP_GROUP_INSTR_OFFSETS
	.align		4
.L_1103:
        /*0054*/ 	.byte	0x04, 0x28
        /*0056*/ 	.short	(.L_1105 - .L_1104)


	//   ....[0]....
.L_1104:
        /*0058*/ 	.word	0x00001630


	//   ....[1]....
        /*005c*/ 	.word	0x00001640


	//   ....[2]....
        /*0060*/ 	.word	0x00001670


	//   ....[3]....
        /*0064*/ 	.word	0x00001680


	//   ....[4]....
        /*0068*/ 	.word	0x000016b0


	//   ....[5]....
        /*006c*/ 	.word	0x000016d0


	//   ....[6]....
        /*0070*/ 	.word	0x00001700


	//   ....[7]....
        /*0074*/ 	.word	0x00001710


	//   ....[8]....
        /*0078*/ 	.word	0x00001740


	//   ....[9]....
        /*007c*/ 	.word	0x00001750


	//----- nvinfo : EIATTR_VRC_CTA_INIT_COUNT
	.align		4
.L_1105:
        /*0080*/ 	.byte	0x02, 0x4a
	.zero		1
	.zero		1


	//----- nvinfo : EIATTR_EXIT_INSTR_OFFSETS
	.align		4
        /*0084*/ 	.byte	0x04, 0x1c
        /*0086*/ 	.short	(.L_1107 - .L_1106)


	//   ....[0]....
.L_1106:
        /*0088*/ 	.word	0x00000070


	//   ....[1]....
        /*008c*/ 	.word	0x000017b0


	//   ....[2]....
        /*0090*/ 	.word	0x00001880


	//----- nvinfo : EIATTR_MAX_THREADS
	.align		4
.L_1107:
        /*0094*/ 	.byte	0x04, 0x05
        /*0096*/ 	.short	(.L_1109 - .L_1108)
.L_1108:
        /*0098*/ 	.word	0x00000400
        /*009c*/ 	.word	0x00000001
        /*00a0*/ 	.word	0x00000001


	//----- nvinfo : EIATTR_CRS_STACK_SIZE
	.align		4
.L_1109:
        /*00a4*/ 	.byte	0x04, 0x1e
        /*00a6*/ 	.short	(.L_1111 - .L_1110)
.L_1110:
        /*00a8*/ 	.word	0x00000000


	//----- nvinfo : EIATTR_CBANK_PARAM_SIZE
	.align		4
.L_1111:
        /*00ac*/ 	.byte	0x03, 0x19
        /*00ae*/ 	.short	0x0128


	//----- nvinfo : EIATTR_PARAM_CBANK
	.align		4
        /*00b0*/ 	.byte	0x04, 0x0a
        /*00b2*/ 	.short	(.L_1113 - .L_1112)
	.align		4
.L_1112:
        /*00b4*/ 	.word	index@(.nv.constant0._ZN10layer_norm22ln_bwd_finalize_kernelINS_22Kernel_traits_finalizeILj512E6__halfS2_S2_S2_fjLb0ELj1024ELj4ENS_18Kernel_traits_baseILj512ES2_S2_S2_S2_fjLj1024EEEEELb0ELb1EEEvNS_9BwdParamsE)
        /*00b8*/ 	.short	0x0380
        /*00ba*/ 	.short	0x0128


	//----- nvinfo : EIATTR_SW_WAR
	.align		4
.L_1113:
        /*00bc*/ 	.byte	0x04, 0x36
        /*00be*/ 	.short	(.L_1115 - .L_1114)
.L_1114:
        /*00c0*/ 	.word	0x00000008
.L_1115:


//--------------------- .nv.info._ZN10layer_norm40ln_parallel_residual_bwd_finalize_kernelINS_22Kernel_traits_finalizeILj512E6__halfS2_S2_S2_fjLb0ELj1024ELj4ENS_18Kernel_traits_baseILj512ES2_S2_S2_S2_fjLj1024EEEEELb1EEEvNS_9BwdParamsE --------------------------
	.section	.nv.info._ZN10layer_norm40ln_parallel_residual_bwd_finalize_kernelINS_22Kernel_traits_finalizeILj512E6__halfS2_S2_S2_fjLb0ELj1024ELj4ENS_18Kernel_traits_baseILj512ES2_S2_S2_S2_fjLj1024EEEEELb1EEEvNS_9BwdParamsE,"",@"SHT_CUDA_INFO"
	.sectionflags	@""
	.align	4


	//----- nvinfo : EIATTR_CUDA_API_VERSION
	.align		4
        /*0000*/ 	.byte	0x04, 0x37
        /*0002*/ 	.short	(.L_1117 - .L_1116)
.L_1116:
        /*0004*/ 	.word	0x00000082


	//----- nvinfo : EIATTR_KPARAM_INFO
	.align		4
.L_1117:
        /*0008*/ 	.byte	0x04, 0x17
        /*000a*/ 	.short	(.L_1119 - .L_1118)
.L_1118:
        /*000c*/ 	.word	0x00000000
        /*0010*/ 	.short	0x0000
        /*0012*/ 	.short	0x0000
        /*0014*/ 	.byte	0x00, 0xf0, 0xa1, 0x04


	//----- nvinfo : EIATTR_SPARSE_MMA_MASK
	.align		4
.L_1119:
        /*0018*/ 	.byte	0x03, 0x50
        /*001a*/ 	.short	0x0000


	//----- nvinfo : EIATTR_MAXREG_COUNT
	.align		4
        /*001c*/ 	.byte	0x03, 0x1b
        /*001e*/ 	.short	0x0040


	//----- nvinfo : EIATTR_NUM_BARRIERS
	.align		4
        /*0020*/ 	.byte	0x02, 0x4c
        /*0022*/ 	.byte	0x01
	.zero		1


	//----- nvinfo : EIATTR_MERCURY_ISA_VERSION
	.align		4
        /*0024*/ 	.byte	0x03, 0x5f
        /*0026*/ 	.short	0x0101


	//----- nvinfo : EIATTR_COOP_GROUP_MASK_REGIDS
	.align		4
        /*0028*/ 	.byte	0x04, 0x29
        /*002a*/ 	.short	(.L_1121 - .L_1120)


	//   ....[0]....
.L_1120:
        /*002c*/ 	.word	0xffffffff


	//   ....[1]....
        /*0030*/ 	.word	0xffffffff


	//   ....[2]....
        /*0034*/ 	.word	0xffffffff


	//   ....[3]....
        /*0038*/ 	.word	0xffffffff


	//   ....[4]....
        /*003c*/ 	.word	0xffffffff


	//   ....[5]....
        /*0040*/ 	.word	0xffffffff


	//   ....[6]....
        /*0044*/ 	.word	0xffffffff


	//   ....[7]....
        /*0048*/ 	.word	0xffffffff


	//   ....[8]....
        /*004c*/ 	.word	0xffffffff


	//   ....[9]....
        /*0050*/ 	.word	0xffffffff


	//   ....[10]....
        /*0054*/ 	.word	0xffffffff


	//   ....[11]....
        /*0058*/ 	.word	0xffffffff


	//   ....[12]....
        /*005c*/ 	.word	0xffffffff


	//   ....[13]....
        /*0060*/ 	.word	0xffffffff


	//   ....[14]....
        /*0064*/ 	.word	0xffffffff


	//   ....[15]....
        /*0068*/ 	.word	0xffffffff


	//   ....[16]....
        /*006c*/ 	.word	0xffffffff


	//   ....[17]....
        /*0070*/ 	.word	0xffffffff


	//   ....[18]....
        /*0074*/ 	.word	0xffffffff


	//   ....[19]....
        /*0078*/ 	.word	0xffffffff


	//----- nvinfo : EIATTR_COOP_GROUP_INSTR_OFFSETS
	.align		4
.L_1121:
        /*007c*/ 	.byte	0x04, 0x28
        /*007e*/ 	.short	(.L_1123 - .L_1122)


	//   ....[0]....
.L_1122:
        /*0080*/ 	.word	0x00001410


	//   ....[1]....
        /*0084*/ 	.word	0x00001420


	//   ....[2]....
        /*0088*/ 	.word	0x00001430


	//   ....[3]....
        /*008c*/ 	.word	0x00001440


	//   ....[4]....
        /*0090*/ 	.word	0x00001480


	//   ....[5]....
        /*0094*/ 	.word	0x000014a0


	//   ....[6]....
        /*0098*/ 	.word	0x000014b0


	//   ....[7]....
        /*009c*/ 	.word	0x000014c0


	//   ....[8]....
        /*00a0*/ 	.word	0x000014f0


	//   ....[9]....
        /*00a4*/ 	.word	0x00001520


	//   ....[10]....
        /*00a8*/ 	.word	0x00001530


	//   ....[11]....
        /*00ac*/ 	.word	0x00001540


	//   ....[12]....
        /*00b0*/ 	.word	0x00001560


	//   ....[13]....
        /*00b4*/ 	.word	0x00001590


	//   ....[14]....
        /*00b8*/ 	.word	0x000015b0


	//   ....[15]....
        /*00bc*/ 	.word	0x000015c0


	//   ....[16]....
        /*00c0*/ 	.word	0x000015e0


	//   ....[17]....
        /*00c4*/ 	.word	0x00001610


	//   ....[18]....
        /*00c8*/ 	.word	0x00001630


	//   ....[19]....
        /*00cc*/ 	.word	0x00001640


	//----- nvinfo : EIATTR_VRC_CTA_INIT_COUNT
	.align		4
.L_1123:
        /*00d0*/ 	.byte	0x02, 0x4a
	.zero		1
	.zero		1


	//----- nvinfo : EIATTR_EXIT_INSTR_OFFSETS
	.align		4
        /*00d4*/ 	.byte	0x04, 0x1c
        /*00d6*/ 	.short	(.L_1125 - .L_1124)


	//   ....[0]....
.L_1124:
        /*00d8*/ 	.word	0x00000060


	//   ....[1]....
        /*00dc*/ 	.word	0x000016e0


	//   ....[2]....
        /*00e0*/ 	.word	0x00001850


	//----- nvinfo : EIATTR_MAX_THREADS
	.align		4
.L_1125:
        /*00e4*/ 	.byte	0x04, 0x05
        /*00e6*/ 	.short	(.L_1127 - .L_1126)
.L_1126:
        /*00e8*/ 	.word	0x00000400
        /*00ec*/ 	.word	0x00000001
        /*00f0*/ 	.word	0x00000001


	//----- nvinfo : EIATTR_CRS_STACK_SIZE
	.align		4
.L_1127:
        /*00f4*/ 	.byte	0x04, 0x1e
        /*00f6*/ 	.short	(.L_1129 - .L_1128)
.L_1128:
        /*00f8*/ 	.word	0x00000000


	//----- nvinfo : EIATTR_CBANK_PARAM_SIZE
	.align		4
.L_1129:
        /*00fc*/ 	.byte	0x03, 0x19
        /*00fe*/ 	.short	0x0128


	//----- nvinfo : EIATTR_PARAM_CBANK
	.align		4
        /*0100*/ 	.byte	0x04, 0x0a
        /*0102*/ 	.short	(.L_1131 - .L_1130)
	.align		4
.L_1130:
        /*0104*/ 	.word	index@(.nv.constant0._ZN10layer_norm40ln_parallel_residual_bwd_finalize_kernelINS_22Kernel_traits_finalizeILj512E6__halfS2_S2_S2_fjLb0ELj1024ELj4ENS_18Kernel_traits_baseILj512ES2_S2_S2_S2_fjLj1024EEEEELb1EEEvNS_9BwdParamsE)
        /*0108*/ 	.short	0x0380
        /*010a*/ 	.short	0x0128


	//----- nvinfo : EIATTR_SW_WAR
	.align		4
.L_1131:
        /*010c*/ 	.byte	0x04, 0x36
        /*010e*/ 	.short	(.L_1133 - .L_1132)
.L_1132:
        /*0110*/ 	.word	0x00000008
.L_1133:


//--------------------- .nv.info._ZN10layer_norm31ln_parallel_residual_bwd_kernelINS_13Kernel_traitsI6__halfS2_S2_S2_fjLj512ELj1ELj4ELj1ELj16ENS_18Kernel_traits_baseILj512ES2_S2_S2_S2_fjLj128EEEEELb1ELb1ELb1EEEvNS_9BwdParamsE --------------------------
	.section	.nv.info._ZN10layer_norm31ln_parallel_residual_bwd_kernelINS_13Kernel_traitsI6__halfS2_S2_S2_fjLj512ELj1ELj4ELj1ELj16ENS_18Kernel_traits_baseILj512ES2_S2_S2_S2_fjLj128EEEEELb1ELb1ELb1EEEvNS_9BwdParamsE,"",@"SHT_CUDA_INFO"
	.sectionflags	@""
	.align	4


	//----- nvinfo : EIATTR_CUDA_API_VERSION
	.align		4
        /*0000*/ 	.byte	0x04, 0x37
        /*0002*/ 	.short	(.L_1135 - .L_1134)
.L_1134:
        /*0004*/ 	.word	0x00000082


	//----- nvinfo : EIATTR_KPARAM_INFO
	.align		4
.L_1135:
        /*0008*/ 	.byte	0x04, 0x17
        /*000a*/ 	.short	(.L_1137 - .L_1136)
.L_1136:
        /*000c*/ 	.word	0x00000000
        /*0010*/ 	.short	0x0000
        /*0012*/ 	.short	0x0000
        /*0014*/ 	.byte	0x00, 0xf0, 0xa1, 0x04


	//----- nvinfo : EIATTR_SPARSE_MMA_MASK
	.align		4
.L_1137:
        /*0018*/ 	.byte	0x03, 0x50
        /*001a*/ 	.short	0x0000


	//----- nvinfo : EIATTR_MAXREG_COUNT
	.align		4
        /*001c*/ 	.byte	0x03, 0x1b
        /*001e*/ 	.short	0x00ff


	//----- nvinfo : EIATTR_NUM_BARRIERS
	.align		4
        /*0020*/ 	.byte	0x02, 0x4c
        /*0022*/ 	.byte	0x01
	.zero		1


	//----- nvinfo : EIATTR_MERCURY_ISA_VERSION
	.align		4
        /*0024*/ 	.byte	0x03, 0x5f
        /*0026*/ 	.short	0x0101


	//----- nvinfo : EIATTR_COOP_GROUP_MASK_REGIDS
	.align		4
        /*0028*/ 	.byte	0x04, 0x29
        /*002a*/ 	.short	(.L_1139 - .L_1138)


	//   ....[0]....
.L_1138:
        /*002c*/ 	.word	0xffffffff


	//   ....[1]....
        /*0030*/ 	.word	0xffffffff


	//   ....[2]....
        /*0034*/ 	.word	0xffffffff


	//   ....[3]....
        /*0038*/ 	.word	0xffffffff


	//   ....[4]....
        /*003c*/ 	.word	0xffffffff


	//   ....[5]....
        /*0040*/ 	.word	0xffffffff


	//   ....[6]....
        /*0044*/ 	.word	0xffffffff


	//   ....[7]....
        /*0048*/ 	.word	0xffffffff


	//   ....[8]....
        /*004c*/ 	.word	0xffffffff


	//   ....[9]....
        /*0050*/ 	.word	0xffffffff


	//   ....[10]....
        /*0054*/ 	.word	0x05000077


	//   ....[11]....
        /*0058*/ 	.word	0x05000077


	//   ....[12]....
        /*005c*/ 	.word	0x05000077


	//   ....[13]....
        /*0060*/ 	.word	0x05000077


	//   ....[14]....
        /*0064*/ 	.word	0x05000077


	//   ....[15]....
        /*0068*/ 	.word	0x05000077


	//   ....[16]....
        /*006c*/ 	.word	0x05000077


	//   ....[17]....
        /*0070*/ 	.word	0x05000077


	//   ....[18]....
        /*0074*/ 	.word	0x05000077


	//   ....[19]....
        /*0078*/ 	.word	0x05000077


	//----- nvinfo : EIATTR_COOP_GROUP_INSTR_OFFSETS
	.align		4
.L_1139:
        /*007c*/ 	.byte	0x04, 0x28
        /*007e*/ 	.short	(.L_1141 - .L_1140)


	//   ....[0]....
.L_1140:
        /*0080*/ 	.word	0x000010c0


	//   ....[1]....
        /*0084*/ 	.word	0x000010d0


	//   ....[2]....
        /*0088*/ 	.word	0x00001100


	//   ....[3]....
        /*008c*/ 	.word	0x00001110


	//   ....[4]....
        /*0090*/ 	.word	0x00001140


	//   ....[5]....
        /*0094*/ 	.word	0x00001150


	//   ....[6]....
        /*0098*/ 	.word	0x00001180


	//   ....[7]....
        /*009c*/ 	.word	0x00001190


	//   ....[8]....
        /*00a0*/ 	.word	0x000011c0


	//   ....[9]....
        /*00a4*/ 	.word	0x000011d0


	//   ....[10]....
        /*00a8*/ 	.word	0x00006560


	//   ....[11]....
        /*00ac*/ 	.word	0x000065f0


	//   ....[12]....
        /*00b0*/ 	.word	0x00006660


	//   ....[13]....
        /*00b4*/ 	.word	0x000066c0


	//   ....[14]....
        /*00b8*/ 	.word	0x00006730


	//   ....[15]....
        /*00bc*/ 	.word	0x00006790


	//   ....[16]....
        /*00c0*/ 	.word	0x00006800


	//   ....[17]....
        /*00c4*/ 	.word	0x00006860


	//   ....[18]....
        /*00c8*/ 	.word	0x000068d0


	//   ....[19]....
        /*00cc*/ 	.word	0x00006930


	//----- nvinfo : EIATTR_VRC_CTA_INIT_COUNT
	.align		4
.L_1141:
        /*00d0*/ 	.byte	0x02, 0x4a
	.zero		1
	.zero		1


	//----- nvinfo : EIATTR_EXIT_INSTR_OFFSETS
	.align		4
        /*00d4*/ 	.byte	0x04, 0x1c
        /*00d6*/ 	.short	(.L_1143 - .L_1142)


	//   ....[0]....
.L_1142:
        /*00d8*/ 	.word	0x000064f0


	//----- nvinfo : EIATTR_MAX_THREADS
	.align		4
.L_1143:
        /*00dc*/ 	.byte	0x04, 0x05
        /*00de*/ 	.short	(.L_1145 - .L_1144)
.L_1144:
        /*00e0*/ 	.word	0x00000080
        /*00e4*/ 	.word	0x00000001
        /*00e8*/ 	.word	0x00000001


	//----- nvinfo : EIATTR_CRS_STACK_SIZE
	.align		4
.L_1145:
        /*00ec*/ 	.byte	0x04, 0x1e
        /*00ee*/ 	.short	(.L_1147 - .L_1146)
.L_1146:
        /*00f0*/ 	.word	0x00000000


	//----- nvinfo : EIATTR_CBANK_PARAM_SIZE
	.align		4
.L_1147:
        /*00f4*/ 	.byte	0x03, 0x19
        /*00f6*/ 	.short	0x0128


	//----- nvinfo : EIATTR_PARAM_CBANK
	.align		4
        /*00f8*/ 	.byte	0x04, 0x0a
        /*00fa*/ 	.short	(.L_1149 - .L_1148)
	.align		4
.L_1148:
        /*00fc*/ 	.word	index@(.nv.constant0._ZN10layer_norm31ln_parallel_residual_bwd_kernelINS_13Kernel_traitsI6__halfS2_S2_S2_fjLj512ELj1ELj4ELj1ELj16ENS_18Kernel_traits_baseILj512ES2_S2_S2_S2_fjLj128EEEEELb1ELb1ELb1EEEvNS_9BwdParamsE)
        /*0100*/ 	.short	0x0380
        /*0102*/ 	.short	0x0128


	//----- nvinfo : EIATTR_SW_WAR
	.align		4
.L_1149:
        /*0104*/ 	.byte	0x04, 0x36
        /*0106*/ 	.short	(.L_1151 - .L_1150)
.L_1150:
        /*0108*/ 	.word	0x00000008
.L_1151:


//--------------------- .nv.info._ZN10layer_norm31ln_parallel_residual_bwd_kernelINS_13Kernel_traitsIf13__nv_bfloat16S2_S2_fjLj512ELj1ELj4ELj1ELj16ENS_18Kernel_traits_baseILj512EfS2_S2_S2_fjLj128EEEEELb0ELb0ELb0EEEvNS_9BwdParamsE --------------------------
	.section	.nv.info._ZN10layer_norm31ln_parallel_residual_bwd_kernelINS_13Kernel_traitsIf13__nv_bfloat16S2_S2_fjLj512ELj1ELj4ELj1ELj16ENS_18Kernel_traits_baseILj512EfS2_S2_S2_fjLj128EEEEELb0ELb0ELb0EEEvNS_9BwdParamsE,"",@"SHT_CUDA_INFO"
	.sectionflags	@""
	.align	4


	//----- nvinfo : EIATTR_CUDA_API_VERSION
	.align		4
        /*0000*/ 	.byte	0x04, 0x37
        /*0002*/ 	.short	(.L_1153 - .L_1152)
.L_1152:
        /*0004*/ 	.word	0x00000082


	//----- nvinfo : EIATTR_KPARAM_INFO
	.align		4
.L_1153:
        /*0008*/ 	.byte	0x04, 0x17
        /*000a*/ 	.short	(.L_1155 - .L_1154)
.L_1154:
        /*000c*/ 	.word	0x00000000
        /*0010*/ 	.short	0x0000
        /*0012*/ 	.short	0x0000
        /*0014*/ 	.byte	0x00, 0xf0, 0xa1, 0x04


	//----- nvinfo : EIATTR_SPARSE_MMA_MASK
	.align		4
.L_1155:
        /*0018*/ 	.byte	0x03, 0x50
        /*001a*/ 	.short	0x0000


	//----- nvinfo : EIATTR_MAXREG_COUNT
	.align		4
        /*001c*/ 	.byte	0x03, 0x1b
        /*001e*/ 	.short	0x00ff


	//----- nvinfo : EIATTR_NUM_BARRIERS
	.align		4
        /*0020*/ 	.byte	0x02, 0x4c
        /*0022*/ 	.byte	0x01
	.zero		1


	//----- nvinfo : EIATTR_MERCURY_ISA_VERSION
	.align		4
        /*0024*/ 	.byte	0x03, 0x5f
        /*0026*/ 	.short	0x0101


	//----- nvinfo : EIATTR_COOP_GROUP_MASK_REGIDS
	.align		4
        /*0028*/ 	.byte	0x04, 0x29
        /*002a*/ 	.short	(.L_1157 - .L_1156)


	//   ....[0]....
.L_1156:
        /*002c*/ 	.word	0xffffffff


	//   ....[1]....
        /*0030*/ 	.word	0xffffffff


	//   ....[2]....
        /*0034*/ 	.word	0xffffffff


	//   ....[3]....
        /*0038*/ 	.word	0xffffffff


	//   ....[4]....
        /*003c*/ 	.word	0xffffffff


	//   ....[5]....
        /*0040*/ 	.word	0xffffffff


	//   ....[6]....
        /*0044*/ 	.word	0xffffffff


	//   ....[7]....
        /*0048*/ 	.word	0xffffffff


	//   ....[8]....
        /*004c*/ 	.word	0xffffffff


	//   ....[9]....
        /*0050*/ 	.word	0xffffffff


	//   ....[10]....
        /*0054*/ 	.word	0x0500007c


	//   ....[11]....
        /*0058*/ 	.word	0x0500007c


	//   ....[12]....
        /*005c*/ 	.word	0x0500007c


	//   ....[13]....
        /*0060*/ 	.word	0x0500007c


	//   ....[14]....
        /*0064*/ 	.word	0x0500007c


	//   ....[15]....
        /*0068*/ 	.word	0x0500007c


	//   ....[16]....
        /*006c*/ 	.word	0x0500007c


	//   ....[17]....
        /*0070*/ 	.word	0x0500007c


	//   ....[18]....
        /*0074*/ 	.word	0x0500007c


	//   ....[19]....
        /*0078*/ 	.word	0x0500007c


	//----- nvinfo : EIATTR_COOP_GROUP_INSTR_OFFSETS
	.align		4
.L_1157:
        /*007c*/ 	.byte	0x04, 0x28
        /*007e*/ 	.short	(.L_1159 - .L_1158)


	//   ....[0]....
.L_1158:
        /*0080*/ 	.word	0x000018f0


	//   ....[1]....
        /*0084*/ 	.word	0x00001900


	//   ....[2]....
        /*0088*/ 	.word	0x00001930


	//   ....[3]....
        /*008c*/ 	.word	0x00001940


	//   ....[4]....
        /*0090*/ 	.word	0x00001970


	//   ....[5]....
        /*0094*/ 	.word	0x00001980


	//   ....[6]....
        /*0098*/ 	.word	0x000019b0


	//   ....[7]....
        /*009c*/ 	.word	0x000019c0


	//   ....[8]....
        /*00a0*/ 	.word	0x000019f0


	//   ....[9]....
        /*00a4*/ 	.word	0x00001a00


	//   ....[10]....
        /*00a8*/ 	.word	0x00005720


	//   ....[11]....
        /*00ac*/ 	.word	0x000057c0


	//   ....[12]....
        /*00b0*/ 	.word	0x00005820


	//   ....[13]....
        /*00b4*/ 	.word	0x00005880


	//   ....[14]....
        /*00b8*/ 	.word	0x000058f0


	//   ....[15]....
        /*00bc*/ 	.word	0x00005950


	//   ....[16]....
        /*00c0*/ 	.word	0x000059c0


	//   ....[17]....
        /*00c4*/ 	.word	0x00005a20


	//   ....[18]....
        /*00c8*/ 	.word	0x00005a90


	//   ....[19]....
        /*00cc*/ 	.word	0x00005af0


	//----- nvinfo : EIATTR_VRC_CTA_INIT_COUNT
	.align		4
.L_1159:
        /*00d0*/ 	.byte	0x02, 0x4a
	.zero		1
	.zero		1


	//----- nvinfo : EIATTR_EXIT_INSTR_OFFSETS
	.align		4
        /*00d4*/ 	.byte	0x04, 0x1c
        /*00d6*/ 	.short	(.L_1161 - .L_1160)


	//   ....[0]....
.L_1160:
        /*00d8*/ 	.word	0x00005650


	//   ....[1]....
        /*00dc*/ 	.word	0x000056c0


	//----- nvinfo : EIATTR_MAX_THREADS
	.align		4
.L_1161:
        /*00e0*/ 	.byte	0x04, 0x05
        /*00e2*/ 	.short	(.L_1163 - .L_1162)
.L_1162:
        /*00e4*/ 	.word	0x00000080
        /*00e8*/ 	.word	0x00000001
        /*00ec*/ 	.word	0x00000001


	//----- nvinfo : EIATTR_CRS_STACK_SIZE
	.align		4
.L_1163:
        /*00f0*/ 	.byte	0x04, 0x1e
        /*00f2*/ 	.short	(.L_1165 - .L_1164)
.L_1164:
        /*00f4*/ 	.word	0x00000000


	//----- nvinfo : EIATTR_CBANK_PARAM_SIZE
	.align		4
.L_1165:
        /*00f8*/ 	.byte	0x03, 0x19
        /*00fa*/ 	.short	0x0128


	//----- nvinfo : EIATTR_PARAM_CBANK
	.align		4
        /*00fc*/ 	.byte	0x04, 0x0a
        /*00fe*/ 	.short	(.L_1167 - .L_1166)
	.align		4
.L_1166:
        /*0100*/ 	.word	index@(.nv.constant0._ZN10layer_norm31ln_parallel_residual_bwd_kernelINS_13Kernel_traitsIf13__nv_bfloat16S2_S2_fjLj512ELj1ELj4ELj1ELj16ENS_18Kernel_traits_baseILj512EfS2_S2_S2_fjLj128EEEEELb0ELb0ELb0EEEvNS_9BwdParamsE)
        /*0104*/ 	.short	0x0380
        /*0106*/ 	.short	0x0128


	//----- nvinfo : EIATTR_SW_WAR
	.align		4
.L_1167:
        /*0108*/ 	.byte	0x04, 0x36
        /*010a*/ 	.short	(.L_1169 - .L_1168)
.L_1168:
        /*010c*/ 	.word	0x00000008
.L_1169:


//--------------------- .nv.info._ZN10layer_norm31ln_parallel_residual_bwd_kernelINS_13Kernel_traitsIf13__nv_bfloat16S2_S2_fjLj512ELj1ELj4ELj1ELj16ENS_18Kernel_traits_baseILj512EfS2_S2_S2_fjLj128EEEEELb0ELb0ELb1EEEvNS_9BwdParamsE --------------------------
	.section	.nv.info._ZN10layer_norm31ln_parallel_residual_bwd_kernelINS_13Kernel_traitsIf13__nv_bfloat16S2_S2_fjLj512ELj1ELj4ELj1ELj16ENS_18Kernel_traits_baseILj512EfS2_S2_S2_fjLj128EEEEELb0ELb0ELb1EEEvNS_9BwdParamsE,"",@"SHT_CUDA_INFO"
	.sectionflags	@""
	.align	4


	//----- nvinfo : EIATTR_CUDA_API_VERSION
	.align		4
        /*0000*/ 	.byte	0x04, 0x37
        /*0002*/ 	.short	(.L_1171 - .L_1170)
.L_1170:
        /*0004*/ 	.word	0x00000082


	//----- nvinfo : EIATTR_KPARAM_INFO
	.align		4
.L_1171:
        /*0008*/ 	.byte	0x04, 0x17
        /*000a*/ 	.short	(.L_1173 - .L_1172)
.L_1172:
        /*000c*/ 	.word	0x00000000
        /*0010*/ 	.short	0x0000
        /*0012*/ 	.short	0x0000
        /*0014*/ 	.byte	0x00, 0xf0, 0xa1, 0x04


	//----- nvinfo : EIATTR_SPARSE_MMA_MASK
	.align		4
.L_1173:
        /*0018*/ 	.byte	0x03, 0x50
        /*001a*/ 	.short	0x0000


	//----- nvinfo : EIATTR_MAXREG_COUNT
	.align		4
        /*001c*/ 	.byte	0x03, 0x1b
        /*001e*/ 	.short	0x00ff


	//----- nvinfo : EIATTR_NUM_BARRIERS
	.align		4
        /*0020*/ 	.byte	0x02, 0x4c
        /*0022*/ 	.byte	0x01
	.zero		1


	//----- nvinfo : EIATTR_MERCURY_ISA_VERSION
	.align		4
        /*0024*/ 	.byte	0x03, 0x5f
        /*0026*/ 	.short	0x0101


	//----- nvinfo : EIATTR_COOP_GROUP_MASK_REGIDS
	.align		4
        /*0028*/ 	.byte	0x04, 0x29
        /*002a*/ 	.short	(.L_1175 - .L_1174)


	//   ....[0]....
.L_1174:
        /*002c*/ 	.word	0xffffffff


	//   ....[1]....
        /*0030*/ 	.word	0xffffffff


	//   ....[2]....
        /*0034*/ 	.word	0xffffffff


	//   ....[3]....
        /*0038*/ 	.word	0xffffffff


	//   ....[4]....
        /*003c*/ 	.word	0xffffffff


	//   ....[5]....
        /*0040*/ 	.word	0xffffffff


	//   ....[6]....
        /*0044*/ 	.word	0xffffffff


	//   ....[7]....
        /*0048*/ 	.word	0xffffffff


	//   ....[8]....
        /*004c*/ 	.word	0xffffffff


	//   ....[9]....
        /*0050*/ 	.word	0xffffffff


	//   ....[10]....
        /*0054*/ 	.word	0x0500009c


	//   ....[11]....
        /*0058*/ 	.word	0x0500009c


	//   ....[12]....
        /*005c*/ 	.word	0x0500009c


	//   ....[13]....
        /*0060*/ 	.word	0x0500009c


	//   ....[14]....
        /*0064*/ 	.word	0x0500009c


	//   ....[15]....
        /*0068*/ 	.word	0x0500009c


	//   ....[16]....
        /*006c*/ 	.word	0x0500009c


	//   ....[17]....
        /*0070*/ 	.word	0x0500009c


	//   ....[18]....
        /*0074*/ 	.word	0x0500009c


	//   ....[19]....
        /*0078*/ 	.word	0x0500009c


	//----- nvinfo : EIATTR_COOP_GROUP_INSTR_OFFSETS
	.align		4
.L_1175:
        /*007c*/ 	.byte	0x04, 0x28
        /*007e*/ 	.short	(.L_1177 - .L_1176)


	//   ....[0]....
.L_1176:
        /*0080*/ 	.word	0x00001700


	//   ....[1]....
        /*0084*/ 	.word	0x00001710


	//   ....[2]....
        /*0088*/ 	.word	0x00001740


	//   ....[3]....
        /*008c*/ 	.word	0x00001750


	//   ....[4]....
        /*0090*/ 	.word	0x00001780


	//   ....[5]....
        /*0094*/ 	.word	0x00001790


	//   ....[6]....
        /*0098*/ 	.word	0x000017c0


	//   ....[7]....
        /*009c*/ 	.word	0x000017d0


	//   ....[8]....
        /*00a0*/ 	.word	0x00001800


	//   ....[9]....
        /*00a4*/ 	.word	0x00001810


	//   ....[10]....
        /*00a8*/ 	.word	0x00005370


	//   ....[11]....
        /*00ac*/ 	.word	0x00005400


	//   ....[12]....
        /*00b0*/ 	.word	0x00005460


	//   ....[13]....
        /*00b4*/ 	.word	0x000054c0


	//   ....[14]....
        /*00b8*/ 	.word	0x00005520


	//   ....[15]....
        /*00bc*/ 	.word	0x00005580


	//   ....[16]....
        /*00c0*/ 	.word	0x000055e0


	//   ....[17]....
        /*00c4*/ 	.word	0x00005640


	//   ....[18]....
        /*00c8*/ 	.word	0x000056a0


	//   ....[19]....
        /*00cc*/ 	.word	0x00005700


	//----- nvinfo : EIATTR_VRC_CTA_INIT_COUNT
	.align		4
.L_1177:
        /*00d0*/ 	.byte	0x02, 0x4a
	.zero		1
	.zero		1


	//----- nvinfo : EIATTR_EXIT_INSTR_OFFSETS
	.align		4
        /*00d4*/ 	.byte	0x04, 0x1c
        /*00d6*/ 	.short	(.L_1179 - .L_1178)


	//   ....[0]....
.L_1178:
        /*00d8*/ 	.word	0x00005310


	//----- nvinfo : EIATTR_MAX_THREADS
	.align		4
.L_1179:
        /*00dc*/ 	.byte	0x04, 0x05
        /*00de*/ 	.short	(.L_1181 - .L_1180)
.L_1180:
        /*00e0*/ 	.word	0x00000080
        /*00e4*/ 	.word	0x00000001
        /*00e8*/ 	.word	0x00000001


	//----- nvinfo : EIATTR_CRS_STACK_SIZE
	.align		4
.L_1181:
        /*00ec*/ 	.byte	0x04, 0x1e
        /*00ee*/ 	.short	(.L_1183 - .L_1182)
.L_1182:
        /*00f0*/ 	.word	0x00000000


	//----- nvinfo : EIATTR_CBANK_PARAM_SIZE
	.align		4
.L_1183:
        /*00f4*/ 	.byte	0x03, 0x19
        /*00f6*/ 	.short	0x0128


	//----- nvinfo : EIATTR_PARAM_CBANK
	.align		4
        /*00f8*/ 	.byte	0x04, 0x0a
        /*00fa*/ 	.short	(.L_1185 - .L_1184)
	.align		4
.L_1184:
        /*00fc*/ 	.word	index@(.nv.constant0._ZN10layer_norm31ln_parallel_residual_bwd_kernelINS_13Kernel_traitsIf13__nv_bfloat16S2_S2_fjLj512ELj1ELj4ELj1ELj16ENS_18Kernel_traits_baseILj512EfS2_S2_S2_fjLj128EEEEELb0ELb0ELb1EEEvNS_9BwdParamsE)
        /*0100*/ 	.short	0x0380
        /*0102*/ 	.short	0x0128


	//----- nvinfo : EIATTR_SW_WAR
	.align		4
.L_1185:
        /*0104*/ 	.byte	0x04, 0x36
        /*0106*/ 	.short	(.L_1187 - .L_1186)
.L_1186:
        /*0108*/ 	.word	0x00000008
.L_1187:


//--------------------- .nv.info._ZN10layer_norm31ln_parallel_residual_bwd_kernelINS_13Kernel_traitsIf13__nv_bfloat16S2_S2_fjLj512ELj1ELj4ELj1ELj16ENS_18Kernel_traits_baseILj512EfS2_S2_S2_fjLj128EEEEELb0ELb1ELb0EEEvNS_9BwdParamsE --------------------------
	.section	.nv.info._ZN10layer_norm31ln_parallel_residual_bwd_kernelINS_13Kernel_traitsIf13__nv_bfloat16S2_S2_fjLj512ELj1ELj4ELj1ELj16ENS_18Kernel_traits_baseILj512EfS2_S2_S2_fjLj128EEEEELb0ELb1ELb0EEEvNS_9BwdParamsE,"",@"SHT_CUDA_INFO"
	.sectionflags	@""
	.align	4


	//----- nvinfo : EIATTR_CUDA_API_VERSION
	.align		4
        /*0000*/ 	.byte	0x04, 0x37
        /*0002*/ 	.short	(.L_1189 - .L_1188)
.L_1188:
        /*0004*/ 	.word	0x00000082


	//----- nvinfo : EIATTR_KPARAM_INFO
	.align		4
.L_1189:
        /*0008*/ 	.byte	0x04, 0x17
        /*000a*/ 	.short	(.L_1191 - .L_1190)
.L_1190:
        /*000c*/ 	.word	0x00000000
        /*0010*/ 	.short	0x0000
        /*0012*/ 	.short	0x0000
        /*0014*/ 	.byte	0x00, 0xf0, 0xa1, 0x04


	//----- nvinfo : EIATTR_SPARSE_MMA_MASK
	.align		4
.L_1191:
        /*0018*/ 	.byte	0x03, 0x50
        /*001a*/ 	.short	0x0000


	//----- nvinfo : EIATTR_MAXREG_COUNT
	.align		4
        /*001c*/ 	.byte	0x03, 0x1b
        /*001e*/ 	.short	0x00ff


	//----- nvinfo : EIATTR_NUM_BARRIERS
	.align		4
        /*0020*/ 	.byte	0x02, 0x4c
        /*0022*/ 	.byte	0x01
	.zero		1


	//----- nvinfo : EIATTR_MERCURY_ISA_VERSION
	.align		4
        /*0024*/ 	.byte	0x03, 0x5f
        /*0026*/ 	.short	0x0101


	//----- nvinfo : EIATTR_COOP_GROUP_MASK_REGIDS
	.align		4
        /*0028*/ 	.byte	0x04, 0x29
        /*002a*/ 	.short	(.L_1193 - .L_1192)


	//   ....[0]....
.L_1192:
        /*002c*/ 	.word	0xffffffff


	//   ....[1]....
        /*0030*/ 	.word	0xffffffff


	//   ....[2]....
        /*0034*/ 	.word	0xffffffff


	//   ....[3]....
        /*0038*/ 	.word	0xffffffff


	//   ....[4]....
        /*003c*/ 	.word	0xffffffff


	//   ....[5]....
        /*0040*/ 	.word	0xffffffff


	//   ....[6]....
        /*0044*/ 	.word	0xffffffff


	//   ....[7]....
        /*0048*/ 	.word	0xffffffff


	//   ....[8]....
        /*004c*/ 	.word	0xffffffff


	//   ....[9]....
        /*0050*/ 	.word	0xffffffff


	//   ....[10]....
        /*0054*/ 	.word	0x0500006e


	//   ....[11]....
        /*0058*/ 	.word	0x0500006e


	//   ....[12]....
        /*005c*/ 	.word	0x0500006e


	//   ....[13]....
        /*0060*/ 	.word	0x0500006e


	//   ....[14]....
        /*0064*/ 	.word	0x0500006e


	//   ....[15]....
        /*0068*/ 	.word	0x0500006e


	//   ....[16]....
        /*006c*/ 	.word	0x0500006e


	//   ....[17]....
        /*0070*/ 	.word	0x0500006e


	//   ....[18]....
        /*0074*/ 	.word	0x0500006e


	//   ....[19]....
        /*0078*/ 	.word	0x0500006e


	//----- nvinfo : EIATTR_COOP_GROUP_INSTR_OFFSETS
	.align		4
.L_1193:
        /*007c*/ 	.byte	0x04, 0x28
        /*007e*/ 	.short	(.L_1195 - .L_1194)


	//   ....[0]....
.L_1194:
        /*0080*/ 	.word	0x00001cf0


	//   ....[1]....
        /*0084*/ 	.word	0x00001d00


	//   ....[2]....
        /*0088*/ 	.word	0x00001d30


	//   ....[3]....
        /*008c*/ 	.word	0x00001d40


	//   ....[4]....
        /*0090*/ 	.word	0x00001d70


	//   ....[5]....
        /*0094*/ 	.word	0x00001d80


	//   ....[6]....
        /*0098*/ 	.word	0x00001db0


	//   ....[7]....
        /*009c*/ 	.word	0x00001dc0


	//   ....[8]....
        /*00a0*/ 	.word	0x00001df0


	//   ....[9]....
        /*00a4*/ 	.word	0x00001e00


	//   ....[10]....
        /*00a8*/ 	.word	0x00005350


	//   ....[11]....
        /*00ac*/ 	.word	0x000053e0


	//   ....[12]....
        /*00b0*/ 	.word	0x00005450


	//   ....[13]....
        /*00b4*/ 	.word	0x000054b0


	//   ....[14]....
        /*00b8*/ 	.word	0x00005520


	//   ....[15]....
        /*00bc*/ 	.word	0x00005580


	//   ....[16]....
        /*00c0*/ 	.word	0x000055f0


	//   ....[17]....
        /*00c4*/ 	.word	0x00005650


	//   ....[18]....
        /*00c8*/ 	.word	0x000056c0


	//   ....[19]....
        /*00cc*/ 	.word	0x00005720


	//----- nvinfo : EIATTR_VRC_CTA_INIT_COUNT
	.align		4
.L_1195:
        /*00d0*/ 	.byte	0x02, 0x4a
	.zero		1
	.zero		1


	//----- nvinfo : EIATTR_EXIT_INSTR_OFFSETS
	.align		4
        /*00d4*/ 	.byte	0x04, 0x1c
        /*00d6*/ 	.short	(.L_1197 - .L_1196)


	//   ....[0]....
.L_1196:
        /*00d8*/ 	.word	0x000052b0


	//   ....[1]....
        /*00dc*/ 	.word	0x000052e0


	//----- nvinfo : EIATTR_MAX_THREADS
	.align		4
.L_1197:
        /*00e0*/ 	.byte	0x04, 0x05
        /*00e2*/ 	.short	(.L_1199 - .L_1198)
.L_1198:
        /*00e4*/ 	.word	0x00000080
        /*00e8*/ 	.word	0x00000001
        /*00ec*/ 	.word	0x00000001


	//----- nvinfo : EIATTR_CRS_STACK_SIZE
	.align		4
.L_1199:
        /*00f0*/ 	.byte	0x04, 0x1e
        /*00f2*/ 	.short	(.L_1201 - .L_1200)
.L_1200:
        /*00f4*/ 	.word	0x00000000


	//----- nvinfo : EIATTR_CBANK_PARAM_SIZE
	.align		4
.L_1201:
        /*00f8*/ 	.byte	0x03, 0x19
        /*00fa*/ 	.short	0x0128


	//----- nvinfo : EIATTR_PARAM_CBANK
	.align		4
        /*00fc*/ 	.byte	0x04, 0x0a
        /*00fe*/ 	.short	(.L_1203 - .L_1202)
	.align		4
.L_1202:
        /*0100*/ 	.word	index@(.nv.constant0._ZN10layer_norm31ln_parallel_residual_bwd_kernelINS_13Kernel_traitsIf13__nv_bfloat16S2_S2_fjLj512ELj1ELj4ELj1ELj16ENS_18Kernel_traits_baseILj512EfS2_S2_S2_fjLj128EEEEELb0ELb1ELb0EEEvNS_9BwdParamsE)
        /*0104*/ 	.short	0x0380
        /*0106*/ 	.short	0x0128


	//----- nvinfo : EIATTR_SW_WAR
	.align		4
.L_1203:
        /*0108*/ 	.byte	0x04, 0x36
        /*010a*/ 	.short	(.L_1205 - .L_1204)
.L_1204:
        /*010c*/ 	.word	0x00000008
.L_1205:


//--------------------- .nv.info._ZN10layer_norm31ln_parallel_residual_bwd_kernelINS_13Kernel_traitsIf13__nv_bfloat16S2_S2_fjLj512ELj1ELj4ELj1ELj16ENS_18Kernel_traits_baseILj512EfS2_S2_S2_fjLj128EEEEELb0ELb1ELb1EEEvNS_9BwdParamsE --------------------------
	.section	.nv.info._ZN10layer_norm31ln_parallel_residual_bwd_kernelINS_13Kernel_traitsIf13__nv_bfloat16S2_S2_fjLj512ELj1ELj4ELj1ELj16ENS_18Kernel_traits_baseILj512EfS2_S2_S2_fjLj128EEEEELb0ELb1ELb1EEEvNS_9BwdParamsE,"",@"SHT_CUDA_INFO"
	.sectionflags	@""
	.align	4


	//----- nvinfo : EIATTR_CUDA_API_VERSION
	.align		4
        /*0000*/ 	.byte	0x04, 0x37
        /*0002*/ 	.short	(.L_1207 - .L_1206)
.L_1206:
        /*0004*/ 	.word	0x00000082


	//----- nvinfo : EIATTR_KPARAM_INFO
	.align		4
.L_1207:
        /*0008*/ 	.byte	0x04, 0x17
        /*000a*/ 	.short	(.L_1209 - .L_1208)
.L_1208:
        /*000c*/ 	.word	0x00000000
        /*0010*/ 	.short	0x0000
        /*0012*/ 	.short	0x0000
        /*0014*/ 	.byte	0x00, 0xf0, 0xa1, 0x04


	//----- nvinfo : EIATTR_SPARSE_MMA_MASK
	.align		4
.L_1209:
        /*0018*/ 	.byte	0x03, 0x50
        /*001a*/ 	.short	0x0000


	//----- nvinfo : EIATTR_MAXREG_COUNT
	.align		4
        /*001c*/ 	.byte	0x03, 0x1b
        /*001e*/ 	.short	0x00ff


	//----- nvinfo : EIATTR_NUM_BARRIERS
	.align		4
        /*0020*/ 	.byte	0x02, 0x4c
        /*0022*/ 	.byte	0x01
	.zero		1


	//----- nvinfo : EIATTR_MERCURY_ISA_VERSION
	.align		4
        /*0024*/ 	.byte	0x03, 0x5f
        /*0026*/ 	.short	0x0101


	//----- nvinfo : EIATTR_COOP_GROUP_MASK_REGIDS
	.align		4
        /*0028*/ 	.byte	0x04, 0x29
        /*002a*/ 	.short	(.L_1211 - .L_1210)


	//   ....[0]....
.L_1210:
        /*002c*/ 	.word	0xffffffff


	//   ....[1]....
        /*0030*/ 	.word	0xffffffff


	//   ....[2]....
        /*0034*/ 	.word	0xffffffff


	//   ....[3]....
        /*0038*/ 	.word	0xffffffff


	//   ....[4]....
        /*003c*/ 	.word	0xffffffff


	//   ....[5]....
        /*0040*/ 	.word	0xffffffff


	//   ....[6]....
        /*0044*/ 	.word	0xffffffff


	//   ....[7]....
        /*0048*/ 	.word	0xffffffff


	//   ....[8]....
        /*004c*/ 	.word	0xffffffff


	//   ....[9]....
        /*0050*/ 	.word	0xffffffff


	//   ....[10]....
        /*0054*/ 	.word	0x05000069


	//   ....[11]....
        /*0058*/ 	.word	0x05000069


	//   ....[12]....
        /*005c*/ 	.word	0x05000069


	//   ....[13]....
        /*0060*/ 	.word	0x05000069


	//   ....[14]....
        /*0064*/ 	.word	0x05000069


	//   ....[15]....
        /*0068*/ 	.word	0x05000069


	//   ....[16]....
        /*006c*/ 	.word	0x05000069


	//   ....[17]....
        /*0070*/ 	.word	0x05000069


	//   ....[18]....
        /*0074*/ 	.word	0x05000069


	//   ....[19]....
        /*0078*/ 	.word	0x05000069


	//----- nvinfo : EIATTR_COOP_GROUP_INSTR_OFFSETS
	.align		4
.L_1211:
        /*007c*/ 	.byte	0x04, 0x28
        /*007e*/ 	.short	(.L_1213 - .L_1212)


	//   ....[0]....
.L_1212:
        /*0080*/ 	.word	0x00001b10


	//   ....[1]....
        /*0084*/ 	.word	0x00001b40


	//   ....[2]....
        /*0088*/ 	.word	0x00001b70


	//   ....[3]....
        /*008c*/ 	.word	0x00001b80


	//   ....[4]....
        /*0090*/ 	.word	0x00001bc0


	//   ....[5]....
        /*0094*/ 	.word	0x00001bd0


	//   ....[6]....
        /*0098*/ 	.word	0x00001c10


	//   ....[7]....
        /*009c*/ 	.word	0x00001c30


	//   ....[8]....
        /*00a0*/ 	.word	0x00001c60


	//   ....[9]....
        /*00a4*/ 	.word	0x00001c90


	//   ....[10]....
        /*00a8*/ 	.word	0x00004f90


	//   ....[11]....
        /*00ac*/ 	.word	0x00005020


	//   ....[12]....
        /*00b0*/ 	.word	0x00005090


	//   ....[13]....
        /*00b4*/ 	.word	0x000050f0


	//   ....[14]....
        /*00b8*/ 	.word	0x00005170


	//   ....[15]....
        /*00bc*/ 	.word	0x000051d0


	//   ....[16]....
        /*00c0*/ 	.word	0x00005250


	//   ....[17]....
        /*00c4*/ 	.word	0x000052c0


	//   ....[18]....
        /*00c8*/ 	.word	0x00005340


	//   ....[19]....
        /*00cc*/ 	.word	0x00005390


	//----- nvinfo : EIATTR_VRC_CTA_INIT_COUNT
	.align		4
.L_1213:
        /*00d0*/ 	.byte	0x02, 0x4a
	.zero		1
	.zero		1


	//----- nvinfo : EIATTR_EXIT_INSTR_OFFSETS
	.align		4
        /*00d4*/ 	.byte	0x04, 0x1c
        /*00d6*/ 	.short	(.L_1215 - .L_1214)


	//   ....[0]....
.L_1214:
        /*00d8*/ 	.word	0x00004f20


	//----- nvinfo : EIATTR_MAX_THREADS
	.align		4
.L_1215:
        /*00dc*/ 	.byte	0x04, 0x05
        /*00de*/ 	.short	(.L_1217 - .L_1216)
.L_1216:
        /*00e0*/ 	.word	0x00000080
        /*00e4*/ 	.word	0x00000001
        /*00e8*/ 	.word	0x00000001


	//----- nvinfo : EIATTR_CRS_STACK_SIZE
	.align		4
.L_1217:
        /*00ec*/ 	.byte	0x04, 0x1e
        /*00ee*/ 	.short	(.L_1219 - .L_1218)
.L_1218:
        /*00f0*/ 	.word	0x00000000


	//----- nvinfo : EIATTR_CBANK_PARAM_SIZE
	.align		4
.L_1219:
        /*00f4*/ 	.byte	0x03, 0x19
        /*00f6*/ 	.short	0x0128


	//----- nvinfo : EIATTR_PARAM_CBANK
	.align		4
        /*00f8*/ 	.byte	0x04, 0x0a
        /*00fa*/ 	.short	(.L_1221 - .L_1220)
	.align		4
.L_1220:
        /*00fc*/ 	.word	index@(.nv.constant0._ZN10layer_norm31ln_parallel_residual_bwd_kernelINS_13Kernel_traitsIf13__nv_bfloat16S2_S2_fjLj512ELj1ELj4ELj1ELj16ENS_18Kernel_traits_baseILj512EfS2_S2_S2_fjLj128EEEEELb0ELb1ELb1EEEvNS_9BwdParamsE)
        /*0100*/ 	.short	0x0380
        /*0102*/ 	.short	0x0128


	//----- nvinfo : EIATTR_SW_WAR
	.align		4
.L_1221:
        /*0104*/ 	.byte	0x04, 0x36
        /*0106*/ 	.short	(.L_1223 - .L_1222)
.L_1222:
        /*0108*/ 	.word	0x00000008
.L_1223:


//--------------------- .nv.info._ZN10layer_norm31ln_parallel_residual_bwd_kernelINS_13Kernel_traitsIf13__nv_bfloat16S2_S2_fjLj512ELj1ELj4ELj1ELj16ENS_18Kernel_traits_baseILj512EfS2_S2_S2_fjLj128EEEEELb1ELb0ELb0EEEvNS_9BwdParamsE --------------------------
	.section	.nv.info._ZN10layer_norm31ln_parallel_residual_bwd_kernelINS_13Kernel_traitsIf13__nv_bfloat16S2_S2_fjLj512ELj1ELj4ELj1ELj16ENS_18Kernel_traits_baseILj512EfS2_S2_S2_fjLj128EEEEELb1ELb0ELb0EEEvNS_9BwdParamsE,"",@"SHT_CUDA_INFO"
	.sectionflags	@""
	.align	4


	//----- nvinfo : EIATTR_CUDA_API_VERSION
	.align		4
        /*0000*/ 	.byte	0x04, 0x37
        /*0002*/ 	.short	(.L_1225 - .L_1224)
.L_1224:
        /*0004*/ 	.word	0x00000082


	//----- nvinfo : EIATTR_KPARAM_INFO
	.align		4
.L_1225:
        /*0008*/ 	.byte	0x04, 0x17
        /*000a*/ 	.short	(.L_1227 - .L_1226)
.L_1226:
        /*000c*/ 	.word	0x00000000
        /*0010*/ 	.short	0x0000
        /*0012*/ 	.short	0x0000
        /*0014*/ 	.byte	0x00, 0xf0, 0xa1, 0x04


	//----- nvinfo : EIATTR_SPARSE_MMA_MASK
	.align		4
.L_1227:
        /*0018*/ 	.byte	0x03, 0x50
        /*001a*/ 	.short	0x0000


	//----- nvinfo : EIATTR_MAXREG_COUNT
	.align		4
        /*001c*/ 	.byte	0x03, 0x1b
        /*001e*/ 	.short	0x00ff


	//----- nvinfo : EIATTR_NUM_BARRIERS
	.align		4
        /*0020*/ 	.byte	0x02, 0x4c
        /*0022*/ 	.byte	0x01
	.zero		1


	//----- nvinfo : EIATTR_MERCURY_ISA_VERSION
	.align		4
        /*0024*/ 	.byte	0x03, 0x5f
        /*0026*/ 	.short	0x0101


	//----- nvinfo : EIATTR_COOP_GROUP_MASK_REGIDS
	.align		4
        /*0028*/ 	.byte	0x04, 0x29
        /*002a*/ 	.short	(.L_1229 - .L_1228)


	//   ....[0]....
.L_1228:
        /*002c*/ 	.word	0xffffffff


	//   ....[1]....
        /*0030*/ 	.word	0xffffffff


	//   ....[2]....
        /*0034*/ 	.word	0xffffffff


	//   ....[3]....
        /*0038*/ 	.word	0xffffffff


	//   ....[4]....
        /*003c*/ 	.word	0xffffffff


	//   ....[5]....
        /*0040*/ 	.word	0xffffffff


	//   ....[6]....
        /*0044*/ 	.word	0xffffffff


	//   ....[7]....
        /*0048*/ 	.word	0xffffffff


	//   ....[8]....
        /*004c*/ 	.word	0xffffffff


	//   ....[9]....
        /*0050*/ 	.word	0xffffffff


	//   ....[10]....
        /*0054*/ 	.word	0x050000b4


	//   ....[11]....
        /*0058*/ 	.word	0x050000b4


	//   ....[12]....
        /*005c*/ 	.word	0x050000b4


	//   ....[13]....
        /*0060*/ 	.word	0x050000b4


	//   ....[14]....
        /*0064*/ 	.word	0x050000b4


	//   ....[15]....
        /*0068*/ 	.word	0x050000b4


	//   ....[16]....
        /*006c*/ 	.word	0x050000b4


	//   ....[17]....
        /*0070*/ 	.word	0x050000b4


	//   ....[18]....
        /*0074*/ 	.word	0x050000b4


	//   ....[19]....
        /*0078*/ 	.word	0x050000b4


	//----- nvinfo : EIATTR_COOP_GROUP_INSTR_OFFSETS
	.align		4
.L_1229:
        /*007c*/ 	.byte	0x04, 0x28
        /*007e*/ 	.short	(.L_1231 - .L_1230)


	//   ....[0]....
.L_1230:
        /*0080*/ 	.word	0x00001a50


	//   ....[1]....
        /*0084*/ 	.word	0x00001a60


	//   ....[2]....
        /*0088*/ 	.word	0x00001a90


	//   ....[3]....
        /*008c*/ 	.word	0x00001aa0


	//   ....[4]....
        /*0090*/ 	.word	0x00001ae0


	//   ....[5]....
        /*0094*/ 	.word	0x00001b00


	//   ....[6]....
        /*0098*/ 	.word	0x00001b40


	//   ....[7]....
        /*009c*/ 	.word	0x00001b60


	//   ....[8]....
        /*00a0*/ 	.word	0x00001b90


	//   ....[9]....
        /*00a4*/ 	.word	0x00001ba0


	//   ....[10]....
        /*00a8*/ 	.word	0x00007840


	//   ....[11]....
        /*00ac*/ 	.word	0x000078d0


	//   ....[12]....
        /*00b0*/ 	.word	0x00007940


	//   ....[13]....
        /*00b4*/ 	.word	0x000079a0


	//   ....[14]....
        /*00b8*/ 	.word	0x00007a20


	//   ....[15]....
        /*00bc*/ 	.word	0x00007a90


	//   ....[16]....
        /*00c0*/ 	.word	0x00007b10


	//   ....[17]....
        /*00c4*/ 	.word	0x00007b80


	//   ....[18]....
        /*00c8*/ 	.word	0x00007bf0


	//   ....[19]....
        /*00cc*/ 	.word	0x00007c50


	//----- nvinfo : EIATTR_VRC_CTA_INIT_COUNT
	.align		4
.L_1231:
        /*00d0*/ 	.byte	0x02, 0x4a
	.zero		1
	.zero		1


	//----- nvinfo : EIATTR_EXIT_INSTR_OFFSETS
	.align		4
        /*00d4*/ 	.byte	0x04, 0x1c
        /*00d6*/ 	.short	(.L_1233 - .L_1232)


	//   ....[0]....
.L_1232:
        /*00d8*/ 	.word	0x00007710


	//   ....[1]....
        /*00dc*/ 	.word	0x000077d0


	//----- nvinfo : EIATTR_MAX_THREADS
	.align		4
.L_1233:
        /*00e0*/ 	.byte	0x04, 0x05
        /*00e2*/ 	.short	(.L_1235 - .L_1234)
.L_1234:
        /*00e4*/ 	.word	0x00000080
        /*00e8*/ 	.word	0x00000001
        /*00ec*/ 	.word	0x00000001


	//----- nvinfo : EIATTR_CRS_STACK_SIZE
	.align		4
.L_1235:
        /*00f0*/ 	.byte	0x04, 0x1e
        /*00f2*/ 	.short	(.L_1237 - .L_1236)
.L_1236:
        /*00f4*/ 	.word	0x00000000


	//----- nvinfo : EIATTR_CBANK_PARAM_SIZE
	.align		4
.L_1237:
        /*00f8*/ 	.byte	0x03, 0x19
        /*00fa*/ 	.short	0x0128


	//----- nvinfo : EIATTR_PARAM_CBANK
	.align		4
        /*00fc*/ 	.byte	0x04, 0x0a
        /*00fe*/ 	.short	(.L_1239 - .L_1238)
	.align		4
.L_1238:
        /*0100*/ 	.word	index@(.nv.constant0._ZN10layer_norm31ln_parallel_residual_bwd_kernelINS_13Kernel_traitsIf13__nv_bfloat16S2_S2_fjLj512ELj1ELj4ELj1ELj16ENS_18Kernel_traits_baseILj512EfS2_S2_S2_fjLj128EEEEELb1ELb0ELb0EEEvNS_9BwdParamsE)
        /*0104*/ 	.short	0x0380
        /*0106*/ 	.short	0x0128


	//----- nvinfo : EIATTR_SW_WAR
	.align		4
.L_1239:
        /*0108*/ 	.byte	0x04, 0x36
        /*010a*/ 	.short	(.L_1241 - .L_1240)
.L_1240:
        /*010c*/ 	.word	0x00000008
.L_1241:


//--------------------- .nv.info._ZN10layer_norm31ln_parallel_residual_bwd_kernelINS_13Kernel_traitsIf13__nv_bfloat16S2_S2_fjLj512ELj1ELj4ELj1ELj16ENS_18Kernel_traits_baseILj512EfS2_S2_S2_fjLj128EEEEELb1ELb0ELb1EEEvNS_9BwdParamsE --------------------------
	.section	.nv.info._ZN10layer_norm31ln_parallel_residual_bwd_kernelINS_13Kernel_traitsIf13__nv_bfloat16S2_S2_fjLj512ELj1ELj4ELj1ELj16ENS_18Kernel_traits_baseILj512EfS2_S2_S2_fjLj128EEEEELb1ELb0ELb1EEEvNS_9BwdParamsE,"",@"SHT_CUDA_INFO"
	.sectionflags	@""
	.align	4


	//----- nvinfo : EIATTR_CUDA_API_VERSION
	.align		4
        /*0000*/ 	.byte	0x04, 0x37
        /*0002*/ 	.short	(.L_1243 - .L_1242)
.L_1242:
        /*0004*/ 	.word	0x00000082


	//----- nvinfo : EIATTR_KPARAM_INFO
	.align		4
.L_1243:
        /*0008*/ 	.byte	0x04, 0x17
        /*000a*/ 	.short	(.L_1245 - .L_1244)
.L_1244:
        /*000c*/ 	.word	0x00000000
        /*0010*/ 	.short	0x0000
        /*0012*/ 	.short	0x0000
        /*0014*/ 	.byte	0x00, 0xf0, 0xa1, 0x04


	//----- nvinfo : EIATTR_SPARSE_MMA_MASK
	.align		4
.L_1245:
        /*0018*/ 	.byte	0x03, 0x50
        /*001a*/ 	.short	0x0000


	//----- nvinfo : EIATTR_MAXREG_COUNT
	.align		4
        /*001c*/ 	.byte	0x03, 0x1b
        /*001e*/ 	.short	0x00ff


	//----- nvinfo : EIATTR_NUM_BARRIERS
	.align		4
        /*0020*/ 	.byte	0x02, 0x4c
        /*0022*/ 	.byte	0x01
	.zero		1


	//----- nvinfo : EIATTR_MERCURY_ISA_VERSION
	.align		4
        /*0024*/ 	.byte	0x03, 0x5f
        /*0026*/ 	.short	0x0101


	//----- nvinfo : EIATTR_COOP_GROUP_MASK_REGIDS
	.align		4
        /*0028*/ 	.byte	0x04, 0x29
        /*002a*/ 	.short	(.L_1247 - .L_1246)


	//   ....[0]....
.L_1246:
        /*002c*/ 	.word	0xffffffff


	//   ....[1]....
        /*0030*/ 	.word	0xffffffff


	//   ....[2]....
        /*0034*/ 	.word	0xffffffff


	//   ....[3]....
        /*0038*/ 	.word	0xffffffff


	//   ....[4]....
        /*003c*/ 	.word	0xffffffff


	//   ....[5]....
        /*0040*/ 	.word	0xffffffff


	//   ....[6]....
        /*0044*/ 	.word	0xffffffff


	//   ....[7]....
        /*0048*/ 	.word	0xffffffff


	//   ....[8]....
        /*004c*/ 	.word	0xffffffff


	//   ....[9]....
        /*0050*/ 	.word	0xffffffff


	//   ....[10]....
        /*0054*/ 	.word	0x050000b1


	//   ....[11]....
        /*0058*/ 	.word	0x050000b1


	//   ....[12]....
        /*005c*/ 	.word	0x050000b1


	//   ....[13]....
        /*0060*/ 	.word	0x050000b1


	//   ....[14]....
        /*0064*/ 	.word	0x050000b1


	//   ....[15]....
        /*0068*/ 	.word	0x050000b1


	//   ....[16]....
        /*006c*/ 	.word	0x050000b1


	//   ....[17]....
        /*0070*/ 	.word	0x050000b1


	//   ....[18]....
        /*0074*/ 	.word	0x050000b1


	//   ....[19]....
        /*0078*/ 	.word	0x050000b1


	//----- nvinfo : EIATTR_COOP_GROUP_INSTR_OFFSETS
	.align		4
.L_1247:
        /*007c*/ 	.byte	0x04, 0x28
        /*007e*/ 	.short	(.L_1249 - .L_1248)


	//   ....[0]....
.L_1248:
        /*0080*/ 	.word	0x00001870


	//   ....[1]....
        /*0084*/ 	.word	0x00001880


	//   ....[2]....
        /*0088*/ 	.word	0x000018b0


	//   ....[3]....
        /*008c*/ 	.word	0x000018c0


	//   ....[4]....
        /*0090*/ 	.word	0x000018f0


	//   ....[5]....
        /*0094*/ 	.word	0x00001900


	//   ....[6]....
        /*0098*/ 	.word	0x00001930


	//   ....[7]....
        /*009c*/ 	.word	0x00001940


	//   ....[8]....
        /*00a0*/ 	.word	0x00001970


	//   ....[9]....
        /*00a4*/ 	.word	0x00001980


	//   ....[10]....
        /*00a8*/ 	.word	0x000073d0


	//   ....[11]....
        /*00ac*/ 	.word	0x00007460


	//   ....[12]....
        /*00b0*/ 	.word	0x000074d0


	//   ....[13]....
        /*00b4*/ 	.word	0x00007530


	//   ....[14]....
        /*00b8*/ 	.word	0x000075a0


	//   ....[15]....
        /*00bc*/ 	.word	0x00007600


	//   ....[16]....
        /*00c0*/ 	.word	0x00007670


	//   ....[17]....
        /*00c4*/ 	.word	0x000076d0


	//   ....[18]....
        /*00c8*/ 	.word	0x00007740


	//   ....[19]....
        /*00cc*/ 	.word	0x000077a0


	//----- nvinfo : EIATTR_VRC_CTA_INIT_COUNT
	.align		4
.L_1249:
        /*00d0*/ 	.byte	0x02, 0x4a
	.zero		1
	.zero		1


	//----- nvinfo : EIATTR_EXIT_INSTR_OFFSETS
	.align		4
        /*00d4*/ 	.byte	0x04, 0x1c
        /*00d6*/ 	.short	(.L_1251 - .L_1250)


	//   ....[0]....
.L_1250:
        /*00d8*/ 	.word	0x00007360


	//----- nvinfo : EIATTR_MAX_THREADS
	.align		4
.L_1251:
        /*00dc*/ 	.byte	0x04, 0x05
        /*00de*/ 	.short	(.L_1253 - .L_1252)
.L_1252:
        /*00e0*/ 	.word	0x00000080
        /*00e4*/ 	.word	0x00000001
        /*00e8*/ 	.word	0x00000001


	//----- nvinfo : EIATTR_CRS_STACK_SIZE
	.align		4
.L_1253:
        /*00ec*/ 	.byte	0x04, 0x1e
        /*00ee*/ 	.short	(.L_1255 - .L_1254)
.L_1254:
        /*00f0*/ 	.word	0x00000000


	//----- nvinfo : EIATTR_CBANK_PARAM_SIZE
	.align		4
.L_1255:
        /*00f4*/ 	.byte	0x03, 0x19
        /*00f6*/ 	.short	0x0128


	//----- nvinfo : EIATTR_PARAM_CBANK
	.align		4
        /*00f8*/ 	.byte	0x04, 0x0a
        /*00fa*/ 	.short	(.L_1257 - .L_1256)
	.align		4
.L_1256:
        /*00fc*/ 	.word	index@(.nv.constant0._ZN10layer_norm31ln_parallel_residual_bwd_kernelINS_13Kernel_traitsIf13__nv_bfloat16S2_S2_fjLj512ELj1ELj4ELj1ELj16ENS_18Kernel_traits_baseILj512EfS2_S2_S2_fjLj128EEEEELb1ELb0ELb1EEEvNS_9BwdParamsE)
        /*0100*/ 	.short	0x0380
        /*0102*/ 	.short	0x0128


	//----- nvinfo : EIATTR_SW_WAR
	.align		4
.L_1257:
        /*0104*/ 	.byte	0x04, 0x36
        /*0106*/ 	.short	(.L_1259 - .L_1258)
.L_1258:
        /*0108*/ 	.word	0x00000008
.L_1259:


//--------------------- .nv.info._ZN10layer_norm22ln_bwd_finalize_kernelINS_22Kernel_traits_finalizeILj512Ef13__nv_bfloat16S2_S2_fjLb0ELj1024ELj4ENS_18Kernel_traits_baseILj512EfS2_S2_S2_fjLj1024EEEEELb0ELb0EEEvNS_9BwdParamsE --------------------------
	.section	.nv.info._ZN10layer_norm22ln_bwd_finalize_kernelINS_22Kernel_traits_finalizeILj512Ef13__nv_bfloat16S2_S2_fjLb0ELj1024ELj4ENS_18Kernel_traits_baseILj512EfS2_S2_S2_fjLj1024EEEEELb0ELb0EEEvNS_9BwdParamsE,"",@"SHT_CUDA_INFO"
	.sectionflags	@""
	.align	4


	//----- nvinfo : EIATTR_CUDA_API_VERSION
	.align		4
        /*0000*/ 	.byte	0x04, 0x37
        /*0002*/ 	.short	(.L_1261 - .L_1260)
.L_1260:
        /*0004*/ 	.word	0x00000082


	//----- nvinfo : EIATTR_KPARAM_INFO
	.align		4
.L_1261:
        /*0008*/ 	.byte	0x04, 0x17
        /*000a*/ 	.short	(.L_1263 - .L_1262)
.L_1262:
        /*000c*/ 	.word	0x00000000
        /*0010*/ 	.short	0x0000
        /*0012*/ 	.short	0x0000
        /*0014*/ 	.byte	0x00, 0xf0, 0xa1, 0x04


	//----- nvinfo : EIATTR_SPARSE_MMA_MASK
	.align		4
.L_1263:
        /*0018*/ 	.byte	0x03, 0x50
        /*001a*/ 	.short	0x0000


	//----- nvinfo : EIATTR_MAXREG_COUNT
	.align		4
        /*001c*/ 	.byte	0x03, 0x1b
        /*001e*/ 	.short	0x0040


	//----- nvinfo : EIATTR_NUM_BARRIERS
	.align		4
        /*0020*/ 	.byte	0x02, 0x4c
        /*0022*/ 	.byte	0x01
	.zero		1


	//----- nvinfo : EIATTR_MERCURY_ISA_VERSION
	.align		4
        /*0024*/ 	.byte	0x03, 0x5f
        /*0026*/ 	.short	0x0101


	//----- nvinfo : EIATTR_COOP_GROUP_MASK_REGIDS
	.align		4
        /*0028*/ 	.byte	0x04, 0x29
        /*002a*/ 	.short	(.L_1265 - .L_1264)


	//   ....[0]....
.L_1264:
        /*002c*/ 	.word	0xffffffff


	//   ....[1]....
        /*0030*/ 	.word	0xffffffff


	//   ....[2]....
        /*0034*/ 	.word	0xffffffff


	//   ....[3]....
        /*0038*/ 	.word	0xffffffff


	//   ....[4]....
        /*003c*/ 	.word	0xffffffff


	//   ....[5]....
        /*0040*/ 	.word	0xffffffff


	//   ....[6]....
        /*0044*/ 	.word	0xffffffff


	//   ....[7]....
        /*0048*/ 	.word	0xffffffff


	//   ....[8]....
        /*004c*/ 	.word	0xffffffff


	//   ....[9]....
        /*0050*/ 	.word	0xffffffff


	//----- nvinfo : EIATTR_COOP_GROUP_INSTR_OFFSETS
	.align		4
.L_1265:
        /*0054*/ 	.byte	0x04, 0x28
        /*0056*/ 	.short	(.L_1267 - .L_1266)


	//   ....[0]....
.L_1266:
        /*0058*/ 	.word	0x000015e0


	//   ....[1]....
        /*005c*/ 	.word	0x000015f0


	//   ....[2]....
        /*0060*/ 	.word	0x00001620


	//   ....[3]....
        /*0064*/ 	.word	0x00001630


	//   ....[4]....
        /*0068*/ 	.word	0x00001660


	//   ....[5]....
        /*006c*/ 	.word	0x00001670


	//   ....[6]....
        /*0070*/ 	.word	0x000016b0


	//   ....[7]....
        /*0074*/ 	.word	0x000016e0


	//   ....[8]....
        /*0078*/ 	.word	0x00001710


	//   ....[9]....
        /*007c*/ 	.word	0x00001720


	//----- nvinfo : EIATTR_VRC_CTA_INIT_COUNT
	.align		4
.L_1267:
        /*0080*/ 	.byte	0x02, 0x4a
	.zero		1
	.zero		1


	//----- nvinfo : EIATTR_EXIT_INSTR_OFFSETS
	.align		4
        /*0084*/ 	.byte	0x04, 0x1c
        /*0086*/ 	.short	(.L_1269 - .L_1268)


	//   ....[0]....
.L_1268:
        /*0088*/ 	.word	0x00000060


	//   ....[1]....
        /*008c*/ 	.word	0x00001780


	//   ....[2]....
        /*0090*/ 	.word	0x000017b0


	//   ....[3]....
        /*0094*/ 	.word	0x00001850


	//----- nvinfo : EIATTR_MAX_THREADS
	.align		4
.L_1269:
        /*0098*/ 	.byte	0x04, 0x05
        /*009a*/ 	.short	(.L_1271 - .L_1270)
.L_1270:
        /*009c*/ 	.word	0x00000400
        /*00a0*/ 	.word	0x00000001
        /*00a4*/ 	.word	0x00000001


	//----- nvinfo : EIATTR_CRS_STACK_SIZE
	.align		4
.L_1271:
        /*00a8*/ 	.byte	0x04, 0x1e
        /*00aa*/ 	.short	(.L_1273 - .L_1272)
.L_1272:
        /*00ac*/ 	.word	0x00000000


	//----- nvinfo : EIATTR_CBANK_PARAM_SIZE
	.align		4
.L_1273:
        /*00b0*/ 	.byte	0x03, 0x19
        /*00b2*/ 	.short	0x0128


	//----- nvinfo : EIATTR_PARAM_CBANK
	.align		4
        /*00b4*/ 	.byte	0x04, 0x0a
        /*00b6*/ 	.short	(.L_1275 - .L_1274)
	.align		4
.L_1274:
        /*00b8*/ 	.word	index@(.nv.constant0._ZN10layer_norm22ln_bwd_finalize_kernelINS_22Kernel_traits_finalizeILj512Ef13__nv_bfloat16S2_S2_fjLb0ELj1024ELj4ENS_18Kernel_traits_baseILj512EfS2_S2_S2_fjLj1024EEEEELb0ELb0EEEvNS_9BwdParamsE)
        /*00bc*/ 	.short	0x0380
        /*00be*/ 	.short	0x0128


	//----- nvinfo : EIATTR_SW_WAR
	.align		4
.L_1275:
        /*00c0*/ 	.byte	0x04, 0x36
        /*00c2*/ 	.short	(.L_1277 - .L_1276)
.L_1276:
        /*00c4*/ 	.word	0x00000008
.L_1277:


//--------------------- .nv.info._ZN10layer_norm40ln_parallel_residual_bwd_finalize_kernelINS_22Kernel_traits_finalizeILj512Ef13__nv_bfloat16S2_S2_fjLb0ELj1024ELj4ENS_18Kernel_traits_baseILj512EfS2_S2_S2_fjLj1024EEEEELb0EEEvNS_9BwdParamsE --------------------------
	.section	.nv.info._ZN10layer_norm40ln_parallel_residual_bwd_finalize_kernelINS_22Kernel_traits_finalizeILj512Ef13__nv_bfloat16S2_S2_fjLb0ELj1024ELj4ENS_18Kernel_traits_baseILj512EfS2_S2_S2_fjLj1024EEEEELb0EEEvNS_9BwdParamsE,"",@"SHT_CUDA_INFO"
	.sectionflags	@""
	.align	4


	//----- nvinfo : EIATTR_CUDA_API_VERSION
	.align		4
        /*0000*/ 	.byte	0x04, 0x37
        /*0002*/ 	.short	(.L_1279 - .L_1278)
.L_1278:
        /*0004*/ 	.word	0x00000082


	//----- nvinfo : EIATTR_KPARAM_INFO
	.align		4
.L_1279:
        /*0008*/ 	.byte	0x04, 0x17
        /*000a*/ 	.short	(.L_1281 - .L_1280)
.L_1280:
        /*000c*/ 	.word	0x00000000
        /*0010*/ 	.short	0x0000
        /*0012*/ 	.short	0x0000
        /*0014*/ 	.byte	0x00, 0xf0, 0xa1, 0x04


	//----- nvinfo : EIATTR_SPARSE_MMA_MASK
	.align		4
.L_1281:
        /*0018*/ 	.byte	0x03, 0x50
        /*001a*/ 	.short	0x0000


	//----- nvinfo : EIATTR_MAXREG_COUNT
	.align		4
        /*001c*/ 	.byte	0x03, 0x1b
        /*001e*/ 	.short	0x0040


	//----- nvinfo : EIATTR_NUM_BARRIERS
	.align		4
        /*0020*/ 	.byte	0x02, 0x4c
        /*0022*/ 	.byte	0x01
	.zero		1


	//----- nvinfo : EIATTR_MERCURY_ISA_VERSION
	.align		4
        /*0024*/ 	.byte	0x03, 0x5f
        /*0026*/ 	.short	0x0101


	//----- nvinfo : EIATTR_COOP_GROUP_MASK_REGIDS
	.align		4
        /*0028*/ 	.byte	0x04, 0x29
        /*002a*/ 	.short	(.L_1283 - .L_1282)


	//   ....[0]....
.L_1282:
        /*002c*/ 	.word	0xffffffff


	//   ....[1]....
        /*0030*/ 	.word	0xffffffff


	//   ....[2]....
        /*0034*/ 	.word	0xffffffff


	//   ....[3]....
        /*0038*/ 	.word	0xffffffff


	//   ....[4]....
        /*003c*/ 	.word	0xffffffff


	//   ....[5]....
        /*0040*/ 	.word	0xffffffff


	//   ....[6]....
        /*0044*/ 	.word	0xffffffff


	//   ....[7]....
        /*0048*/ 	.word	0xffffffff


	//   ....[8]....
        /*004c*/ 	.word	0xffffffff


	//   ....[9]....
        /*0050*/ 	.word	0xffffffff


	//   ....[10]....
        /*0054*/ 	.word	0xffffffff


	//   ....[11]....
        /*0058*/ 	.word	0xffffffff


	//   ....[12]....
        /*005c*/ 	.word	0xffffffff


	//   ....[13]....
        /*0060*/ 	.word	0xffffffff


	//   ....[14]....
        /*0064*/ 	.word	0xffffffff


	//   ....[15]....
        /*0068*/ 	.word	0xffffffff


	//   ....[16]....
        /*006c*/ 	.word	0xffffffff


	//   ....[17]....
        /*0070*/ 	.word	0xffffffff


	//   ....[18]....
        /*0074*/ 	.word	0xffffffff


	//   ....[19]....
        /*0078*/ 	.word	0xffffffff


	//----- nvinfo : EIATTR_COOP_GROUP_INSTR_OFFSETS
	.align		4
.L_1283:
        /*007c*/ 	.byte	0x04, 0x28
        /*007e*/ 	.short	(.L_1285 - .L_1284)


	//   ....[0]....
.L_1284:
        /*0080*/ 	.word	0x000013b0


	//   ....[1]....
        /*0084*/ 	.word	0x000013c0


	//   ....[2]....
        /*0088*/ 	.word	0x000013d0


	//   ....[3]....
        /*008c*/ 	.word	0x000013e0


	//   ....[4]....
        /*0090*/ 	.word	0x00001410


	//   ....[5]....
        /*0094*/ 	.word	0x00001430


	//   ....[6]....
        /*0098*/ 	.word	0x00001450


	//   ....[7]....
        /*009c*/ 	.word	0x00001460


	//   ....[8]....
        /*00a0*/ 	.word	0x000014a0


	//   ....[9]....
        /*00a4*/ 	.word	0x000014c0


	//   ....[10]....
        /*00a8*/ 	.word	0x000014d0


	//   ....[11]....
        /*00ac*/ 	.word	0x000014e0


	//   ....[12]....
        /*00b0*/ 	.word	0x00001510


	//   ....[13]....
        /*00b4*/ 	.word	0x00001530


	//   ....[14]....
        /*00b8*/ 	.word	0x00001550


	//   ....[15]....
        /*00bc*/ 	.word	0x00001560


	//   ....[16]....
        /*00c0*/ 	.word	0x000015a0


	//   ....[17]....
        /*00c4*/ 	.word	0x000015d0


	//   ....[18]....
        /*00c8*/ 	.word	0x00001600


	//   ....[19]....
        /*00cc*/ 	.word	0x00001610


	//----- nvinfo : EIATTR_VRC_CTA_INIT_COUNT
	.align		4
.L_1285:
        /*00d0*/ 	.byte	0x02, 0x4a
	.zero		1
	.zero		1


	//----- nvinfo : EIATTR_EXIT_INSTR_OFFSETS
	.align		4
        /*00d4*/ 	.byte	0x04, 0x1c
        /*00d6*/ 	.short	(.L_1287 - .L_1286)


	//   ....[0]....
.L_1286:
        /*00d8*/ 	.word	0x00000060


	//   ....[1]....
        /*00dc*/ 	.word	0x000016b0


	//   ....[2]....
        /*00e0*/ 	.word	0x000016e0


	//   ....[3]....
        /*00e4*/ 	.word	0x00001800


	//----- nvinfo : EIATTR_MAX_THREADS
	.align		4
.L_1287:
        /*00e8*/ 	.byte	0x04, 0x05
        /*00ea*/ 	.short	(.L_1289 - .L_1288)
.L_1288:
        /*00ec*/ 	.word	0x00000400
        /*00f0*/ 	.word	0x00000001
        /*00f4*/ 	.word	0x00000001


	//----- nvinfo : EIATTR_CRS_STACK_SIZE
	.align		4
.L_1289:
        /*00f8*/ 	.byte	0x04, 0x1e
        /*00fa*/ 	.short	(.L_1291 - .L_1290)
.L_1290:
        /*00fc*/ 	.word	0x00000000


	//----- nvinfo : EIATTR_CBANK_PARAM_SIZE
	.align		4
.L_1291:
        /*0100*/ 	.byte	0x03, 0x19
        /*0102*/ 	.short	0x0128


	//----- nvinfo : EIATTR_PARAM_CBANK
	.align		4
        /*0104*/ 	.byte	0x04, 0x0a
        /*0106*/ 	.short	(.L_1293 - .L_1292)
	.align		4
.L_1292:
        /*0108*/ 	.word	index@(.nv.constant0._ZN10layer_norm40ln_parallel_residual_bwd_finalize_kernelINS_22Kernel_traits_finalizeILj512Ef13__nv_bfloat16S2_S2_fjLb0ELj1024ELj4ENS_18Kernel_traits_baseILj512EfS2_S2_S2_fjLj1024EEEEELb0EEEvNS_9BwdParamsE)
        /*010c*/ 	.short	0x0380
        /*010e*/ 	.short	0x0128


	//----- nvinfo : EIATTR_SW_WAR
	.align		4
.L_1293:
        /*0110*/ 	.byte	0x04, 0x36
        /*0112*/ 	.short	(.L_1295 - .L_1294)
.L_1294:
        /*0114*/ 	.word	0x00000008
.L_1295:


//--------------------- .nv.info._ZN10layer_norm31ln_parallel_residual_bwd_kernelINS_13Kernel_traitsIf13__nv_bfloat16S2_S2_fjLj512ELj1ELj4ELj1ELj16ENS_18Kernel_traits_baseILj512EfS2_S2_S2_fjLj128EEEEELb1ELb1ELb0EEEvNS_9BwdParamsE --------------------------
	.section	.nv.info._ZN10layer_norm31ln_parallel_residual_bwd_kernelINS_13Kernel_traitsIf13__nv_bfloat16S2_S2_fjLj512ELj1ELj4ELj1ELj16ENS_18Kernel_traits_baseILj512EfS2_S2_S2_fjLj128EEEEELb1ELb1ELb0EEEvNS_9BwdParamsE,"",@"SHT_CUDA_INFO"
	.sectionflags	@""
	.align	4


	//----- nvinfo : EIATTR_CUDA_API_VERSION
	.align		4
        /*0000*/ 	.byte	0x04, 0x37
        /*0002*/ 	.short	(.L_1297 - .L_1296)
.L_1296:
        /*0004*/ 	.word	0x00000082


	//----- nvinfo : EIATTR_KPARAM_INFO
	.align		4
.L_1297:
        /*0008*/ 	.byte	0x04, 0x17
        /*000a*/ 	.short	(.L_1299 - .L_1298)
.L_1298:
        /*000c*/ 	.word	0x00000000
        /*0010*/ 	.short	0x0000
        /*0012*/ 	.short	0x0000
        /*0014*/ 	.byte	0x00, 0xf0, 0xa1, 0x04


	//----- nvinfo : EIATTR_SPARSE_MMA_MASK
	.align		4
.L_1299:
        /*0018*/ 	.byte	0x03, 0x50
        /*001a*/ 	.short	0x0000


	//----- nvinfo : EIATTR_MAXREG_COUNT
	.align		4
        /*001c*/ 	.byte	0x03, 0x1b
        /*001e*/ 	.short	0x00ff


	//----- nvinfo : EIATTR_NUM_BARRIERS
	.align		4
        /*0020*/ 	.byte	0x02, 0x4c
        /*0022*/ 	.byte	0x01
	.zero		1


	//----- nvinfo : EIATTR_MERCURY_ISA_VERSION
	.align		4
        /*0024*/ 	.byte	0x03, 0x5f
        /*0026*/ 	.short	0x0101


	//----- nvinfo : EIATTR_COOP_GROUP_MASK_REGIDS
	.align		4
        /*0028*/ 	.byte	0x04, 0x29
        /*002a*/ 	.short	(.L_1301 - .L_1300)


	//   ....[0]....
.L_1300:
        /*002c*/ 	.word	0xffffffff


	//   ....[1]....
        /*0030*/ 	.word	0xffffffff


	//   ....[2]....
        /*0034*/ 	.word	0xffffffff


	//   ....[3]....
        /*0038*/ 	.word	0xffffffff


	//   ....[4]....
        /*003c*/ 	.word	0xffffffff


	//   ....[5]....
        /*0040*/ 	.word	0xffffffff


	//   ....[6]....
        /*0044*/ 	.word	0xffffffff


	//   ....[7]....
        /*0048*/ 	.word	0xffffffff


	//   ....[8]....
        /*004c*/ 	.word	0xffffffff


	//   ....[9]....
        /*0050*/ 	.word	0xffffffff


	//   ....[10]....
        /*0054*/ 	.word	0x05000052


	//   ....[11]....
        /*0058*/ 	.word	0x05000052


	//   ....[12]....
        /*005c*/ 	.word	0x05000052


	//   ....[13]....
        /*0060*/ 	.word	0x05000052


	//   ....[14]....
        /*0064*/ 	.word	0x05000052


	//   ....[15]....
        /*0068*/ 	.word	0x05000052


	//   ....[16]....
        /*006c*/ 	.word	0x05000052


	//   ....[17]....
        /*0070*/ 	.word	0x05000052


	//   ....[18]....
        /*0074*/ 	.word	0x05000052


	//   ....[19]....
        /*0078*/ 	.word	0x05000052


	//----- nvinfo : EIATTR_COOP_GROUP_INSTR_OFFSETS
	.align		4
.L_1301:
        /*007c*/ 	.byte	0x04, 0x28
        /*007e*/ 	.short	(.L_1303 - .L_1302)


	//   ....[0]....
.L_1302:
        /*0080*/ 	.word	0x00001270


	//   ....[1]....
        /*0084*/ 	.word	0x00001280


	//   ....[2]....
        /*0088*/ 	.word	0x000012b0


	//   ....[3]....
        /*008c*/ 	.word	0x000012c0


	//   ....[4]....
        /*0090*/ 	.word	0x000012f0


	//   ....[5]....
        /*0094*/ 	.word	0x00001300


	//   ....[6]....
        /*0098*/ 	.word	0x00001330


	//   ....[7]....
        /*009c*/ 	.word	0x00001340


	//   ....[8]....
        /*00a0*/ 	.word	0x00001370


	//   ....[9]....
        /*00a4*/ 	.word	0x00001380


	//   ....[10]....
        /*00a8*/ 	.word	0x00006a50


	//   ....[11]....
        /*00ac*/ 	.word	0x00006af0


	//   ....[12]....
        /*00b0*/ 	.word	0x00006b50


	//   ....[13]....
        /*00b4*/ 	.word	0x00006bb0


	//   ....[14]....
        /*00b8*/ 	.word	0x00006c20


	//   ....[15]....
        /*00bc*/ 	.word	0x00006c80


	//   ....[16]....
        /*00c0*/ 	.word	0x00006cf0


	//   ....[17]....
        /*00c4*/ 	.word	0x00006d50


	//   ....[18]....
        /*00c8*/ 	.word	0x00006dc0


	//   ....[19]....
        /*00cc*/ 	.word	0x00006e20


	//----- nvinfo : EIATTR_VRC_CTA_INIT_COUNT
	.align		4
.L_1303:
        /*00d0*/ 	.byte	0x02, 0x4a
	.zero		1
	.zero		1


	//----- nvinfo : EIATTR_EXIT_INSTR_OFFSETS
	.align		4
        /*00d4*/ 	.byte	0x04, 0x1c
        /*00d6*/ 	.short	(.L_1305 - .L_1304)


	//   ....[0]....
.L_1304:
        /*00d8*/ 	.word	0x000069b0


	//   ....[1]....
        /*00dc*/ 	.word	0x000069e0


	//----- nvinfo : EIATTR_MAX_THREADS
	.align		4
.L_1305:
        /*00e0*/ 	.byte	0x04, 0x05
        /*00e2*/ 	.short	(.L_1307 - .L_1306)
.L_1306:
        /*00e4*/ 	.word	0x00000080
        /*00e8*/ 	.word	0x00000001
        /*00ec*/ 	.word	0x00000001


	//----- nvinfo : EIATTR_CRS_STACK_SIZE
	.align		4
.L_1307:
        /*00f0*/ 	.byte	0x04, 0x1e
        /*00f2*/ 	.short	(.L_1309 - .L_1308)
.L_1308:
        /*00f4*/ 	.word	0x00000000


	//----- nvinfo : EIATTR_CBANK_PARAM_SIZE
	.align		4
.L_1309:
        /*00f8*/ 	.byte	0x03, 0x19
        /*00fa*/ 	.short	0x0128


	//----- nvinfo : EIATTR_PARAM_CBANK
	.align		4
        /*00fc*/ 	.byte	0x04, 0x0a
        /*00fe*/ 	.short	(.L_1311 - .L_1310)
	.align		4
.L_1310:
        /*0100*/ 	.word	index@(.nv.constant0._ZN10layer_norm31ln_parallel_residual_bwd_kernelINS_13Kernel_traitsIf13__nv_bfloat16S2_S2_fjLj512ELj1ELj4ELj1ELj16ENS_18Kernel_traits_baseILj512EfS2_S2_S2_fjLj128EEEEELb1ELb1ELb0EEEvNS_9BwdParamsE)
        /*0104*/ 	.short	0x0380
        /*0106*/ 	.short	0x0128


	//----- nvinfo : EIATTR_SW_WAR
	.align		4
.L_1311:
        /*0108*/ 	.byte	0x04, 0x36
        /*010a*/ 	.short	(.L_1313 - .L_1312)
.L_1312:
        /*010c*/ 	.word	0x00000008
.L_1313:


//--------------------- .nv.info._ZN10layer_norm22ln_bwd_finalize_kernelINS_22Kernel_traits_finalizeILj512Ef13__nv_bfloat16S2_S2_fjLb0ELj1024ELj4ENS_18Kernel_traits_baseILj512EfS2_S2_S2_fjLj1024EEEEELb0ELb1EEEvNS_9BwdParamsE --------------------------
	.section	.nv.info._ZN10layer_norm22ln_bwd_finalize_kernelINS_22Kernel_traits_finalizeILj512Ef13__nv_bfloat16S2_S2_fjLb0ELj1024ELj4ENS_18Kernel_traits_baseILj512EfS2_S2_S2_fjLj1024EEEEELb0ELb1EEEvNS_9BwdParamsE,"",@"SHT_CUDA_INFO"
	.sectionflags	@""
	.align	4


	//----- nvinfo : EIATTR_CUDA_API_VERSION
	.align		4
        /*0000*/ 	.byte	0x04, 0x37
        /*0002*/ 	.short	(.L_1315 - .L_1314)
.L_1314:
        /*0004*/ 	.word	0x00000082


	//----- nvinfo : EIATTR_KPARAM_INFO
	.align		4
.L_1315:
        /*0008*/ 	.byte	0x04, 0x17
        /*000a*/ 	.short	(.L_1317 - .L_1316)
.L_1316:
        /*000c*/ 	.word	0x00000000
        /*0010*/ 	.short	0x0000
        /*0012*/ 	.short	0x0000
        /*0014*/ 	.byte	0x00, 0xf0, 0xa1, 0x04


	//----- nvinfo : EIATTR_SPARSE_MMA_MASK
	.align		4
.L_1317:
        /*0018*/ 	.byte	0x03, 0x50
        /*001a*/ 	.short	0x0000


	//----- nvinfo : EIATTR_MAXREG_COUNT
	.align		4
        /*001c*/ 	.byte	0x03, 0x1b
        /*001e*/ 	.short	0x0040


	//----- nvinfo : EIATTR_NUM_BARRIERS
	.align		4
        /*0020*/ 	.byte	0x02, 0x4c
        /*0022*/ 	.byte	0x01
	.zero		1


	//----- nvinfo : EIATTR_MERCURY_ISA_VERSION
	.align		4
        /*0024*/ 	.byte	0x03, 0x5f
        /*0026*/ 	.short	0x0101


	//----- nvinfo : EIATTR_COOP_GROUP_MASK_REGIDS
	.align		4
        /*0028*/ 	.byte	0x04, 0x29
        /*002a*/ 	.short	(.L_1319 - .L_1318)


	//   ....[0]....
.L_1318:
        /*002c*/ 	.word	0xffffffff


	//   ....[1]....
        /*0030*/ 	.word	0xffffffff


	//   ....[2]....
        /*0034*/ 	.word	0xffffffff


	//   ....[3]....
        /*0038*/ 	.word	0xffffffff


	//   ....[4]....
        /*003c*/ 	.word	0xffffffff


	//   ....[5]....
        /*0040*/ 	.word	0xffffffff


	//   ....[6]....
        /*0044*/ 	.word	0xffffffff


	//   ....[7]....
        /*0048*/ 	.word	0xffffffff


	//   ....[8]....
        /*004c*/ 	.word	0xffffffff


	//   ....[9]....
        /*0050*/ 	.word	0xffffffff


	//----- nvinfo : EIATTR_COOP_GROUP_INSTR_OFFSETS
	.align		4
.L_1319:
        /*0054*/ 	.byte	0x04, 0x28
        /*0056*/ 	.short	(.L_1321 - .L_1320)


	//   ....[0]....
.L_1320:
        /*0058*/ 	.word	0x00001630


	//   ....[1]....
        /*005c*/ 	.word	0x00001640


	//   ....[2]....
        /*0060*/ 	.word	0x00001670


	//   ....[3]....
        /*0064*/ 	.word	0x00001680


	//   ....[4]....
        /*0068*/ 	.word	0x000016b0


	//   ....[5]....
        /*006c*/ 	.word	0x000016c0


	//   ....[6]....
        /*0070*/ 	.word	0x000016f0


	//   ....[7]....
        /*0074*/ 	.word	0x00001710


	//   ....[8]....
        /*0078*/ 	.word	0x00001740


	//   ....[9]....
        /*007c*/ 	.word	0x00001750


	//----- nvinfo : EIATTR_VRC_CTA_INIT_COUNT
	.align		4
.L_1321:
        /*0080*/ 	.byte	0x02, 0x4a
	.zero		1
	.zero		1


	//----- nvinfo : EIATTR_EXIT_INSTR_OFFSETS
	.align		4
        /*0084*/ 	.byte	0x04, 0x1c
        /*0086*/ 	.short	(.L_1323 - .L_1322)


	//   ....[0]....
.L_1322:
        /*0088*/ 	.word	0x00000070


	//   ....[1]....
        /*008c*/ 	.word	0x000017b0


	//   ....[2]....
        /*0090*/ 	.word	0x00001860


	//----- nvinfo : EIATTR_MAX_THREADS
	.align		4
.L_1323:
        /*0094*/ 	.byte	0x04, 0x05
        /*0096*/ 	.short	(.L_1325 - .L_1324)
.L_1324:
        /*0098*/ 	.word	0x00000400
        /*009c*/ 	.word	0x00000001
        /*00a0*/ 	.word	0x00000001


	//----- nvinfo : EIATTR_CRS_STACK_SIZE
	.align		4
.L_1325:
        /*00a4*/ 	.byte	0x04, 0x1e
        /*00a6*/ 	.short	(.L_1327 - .L_1326)
.L_1326:
        /*00a8*/ 	.word	0x00000000


	//----- nvinfo : EIATTR_CBANK_PARAM_SIZE
	.align		4
.L_1327:
        /*00ac*/ 	.byte	0x03, 0x19
        /*00ae*/ 	.short	0x0128


	//----- nvinfo : EIATTR_PARAM_CBANK
	.align		4
        /*00b0*/ 	.byte	0x04, 0x0a
        /*00b2*/ 	.short	(.L_1329 - .L_1328)
	.align		4
.L_1328:
        /*00b4*/ 	.word	index@(.nv.constant0._ZN10layer_norm22ln_bwd_finalize_kernelINS_22Kernel_traits_finalizeILj512Ef13__nv_bfloat16S2_S2_fjLb0ELj1024ELj4ENS_18Kernel_traits_baseILj512EfS2_S2_S2_fjLj1024EEEEELb0ELb1EEEvNS_9BwdParamsE)
        /*00b8*/ 	.short	0x0380
        /*00ba*/ 	.short	0x0128


	//----- nvinfo : EIATTR_SW_WAR
	.align		4
.L_1329:
        /*00bc*/ 	.byte	0x04, 0x36
        /*00be*/ 	.short	(.L_1331 - .L_1330)
.L_1330:
        /*00c0*/ 	.word	0x00000008
.L_1331:


//--------------------- .nv.info._ZN10layer_norm40ln_parallel_residual_bwd_finalize_kernelINS_22Kernel_traits_finalizeILj512Ef13__nv_bfloat16S2_S2_fjLb0ELj1024ELj4ENS_18Kernel_traits_baseILj512EfS2_S2_S2_fjLj1024EEEEELb1EEEvNS_9BwdParamsE --------------------------
	.section	.nv.info._ZN10layer_norm40ln_parallel_residual_bwd_finalize_kernelINS_22Kernel_traits_finalizeILj512Ef13__nv_bfloat16S2_S2_fjLb0ELj1024ELj4ENS_18Kernel_traits_baseILj512EfS2_S2_S2_fjLj1024EEEEELb1EEEvNS_9BwdParamsE,"",@"SHT_CUDA_INFO"
	.sectionflags	@""
	.align	4


	//----- nvinfo : EIATTR_CUDA_API_VERSION
	.align		4
        /*0000*/ 	.byte	0x04, 0x37
        /*0002*/ 	.short	(.L_1333 - .L_1332)
.L_1332:
        /*0004*/ 	.word	0x00000082


	//----- nvinfo : EIATTR_KPARAM_INFO
	.align		4
.L_1333:
        /*0008*/ 	.byte	0x04, 0x17
        /*000a*/ 	.short	(.L_1335 - .L_1334)
.L_1334:
        /*000c*/ 	.word	0x00000000
        /*0010*/ 	.short	0x0000
        /*0012*/ 	.short	0x0000
        /*0014*/ 	.byte	0x00, 0xf0, 0xa1, 0x04


	//----- nvinfo : EIATTR_SPARSE_MMA_MASK
	.align		4
.L_1335:
        /*0018*/ 	.byte	0x03, 0x50
        /*001a*/ 	.short	0x0000


	//----- nvinfo : EIATTR_MAXREG_COUNT
	.align		4
        /*001c*/ 	.byte	0x03, 0x1b
        /*001e*/ 	.short	0x0040


	//----- nvinfo : EIATTR_NUM_BARRIERS
	.align		4
        /*0020*/ 	.byte	0x02, 0x4c
        /*0022*/ 	.byte	0x01
	.zero		1


	//----- nvinfo : EIATTR_MERCURY_ISA_VERSION
	.align		4
        /*0024*/ 	.byte	0x03, 0x5f
        /*0026*/ 	.short	0x0101


	//----- nvinfo : EIATTR_COOP_GROUP_MASK_REGIDS
	.align		4
        /*0028*/ 	.byte	0x04, 0x29
        /*002a*/ 	.short	(.L_1337 - .L_1336)


	//   ....[0]....
.L_1336:
        /*002c*/ 	.word	0xffffffff


	//   ....[1]....
        /*0030*/ 	.word	0xffffffff


	//   ....[2]....
        /*0034*/ 	.word	0xffffffff


	//   ....[3]....
        /*0038*/ 	.word	0xffffffff


	//   ....[4]....
        /*003c*/ 	.word	0xffffffff


	//   ....[5]....
        /*0040*/ 	.word	0xffffffff


	//   ....[6]....
        /*0044*/ 	.word	0xffffffff


	//   ....[7]....
        /*0048*/ 	.word	0xffffffff


	//   ....[8]....
        /*004c*/ 	.word	0xffffffff


	//   ....[9]....
        /*0050*/ 	.word	0xffffffff


	//   ....[10]....
        /*0054*/ 	.word	0xffffffff


	//   ....[11]....
        /*0058*/ 	.word	0xffffffff


	//   ....[12]....
        /*005c*/ 	.word	0xffffffff


	//   ....[13]....
        /*0060*/ 	.word	0xffffffff


	//   ....[14]....
        /*0064*/ 	.word	0xffffffff


	//   ....[15]....
        /*0068*/ 	.word	0xffffffff


	//   ....[16]....
        /*006c*/ 	.word	0xffffffff


	//   ....[17]....
        /*0070*/ 	.word	0xffffffff


	//   ....[18]....
        /*0074*/ 	.word	0xffffffff


	//   ....[19]....
        /*0078*/ 	.word	0xffffffff


	//----- nvinfo : EIATTR_COOP_GROUP_INSTR_OFFSETS
	.align		4
.L_1337:
        /*007c*/ 	.byte	0x04, 0x28
        /*007e*/ 	.short	(.L_1339 - .L_1338)


	//   ....[0]....
.L_1338:
        /*0080*/ 	.word	0x00001410


	//   ....[1]....
        /*0084*/ 	.word	0x00001420


	//   ....[2]....
        /*0088*/ 	.word	0x00001430


	//   ....[3]....
        /*008c*/ 	.word	0x00001440


	//   ....[4]....
        /*0090*/ 	.word	0x00001470


	//   ....[5]....
        /*0094*/ 	.word	0x00001490


	//   ....[6]....
        /*0098*/ 	.word	0x000014b0


	//   ....[7]....
        /*009c*/ 	.word	0x000014c0


	//   ....[8]....
        /*00a0*/ 	.word	0x000014f0


	//   ....[9]....
        /*00a4*/ 	.word	0x00001510


	//   ....[10]....
        /*00a8*/ 	.word	0x00001530


	//   ....[11]....
        /*00ac*/ 	.word	0x00001540


	//   ....[12]....
        /*00b0*/ 	.word	0x00001570


	//   ....[13]....
        /*00b4*/ 	.word	0x00001590


	//   ....[14]....
        /*00b8*/ 	.word	0x000015b0


	//   ....[15]....
        /*00bc*/ 	.word	0x000015c0


	//   ....[16]....
        /*00c0*/ 	.word	0x000015f0


	//   ....[17]....
        /*00c4*/ 	.word	0x00001620


	//   ....[18]....
        /*00c8*/ 	.word	0x00001630


	//   ....[19]....
        /*00cc*/ 	.word	0x00001640


	//----- nvinfo : EIATTR_VRC_CTA_INIT_COUNT
	.align		4
.L_1339:
        /*00d0*/ 	.byte	0x02, 0x4a
	.zero		1
	.zero		1


	//----- nvinfo : EIATTR_EXIT_INSTR_OFFSETS
	.align		4
        /*00d4*/ 	.byte	0x04, 0x1c
        /*00d6*/ 	.short	(.L_1341 - .L_1340)


	//   ....[0]....
.L_1340:
        /*00d8*/ 	.word	0x00000060


	//   ....[1]....
        /*00dc*/ 	.word	0x000016e0


	//   ....[2]....
        /*00e0*/ 	.word	0x00001810


	//----- nvinfo : EIATTR_MAX_THREADS
	.align		4
.L_1341:
        /*00e4*/ 	.byte	0x04, 0x05
        /*00e6*/ 	.short	(.L_1343 - .L_1342)
.L_1342:
        /*00e8*/ 	.word	0x00000400
        /*00ec*/ 	.word	0x00000001
        /*00f0*/ 	.word	0x00000001


	//----- nvinfo : EIATTR_CRS_STACK_SIZE
	.align		4
.L_1343:
        /*00f4*/ 	.byte	0x04, 0x1e
        /*00f6*/ 	.short	(.L_1345 - .L_1344)
.L_1344:
        /*00f8*/ 	.word	0x00000000


	//----- nvinfo : EIATTR_CBANK_PARAM_SIZE
	.align		4
.L_1345:
        /*00fc*/ 	.byte	0x03, 0x19
        /*00fe*/ 	.short	0x0128


	//----- nvinfo : EIATTR_PARAM_CBANK
	.align		4
        /*0100*/ 	.byte	0x04, 0x0a
        /*0102*/ 	.short	(.L_1347 - .L_1346)
	.align		4
.L_1346:
        /*0104*/ 	.word	index@(.nv.constant0._ZN10layer_norm40ln_parallel_residual_bwd_finalize_kernelINS_22Kernel_traits_finalizeILj512Ef13__nv_bfloat16S2_S2_fjLb0ELj1024ELj4ENS_18Kernel_traits_baseILj512EfS2_S2_S2_fjLj1024EEEEELb1EEEvNS_9BwdParamsE)
        /*0108*/ 	.short	0x0380
        /*010a*/ 	.short	0x0128


	//----- nvinfo : EIATTR_SW_WAR
	.align		4
.L_1347:
        /*010c*/ 	.byte	0x04, 0x36
        /*010e*/ 	.short	(.L_1349 - .L_1348)
.L_1348:
        /*0110*/ 	.word	0x00000008
.L_1349:


//--------------------- .nv.info._ZN10layer_norm31ln_parallel_residual_bwd_kernelINS_13Kernel_traitsIf13__nv_bfloat16S2_S2_fjLj512ELj1ELj4ELj1ELj16ENS_18Kernel_traits_baseILj512EfS2_S2_S2_fjLj128EEEEELb1ELb1ELb1EEEvNS_9BwdParamsE --------------------------
	.section	.nv.info._ZN10layer_norm31ln_parallel_residual_bwd_kernelINS_13Kernel_traitsIf13__nv_bfloat16S2_S2_fjLj512ELj1ELj4ELj1ELj16ENS_18Kernel_traits_baseILj512EfS2_S2_S2_fjLj128EEEEELb1ELb1ELb1EEEvNS_9BwdParamsE,"",@"SHT_CUDA_INFO"
	.sectionflags	@""
	.align	4


	//----- nvinfo : EIATTR_CUDA_API_VERSION
	.align		4
        /*0000*/ 	.byte	0x04, 0x37
        /*0002*/ 	.short	(.L_1351 - .L_1350)
.L_1350:
        /*0004*/ 	.word	0x00000082


	//----- nvinfo : EIATTR_KPARAM_INFO
	.align		4
.L_1351:
        /*0008*/ 	.byte	0x04, 0x17
        /*000a*/ 	.short	(.L_1353 - .L_1352)
.L_1352:
        /*000c*/ 	.word	0x00000000
        /*0010*/ 	.short	0x0000
        /*0012*/ 	.short	0x0000
        /*0014*/ 	.byte	0x00, 0xf0, 0xa1, 0x04


	//----- nvinfo : EIATTR_SPARSE_MMA_MASK
	.align		4
.L_1353:
        /*0018*/ 	.byte	0x03, 0x50
        /*001a*/ 	.short	0x0000


	//----- nvinfo : EIATTR_MAXREG_COUNT
	.align		4
        /*001c*/ 	.byte	0x03, 0x1b
        /*001e*/ 	.short	0x00ff


	//----- nvinfo : EIATTR_NUM_BARRIERS
	.align		4
        /*0020*/ 	.byte	0x02, 0x4c
        /*0022*/ 	.byte	0x01
	.zero		1


	//----- nvinfo : EIATTR_MERCURY_ISA_VERSION
	.align		4
        /*0024*/ 	.byte	0x03, 0x5f
        /*0026*/ 	.short	0x0101


	//----- nvinfo : EIATTR_COOP_GROUP_MASK_REGIDS
	.align		4
        /*0028*/ 	.byte	0x04, 0x29
        /*002a*/ 	.short	(.L_1355 - .L_1354)


	//   ....[0]....
.L_1354:
        /*002c*/ 	.word	0xffffffff


	//   ....[1]....
        /*0030*/ 	.word	0xffffffff


	//   ....[2]....
        /*0034*/ 	.word	0xffffffff


	//   ....[3]....
        /*0038*/ 	.word	0xffffffff


	//   ....[4]....
        /*003c*/ 	.word	0xffffffff


	//   ....[5]....
        /*0040*/ 	.word	0xffffffff


	//   ....[6]....
        /*0044*/ 	.word	0xffffffff


	//   ....[7]....
        /*0048*/ 	.word	0xffffffff


	//   ....[8]....
        /*004c*/ 	.word	0xffffffff


	//   ....[9]....
        /*0050*/ 	.word	0xffffffff


	//   ....[10]....
        /*0054*/ 	.word	0x05000076


	//   ....[11]....
        /*0058*/ 	.word	0x05000076


	//   ....[12]....
        /*005c*/ 	.word	0x05000076


	//   ....[13]....
        /*0060*/ 	.word	0x05000076


	//   ....[14]....
        /*0064*/ 	.word	0x05000076


	//   ....[15]....
        /*0068*/ 	.word	0x05000076


	//   ....[16]....
        /*006c*/ 	.word	0x05000076


	//   ....[17]....
        /*0070*/ 	.word	0x05000076


	//   ....[18]....
        /*0074*/ 	.word	0x05000076


	//   ....[19]....
        /*0078*/ 	.word	0x05000076


	//----- nvinfo : EIATTR_COOP_GROUP_INSTR_OFFSETS
	.align		4
.L_1355:
        /*007c*/ 	.byte	0x04, 0x28
        /*007e*/ 	.short	(.L_1357 - .L_1356)


	//   ....[0]....
.L_1356:
        /*0080*/ 	.word	0x000010e0


	//   ....[1]....
        /*0084*/ 	.word	0x000010f0


	//   ....[2]....
        /*0088*/ 	.word	0x00001120


	//   ....[3]....
        /*008c*/ 	.word	0x00001130


	//   ....[4]....
        /*0090*/ 	.word	0x00001160


	//   ....[5]....
        /*0094*/ 	.word	0x00001170


	//   ....[6]....
        /*0098*/ 	.word	0x000011a0


	//   ....[7]....
        /*009c*/ 	.word	0x000011b0


	//   ....[8]....
        /*00a0*/ 	.word	0x000011e0


	//   ....[9]....
        /*00a4*/ 	.word	0x000011f0


	//   ....[10]....
        /*00a8*/ 	.word	0x00006780


	//   ....[11]....
        /*00ac*/ 	.word	0x00006810


	//   ....[12]....
        /*00b0*/ 	.word	0x00006880


	//   ....[13]....
        /*00b4*/ 	.word	0x000068e0


	//   ....[14]....
        /*00b8*/ 	.word	0x00006950


	//   ....[15]....
        /*00bc*/ 	.word	0x000069b0


	//   ....[16]....
        /*00c0*/ 	.word	0x00006a20


	//   ....[17]....
        /*00c4*/ 	.word	0x00006a80


	//   ....[18]....
        /*00c8*/ 	.word	0x00006af0


	//   ....[19]....
        /*00cc*/ 	.word	0x00006b50


	//----- nvinfo : EIATTR_VRC_CTA_INIT_COUNT
	.align		4
.L_1357:
        /*00d0*/ 	.byte	0x02, 0x4a
	.zero		1
	.zero		1


	//----- nvinfo : EIATTR_EXIT_INSTR_OFFSETS
	.align		4
        /*00d4*/ 	.byte	0x04, 0x1c
        /*00d6*/ 	.short	(.L_1359 - .L_1358)


	//   ....[0]....
.L_1358:
        /*00d8*/ 	.word	0x00006710


	//----- nvinfo : EIATTR_MAX_THREADS
	.align		4
.L_1359:
        /*00dc*/ 	.byte	0x04, 0x05
        /*00de*/ 	.short	(.L_1361 - .L_1360)
.L_1360:
        /*00e0*/ 	.word	0x00000080
        /*00e4*/ 	.word	0x00000001
        /*00e8*/ 	.word	0x00000001


	//----- nvinfo : EIATTR_CRS_STACK_SIZE
	.align		4
.L_1361:
        /*00ec*/ 	.byte	0x04, 0x1e
        /*00ee*/ 	.short	(.L_1363 - .L_1362)
.L_1362:
        /*00f0*/ 	.word	0x00000000


	//----- nvinfo : EIATTR_CBANK_PARAM_SIZE
	.align		4
.L_1363:
        /*00f4*/ 	.byte	0x03, 0x19
        /*00f6*/ 	.short	0x0128


	//----- nvinfo : EIATTR_PARAM_CBANK
	.align		4
        /*00f8*/ 	.byte	0x04, 0x0a
        /*00fa*/ 	.short	(.L_1365 - .L_1364)
	.align		4
.L_1364:
        /*00fc*/ 	.word	index@(.nv.constant0._ZN10layer_norm31ln_parallel_residual_bwd_kernelINS_13Kernel_traitsIf13__nv_bfloat16S2_S2_fjLj512ELj1ELj4ELj1ELj16ENS_18Kernel_traits_baseILj512EfS2_S2_S2_fjLj128EEEEELb1ELb1ELb1EEEvNS_9BwdParamsE)
        /*0100*/ 	.short	0x0380
        /*0102*/ 	.short	0x0128


	//----- nvinfo : EIATTR_SW_WAR
	.align		4
.L_1365:
        /*0104*/ 	.byte	0x04, 0x36
        /*0106*/ 	.short	(.L_1367 - .L_1366)
.L_1366:
        /*0108*/ 	.word	0x00000008
.L_1367:


//--------------------- .nv.info._ZN10layer_norm31ln_parallel_residual_bwd_kernelINS_13Kernel_traitsI13__nv_bfloat16S2_fS2_fjLj512ELj1ELj4ELj1ELj16ENS_18Kernel_traits_baseILj512ES2_S2_fS2_fjLj128EEEEELb0ELb0ELb0EEEvNS_9BwdParamsE --------------------------
	.section	.nv.info._ZN10layer_norm31ln_parallel_residual_bwd_kernelINS_13Kernel_traitsI13__nv_bfloat16S2_fS2_fjLj512ELj1ELj4ELj1ELj16ENS_18Kernel_traits_baseILj512ES2_S2_fS2_fjLj128EEEEELb0ELb0ELb0EEEvNS_9BwdParamsE,"",@"SHT_CUDA_INFO"
	.sectionflags	@""
	.align	4


	//----- nvinfo : EIATTR_CUDA_API_VERSION
	.align		4
        /*0000*/ 	.byte	0x04, 0x37
        /*0002*/ 	.short	(.L_1369 - .L_1368)
.L_1368:
        /*0004*/ 	.word	0x00000082


	//----- nvinfo : EIATTR_KPARAM_INFO
	.align		4
.L_1369:
        /*0008*/ 	.byte	0x04, 0x17
        /*000a*/ 	.short	(.L_1371 - .L_1370)
.L_1370:
        /*000c*/ 	.word	0x00000000
        /*0010*/ 	.short	0x0000
        /*0012*/ 	.short	0x0000
        /*0014*/ 	.byte	0x00, 0xf0, 0xa1, 0x04


	//----- nvinfo : EIATTR_SPARSE_MMA_MASK
	.align		4
.L_1371:
        /*0018*/ 	.byte	0x03, 0x50
        /*001a*/ 	.short	0x0000


	//----- nvinfo : EIATTR_MAXREG_COUNT
	.align		4
        /*001c*/ 	.byte	0x03, 0x1b
        /*001e*/ 	.short	0x00ff


	//----- nvinfo : EIATTR_NUM_BARRIERS
	.align		4
        /*0020*/ 	.byte	0x02, 0x4c
        /*0022*/ 	.byte	0x01
	.zero		1


	//----- nvinfo : EIATTR_MERCURY_ISA_VERSION
	.align		4
        /*0024*/ 	.byte	0x03, 0x5f
        /*0026*/ 	.short	0x0101


	//----- nvinfo : EIATTR_COOP_GROUP_MASK_REGIDS
	.align		4
        /*0028*/ 	.byte	0x04, 0x29
        /*002a*/ 	.short	(.L_1373 - .L_1372)


	//   ....[0]....
.L_1372:
        /*002c*/ 	.word	0xffffffff


	//   ....[1]....
        /*0030*/ 	.word	0xffffffff


	//   ....[2]....
        /*0034*/ 	.word	0xffffffff


	//   ....[3]....
        /*0038*/ 	.word	0xffffffff


	//   ....[4]....
        /*003c*/ 	.word	0xffffffff


	//   ....[5]....
        /*0040*/ 	.word	0xffffffff


	//   ....[6]....
        /*0044*/ 	.word	0xffffffff


	//   ....[7]....
        /*0048*/ 	.word	0xffffffff


	//   ....[8]....
        /*004c*/ 	.word	0xffffffff


	//   ....[9]....
        /*0050*/ 	.word	0xffffffff


	//   ....[10]....
        /*0054*/ 	.word	0x05000080


	//   ....[11]....
        /*0058*/ 	.word	0x05000080


	//   ....[12]....
        /*005c*/ 	.word	0x05000080


	//   ....[13]....
        /*0060*/ 	.word	0x05000080


	//   ....[14]....
        /*0064*/ 	.word	0x05000080


	//   ....[15]....
        /*0068*/ 	.word	0x05000080


	//   ....[16]....
        /*006c*/ 	.word	0x05000080


	//   ....[17]....
        /*0070*/ 	.word	0x05000080


	//   ....[18]....
        /*0074*/ 	.word	0x05000080


	//   ....[19]....
        /*0078*/ 	.word	0x05000080


	//----- nvinfo : EIATTR_COOP_GROUP_INSTR_OFFSETS
	.align		4
.L_1373:
        /*007c*/ 	.byte	0x04, 0x28
        /*007e*/ 	.short	(.L_1375 - .L_1374)


	//   ....[0]....
.L_1374:
        /*0080*/ 	.word	0x00001a50


	//   ....[1]....
        /*0084*/ 	.word	0x00001a60


	//   ....[2]....
        /*0088*/ 	.word	0x00001a90


	//   ....[3]....
        /*008c*/ 	.word	0x00001aa0


	//   ....[4]....
        /*0090*/ 	.word	0x00001ad0


	//   ....[5]....
        /*0094*/ 	.word	0x00001ae0


	//   ....[6]....
        /*0098*/ 	.word	0x00001b10


	//   ....[7]....
        /*009c*/ 	.word	0x00001b20


	//   ....[8]....
        /*00a0*/ 	.word	0x00001b50


	//   ....[9]....
        /*00a4*/ 	.word	0x00001b60


	//   ....[10]....
        /*00a8*/ 	.word	0x000050a0


	//   ....[11]....
        /*00ac*/ 	.word	0x00005140


	//   ....[12]....
        /*00b0*/ 	.word	0x000051a0


	//   ....[13]....
        /*00b4*/ 	.word	0x00005200


	//   ....[14]....
        /*00b8*/ 	.word	0x00005270


	//   ....[15]....
        /*00bc*/ 	.word	0x000052d0


	//   ....[16]....
        /*00c0*/ 	.word	0x00005340


	//   ....[17]....
        /*00c4*/ 	.word	0x000053a0


	//   ....[18]....
        /*00c8*/ 	.word	0x00005410


	//   ....[19]....
        /*00cc*/ 	.word	0x00005470


	//----- nvinfo : EIATTR_VRC_CTA_INIT_COUNT
	.align		4
.L_1375:
        /*00d0*/ 	.byte	0x02, 0x4a
	.zero		1
	.zero		1


	//----- nvinfo : EIATTR_EXIT_INSTR_OFFSETS
	.align		4
        /*00d4*/ 	.byte	0x04, 0x1c
        /*00d6*/ 	.short	(.L_1377 - .L_1376)


	//   ....[0]....
.L_1376:
        /*00d8*/ 	.word	0x00004fd0


	//   ....[1]....
        /*00dc*/ 	.word	0x00005040


	//----- nvinfo : EIATTR_MAX_THREADS
	.align		4
.L_1377:
        /*00e0*/ 	.byte	0x04, 0x05
        /*00e2*/ 	.short	(.L_1379 - .L_1378)
.L_1378:
        /*00e4*/ 	.word	0x00000080
        /*00e8*/ 	.word	0x00000001
        /*00ec*/ 	.word	0x00000001


	//----- nvinfo : EIATTR_CRS_STACK_SIZE
	.align		4
.L_1379:
        /*00f0*/ 	.byte	0x04, 0x1e
        /*00f2*/ 	.short	(.L_1381 - .L_1380)
.L_1380:
        /*00f4*/ 	.word	0x00000000


	//----- nvinfo : EIATTR_CBANK_PARAM_SIZE
	.align		4
.L_1381:
        /*00f8*/ 	.byte	0x03, 0x19
        /*00fa*/ 	.short	0x0128


	//----- nvinfo : EIATTR_PARAM_CBANK
	.align		4
        /*00fc*/ 	.byte	0x04, 0x0a
        /*00fe*/ 	.short	(.L_1383 - .L_1382)
	.align		4
.L_1382:
        /*0100*/ 	.word	index@(.nv.constant0._ZN10layer_norm31ln_parallel_residual_bwd_kernelINS_13Kernel_traitsI13__nv_bfloat16S2_fS2_fjLj512ELj1ELj4ELj1ELj16ENS_18Kernel_traits_baseILj512ES2_S2_fS2_fjLj128EEEEELb0ELb0ELb0EEEvNS_9BwdParamsE)
        /*0104*/ 	.short	0x0380
        /*0106*/ 	.short	0x0128


	//----- nvinfo : EIATTR_SW_WAR
	.align		4
.L_1383:
        /*0108*/ 	.byte	0x04, 0x36
        /*010a*/ 	.short	(.L_1385 - .L_1384)
.L_1384:
        /*010c*/ 	.word	0x00000008
.L_1385:


//--------------------- .nv.info._ZN10layer_norm31ln_parallel_residual_bwd_kernelINS_13Kernel_traitsI13__nv_bfloat16S2_fS2_fjLj512ELj1ELj4ELj1ELj16ENS_18Kernel_traits_baseILj512ES2_S2_fS2_fjLj128EEEEELb0ELb0ELb1EEEvNS_9BwdParamsE --------------------------
	.section	.nv.info._ZN10layer_norm31ln_parallel_residual_bwd_kernelINS_13Kernel_traitsI13__nv_bfloat16S2_fS2_fjLj512ELj1ELj4ELj1ELj16ENS_18Kernel_traits_baseILj512ES2_S2_fS2_fjLj128EEEEELb0ELb0ELb1EEEvNS_9BwdParamsE,"",@"SHT_CUDA_INFO"
	.sectionflags	@""
	.align	4


	//----- nvinfo : EIATTR_CUDA_API_VERSION
	.align		4
        /*0000*/ 	.byte	0x04, 0x37
        /*0002*/ 	.short	(.L_1387 - .L_1386)
.L_1386:
        /*0004*/ 	.word	0x00000082


	//----- nvinfo : EIATTR_KPARAM_INFO
	.align		4
.L_1387:
        /*0008*/ 	.byte	0x04, 0x17
        /*000a*/ 	.short	(.L_1389 - .L_1388)
.L_1388:
        /*000c*/ 	.word	0x00000000
        /*0010*/ 	.short	0x0000
        /*0012*/ 	.short	0x0000
        /*0014*/ 	.byte	0x00, 0xf0, 0xa1, 0x04


	//----- nvinfo : EIATTR_SPARSE_MMA_MASK
	.align		4
.L_1389:
        /*0018*/ 	.byte	0x03, 0x50
        /*001a*/ 	.short	0x0000


	//----- nvinfo : EIATTR_MAXREG_COUNT
	.align		4
        /*001c*/ 	.byte	0x03, 0x1b
        /*001e*/ 	.short	0x00ff


	//----- nvinfo : EIATTR_NUM_BARRIERS
	.align		4
        /*0020*/ 	.byte	0x02, 0x4c
        /*0022*/ 	.byte	0x01
	.zero		1


	//----- nvinfo : EIATTR_MERCURY_ISA_VERSION
	.align		4
        /*0024*/ 	.byte	0x03, 0x5f
        /*0026*/ 	.short	0x0101


	//----- nvinfo : EIATTR_COOP_GROUP_MASK_REGIDS
	.align		4
        /*0028*/ 	.byte	0x04, 0x29
        /*002a*/ 	.short	(.L_1391 - .L_1390)


	//   ....[0]....
.L_1390:
        /*002c*/ 	.word	0xffffffff


	//   ....[1]....
        /*0030*/ 	.word	0xffffffff


	//   ....[2]....
        /*0034*/ 	.word	0xffffffff


	//   ....[3]....
        /*0038*/ 	.word	0xffffffff


	//   ....[4]....
        /*003c*/ 	.word	0xffffffff


	//   ....[5]....
        /*0040*/ 	.word	0xffffffff


	//   ....[6]....
        /*0044*/ 	.word	0xffffffff


	//   ....[7]....
        /*0048*/ 	.word	0xffffffff


	//   ....[8]....
        /*004c*/ 	.word	0xffffffff


	//   ....[9]....
        /*0050*/ 	.word	0xffffffff


	//   ....[10]....
        /*0054*/ 	.word	0x050000a4


	//   ....[11]....
        /*0058*/ 	.word	0x050000a4


	//   ....[12]....
        /*005c*/ 	.word	0x050000a4


	//   ....[13]....
        /*0060*/ 	.word	0x050000a4


	//   ....[14]....
        /*0064*/ 	.word	0x050000a4


	//   ....[15]....
        /*0068*/ 	.word	0x050000a4


	//   ....[16]....
        /*006c*/ 	.word	0x050000a4


	//   ....[17]....
        /*0070*/ 	.word	0x050000a4


	//   ....[18]....
        /*0074*/ 	.word	0x050000a4


	//   ....[19]....
        /*0078*/ 	.word	0x050000a4


	//----- nvinfo : EIATTR_COOP_GROUP_INSTR_OFFSETS
	.align		4
.L_1391:
        /*007c*/ 	.byte	0x04, 0x28
        /*007e*/ 	.short	(.L_1393 - .L_1392)


	//   ....[0]....
.L_1392:
        /*0080*/ 	.word	0x00001880


	//   ....[1]....
        /*0084*/ 	.word	0x00001890


	//   ....[2]....
        /*0088*/ 	.word	0x000018c0


	//   ....[3]....
        /*008c*/ 	.word	0x000018d0


	//   ....[4]....
        /*0090*/ 	.word	0x00001900


	//   ....[5]....
        /*0094*/ 	.word	0x00001910


	//   ....[6]....
        /*0098*/ 	.word	0x00001940


	//   ....[7]....
        /*009c*/ 	.word	0x00001950


	//   ....[8]....
        /*00a0*/ 	.word	0x00001980


	//   ....[9]....
        /*00a4*/ 	.word	0x00001990


	//   ....[10]....
        /*00a8*/ 	.word	0x00004cf0


	//   ....[11]....
        /*00ac*/ 	.word	0x00004d80


	//   ....[12]....
        /*00b0*/ 	.word	0x00004df0


	//   ....[13]....
        /*00b4*/ 	.word	0x00004e50


	//   ....[14]....
        /*00b8*/ 	.word	0x00004ec0


	//   ....[15]....
        /*00bc*/ 	.word	0x00004f20


	//   ....[16]....
        /*00c0*/ 	.word	0x00004f90


	//   ....[17]....
        /*00c4*/ 	.word	0x00004ff0


	//   ....[18]....
        /*00c8*/ 	.word	0x00005060


	//   ....[19]....
        /*00cc*/ 	.word	0x000050c0


	//----- nvinfo : EIATTR_VRC_CTA_INIT_COUNT
	.align		4
.L_1393:
        /*00d0*/ 	.byte	0x02, 0x4a
	.zero		1
	.zero		1


	//----- nvinfo : EIATTR_EXIT_INSTR_OFFSETS
	.align		4
        /*00d4*/ 	.byte	0x04, 0x1c
        /*00d6*/ 	.short	(.L_1395 - .L_1394)


	//   ....[0]....
.L_1394:
        /*00d8*/ 	.word	0x00004c80


	//----- nvinfo : EIATTR_MAX_THREADS
	.align		4
.L_1395:
        /*00dc*/ 	.byte	0x04, 0x05
        /*00de*/ 	.short	(.L_1397 - .L_1396)
.L_1396:
        /*00e0*/ 	.word	0x00000080
        /*00e4*/ 	.word	0x00000001
        /*00e8*/ 	.word	0x00000001


	//----- nvinfo : EIATTR_CRS_STACK_SIZE
	.align		4
.L_1397:
        /*00ec*/ 	.byte	0x04, 0x1e
        /*00ee*/ 	.short	(.L_1399 - .L_1398)
.L_1398:
        /*00f0*/ 	.word	0x00000000


	//----- nvinfo : EIATTR_CBANK_PARAM_SIZE
	.align		4
.L_1399:
        /*00f4*/ 	.byte	0x03, 0x19
        /*00f6*/ 	.short	0x0128


	//----- nvinfo : EIATTR_PARAM_CBANK
	.align		4
        /*00f8*/ 	.byte	0x04, 0x0a
        /*00fa*/ 	.short	(.L_1401 - .L_1400)
	.align		4
.L_1400:
        /*00fc*/ 	.word	index@(.nv.constant0._ZN10layer_norm31ln_parallel_residual_bwd_kernelINS_13Kernel_traitsI13__nv_bfloat16S2_fS2_fjLj512ELj1ELj4ELj1ELj16ENS_18Kernel_traits_baseILj512ES2_S2_fS2_fjLj128EEEEELb0ELb0ELb1EEEvNS_9BwdParamsE)
        /*0100*/ 	.short	0x0380
        /*0102*/ 	.short	0x0128


	//----- nvinfo : EIATTR_SW_WAR
	.align		4
.L_1401:
        /*0104*/ 	.byte	0x04, 0x36
        /*0106*/ 	.short	(.L_1403 - .L_1402)
.L_1402:
        /*0108*/ 	.word	0x00000008
.L_1403:


//--------------------- .nv.info._ZN10layer_norm31ln_parallel_residual_bwd_kernelINS_13Kernel_traitsI13__nv_bfloat16S2_fS2_fjLj512ELj1ELj4ELj1ELj16ENS_18Kernel_traits_baseILj512ES2_S2_fS2_fjLj128EEEEELb0ELb1ELb0EEEvNS_9BwdParamsE --------------------------
	.section	.nv.info._ZN10layer_norm31ln_parallel_residual_bwd_kernelINS_13Kernel_traitsI13__nv_bfloat16S2_fS2_fjLj512ELj1ELj4ELj1ELj16ENS_18Kernel_traits_baseILj512ES2_S2_fS2_fjLj128EEEEELb0ELb1ELb0EEEvNS_9BwdParamsE,"",@"SHT_CUDA_INFO"
	.sectionflags	@""
	.align	4


	//----- nvinfo : EIATTR_CUDA_API_VERSION
	.align		4
        /*0000*/ 	.byte	0x04, 0x37
        /*0002*/ 	.short	(.L_1405 - .L_1404)
.L_1404:
        /*0004*/ 	.word	0x00000082


	//----- nvinfo : EIATTR_KPARAM_INFO
	.align		4
.L_1405:
        /*0008*/ 	.byte	0x04, 0x17
        /*000a*/ 	.short	(.L_1407 - .L_1406)
.L_1406:
        /*000c*/ 	.word	0x00000000
        /*0010*/ 	.short	0x0000
        /*0012*/ 	.short	0x0000
        /*0014*/ 	.byte	0x00, 0xf0, 0xa1, 0x04


	//----- nvinfo : EIATTR_SPARSE_MMA_MASK
	.align		4
.L_1407:
        /*0018*/ 	.byte	0x03, 0x50
        /*001a*/ 	.short	0x0000


	//----- nvinfo : EIATTR_MAXREG_COUNT
	.align		4
        /*001c*/ 	.byte	0x03, 0x1b
        /*001e*/ 	.short	0x00ff


	//----- nvinfo : EIATTR_NUM_BARRIERS
	.align		4
        /*0020*/ 	.byte	0x02, 0x4c
        /*0022*/ 	.byte	0x01
	.zero		1


	//----- nvinfo : EIATTR_MERCURY_ISA_VERSION
	.align		4
        /*0024*/ 	.byte	0x03, 0x5f
        /*0026*/ 	.short	0x0101


	//----- nvinfo : EIATTR_COOP_GROUP_MASK_REGIDS
	.align		4
        /*0028*/ 	.byte	0x04, 0x29
        /*002a*/ 	.short	(.L_1409 - .L_1408)


	//   ....[0]....
.L_1408:
        /*002c*/ 	.word	0xffffffff


	//   ....[1]....
        /*0030*/ 	.word	0xffffffff


	//   ....[2]....
        /*0034*/ 	.word	0xffffffff


	//   ....[3]....
        /*0038*/ 	.word	0xffffffff


	//   ....[4]....
        /*003c*/ 	.word	0xffffffff


	//   ....[5]....
        /*0040*/ 	.word	0xffffffff


	//   ....[6]....
        /*0044*/ 	.word	0xffffffff


	//   ....[7]....
        /*0048*/ 	.word	0xffffffff


	//   ....[8]....
        /*004c*/ 	.word	0xffffffff


	//   ....[9]....
        /*0050*/ 	.word	0xffffffff


	//   ....[10]....
        /*0054*/ 	.word	0x05000072


	//   ....[11]....
        /*0058*/ 	.word	0x05000072


	//   ....[12]....
        /*005c*/ 	.word	0x05000072


	//   ....[13]....
        /*0060*/ 	.word	0x05000072


	//   ....[14]....
        /*0064*/ 	.word	0x05000072


	//   ....[15]....
        /*0068*/ 	.word	0x05000072


	//   ....[16]....
        /*006c*/ 	.word	0x05000072


	//   ....[17]....
        /*0070*/ 	.word	0x05000072


	//   ....[18]....
        /*0074*/ 	.word	0x05000072


	//   ....[19]....
        /*0078*/ 	.word	0x05000072


	//----- nvinfo : EIATTR_COOP_GROUP_INSTR_OFFSETS
	.align		4
.L_1409:
        /*007c*/ 	.byte	0x04, 0x28
        /*007e*/ 	.short	(.L_1411 - .L_1410)


	//   ....[0]....
.L_1410:
        /*0080*/ 	.word	0x000011a0


	//   ....[1]....
        /*0084*/ 	.word	0x000011b0


	//   ....[2]....
        /*0088*/ 	.word	0x000011e0


	//   ....[3]....
        /*008c*/ 	.word	0x000011f0


	//   ....[4]....
        /*0090*/ 	.word	0x00001220


	//   ....[5]....
        /*0094*/ 	.word	0x00001230


	//   ....[6]....
        /*0098*/ 	.word	0x00001260


	//   ....[7]....
        /*009c*/ 	.word	0x00001270


	//   ....[8]....
        /*00a0*/ 	.word	0x000012a0


	//   ....[9]....
        /*00a4*/ 	.word	0x000012b0


	//   ....[10]....
        /*00a8*/ 	.word	0x00004090


	//   ....[11]....
        /*00ac*/ 	.word	0x00004130


	//   ....[12]....
        /*00b0*/ 	.word	0x00004190


	//   ....[13]....
        /*00b4*/ 	.word	0x000041f0


	//   ....[14]....
        /*00b8*/ 	.word	0x00004260


	//   ....[15]....
        /*00bc*/ 	.word	0x000042c0


	//   ....[16]....
        /*00c0*/ 	.word	0x00004330


	//   ....[17]....
        /*00c4*/ 	.word	0x00004390


	//   ....[18]....
        /*00c8*/ 	.word	0x00004400


	//   ....[19]....
        /*00cc*/ 	.word	0x00004460


	//----- nvinfo : EIATTR_VRC_CTA_INIT_COUNT
	.align		4
.L_1411:
        /*00d0*/ 	.byte	0x02, 0x4a
	.zero		1
	.zero		1


	//----- nvinfo : EIATTR_EXIT_INSTR_OFFSETS
	.align		4
        /*00d4*/ 	.byte	0x04, 0x1c
        /*00d6*/ 	.short	(.L_1413 - .L_1412)


	//   ....[0]....
.L_1412:
        /*00d8*/ 	.word	0x00004000


	//   ....[1]....
        /*00dc*/ 	.word	0x00004030


	//----- nvinfo : EIATTR_MAX_THREADS
	.align		4
.L_1413:
        /*00e0*/ 	.byte	0x04, 0x05
        /*00e2*/ 	.short	(.L_1415 - .L_1414)
.L_1414:
        /*00e4*/ 	.word	0x00000080
        /*00e8*/ 	.word	0x00000001
        /*00ec*/ 	.word	0x00000001


	//----- nvinfo : EIATTR_CRS_STACK_SIZE
	.align		4
.L_1415:
        /*00f0*/ 	.byte	0x04, 0x1e
        /*00f2*/ 	.short	(.L_1417 - .L_1416)
.L_1416:
        /*00f4*/ 	.word	0x00000000


	//----- nvinfo : EIATTR_CBANK_PARAM_SIZE
	.align		4
.L_1417:
        /*00f8*/ 	.byte	0x03, 0x19
        /*00fa*/ 	.short	0x0128


	//----- nvinfo : EIATTR_PARAM_CBANK
	.align		4
        /*00fc*/ 	.byte	0x04, 0x0a
        /*00fe*/ 	.short	(.L_1419 - .L_1418)
	.align		4
.L_1418:
        /*0100*/ 	.word	index@(.nv.constant0._ZN10layer_norm31ln_parallel_residual_bwd_kernelINS_13Kernel_traitsI13__nv_bfloat16S2_fS2_fjLj512ELj1ELj4ELj1ELj16ENS_18Kernel_traits_baseILj512ES2_S2_fS2_fjLj128EEEEELb0ELb1ELb0EEEvNS_9BwdParamsE)
        /*0104*/ 	.short	0x0380
        /*0106*/ 	.short	0x0128


	//----- nvinfo : EIATTR_SW_WAR
	.align		4
.L_1419:
        /*0108*/ 	.byte	0x04, 0x36
        /*010a*/ 	.short	(.L_1421 - .L_1420)
.L_1420:
        /*010c*/ 	.word	0x00000008
.L_1421:


//--------------------- .nv.info._ZN10layer_norm31ln_parallel_residual_bwd_kernelINS_13Kernel_traitsI13__nv_bfloat16S2_fS2_fjLj512ELj1ELj4ELj1ELj16ENS_18Kernel_traits_baseILj512ES2_S2_fS2_fjLj128EEEEELb0ELb1ELb1EEEvNS_9BwdParamsE --------------------------
	.section	.nv.info._ZN10layer_norm31ln_parallel_residual_bwd_kernelINS_13Kernel_traitsI13__nv_bfloat16S2_fS2_fjLj512ELj1ELj4ELj1ELj16ENS_18Kernel_traits_baseILj512ES2_S2_fS2_fjLj128EEEEELb0ELb1ELb1EEEvNS_9BwdParamsE,"",@"SHT_CUDA_INFO"
	.sectionflags	@""
	.align	4


	//----- nvinfo : EIATTR_CUDA_API_VERSION
	.align		4
        /*0000*/ 	.byte	0x04, 0x37
        /*0002*/ 	.short	(.L_1423 - .L_1422)
.L_1422:
        /*0004*/ 	.word	0x00000082


	//----- nvinfo : EIATTR_KPARAM_INFO
	.align		4
.L_1423:
        /*0008*/ 	.byte	0x04, 0x17
        /*000a*/ 	.short	(.L_1425 - .L_1424)
.L_1424:
        /*000c*/ 	.word	0x00000000
        /*0010*/ 	.short	0x0000
        /*0012*/ 	.short	0x0000
        /*0014*/ 	.byte	0x00, 0xf0, 0xa1, 0x04


	//----- nvinfo : EIATTR_SPARSE_MMA_MASK
	.align		4
.L_1425:
        /*0018*/ 	.byte	0x03, 0x50
        /*001a*/ 	.short	0x0000


	//----- nvinfo : EIATTR_MAXREG_COUNT
	.align		4
        /*001c*/ 	.byte	0x03, 0x1b
        /*001e*/ 	.short	0x00ff


	//----- nvinfo : EIATTR_NUM_BARRIERS
	.align		4
        /*0020*/ 	.byte	0x02, 0x4c
        /*0022*/ 	.byte	0x01
	.zero		1


	//----- nvinfo : EIATTR_MERCURY_ISA_VERSION
	.align		4
        /*0024*/ 	.byte	0x03, 0x5f
        /*0026*/ 	.short	0x0101


	//----- nvinfo : EIATTR_COOP_GROUP_MASK_REGIDS
	.align		4
        /*0028*/ 	.byte	0x04, 0x29
        /*002a*/ 	.short	(.L_1427 - .L_1426)


	//   ....[0]....
.L_1426:
        /*002c*/ 	.word	0xffffffff


	//   ....[1]....
        /*0030*/ 	.word	0xffffffff


	//   ....[2]....
        /*0034*/ 	.word	0xffffffff


	//   ....[3]....
        /*0038*/ 	.word	0xffffffff


	//   ....[4]....
        /*003c*/ 	.word	0xffffffff


	//   ....[5]....
        /*0040*/ 	.word	0xffffffff


	//   ....[6]....
        /*0044*/ 	.word	0xffffffff


	//   ....[7]....
        /*0048*/ 	.word	0xffffffff


	//   ....[8]....
        /*004c*/ 	.word	0xffffffff


	//   ....[9]....
        /*0050*/ 	.word	0xffffffff


	//   ....[10]....
        /*0054*/ 	.word	0x05000047


	//   ....[11]....
        /*0058*/ 	.word	0x05000047


	//   ....[12]....
        /*005c*/ 	.word	0x05000047


	//   ....[13]....
        /*0060*/ 	.word	0x05000047


	//   ....[14]....
        /*0064*/ 	.word	0x05000047


	//   ....[15]....
        /*0068*/ 	.word	0x05000047


	//   ....[16]....
        /*006c*/ 	.word	0x05000047


	//   ....[17]....
        /*0070*/ 	.word	0x05000047


	//   ....[18]....
        /*0074*/ 	.word	0x05000047


	//   ....[19]....
        /*0078*/ 	.word	0x05000047


	//----- nvinfo : EIATTR_COOP_GROUP_INSTR_OFFSETS
	.align		4
.L_1427:
        /*007c*/ 	.byte	0x04, 0x28
        /*007e*/ 	.short	(.L_1429 - .L_1428)


	//   ....[0]....
.L_1428:
        /*0080*/ 	.word	0x00001070


	//   ....[1]....
        /*0084*/ 	.word	0x00001080


	//   ....[2]....
        /*0088*/ 	.word	0x000010b0


	//   ....[3]....
        /*008c*/ 	.word	0x000010c0


	//   ....[4]....
        /*0090*/ 	.word	0x000010f0


	//   ....[5]....
        /*0094*/ 	.word	0x00001100


	//   ....[6]....
        /*0098*/ 	.word	0x00001130


	//   ....[7]....
        /*009c*/ 	.word	0x00001140


	//   ....[8]....
        /*00a0*/ 	.word	0x00001170


	//   ....[9]....
        /*00a4*/ 	.word	0x00001180


	//   ....[10]....
        /*00a8*/ 	.word	0x00003d20


	//   ....[11]....
        /*00ac*/ 	.word	0x00003dc0


	//   ....[12]....
        /*00b0*/ 	.word	0x00003e40


	//   ....[13]....
        /*00b4*/ 	.word	0x00003eb0


	//   ....[14]....
        /*00b8*/ 	.word	0x00003f30


	//   ....[15]....
        /*00bc*/ 	.word	0x00003fa0


	//   ....[16]....
        /*00c0*/ 	.word	0x00004020


	//   ....[17]....
        /*00c4*/ 	.word	0x00004090


	//   ....[18]....
        /*00c8*/ 	.word	0x00004110


	//   ....[19]....
        /*00cc*/ 	.word	0x00004170


	//----- nvinfo : EIATTR_VRC_CTA_INIT_COUNT
	.align		4
.L_1429:
        /*00d0*/ 	.byte	0x02, 0x4a
	.zero		1
	.zero		1


	//----- nvinfo : EIATTR_EXIT_INSTR_OFFSETS
	.align		4
        /*00d4*/ 	.byte	0x04, 0x1c
        /*00d6*/ 	.short	(.L_1431 - .L_1430)


	//   ....[0]....
.L_1430:
        /*00d8*/ 	.word	0x00003cc0


	//----- nvinfo : EIATTR_MAX_THREADS
	.align		4
.L_1431:
        /*00dc*/ 	.byte	0x04, 0x05
        /*00de*/ 	.short	(.L_1433 - .L_1432)
.L_1432:
        /*00e0*/ 	.word	0x00000080
        /*00e4*/ 	.word	0x00000001
        /*00e8*/ 	.word	0x00000001


	//----- nvinfo : EIATTR_CRS_STACK_SIZE
	.align		4
.L_1433:
        /*00ec*/ 	.byte	0x04, 0x1e
        /*00ee*/ 	.short	(.L_1435 - .L_1434)
.L_1434:
        /*00f0*/ 	.word	0x00000000


	//----- nvinfo : EIATTR_CBANK_PARAM_SIZE
	.align		4
.L_1435:
        /*00f4*/ 	.byte	0x03, 0x19
        /*00f6*/ 	.short	0x0128


	//----- nvinfo : EIATTR_PARAM_CBANK
	.align		4
        /*00f8*/ 	.byte	0x04, 0x0a
        /*00fa*/ 	.short	(.L_1437 - .L_1436)
	.align		4
.L_1436:
        /*00fc*/ 	.word	index@(.nv.constant0._ZN10layer_norm31ln_parallel_residual_bwd_kernelINS_13Kernel_traitsI13__nv_bfloat16S2_fS2_fjLj512ELj1ELj4ELj1ELj16ENS_18Kernel_traits_baseILj512ES2_S2_fS2_fjLj128EEEEELb0ELb1ELb1EEEvNS_9BwdParamsE)
        /*0100*/ 	.short	0x0380
        /*0102*/ 	.short	0x0128


	//----- nvinfo : EIATTR_SW_WAR
	.align		4
.L_1437:
        /*0104*/ 	.byte	0x04, 0x36
        /*0106*/ 	.short	(.L_1439 - .L_1438)
.L_1438:
        /*0108*/ 	.word	0x00000008
.L_1439:


//--------------------- .nv.info._ZN10layer_norm31ln_parallel_residual_bwd_kernelINS_13Kernel_traitsI13__nv_bfloat16S2_fS2_fjLj512ELj1ELj4ELj1ELj16ENS_18Kernel_traits_baseILj512ES2_S2_fS2_fjLj128EEEEELb1ELb0ELb0EEEvNS_9BwdParamsE --------------------------
	.section	.nv.info._ZN10layer_norm31ln_parallel_residual_bwd_kernelINS_13Kernel_traitsI13__nv_bfloat16S2_fS2_fjLj512ELj1ELj4ELj1ELj16ENS_18Kernel_traits_baseILj512ES2_S2_fS2_fjLj128EEEEELb1ELb0ELb0EEEvNS_9BwdParamsE,"",@"SHT_CUDA_INFO"
	.sectionflags	@""
	.align	4


	//----- nvinfo : EIATTR_CUDA_API_VERSION
	.align		4
        /*0000*/ 	.byte	0x04, 0x37
        /*0002*/ 	.short	(.L_1441 - .L_1440)
.L_1440:
        /*0004*/ 	.word	0x00000082


	//----- nvinfo : EIATTR_KPARAM_INFO
	.align		4
.L_1441:
        /*0008*/ 	.byte	0x04, 0x17
        /*000a*/ 	.short	(.L_1443 - .L_1442)
.L_1442:
        /*000c*/ 	.word	0x00000000
        /*0010*/ 	.short	0x0000
        /*0012*/ 	.short	0x0000
        /*0014*/ 	.byte	0x00, 0xf0, 0xa1, 0x04


	//----- nvinfo : EIATTR_SPARSE_MMA_MASK
	.align		4
.L_1443:
        /*0018*/ 	.byte	0x03, 0x50
        /*001a*/ 	.short	0x0000


	//----- nvinfo : EIATTR_MAXREG_COUNT
	.align		4
        /*001c*/ 	.byte	0x03, 0x1b
        /*001e*/ 	.short	0x00ff


	//----- nvinfo : EIATTR_NUM_BARRIERS
	.align		4
        /*0020*/ 	.byte	0x02, 0x4c
        /*0022*/ 	.byte	0x01
	.zero		1


	//----- nvinfo : EIATTR_MERCURY_ISA_VERSION
	.align		4
        /*0024*/ 	.byte	0x03, 0x5f
        /*0026*/ 	.short	0x0101


	//----- nvinfo : EIATTR_COOP_GROUP_MASK_REGIDS
	.align		4
        /*0028*/ 	.byte	0x04, 0x29
        /*002a*/ 	.short	(.L_1445 - .L_1444)


	//   ....[0]....
.L_1444:
        /*002c*/ 	.word	0xffffffff


	//   ....[1]....
        /*0030*/ 	.word	0xffffffff


	//   ....[2]....
        /*0034*/ 	.word	0xffffffff


	//   ....[3]....
        /*0038*/ 	.word	0xffffffff


	//   ....[4]....
        /*003c*/ 	.word	0xffffffff


	//   ....[5]....
        /*0040*/ 	.word	0xffffffff


	//   ....[6]....
        /*0044*/ 	.word	0xffffffff


	//   ....[7]....
        /*0048*/ 	.word	0xffffffff


	//   ....[8]....
        /*004c*/ 	.word	0xffffffff


	//   ....[9]....
        /*0050*/ 	.word	0xffffffff


	//   ....[10]....
        /*0054*/ 	.word	0x05000078


	//   ....[11]....
        /*0058*/ 	.word	0x05000078


	//   ....[12]....
        /*005c*/ 	.word	0x05000078


	//   ....[13]....
        /*0060*/ 	.word	0x05000078


	//   ....[14]....
        /*0064*/ 	.word	0x05000078


	//   ....[15]....
        /*0068*/ 	.word	0x05000078


	//   ....[16]....
        /*006c*/ 	.word	0x05000078


	//   ....[17]....
        /*0070*/ 	.word	0x05000078


	//   ....[18]....
        /*0074*/ 	.word	0x05000078


	//   ....[19]....
        /*0078*/ 	.word	0x05000078


	//----- nvinfo : EIATTR_COOP_GROUP_INSTR_OFFSETS
	.align		4
.L_1445:
        /*007c*/ 	.byte	0x04, 0x28
        /*007e*/ 	.short	(.L_1447 - .L_1446)


	//   ....[0]....
.L_1446:
        /*0080*/ 	.word	0x00001b70


	//   ....[1]....
        /*0084*/ 	.word	0x00001b80


	//   ....[2]....
        /*0088*/ 	.word	0x00001bb0


	//   ....[3]....
        /*008c*/ 	.word	0x00001bc0


	//   ....[4]....
        /*0090*/ 	.word	0x00001bf0


	//   ....[5]....
        /*0094*/ 	.word	0x00001c00


	//   ....[6]....
        /*0098*/ 	.word	0x00001c30


	//   ....[7]....
        /*009c*/ 	.word	0x00001c40


	//   ....[8]....
        /*00a0*/ 	.word	0x00001c70


	//   ....[9]....
        /*00a4*/ 	.word	0x00001c80


	//   ....[10]....
        /*00a8*/ 	.word	0x000073e0


	//   ....[11]....
        /*00ac*/ 	.word	0x00007470


	//   ....[12]....
        /*00b0*/ 	.word	0x000074e0


	//   ....[13]....
        /*00b4*/ 	.word	0x00007540


	//   ....[14]....
        /*00b8*/ 	.word	0x000075b0


	//   ....[15]....
        /*00bc*/ 	.word	0x00007610


	//   ....[16]....
        /*00c0*/ 	.word	0x00007680


	//   ....[17]....
        /*00c4*/ 	.word	0x000076e0


	//   ....[18]....
        /*00c8*/ 	.word	0x00007750


	//   ....[19]....
        /*00cc*/ 	.word	0x000077b0


	//----- nvinfo : EIATTR_VRC_CTA_INIT_COUNT
	.align		4
.L_1447:
        /*00d0*/ 	.byte	0x02, 0x4a
	.zero		1
	.zero		1


	//----- nvinfo : EIATTR_EXIT_INSTR_OFFSETS
	.align		4
        /*00d4*/ 	.byte	0x04, 0x1c
        /*00d6*/ 	.short	(.L_1449 - .L_1448)


	//   ....[0]....
.L_1448:
        /*00d8*/ 	.word	0x000072b0


	//   ....[1]....
        /*00dc*/ 	.word	0x00007370


	//----- nvinfo : EIATTR_MAX_THREADS
	.align		4
.L_1449:
        /*00e0*/ 	.byte	0x04, 0x05
        /*00e2*/ 	.short	(.L_1451 - .L_1450)
.L_1450:
        /*00e4*/ 	.word	0x00000080
        /*00e8*/ 	.word	0x00000001
        /*00ec*/ 	.word	0x00000001


	//----- nvinfo : EIATTR_CRS_STACK_SIZE
	.align		4
.L_1451:
        /*00f0*/ 	.byte	0x04, 0x1e
        /*00f2*/ 	.short	(.L_1453 - .L_1452)
.L_1452:
        /*00f4*/ 	.word	0x00000000


	//----- nvinfo : EIATTR_CBANK_PARAM_SIZE
	.align		4
.L_1453:
        /*00f8*/ 	.byte	0x03, 0x19
        /*00fa*/ 	.short	0x0128


	//----- nvinfo : EIATTR_PARAM_CBANK
	.align		4
        /*00fc*/ 	.byte	0x04, 0x0a
        /*00fe*/ 	.short	(.L_1455 - .L_1454)
	.align		4
.L_1454:
        /*0100*/ 	.word	index@(.nv.constant0._ZN10layer_norm31ln_parallel_residual_bwd_kernelINS_13Kernel_traitsI13__nv_bfloat16S2_fS2_fjLj512ELj1ELj4ELj1ELj16ENS_18Kernel_traits_baseILj512ES2_S2_fS2_fjLj128EEEEELb1ELb0ELb0EEEvNS_9BwdParamsE)
        /*0104*/ 	.short	0x0380
        /*0106*/ 	.short	0x0128


	//----- nvinfo : EIATTR_SW_WAR
	.align		4
.L_1455:
        /*0108*/ 	.byte	0x04, 0x36
        /*010a*/ 	.short	(.L_1457 - .L_1456)
.L_1456:
        /*010c*/ 	.word	0x00000008
.L_1457:


//--------------------- .nv.info._ZN10layer_norm31ln_parallel_residual_bwd_kernelINS_13Kernel_traitsI13__nv_bfloat16S2_fS2_fjLj512ELj1ELj4ELj1ELj16ENS_18Kernel_traits_baseILj512ES2_S2_fS2_fjLj128EEEEELb1ELb0ELb1EEEvNS_9BwdParamsE --------------------------
	.section	.nv.info._ZN10layer_norm31ln_parallel_residual_bwd_kernelINS_13Kernel_traitsI13__nv_bfloat16S2_fS2_fjLj512ELj1ELj4ELj1ELj16ENS_18Kernel_traits_baseILj512ES2_S2_fS2_fjLj128EEEEELb1ELb0ELb1EEEvNS_9BwdParamsE,"",@"SHT_CUDA_INFO"
	.sectionflags	@""
	.align	4


	//----- nvinfo : EIATTR_CUDA_API_VERSION
	.align		4
        /*0000*/ 	.byte	0x04, 0x37
        /*0002*/ 	.short	(.L_1459 - .L_1458)
.L_1458:
        /*0004*/ 	.word	0x00000082


	//----- nvinfo : EIATTR_KPARAM_INFO
	.align		4
.L_1459:
        /*0008*/ 	.byte	0x04, 0x17
        /*000a*/ 	.short	(.L_1461 - .L_1460)
.L_1460:
        /*000c*/ 	.word	0x00000000
        /*0010*/ 	.short	0x0000
        /*0012*/ 	.short	0x0000
        /*0014*/ 	.byte	0x00, 0xf0, 0xa1, 0x04


	//----- nvinfo : EIATTR_SPARSE_MMA_MASK
	.align		4
.L_1461:
        /*0018*/ 	.byte	0x03, 0x50
        /*001a*/ 	.short	0x0000


	//----- nvinfo : EIATTR_MAXREG_COUNT
	.align		4
        /*001c*/ 	.byte	0x03, 0x1b
        /*001e*/ 	.short	0x00ff


	//----- nvinfo : EIATTR_NUM_BARRIERS
	.align		4
        /*0020*/ 	.byte	0x02, 0x4c
        /*0022*/ 	.byte	0x01
	.zero		1


	//----- nvinfo : EIATTR_MERCURY_ISA_VERSION
	.align		4
        /*0024*/ 	.byte	0x03, 0x5f
        /*0026*/ 	.short	0x0101


	//----- nvinfo : EIATTR_COOP_GROUP_MASK_REGIDS
	.align		4
        /*0028*/ 	.byte	0x04, 0x29
        /*002a*/ 	.short	(.L_1463 - .L_1462)


	//   ....[0]....
.L_1462:
        /*002c*/ 	.word	0xffffffff


	//   ....[1]....
        /*0030*/ 	.word	0xffffffff


	//   ....[2]....
        /*0034*/ 	.word	0xffffffff


	//   ....[3]....
        /*0038*/ 	.word	0xffffffff


	//   ....[4]....
        /*003c*/ 	.word	0xffffffff


	//   ....[5]....
        /*0040*/ 	.word	0xffffffff


	//   ....[6]....
        /*0044*/ 	.word	0xffffffff


	//   ....[7]....
        /*0048*/ 	.word	0xffffffff


	//   ....[8]....
        /*004c*/ 	.word	0xffffffff


	//   ....[9]....
        /*0050*/ 	.word	0xffffffff


	//   ....[10]....
        /*0054*/ 	.word	0x0500004a


	//   ....[11]....
        /*0058*/ 	.word	0x0500004a


	//   ....[12]....
        /*005c*/ 	.word	0x0500004a


	//   ....[13]....
        /*0060*/ 	.word	0x0500004a


	//   ....[14]....
        /*0064*/ 	.word	0x0500004a


	//   ....[15]....
        /*0068*/ 	.word	0x0500004a


	//   ....[16]....
        /*006c*/ 	.word	0x0500004a


	//   ....[17]....
        /*0070*/ 	.word	0x0500004a


	//   ....[18]....
        /*0074*/ 	.word	0x0500004a


	//   ....[19]....
        /*0078*/ 	.word	0x0500004a


	//----- nvinfo : EIATTR_COOP_GROUP_INSTR_OFFSETS
	.align		4
.L_1463:
        /*007c*/ 	.byte	0x04, 0x28
        /*007e*/ 	.short	(.L_1465 - .L_1464)


	//   ....[0]....
.L_1464:
        /*0080*/ 	.word	0x00001960


	//   ....[1]....
        /*0084*/ 	.word	0x00001970


	//   ....[2]....
        /*0088*/ 	.word	0x000019a0


	//   ....[3]....
        /*008c*/ 	.word	0x000019b0


	//   ....[4]....
        /*0090*/ 	.word	0x000019e0


	//   ....[5]....
        /*0094*/ 	.word	0x000019f0


	//   ....[6]....
        /*0098*/ 	.word	0x00001a20


	//   ....[7]....
        /*009c*/ 	.word	0x00001a30


	//   ....[8]....
        /*00a0*/ 	.word	0x00001a60


	//   ....[9]....
        /*00a4*/ 	.word	0x00001a70


	//   ....[10]....
        /*00a8*/ 	.word	0x00006f80


	//   ....[11]....
        /*00ac*/ 	.word	0x00007010


	//   ....[12]....
        /*00b0*/ 	.word	0x00007080


	//   ....[13]....
        /*00b4*/ 	.word	0x000070e0


	//   ....[14]....
        /*00b8*/ 	.word	0x00007150


	//   ....[15]....
        /*00bc*/ 	.word	0x000071b0


	//   ....[16]....
        /*00c0*/ 	.word	0x00007220


	//   ....[17]....
        /*00c4*/ 	.word	0x00007280


	//   ....[18]....
        /*00c8*/ 	.word	0x000072f0


	//   ....[19]....
        /*00cc*/ 	.word	0x00007350


	//----- nvinfo : EIATTR_VRC_CTA_INIT_COUNT
	.align		4
.L_1465:
        /*00d0*/ 	.byte	0x02, 0x4a
	.zero		1
	.zero		1


	//----- nvinfo : EIATTR_EXIT_INSTR_OFFSETS
	.align		4
        /*00d4*/ 	.byte	0x04, 0x1c
        /*00d6*/ 	.short	(.L_1467 - .L_1466)


	//   ....[0]....
.L_1466:
        /*00d8*/ 	.word	0x00006f10


	//----- nvinfo : EIATTR_MAX_THREADS
	.align		4
.L_1467:
        /*00dc*/ 	.byte	0x04, 0x05
        /*00de*/ 	.short	(.L_1469 - .L_1468)
.L_1468:
        /*00e0*/ 	.word	0x00000080
        /*00e4*/ 	.word	0x00000001
        /*00e8*/ 	.word	0x00000001


	//----- nvinfo : EIATTR_CRS_STACK_SIZE
	.align		4
.L_1469:
        /*00ec*/ 	.byte	0x04, 0x1e
        /*00ee*/ 	.short	(.L_1471 - .L_1470)
.L_1470:
        /*00f0*/ 	.word	0x00000000


	//----- nvinfo : EIATTR_CBANK_PARAM_SIZE
	.align		4
.L_1471:
        /*00f4*/ 	.byte	0x03, 0x19
        /*00f6*/ 	.short	0x0128


	//----- nvinfo : EIATTR_PARAM_CBANK
	.align		4
        /*00f8*/ 	.byte	0x04, 0x0a
        /*00fa*/ 	.short	(.L_1473 - .L_1472)
	.align		4
.L_1472:
        /*00fc*/ 	.word	index@(.nv.constant0._ZN10layer_norm31ln_parallel_residual_bwd_kernelINS_13Kernel_traitsI13__nv_bfloat16S2_fS2_fjLj512ELj1ELj4ELj1ELj16ENS_18Kernel_traits_baseILj512ES2_S2_fS2_fjLj128EEEEELb1ELb0ELb1EEEvNS_9BwdParamsE)
        /*0100*/ 	.short	0x0380
        /*0102*/ 	.short	0x0128


	//----- nvinfo : EIATTR_SW_WAR
	.align		4
.L_1473:
        /*0104*/ 	.byte	0x04, 0x36
        /*0106*/ 	.short	(.L_1475 - .L_1474)
.L_1474:
        /*0108*/ 	.word	0x00000008
.L_1475:


//--------------------- .nv.info._ZN10layer_norm22ln_bwd_finalize_kernelINS_22Kernel_traits_finalizeILj512E13__nv_bfloat16S2_fS2_fjLb0ELj1024ELj4ENS_18Kernel_traits_baseILj512ES2_S2_fS2_fjLj1024EEEEELb0ELb0EEEvNS_9BwdParamsE --------------------------
	.section	.nv.info._ZN10layer_norm22ln_bwd_finalize_kernelINS_22Kernel_traits_finalizeILj512E13__nv_bfloat16S2_fS2_fjLb0ELj1024ELj4ENS_18Kernel_traits_baseILj512ES2_S2_fS2_fjLj1024EEEEELb0ELb0EEEvNS_9BwdParamsE,"",@"SHT_CUDA_INFO"
	.sectionflags	@""
	.align	4


	//----- nvinfo : EIATTR_CUDA_API_VERSION
	.align		4
        /*0000*/ 	.byte	0x04, 0x37
        /*0002*/ 	.short	(.L_1477 - .L_1476)
.L_1476:
        /*0004*/ 	.word	0x00000082


	//----- nvinfo : EIATTR_KPARAM_INFO
	.align		4
.L_1477:
        /*0008*/ 	.byte	0x04, 0x17
        /*000a*/ 	.short	(.L_1479 - .L_1478)
.L_1478:
        /*000c*/ 	.word	0x00000000
        /*0010*/ 	.short	0x0000
        /*0012*/ 	.short	0x0000
        /*0014*/ 	.byte	0x00, 0xf0, 0xa1, 0x04


	//----- nvinfo : EIATTR_SPARSE_MMA_MASK
	.align		4
.L_1479:
        /*0018*/ 	.byte	0x03, 0x50
        /*001a*/ 	.short	0x0000


	//----- nvinfo : EIATTR_MAXREG_COUNT
	.align		4
        /*001c*/ 	.byte	0x03, 0x1b
        /*001e*/ 	.short	0x0040


	//----- nvinfo : EIATTR_NUM_BARRIERS
	.align		4
        /*0020*/ 	.byte	0x02, 0x4c
        /*0022*/ 	.byte	0x01
	.zero		1


	//----- nvinfo : EIATTR_MERCURY_ISA_VERSION
	.align		4
        /*0024*/ 	.byte	0x03, 0x5f
        /*0026*/ 	.short	0x0101


	//----- nvinfo : EIATTR_COOP_GROUP_MASK_REGIDS
	.align		4
        /*0028*/ 	.byte	0x04, 0x29
        /*002a*/ 	.short	(.L_1481 - .L_1480)


	//   ....[0]....
.L_1480:
        /*002c*/ 	.word	0xffffffff


	//   ....[1]....
        /*0030*/ 	.word	0xffffffff


	//   ....[2]....
        /*0034*/ 	.word	0xffffffff


	//   ....[3]....
        /*0038*/ 	.word	0xffffffff


	//   ....[4]....
        /*003c*/ 	.word	0xffffffff


	//   ....[5]....
        /*0040*/ 	.word	0xffffffff


	//   ....[6]....
        /*0044*/ 	.word	0xffffffff


	//   ....[7]....
        /*0048*/ 	.word	0xffffffff


	//   ....[8]....
        /*004c*/ 	.word	0xffffffff


	//   ....[9]....
        /*0050*/ 	.word	0xffffffff


	//----- nvinfo : EIATTR_COOP_GROUP_INSTR_OFFSETS
	.align		4
.L_1481:
        /*0054*/ 	.byte	0x04, 0x28
        /*0056*/ 	.short	(.L_1483 - .L_1482)


	//   ....[0]....
.L_1482:
        /*0058*/ 	.word	0x000015e0


	//   ....[1]....
        /*005c*/ 	.word	0x000015f0


	//   ....[2]....
        /*0060*/ 	.word	0x00001620


	//   ....[3]....
        /*0064*/ 	.word	0x00001630


	//   ....[4]....
        /*0068*/ 	.word	0x00001660


	//   ....[5]....
        /*006c*/ 	.word	0x00001670


	//   ....[6]....
        /*0070*/ 	.word	0x000016b0


	//   ....[7]....
        /*0074*/ 	.word	0x000016e0


	//   ....[8]....
        /*0078*/ 	.word	0x00001710


	//   ....[9]....
        /*007c*/ 	.word	0x00001720


	//----- nvinfo : EIATTR_VRC_CTA_INIT_COUNT
	.align		4
.L_1483:
        /*0080*/ 	.byte	0x02, 0x4a
	.zero		1
	.zero		1


	//----- nvinfo : EIATTR_EXIT_INSTR_OFFSETS
	.align		4
        /*0084*/ 	.byte	0x04, 0x1c
        /*0086*/ 	.short	(.L_1485 - .L_1484)


	//   ....[0]....
.L_1484:
        /*0088*/ 	.word	0x00000060


	//   ....[1]....
        /*008c*/ 	.word	0x00001780


	//   ....[2]....
        /*0090*/ 	.word	0x000017b0


	//   ....[3]....
        /*0094*/ 	.word	0x00001870


	//----- nvinfo : EIATTR_MAX_THREADS
	.align		4
.L_1485:
        /*0098*/ 	.byte	0x04, 0x05
        /*009a*/ 	.short	(.L_1487 - .L_1486)
.L_1486:
        /*009c*/ 	.word	0x00000400
        /*00a0*/ 	.word	0x00000001
        /*00a4*/ 	.word	0x00000001


	//----- nvinfo : EIATTR_CRS_STACK_SIZE
	.align		4
.L_1487:
        /*00a8*/ 	.byte	0x04, 0x1e
        /*00aa*/ 	.short	(.L_1489 - .L_1488)
.L_1488:
        /*00ac*/ 	.word	0x00000000


	//----- nvinfo : EIATTR_CBANK_PARAM_SIZE
	.align		4
.L_1489:
        /*00b0*/ 	.byte	0x03, 0x19
        /*00b2*/ 	.short	0x0128


	//----- nvinfo : EIATTR_PARAM_CBANK
	.align		4
        /*00b4*/ 	.byte	0x04, 0x0a
        /*00b6*/ 	.short	(.L_1491 - .L_1490)
	.align		4
.L_1490:
        /*00b8*/ 	.word	index@(.nv.constant0._ZN10layer_norm22ln_bwd_finalize_kernelINS_22Kernel_traits_finalizeILj512E13__nv_bfloat16S2_fS2_fjLb0ELj1024ELj4ENS_18Kernel_traits_baseILj512ES2_S2_fS2_fjLj1024EEEEELb0ELb0EEEvNS_9BwdParamsE)
        /*00bc*/ 	.short	0x0380
        /*00be*/ 	.short	0x0128


	//----- nvinfo : EIATTR_SW_WAR
	.align		4
.L_1491:
        /*00c0*/ 	.byte	0x04, 0x36
        /*00c2*/ 	.short	(.L_1493 - .L_1492)
.L_1492:
        /*00c4*/ 	.word	0x00000008
.L_1493:


//--------------------- .nv.info._ZN10layer_norm40ln_parallel_residual_bwd_finalize_kernelINS_22Kernel_traits_finalizeILj512E13__nv_bfloat16S2_fS2_fjLb0ELj1024ELj4ENS_18Kernel_traits_baseILj512ES2_S2_fS2_fjLj1024EEEEELb0EEEvNS_9BwdParamsE --------------------------
	.section	.nv.info._ZN10layer_norm40ln_parallel_residual_bwd_finalize_kernelINS_22Kernel_traits_finalizeILj512E13__nv_bfloat16S2_fS2_fjLb0ELj1024ELj4ENS_18Kernel_traits_baseILj512ES2_S2_fS2_fjLj1024EEEEELb0EEEvNS_9BwdParamsE,"",@"SHT_CUDA_INFO"
	.sectionflags	@""
	.align	4


	//----- nvinfo : EIATTR_CUDA_API_VERSION
	.align		4
        /*0000*/ 	.byte	0x04, 0x37
        /*0002*/ 	.short	(.L_1495 - .L_1494)
.L_1494:
        /*0004*/ 	.word	0x00000082


	//----- nvinfo : EIATTR_KPARAM_INFO
	.align		4
.L_1495:
        /*0008*/ 	.byte	0x04, 0x17
        /*000a*/ 	.short	(.L_1497 - .L_1496)
.L_1496:
        /*000c*/ 	.word	0x00000000
        /*0010*/ 	.short	0x0000
        /*0012*/ 	.short	0x0000
        /*0014*/ 	.byte	0x00, 0xf0, 0xa1, 0x04


	//----- nvinfo : EIATTR_SPARSE_MMA_MASK
	.align		4
.L_1497:
        /*0018*/ 	.byte	0x03, 0x50
        /*001a*/ 	.short	0x0000


	//----- nvinfo : EIATTR_MAXREG_COUNT
	.align		4
        /*001c*/ 	.byte	0x03, 0x1b
        /*001e*/ 	.short	0x0040


	//----- nvinfo : EIATTR_NUM_BARRIERS
	.align		4
        /*0020*/ 	.byte	0x02, 0x4c
        /*0022*/ 	.byte	0x01
	.zero		1


	//----- nvinfo : EIATTR_MERCURY_ISA_VERSION
	.align		4
        /*0024*/ 	.byte	0x03, 0x5f
        /*0026*/ 	.short	0x0101


	//----- nvinfo : EIATTR_COOP_GROUP_MASK_REGIDS
	.align		4
        /*0028*/ 	.byte	0x04, 0x29
        /*002a*/ 	.short	(.L_1499 - .L_1498)


	//   ....[0]....
.L_1498:
        /*002c*/ 	.word	0xffffffff


	//   ....[1]....
        /*0030*/ 	.word	0xffffffff


	//   ....[2]....
        /*0034*/ 	.word	0xffffffff


	//   ....[3]....
        /*0038*/ 	.word	0xffffffff


	//   ....[4]....
        /*003c*/ 	.word	0xffffffff


	//   ....[5]....
        /*0040*/ 	.word	0xffffffff


	//   ....[6]....
        /*0044*/ 	.word	0xffffffff


	//   ....[7]....
        /*0048*/ 	.word	0xffffffff


	//   ....[8]....
        /*004c*/ 	.word	0xffffffff


	//   ....[9]....
        /*0050*/ 	.word	0xffffffff


	//   ....[10]....
        /*0054*/ 	.word	0xffffffff


	//   ....[11]....
        /*0058*/ 	.word	0xffffffff


	//   ....[12]....
        /*005c*/ 	.word	0xffffffff


	//   ....[13]....
        /*0060*/ 	.word	0xffffffff


	//   ....[14]....
        /*0064*/ 	.word	0xffffffff


	//   ....[15]....
        /*0068*/ 	.word	0xffffffff


	//   ....[16]....
        /*006c*/ 	.word	0xffffffff


	//   ....[17]....
        /*0070*/ 	.word	0xffffffff


	//   ....[18]....
        /*0074*/ 	.word	0xffffffff


	//   ....[19]....
        /*0078*/ 	.word	0xffffffff


	//----- nvinfo : EIATTR_COOP_GROUP_INSTR_OFFSETS
	.align		4
.L_1499:
        /*007c*/ 	.byte	0x04, 0x28
        /*007e*/ 	.short	(.L_1501 - .L_1500)


	//   ....[0]....
.L_1500:
        /*0080*/ 	.word	0x000013b0


	//   ....[1]....
        /*0084*/ 	.word	0x000013c0


	//   ....[2]....
        /*0088*/ 	.word	0x000013d0


	//   ....[3]....
        /*008c*/ 	.word	0x000013e0


	//   ....[4]....
        /*0090*/ 	.word	0x00001410


	//   ....[5]....
        /*0094*/ 	.word	0x00001430


	//   ....[6]....
        /*0098*/ 	.word	0x00001450


	//   ....[7]....
        /*009c*/ 	.word	0x00001460


	//   ....[8]....
        /*00a0*/ 	.word	0x000014a0


	//   ....[9]....
        /*00a4*/ 	.word	0x000014c0


	//   ....[10]....
        /*00a8*/ 	.word	0x000014d0


	//   ....[11]....
        /*00ac*/ 	.word	0x000014e0


	//   ....[12]....
        /*00b0*/ 	.word	0x00001510


	//   ....[13]....
        /*00b4*/ 	.word	0x00001530


	//   ....[14]....
        /*00b8*/ 	.word	0x00001550


	//   ....[15]....
        /*00bc*/ 	.word	0x00001560


	//   ....[16]....
        /*00c0*/ 	.word	0x000015a0


	//   ....[17]....
        /*00c4*/ 	.word	0x000015d0


	//   ....[18]....
        /*00c8*/ 	.word	0x00001600


	//   ....[19]....
        /*00cc*/ 	.word	0x00001610


	//----- nvinfo : EIATTR_VRC_CTA_INIT_COUNT
	.align		4
.L_1501:
        /*00d0*/ 	.byte	0x02, 0x4a
	.zero		1
	.zero		1


	//----- nvinfo : EIATTR_EXIT_INSTR_OFFSETS
	.align		4
        /*00d4*/ 	.byte	0x04, 0x1c
        /*00d6*/ 	.short	(.L_1503 - .L_1502)


	//   ....[0]....
.L_1502:
        /*00d8*/ 	.word	0x00000060


	//   ....[1]....
        /*00dc*/ 	.word	0x000016b0


	//   ....[2]....
        /*00e0*/ 	.word	0x000016e0


	//   ....[3]....
        /*00e4*/ 	.word	0x00001840


	//----- nvinfo : EIATTR_MAX_THREADS
	.align		4
.L_1503:
        /*00e8*/ 	.byte	0x04, 0x05
        /*00ea*/ 	.short	(.L_1505 - .L_1504)
.L_1504:
        /*00ec*/ 	.word	0x00000400
        /*00f0*/ 	.word	0x00000001
        /*00f4*/ 	.word	0x00000001


	//----- nvinfo : EIATTR_CRS_STACK_SIZE
	.align		4
.L_1505:
        /*00f8*/ 	.byte	0x04, 0x1e
        /*00fa*/ 	.short	(.L_1507 - .L_1506)
.L_1506:
        /*00fc*/ 	.word	0x00000000


	//----- nvinfo : EIATTR_CBANK_PARAM_SIZE
	.align		4
.L_1507:
        /*0100*/ 	.byte	0x03, 0x19
        /*0102*/ 	.short	0x0128


	//----- nvinfo : EIATTR_PARAM_CBANK
	.align		4
        /*0104*/ 	.byte	0x04, 0x0a
        /*0106*/ 	.short	(.L_1509 - .L_1508)
	.align		4
.L_1508:
        /*0108*/ 	.word	index@(.nv.constant0._ZN10layer_norm40ln_parallel_residual_bwd_finalize_kernelINS_22Kernel_traits_finalizeILj512E13__nv_bfloat16S2_fS2_fjLb0ELj1024ELj4ENS_18Kernel_traits_baseILj512ES2_S2_fS2_fjLj1024EEEEELb0EEEvNS_9BwdParamsE)
        /*010c*/ 	.short	0x0380
        /*010e*/ 	.short	0x0128


	//----- nvinfo : EIATTR_SW_WAR
	.align		4
.L_1509:
        /*0110*/ 	.byte	0x04, 0x36
        /*0112*/ 	.short	(.L_1511 - .L_1510)
.L_1510:
        /*0114*/ 	.word	0x00000008
.L_1511:


//--------------------- .nv.info._ZN10layer_norm31ln_parallel_residual_bwd_kernelINS_13Kernel_traitsI13__nv_bfloat16S2_fS2_fjLj512ELj1ELj4ELj1ELj16ENS_18Kernel_traits_baseILj512ES2_S2_fS2_fjLj128EEEEELb1ELb1ELb0EEEvNS_9BwdParamsE --------------------------
	.section	.nv.info._ZN10layer_norm31ln_parallel_residual_bwd_kernelINS_13Kernel_traitsI13__nv_bfloat16S2_fS2_fjLj512ELj1ELj4ELj1ELj16ENS_18Kernel_traits_baseILj512ES2_S2_fS2_fjLj128EEEEELb1ELb1ELb0EEEvNS_9BwdParamsE,"",@"SHT_CUDA_INFO"
	.sectionflags	@""
	.align	4


	//----- nvinfo : EIATTR_CUDA_API_VERSION
	.align		4
        /*0000*/ 	.byte	0x04, 0x37
        /*0002*/ 	.short	(.L_1513 - .L_1512)
.L_1512:
        /*0004*/ 	.word	0x00000082


	//----- nvinfo : EIATTR_KPARAM_INFO
	.align		4
.L_1513:
        /*0008*/ 	.byte	0x04, 0x17
        /*000a*/ 	.short	(.L_1515 - .L_1514)
.L_1514:
        /*000c*/ 	.word	0x00000000
        /*0010*/ 	.short	0x0000
        /*0012*/ 	.short	0x0000
        /*0014*/ 	.byte	0x00, 0xf0, 0xa1, 0x04


	//----- nvinfo : EIATTR_SPARSE_MMA_MASK
	.align		4
.L_1515:
        /*0018*/ 	.byte	0x03, 0x50
        /*001a*/ 	.short	0x0000


	//----- nvinfo : EIATTR_MAXREG_COUNT
	.align		4
        /*001c*/ 	.byte	0x03, 0x1b
        /*001e*/ 	.short	0x00ff


	//----- nvinfo : EIATTR_NUM_BARRIERS
	.align		4
        /*0020*/ 	.byte	0x02, 0x4c
        /*0022*/ 	.byte	0x01
	.zero		1


	//----- nvinfo : EIATTR_MERCURY_ISA_VERSION
	.align		4
        /*0024*/ 	.byte	0x03, 0x5f
        /*0026*/ 	.short	0x0101


	//----- nvinfo : EIATTR_COOP_GROUP_MASK_REGIDS
	.align		4
        /*0028*/ 	.byte	0x04, 0x29
        /*002a*/ 	.short	(.L_1517 - .L_1516)


	//   ....[0]....
.L_1516:
        /*002c*/ 	.word	0xffffffff


	//   ....[1]....
        /*0030*/ 	.word	0xffffffff


	//   ....[2]....
        /*0034*/ 	.word	0xffffffff


	//   ....[3]....
        /*0038*/ 	.word	0xffffffff


	//   ....[4]....
        /*003c*/ 	.word	0xffffffff


	//   ....[5]....
        /*0040*/ 	.word	0xffffffff


	//   ....[6]....
        /*0044*/ 	.word	0xffffffff


	//   ....[7]....
        /*0048*/ 	.word	0xffffffff


	//   ....[8]....
        /*004c*/ 	.word	0xffffffff


	//   ....[9]....
        /*0050*/ 	.word	0xffffffff


	//   ....[10]....
        /*0054*/ 	.word	0x0500007e


	//   ....[11]....
        /*0058*/ 	.word	0x0500007e


	//   ....[12]....
        /*005c*/ 	.word	0x0500007e


	//   ....[13]....
        /*0060*/ 	.word	0x0500007e


	//   ....[14]....
        /*0064*/ 	.word	0x0500007e


	//   ....[15]....
        /*0068*/ 	.word	0x0500007e


	//   ....[16]....
        /*006c*/ 	.word	0x0500007e


	//   ....[17]....
        /*0070*/ 	.word	0x0500007e


	//   ....[18]....
        /*0074*/ 	.word	0x0500007e


	//   ....[19]....
        /*0078*/ 	.word	0x0500007e


	//----- nvinfo : EIATTR_COOP_GROUP_INSTR_OFFSETS
	.align		4
.L_1517:
        /*007c*/ 	.byte	0x04, 0x28
        /*007e*/ 	.short	(.L_1519 - .L_1518)


	//   ....[0]....
.L_1518:
        /*0080*/ 	.word	0x000012c0


	//   ....[1]....
        /*0084*/ 	.word	0x000012d0


	//   ....[2]....
        /*0088*/ 	.word	0x00001300


	//   ....[3]....
        /*008c*/ 	.word	0x00001310


	//   ....[4]....
        /*0090*/ 	.word	0x00001340


	//   ....[5]....
        /*0094*/ 	.word	0x00001350


	//   ....[6]....
        /*0098*/ 	.word	0x00001380


	//   ....[7]....
        /*009c*/ 	.word	0x00001390


	//   ....[8]....
        /*00a0*/ 	.word	0x000013c0


	//   ....[9]....
        /*00a4*/ 	.word	0x000013d0


	//   ....[10]....
        /*00a8*/ 	.word	0x00006360


	//   ....[11]....
        /*00ac*/ 	.word	0x000063f0


	//   ....[12]....
        /*00b0*/ 	.word	0x00006460


	//   ....[13]....
        /*00b4*/ 	.word	0x000064c0


	//   ....[14]....
        /*00b8*/ 	.word	0x00006530


	//   ....[15]....
        /*00bc*/ 	.word	0x00006590


	//   ....[16]....
        /*00c0*/ 	.word	0x00006600


	//   ....[17]....
        /*00c4*/ 	.word	0x00006660


	//   ....[18]....
        /*00c8*/ 	.word	0x000066d0


	//   ....[19]....
        /*00cc*/ 	.word	0x00006730


	//----- nvinfo : EIATTR_VRC_CTA_INIT_COUNT
	.align		4
.L_1519:
        /*00d0*/ 	.byte	0x02, 0x4a
	.zero		1
	.zero		1


	//----- nvinfo : EIATTR_EXIT_INSTR_OFFSETS
	.align		4
        /*00d4*/ 	.byte	0x04, 0x1c
        /*00d6*/ 	.short	(.L_1521 - .L_1520)


	//   ....[0]....
.L_1520:
        /*00d8*/ 	.word	0x000062c0


	//   ....[1]....
        /*00dc*/ 	.word	0x000062f0


	//----- nvinfo : EIATTR_MAX_THREADS
	.align		4
.L_1521:
        /*00e0*/ 	.byte	0x04, 0x05
        /*00e2*/ 	.short	(.L_1523 - .L_1522)
.L_1522:
        /*00e4*/ 	.word	0x00000080
        /*00e8*/ 	.word	0x00000001
        /*00ec*/ 	.word	0x00000001


	//----- nvinfo : EIATTR_CRS_STACK_SIZE
	.align		4
.L_1523:
        /*00f0*/ 	.byte	0x04, 0x1e
        /*00f2*/ 	.short	(.L_1525 - .L_1524)
.L_1524:
        /*00f4*/ 	.word	0x00000000


	//----- nvinfo : EIATTR_CBANK_PARAM_SIZE
	.align		4
.L_1525:
        /*00f8*/ 	.byte	0x03, 0x19
        /*00fa*/ 	.short	0x0128


	//----- nvinfo : EIATTR_PARAM_CBANK
	.align		4
        /*00fc*/ 	.byte	0x04, 0x0a
        /*00fe*/ 	.short	(.L_1527 - .L_1526)
	.align		4
.L_1526:
        /*0100*/ 	.word	index@(.nv.constant0._ZN10layer_norm31ln_parallel_residual_bwd_kernelINS_13Kernel_traitsI13__nv_bfloat16S2_fS2_fjLj512ELj1ELj4ELj1ELj16ENS_18Kernel_traits_baseILj512ES2_S2_fS2_fjLj128EEEEELb1ELb1ELb0EEEvNS_9BwdParamsE)
        /*0104*/ 	.short	0x0380
        /*0106*/ 	.short	0x0128


	//----- nvinfo : EIATTR_SW_WAR
	.align		4
.L_1527:
        /*0108*/ 	.byte	0x04, 0x36
        /*010a*/ 	.short	(.L_1529 - .L_1528)
.L_1528:
        /*010c*/ 	.word	0x00000008
.L_1529:


//--------------------- .nv.info._ZN10layer_norm22ln_bwd_finalize_kernelINS_22Kernel_traits_finalizeILj512E13__nv_bfloat16S2_fS2_fjLb0ELj1024ELj4ENS_18Kernel_traits_baseILj512ES2_S2_fS2_fjLj1024EEEEELb0ELb1EEEvNS_9BwdParamsE --------------------------
	.section	.nv.info._ZN10layer_norm22ln_bwd_finalize_kernelINS_22Kernel_traits_finalizeILj512E13__nv_bfloat16S2_fS2_fjLb0ELj1024ELj4ENS_18Kernel_traits_baseILj512ES2_S2_fS2_fjLj1024EEEEELb0ELb1EEEvNS_9BwdParamsE,"",@"SHT_CUDA_INFO"
	.sectionflags	@""
	.align	4


	//----- nvinfo : EIATTR_CUDA_API_VERSION
	.align		4
        /*0000*/ 	.byte	0x04, 0x37
        /*0002*/ 	.short	(.L_1531 - .L_1530)
.L_1530:
        /*0004*/ 	.word	0x00000082


	//----- nvinfo : EIATTR_KPARAM_INFO
	.align		4
.L_1531:
        /*0008*/ 	.byte	0x04, 0x17
        /*000a*/ 	.short	(.L_1533 - .L_1532)
.L_1532:
        /*000c*/ 	.word	0x00000000
        /*0010*/ 	.short	0x0000
        /*0012*/ 	.short	0x0000
        /*0014*/ 	.byte	0x00, 0xf0, 0xa1, 0x04


	//----- nvinfo : EIATTR_SPARSE_MMA_MASK
	.align		4
.L_1533:
        /*0018*/ 	.byte	0x03, 0x50
        /*001a*/ 	.short	0x0000


	//----- nvinfo : EIATTR_MAXREG_COUNT
	.align		4
        /*001c*/ 	.byte	0x03, 0x1b
        /*001e*/ 	.short	0x0040


	//----- nvinfo : EIATTR_NUM_BARRIERS
	.align		4
        /*0020*/ 	.byte	0x02, 0x4c
        /*0022*/ 	.byte	0x01
	.zero		1


	//----- nvinfo : EIATTR_MERCURY_ISA_VERSION
	.align		4
        /*0024*/ 	.byte	0x03, 0x5f
        /*0026*/ 	.short	0x0101


	//----- nvinfo : EIATTR_COOP_GROUP_MASK_REGIDS
	.align		4
        /*0028*/ 	.byte	0x04, 0x29
        /*002a*/ 	.short	(.L_1535 - .L_1534)


	//   ....[0]....
.L_1534:
        /*002c*/ 	.word	0xffffffff


	//   ....[1]....
        /*0030*/ 	.word	0xffffffff


	//   ....[2]....
        /*0034*/ 	.word	0xffffffff


	//   ....[3]....
        /*0038*/ 	.word	0xffffffff


	//   ....[4]....
        /*003c*/ 	.word	0xffffffff


	//   ....[5]....
        /*0040*/ 	.word	0xffffffff


	//   ....[6]....
        /*0044*/ 	.word	0xffffffff


	//   ....[7]....
        /*0048*/ 	.word	0xffffffff


	//   ....[8]....
        /*004c*/ 	.word	0xffffffff


	//   ....[9]....
        /*0050*/ 	.word	0xffffffff


	//----- nvinfo : EIATTR_COOP_GROUP_INSTR_OFFSETS
	.align		4
.L_1535:
        /*0054*/ 	.byte	0x04, 0x28
        /*0056*/ 	.short	(.L_1537 - .L_1536)


	//   ....[0]....
.L_1536:
        /*0058*/ 	.word	0x00001630


	//   ....[1]....
        /*005c*/ 	.word	0x00001640


	//   ....[2]....
        /*0060*/ 	.word	0x00001670


	//   ....[3]....
        /*0064*/ 	.word	0x00001680


	//   ....[4]....
        /*0068*/ 	.word	0x000016b0


	//   ....[5]....
        /*006c*/ 	.word	0x000016d0


	//   ....[6]....
        /*0070*/ 	.word	0x00001700


	//   ....[7]....
        /*0074*/ 	.word	0x00001710


	//   ....[8]....
        /*0078*/ 	.word	0x00001740


	//   ....[9]....
        /*007c*/ 	.word	0x00001750


	//----- nvinfo : EIATTR_VRC_CTA_INIT_COUNT
	.align		4
.L_1537:
        /*0080*/ 	.byte	0x02, 0x4a
	.zero		1
	.zero		1


	//----- nvinfo : EIATTR_EXIT_INSTR_OFFSETS
	.align		4
        /*0084*/ 	.byte	0x04, 0x1c
        /*0086*/ 	.short	(.L_1539 - .L_1538)


	//   ....[0]....
.L_1538:
        /*0088*/ 	.word	0x00000070


	//   ....[1]....
        /*008c*/ 	.word	0x000017b0


	//   ....[2]....
        /*0090*/ 	.word	0x00001880


	//----- nvinfo : EIATTR_MAX_THREADS
	.align		4
.L_1539:
        /*0094*/ 	.byte	0x04, 0x05
        /*0096*/ 	.short	(.L_1541 - .L_1540)
.L_1540:
        /*0098*/ 	.word	0x00000400
        /*009c*/ 	.word	0x00000001
        /*00a0*/ 	.word	0x00000001


	//----- nvinfo : EIATTR_CRS_STACK_SIZE
	.align		4
.L_1541:
        /*00a4*/ 	.byte	0x04, 0x1e
        /*00a6*/ 	.short	(.L_1543 - .L_1542)
.L_1542:
        /*00a8*/ 	.word	0x00000000


	//----- nvinfo : EIATTR_CBANK_PARAM_SIZE
	.align		4
.L_1543:
        /*00ac*/ 	.byte	0x03, 0x19
        /*00ae*/ 	.short	0x0128


	//----- nvinfo : EIATTR_PARAM_CBANK
	.align		4
        /*00b0*/ 	.byte	0x04, 0x0a
        /*00b2*/ 	.short	(.L_1545 - .L_1544)
	.align		4
.L_1544:
        /*00b4*/ 	.word	index@(.nv.constant0._ZN10layer_norm22ln_bwd_finalize_kernelINS_22Kernel_traits_finalizeILj512E13__nv_bfloat16S2_fS2_fjLb0ELj1024ELj4ENS_18Kernel_traits_baseILj512ES2_S2_fS2_fjLj1024EEEEELb0ELb1EEEvNS_9BwdParamsE)
        /*00b8*/ 	.short	0x0380
        /*00ba*/ 	.short	0x0128


	//----- nvinfo : EIATTR_SW_WAR
	.align		4
.L_1545:
        /*00bc*/ 	.byte	0x04, 0x36
        /*00be*/ 	.short	(.L_1547 - .L_1546)
.L_1546:
        /*00c0*/ 	.word	0x00000008
.L_1547:


//--------------------- .nv.info._ZN10layer_norm40ln_parallel_residual_bwd_finalize_kernelINS_22Kernel_traits_finalizeILj512E13__nv_bfloat16S2_fS2_fjLb0ELj1024ELj4ENS_18Kernel_traits_baseILj512ES2_S2_fS2_fjLj1024EEEEELb1EEEvNS_9BwdParamsE --------------------------
	.section	.nv.info._ZN10layer_norm40ln_parallel_residual_bwd_finalize_kernelINS_22Kernel_traits_finalizeILj512E13__nv_bfloat16S2_fS2_fjLb0ELj1024ELj4ENS_18Kernel_traits_baseILj512ES2_S2_fS2_fjLj1024EEEEELb1EEEvNS_9BwdParamsE,"",@"SHT_CUDA_INFO"
	.sectionflags	@""
	.align	4


	//----- nvinfo : EIATTR_CUDA_API_VERSION
	.align		4
        /*0000*/ 	.byte	0x04, 0x37
        /*0002*/ 	.short	(.L_1549 - .L_1548)
.L_1548:
        /*0004*/ 	.word	0x00000082


	//----- nvinfo : EIATTR_KPARAM_INFO
	.align		4
.L_1549:
        /*0008*/ 	.byte	0x04, 0x17
        /*000a*/ 	.short	(.L_1551 - .L_1550)
.L_1550:
        /*000c*/ 	.word	0x00000000
        /*0010*/ 	.short	0x0000
        /*0012*/ 	.short	0x0000
        /*0014*/ 	.byte	0x00, 0xf0, 0xa1, 0x04


	//----- nvinfo : EIATTR_SPARSE_MMA_MASK
	.align		4
.L_1551:
        /*0018*/ 	.byte	0x03, 0x50
        /*001a*/ 	.short	0x0000


	//----- nvinfo : EIATTR_MAXREG_COUNT
	.align		4
        /*001c*/ 	.byte	0x03, 0x1b
        /*001e*/ 	.short	0x0040


	//----- nvinfo : EIATTR_NUM_BARRIERS
	.align		4
        /*0020*/ 	.byte	0x02, 0x4c
        /*0022*/ 	.byte	0x01
	.zero		1


	//----- nvinfo : EIATTR_MERCURY_ISA_VERSION
	.align		4
        /*0024*/ 	.byte	0x03, 0x5f
        /*0026*/ 	.short	0x0101


	//----- nvinfo : EIATTR_COOP_GROUP_MASK_REGIDS
	.align		4
        /*0028*/ 	.byte	0x04, 0x29
        /*002a*/ 	.short	(.L_1553 - .L_1552)


	//   ....[0]....
.L_1552:
        /*002c*/ 	.word	0xffffffff


	//   ....[1]....
        /*0030*/ 	.word	0xffffffff


	//   ....[2]....
        /*0034*/ 	.word	0xffffffff


	//   ....[3]....
        /*0038*/ 	.word	0xffffffff


	//   ....[4]....
        /*003c*/ 	.word	0xffffffff


	//   ....[5]....
        /*0040*/ 	.word	0xffffffff


	//   ....[6]....
        /*0044*/ 	.word	0xffffffff


	//   ....[7]....
        /*0048*/ 	.word	0xffffffff


	//   ....[8]....
        /*004c*/ 	.word	0xffffffff


	//   ....[9]....
        /*0050*/ 	.word	0xffffffff


	//   ....[10]....
        /*0054*/ 	.word	0xffffffff


	//   ....[11]....
        /*0058*/ 	.word	0xffffffff


	//   ....[12]....
        /*005c*/ 	.word	0xffffffff


	//   ....[13]....
        /*0060*/ 	.word	0xffffffff


	//   ....[14]....
        /*0064*/ 	.word	0xffffffff


	//   ....[15]....
        /*0068*/ 	.word	0xffffffff


	//   ....[16]....
        /*006c*/ 	.word	0xffffffff


	//   ....[17]....
        /*0070*/ 	.word	0xffffffff


	//   ....[18]....
        /*0074*/ 	.word	0xffffffff


	//   ....[19]....
        /*0078*/ 	.word	0xffffffff


	//----- nvinfo : EIATTR_COOP_GROUP_INSTR_OFFSETS
	.align		4
.L_1553:
        /*007c*/ 	.byte	0x04, 0x28
        /*007e*/ 	.short	(.L_1555 - .L_1554)


	//   ....[0]....
.L_1554:
        /*0080*/ 	.word	0x00001410


	//   ....[1]....
        /*0084*/ 	.word	0x00001420


	//   ....[2]....
        /*0088*/ 	.word	0x00001430


	//   ....[3]....
        /*008c*/ 	.word	0x00001440


	//   ....[4]....
        /*0090*/ 	.word	0x00001480


	//   ....[5]....
        /*0094*/ 	.word	0x000014a0


	//   ....[6]....
        /*0098*/ 	.word	0x000014b0


	//   ....[7]....
        /*009c*/ 	.word	0x000014c0


	//   ....[8]....
        /*00a0*/ 	.word	0x000014f0


	//   ....[9]....
        /*00a4*/ 	.word	0x00001520


	//   ....[10]....
        /*00a8*/ 	.word	0x00001530


	//   ....[11]....
        /*00ac*/ 	.word	0x00001540


	//   ....[12]....
        /*00b0*/ 	.word	0x00001560


	//   ....[13]....
        /*00b4*/ 	.word	0x00001590


	//   ....[14]....
        /*00b8*/ 	.word	0x000015b0


	//   ....[15]....
        /*00bc*/ 	.word	0x000015c0


	//   ....[16]....
        /*00c0*/ 	.word	0x000015e0


	//   ....[17]....
        /*00c4*/ 	.word	0x00001610


	//   ....[18]....
        /*00c8*/ 	.word	0x00001630


	//   ....[19]....
        /*00cc*/ 	.word	0x00001640


	//----- nvinfo : EIATTR_VRC_CTA_INIT_COUNT
	.align		4
.L_1555:
        /*00d0*/ 	.byte	0x02, 0x4a
	.zero		1
	.zero		1


	//----- nvinfo : EIATTR_EXIT_INSTR_OFFSETS
	.align		4
        /*00d4*/ 	.byte	0x04, 0x1c
        /*00d6*/ 	.short	(.L_1557 - .L_1556)


	//   ....[0]....
.L_1556:
        /*00d8*/ 	.word	0x00000060


	//   ....[1]....
        /*00dc*/ 	.word	0x000016e0


	//   ....[2]....
        /*00e0*/ 	.word	0x00001850


	//----- nvinfo : EIATTR_MAX_THREADS
	.align		4
.L_1557:
        /*00e4*/ 	.byte	0x04, 0x05
        /*00e6*/ 	.short	(.L_1559 - .L_1558)
.L_1558:
        /*00e8*/ 	.word	0x00000400
        /*00ec*/ 	.word	0x00000001
        /*00f0*/ 	.word	0x00000001


	//----- nvinfo : EIATTR_CRS_STACK_SIZE
	.align		4
.L_1559:
        /*00f4*/ 	.byte	0x04, 0x1e
        /*00f6*/ 	.short	(.L_1561 - .L_1560)
.L_1560:
        /*00f8*/ 	.word	0x00000000


	//----- nvinfo : EIATTR_CBANK_PARAM_SIZE
	.align		4
.L_1561:
        /*00fc*/ 	.byte	0x03, 0x19
        /*00fe*/ 	.short	0x0128


	//----- nvinfo : EIATTR_PARAM_CBANK
	.align		4
        /*0100*/ 	.byte	0x04, 0x0a
        /*0102*/ 	.short	(.L_1563 - .L_1562)
	.align		4
.L_1562:
        /*0104*/ 	.word	index@(.nv.constant0._ZN10layer_norm40ln_parallel_residual_bwd_finalize_kernelINS_22Kernel_traits_finalizeILj512E13__nv_bfloat16S2_fS2_fjLb0ELj1024ELj4ENS_18Kernel_traits_baseILj512ES2_S2_fS2_fjLj1024EEEEELb1EEEvNS_9BwdParamsE)
        /*0108*/ 	.short	0x0380
        /*010a*/ 	.short	0x0128


	//----- nvinfo : EIATTR_SW_WAR
	.align		4
.L_1563:
        /*010c*/ 	.byte	0x04, 0x36
        /*010e*/ 	.short	(.L_1565 - .L_1564)
.L_1564:
        /*0110*/ 	.word	0x00000008
.L_1565:


//--------------------- .nv.info._ZN10layer_norm31ln_parallel_residual_bwd_kernelINS_13Kernel_traitsI13__nv_bfloat16S2_fS2_fjLj512ELj1ELj4ELj1ELj16ENS_18Kernel_traits_baseILj512ES2_S2_fS2_fjLj128EEEEELb1ELb1ELb1EEEvNS_9BwdParamsE --------------------------
	.section	.nv.info._ZN10layer_norm31ln_parallel_residual_bwd_kernelINS_13Kernel_traitsI13__nv_bfloat16S2_fS2_fjLj512ELj1ELj4ELj1ELj16ENS_18Kernel_traits_baseILj512ES2_S2_fS2_fjLj128EEEEELb1ELb1ELb1EEEvNS_9BwdParamsE,"",@"SHT_CUDA_INFO"
	.sectionflags	@""
	.align	4


	//----- nvinfo : EIATTR_CUDA_API_VERSION
	.align		4
        /*0000*/ 	.byte	0x04, 0x37
        /*0002*/ 	.short	(.L_1567 - .L_1566)
.L_1566:
        /*0004*/ 	.word	0x00000082


	//----- nvinfo : EIATTR_KPARAM_INFO
	.align		4
.L_1567:
        /*0008*/ 	.byte	0x04, 0x17
        /*000a*/ 	.short	(.L_1569 - .L_1568)
.L_1568:
        /*000c*/ 	.word	0x00000000
        /*0010*/ 	.short	0x0000
        /*0012*/ 	.short	0x0000
        /*0014*/ 	.byte	0x00, 0xf0, 0xa1, 0x04


	//----- nvinfo : EIATTR_SPARSE_MMA_MASK
	.align		4
.L_1569:
        /*0018*/ 	.byte	0x03, 0x50
        /*001a*/ 	.short	0x0000


	//----- nvinfo : EIATTR_MAXREG_COUNT
	.align		4
        /*001c*/ 	.byte	0x03, 0x1b
        /*001e*/ 	.short	0x00ff


	//----- nvinfo : EIATTR_NUM_BARRIERS
	.align		4
        /*0020*/ 	.byte	0x02, 0x4c
        /*0022*/ 	.byte	0x01
	.zero		1


	//----- nvinfo : EIATTR_MERCURY_ISA_VERSION
	.align		4
        /*0024*/ 	.byte	0x03, 0x5f
        /*0026*/ 	.short	0x0101


	//----- nvinfo : EIATTR_COOP_GROUP_MASK_REGIDS
	.align		4
        /*0028*/ 	.byte	0x04, 0x29
        /*002a*/ 	.short	(.L_1571 - .L_1570)


	//   ....[0]....
.L_1570:
        /*002c*/ 	.word	0xffffffff


	//   ....[1]....
        /*0030*/ 	.word	0xffffffff


	//   ....[2]....
        /*0034*/ 	.word	0xffffffff


	//   ....[3]....
        /*0038*/ 	.word	0xffffffff


	//   ....[4]....
        /*003c*/ 	.word	0xffffffff


	//   ....[5]....
        /*0040*/ 	.word	0xffffffff


	//   ....[6]....
        /*0044*/ 	.word	0xffffffff


	//   ....[7]....
        /*0048*/ 	.word	0xffffffff


	//   ....[8]....
        /*004c*/ 	.word	0xffffffff


	//   ....[9]....
        /*0050*/ 	.word	0xffffffff


	//   ....[10]....
        /*0054*/ 	.word	0x05000082


	//   ....[11]....
        /*0058*/ 	.word	0x05000082


	//   ....[12]....
        /*005c*/ 	.word	0x05000082


	//   ....[13]....
        /*0060*/ 	.word	0x05000082


	//   ....[14]....
        /*0064*/ 	.word	0x05000082


	//   ....[15]....
        /*0068*/ 	.word	0x05000082


	//   ....[16]....
        /*006c*/ 	.word	0x05000082


	//   ....[17]....
        /*0070*/ 	.word	0x05000082


	//   ....[18]....
        /*0074*/ 	.word	0x05000082


	//   ....[19]....
        /*0078*/ 	.word	0x05000082


	//----- nvinfo : EIATTR_COOP_GROUP_INSTR_OFFSETS
	.align		4
.L_1571:
        /*007c*/ 	.byte	0x04, 0x28
        /*007e*/ 	.short	(.L_1573 - .L_1572)


	//   ....[0]....
.L_1572:
        /*0080*/ 	.word	0x00001150


	//   ....[1]....
        /*0084*/ 	.word	0x00001160


	//   ....[2]....
        /*0088*/ 	.word	0x00001190


	//   ....[3]....
        /*008c*/ 	.word	0x000011a0


	//   ....[4]....
        /*0090*/ 	.word	0x000011d0


	//   ....[5]....
        /*0094*/ 	.word	0x000011e0


	//   ....[6]....
        /*0098*/ 	.word	0x00001210


	//   ....[7]....
        /*009c*/ 	.word	0x00001220


	//   ....[8]....
        /*00a0*/ 	.word	0x00001250


	//   ....[9]....
        /*00a4*/ 	.word	0x00001260


	//   ....[10]....
        /*00a8*/ 	.word	0x00006000


	//   ....[11]....
        /*00ac*/ 	.word	0x00006090


	//   ....[12]....
        /*00b0*/ 	.word	0x00006100


	//   ....[13]....
        /*00b4*/ 	.word	0x00006160


	//   ....[14]....
        /*00b8*/ 	.word	0x000061d0


	//   ....[15]....
        /*00bc*/ 	.word	0x00006230


	//   ....[16]....
        /*00c0*/ 	.word	0x000062a0


	//   ....[17]....
        /*00c4*/ 	.word	0x00006300


	//   ....[18]....
        /*00c8*/ 	.word	0x00006370


	//   ....[19]....
        /*00cc*/ 	.word	0x000063d0


	//----- nvinfo : EIATTR_VRC_CTA_INIT_COUNT
	.align		4
.L_1573:
        /*00d0*/ 	.byte	0x02, 0x4a
	.zero		1
	.zero		1


	//----- nvinfo : EIATTR_EXIT_INSTR_OFFSETS
	.align		4
        /*00d4*/ 	.byte	0x04, 0x1c
        /*00d6*/ 	.short	(.L_1575 - .L_1574)


	//   ....[0]....
.L_1574:
        /*00d8*/ 	.word	0x00005f90


	//----- nvinfo : EIATTR_MAX_THREADS
	.align		4
.L_1575:
        /*00dc*/ 	.byte	0x04, 0x05
        /*00de*/ 	.short	(.L_1577 - .L_1576)
.L_1576:
        /*00e0*/ 	.word	0x00000080
        /*00e4*/ 	.word	0x00000001
        /*00e8*/ 	.word	0x00000001


	//----- nvinfo : EIATTR_CRS_STACK_SIZE
	.align		4
.L_1577:
        /*00ec*/ 	.byte	0x04, 0x1e
        /*00ee*/ 	.short	(.L_1579 - .L_1578)
.L_1578:
        /*00f0*/ 	.word	0x00000000


	//----- nvinfo : EIATTR_CBANK_PARAM_SIZE
	.align		4
.L_1579:
        /*00f4*/ 	.byte	0x03, 0x19
        /*00f6*/ 	.short	0x0128


	//----- nvinfo : EIATTR_PARAM_CBANK
	.align		4
        /*00f8*/ 	.byte	0x04, 0x0a
        /*00fa*/ 	.short	(.L_1581 - .L_1580)
	.align		4
.L_1580:
        /*00fc*/ 	.word	index@(.nv.constant0._ZN10layer_norm31ln_parallel_residual_bwd_kernelINS_13Kernel_traitsI13__nv_bfloat16S2_fS2_fjLj512ELj1ELj4ELj1ELj16ENS_18Kernel_traits_baseILj512ES2_S2_fS2_fjLj128EEEEELb1ELb1ELb1EEEvNS_9BwdParamsE)
        /*0100*/ 	.short	0x0380
        /*0102*/ 	.short	0x0128


	//----- nvinfo : EIATTR_SW_WAR
	.align		4
.L_1581:
        /*0104*/ 	.byte	0x04, 0x36
        /*0106*/ 	.short	(.L_1583 - .L_1582)
.L_1582:
        /*0108*/ 	.word	0x00000008
.L_1583:


//--------------------- .nv.info._ZN10layer_norm31ln_parallel_residual_bwd_kernelINS_13Kernel_traitsIf13__nv_bfloat16fS2_fjLj512ELj1ELj4ELj1ELj16ENS_18Kernel_traits_baseILj512EfS2_fS2_fjLj128EEEEELb0ELb0ELb0EEEvNS_9BwdParamsE --------------------------
	.section	.nv.info._ZN10layer_norm31ln_parallel_residual_bwd_kernelINS_13Kernel_traitsIf13__nv_bfloat16fS2_fjLj512ELj1ELj4ELj1ELj16ENS_18Kernel_traits_baseILj512EfS2_fS2_fjLj128EEEEELb0ELb0ELb0EEEvNS_9BwdParamsE,"",@"SHT_CUDA_INFO"
	.sectionflags	@""
	.align	4


	//----- nvinfo : EIATTR_CUDA_API_VERSION
	.align		4
        /*0000*/ 	.byte	0x04, 0x37
        /*0002*/ 	.short	(.L_1585 - .L_1584)
.L_1584:
        /*0004*/ 	.word	0x00000082


	//----- nvinfo : EIATTR_KPARAM_INFO
	.align		4
.L_1585:
        /*0008*/ 	.byte	0x04, 0x17
        /*000a*/ 	.short	(.L_1587 - .L_1586)
.L_1586:
        /*000c*/ 	.word	0x00000000
        /*0010*/ 	.short	0x0000
        /*0012*/ 	.short	0x0000
        /*0014*/ 	.byte	0x00, 0xf0, 0xa1, 0x04


	//----- nvinfo : EIATTR_SPARSE_MMA_MASK
	.align		4
.L_1587:
        /*0018*/ 	.byte	0x03, 0x50
        /*001a*/ 	.short	0x0000


	//----- nvinfo : EIATTR_MAXREG_COUNT
	.align		4
        /*001c*/ 	.byte	0x03, 0x1b
        /*001e*/ 	.short	0x00ff


	//----- nvinfo : EIATTR_NUM_BARRIERS
	.align		4
        /*0020*/ 	.byte	0x02, 0x4c
        /*0022*/ 	.byte	0x01
	.zero		1


	//----- nvinfo : EIATTR_MERCURY_ISA_VERSION
	.align		4
        /*0024*/ 	.byte	0x03, 0x5f
        /*0026*/ 	.short	0x0101


	//----- nvinfo : EIATTR_COOP_GROUP_MASK_REGIDS
	.align		4
        /*0028*/ 	.byte	0x04, 0x29
        /*002a*/ 	.short	(.L_1589 - .L_1588)


	//   ....[0]....
.L_1588:
        /*002c*/ 	.word	0xffffffff


	//   ....[1]....
        /*0030*/ 	.word	0xffffffff


	//   ....[2]....
        /*0034*/ 	.word	0xffffffff


	//   ....[3]....
        /*0038*/ 	.word	0xffffffff


	//   ....[4]....
        /*003c*/ 	.word	0xffffffff


	//   ....[5]....
        /*0040*/ 	.word	0xffffffff


	//   ....[6]....
        /*0044*/ 	.word	0xffffffff


	//   ....[7]....
        /*0048*/ 	.word	0xffffffff


	//   ....[8]....
        /*004c*/ 	.word	0xffffffff


	//   ....[9]....
        /*0050*/ 	.word	0xffffffff


	//   ....[10]....
        /*0054*/ 	.word	0x0500008c


	//   ....[11]....
        /*0058*/ 	.word	0x0500008c


	//   ....[12]....
        /*005c*/ 	.word	0x0500008c


	//   ....[13]....
        /*0060*/ 	.word	0x0500008c


	//   ....[14]....
        /*0064*/ 	.word	0x0500008c


	//   ....[15]....
        /*0068*/ 	.word	0x0500008c


	//   ....[16]....
        /*006c*/ 	.word	0x0500008c


	//   ....[17]....
        /*0070*/ 	.word	0x0500008c


	//   ....[18]....
        /*0074*/ 	.word	0x0500008c


	//   ....[19]....
        /*0078*/ 	.word	0x0500008c


	//----- nvinfo : EIATTR_COOP_GROUP_INSTR_OFFSETS
	.align		4
.L_1589:
        /*007c*/ 	.byte	0x04, 0x28
        /*007e*/ 	.short	(.L_1591 - .L_1590)


	//   ....[0]....
.L_1590:
        /*0080*/ 	.word	0x00001790


	//   ....[1]....
        /*0084*/ 	.word	0x000017a0


	//   ....[2]....
        /*0088*/ 	.word	0x000017d0


	//   ....[3]....
        /*008c*/ 	.word	0x000017e0


	//   ....[4]....
        /*0090*/ 	.word	0x00001810


	//   ....[5]....
        /*0094*/ 	.word	0x00001820


	//   ....[6]....
        /*0098*/ 	.word	0x00001850


	//   ....[7]....
        /*009c*/ 	.word	0x00001860


	//   ....[8]....
        /*00a0*/ 	.word	0x00001890


	//   ....[9]....
        /*00a4*/ 	.word	0x000018a0


	//   ....[10]....
        /*00a8*/ 	.word	0x00004e60


	//   ....[11]....
        /*00ac*/ 	.word	0x00004ef0


	//   ....[12]....
        /*00b0*/ 	.word	0x00004f60


	//   ....[13]....
        /*00b4*/ 	.word	0x00004fc0


	//   ....[14]....
        /*00b8*/ 	.word	0x00005030


	//   ....[15]....
        /*00bc*/ 	.word	0x00005090


	//   ....[16]....
        /*00c0*/ 	.word	0x00005100


	//   ....[17]....
        /*00c4*/ 	.word	0x00005160


	//   ....[18]....
        /*00c8*/ 	.word	0x000051d0


	//   ....[19]....
        /*00cc*/ 	.word	0x00005230


	//----- nvinfo : EIATTR_VRC_CTA_INIT_COUNT
	.align		4
.L_1591:
        /*00d0*/ 	.byte	0x02, 0x4a
	.zero		1
	.zero		1


	//----- nvinfo : EIATTR_EXIT_INSTR_OFFSETS
	.align		4
        /*00d4*/ 	.byte	0x04, 0x1c
        /*00d6*/ 	.short	(.L_1593 - .L_1592)


	//   ....[0]....
.L_1592:
        /*00d8*/ 	.word	0x00004d30


	//   ....[1]....
        /*00dc*/ 	.word	0x00004df0


	//----- nvinfo : EIATTR_MAX_THREADS
	.align		4
.L_1593:
        /*00e0*/ 	.byte	0x04, 0x05
        /*00e2*/ 	.short	(.L_1595 - .L_1594)
.L_1594:
        /*00e4*/ 	.word	0x00000080
        /*00e8*/ 	.word	0x00000001
        /*00ec*/ 	.word	0x00000001


	//----- nvinfo : EIATTR_CRS_STACK_SIZE
	.align		4
.L_1595:
        /*00f0*/ 	.byte	0x04, 0x1e
        /*00f2*/ 	.short	(.L_1597 - .L_1596)
.L_1596:
        /*00f4*/ 	.word	0x00000000


	//----- nvinfo : EIATTR_CBANK_PARAM_SIZE
	.align		4
.L_1597:
        /*00f8*/ 	.byte	0x03, 0x19
        /*00fa*/ 	.short	0x0128


	//----- nvinfo : EIATTR_PARAM_CBANK
	.align		4
        /*00fc*/ 	.byte	0x04, 0x0a
        /*00fe*/ 	.short	(.L_1599 - .L_1598)
	.align		4
.L_1598:
        /*0100*/ 	.word	index@(.nv.constant0._ZN10layer_norm31ln_parallel_residual_bwd_kernelINS_13Kernel_traitsIf13__nv_bfloat16fS2_fjLj512ELj1ELj4ELj1ELj16ENS_18Kernel_traits_baseILj512EfS2_fS2_fjLj128EEEEELb0ELb0ELb0EEEvNS_9BwdParamsE)
        /*0104*/ 	.short	0x0380
        /*0106*/ 	.short	0x0128


	//----- nvinfo : EIATTR_SW_WAR
	.align		4
.L_1599:
        /*0108*/ 	.byte	0x04, 0x36
        /*010a*/ 	.short	(.L_1601 - .L_1600)
.L_1600:
        /*010c*/ 	.word	0x00000008
.L_1601:


//--------------------- .nv.info._ZN10layer_norm31ln_parallel_residual_bwd_kernelINS_13Kernel_traitsIf13__nv_bfloat16fS2_fjLj512ELj1ELj4ELj1ELj16ENS_18Kernel_traits_baseILj512EfS2_fS2_fjLj128EEEEELb0ELb0ELb1EEEvNS_9BwdParamsE --------------------------
	.section	.nv.info._ZN10layer_norm31ln_parallel_residual_bwd_kernelINS_13Kernel_traitsIf13__nv_bfloat16fS2_fjLj512ELj1ELj4ELj1ELj16ENS_18Kernel_traits_baseILj512EfS2_fS2_fjLj128EEEEELb0ELb0ELb1EEEvNS_9BwdParamsE,"",@"SHT_CUDA_INFO"
	.sectionflags	@""
	.align	4


	//----- nvinfo : EIATTR_CUDA_API_VERSION
	.align		4
        /*0000*/ 	.byte	0x04, 0x37
        /*0002*/ 	.short	(.L_1603 - .L_1602)
.L_1602:
        /*0004*/ 	.word	0x00000082


	//----- nvinfo : EIATTR_KPARAM_INFO
	.align		4
.L_1603:
        /*0008*/ 	.byte	0x04, 0x17
        /*000a*/ 	.short	(.L_1605 - .L_1604)
.L_1604:
        /*000c*/ 	.word	0x00000000
        /*0010*/ 	.short	0x0000
        /*0012*/ 	.short	0x0000
        /*0014*/ 	.byte	0x00, 0xf0, 0xa1, 0x04


	//----- nvinfo : EIATTR_SPARSE_MMA_MASK
	.align		4
.L_1605:
        /*0018*/ 	.byte	0x03, 0x50
        /*001a*/ 	.short	0x0000


	//----- nvinfo : EIATTR_MAXREG_COUNT
	.align		4
        /*001c*/ 	.byte	0x03, 0x1b
        /*001e*/ 	.short	0x00ff


	//----- nvinfo : EIATTR_NUM_BARRIERS
	.align		4
        /*0020*/ 	.byte	0x02, 0x4c
        /*0022*/ 	.byte	0x01
	.zero		1


	//----- nvinfo : EIATTR_MERCURY_ISA_VERSION
	.align		4
        /*0024*/ 	.byte	0x03, 0x5f
        /*0026*/ 	.short	0x0101


	//----- nvinfo : EIATTR_COOP_GROUP_MASK_REGIDS
	.align		4
        /*0028*/ 	.byte	0x04, 0x29
        /*002a*/ 	.short	(.L_1607 - .L_1606)


	//   ....[0]....
.L_1606:
        /*002c*/ 	.word	0xffffffff


	//   ....[1]....
        /*0030*/ 	.word	0xffffffff


	//   ....[2]....
        /*0034*/ 	.word	0xffffffff


	//   ....[3]....
        /*0038*/ 	.word	0xffffffff


	//   ....[4]....
        /*003c*/ 	.word	0xffffffff


	//   ....[5]....
        /*0040*/ 	.word	0xffffffff


	//   ....[6]....
        /*0044*/ 	.word	0xffffffff


	//   ....[7]....
        /*0048*/ 	.word	0xffffffff


	//   ....[8]....
        /*004c*/ 	.word	0xffffffff


	//   ....[9]....
        /*0050*/ 	.word	0xffffffff


	//   ....[10]....
        /*0054*/ 	.word	0x050000a8


	//   ....[11]....
        /*0058*/ 	.word	0x050000a8


	//   ....[12]....
        /*005c*/ 	.word	0x050000a8


	//   ....[13]....
        /*0060*/ 	.word	0x050000a8


	//   ....[14]....
        /*0064*/ 	.word	0x050000a8


	//   ....[15]....
        /*0068*/ 	.word	0x050000a8


	//   ....[16]....
        /*006c*/ 	.word	0x050000a8


	//   ....[17]....
        /*0070*/ 	.word	0x050000a8


	//   ....[18]....
        /*0074*/ 	.word	0x050000a8


	//   ....[19]....
        /*0078*/ 	.word	0x050000a8


	//----- nvinfo : EIATTR_COOP_GROUP_INSTR_OFFSETS
	.align		4
.L_1607:
        /*007c*/ 	.byte	0x04, 0x28
        /*007e*/ 	.short	(.L_1609 - .L_1608)


	//   ....[0]....
.L_1608:
        /*0080*/ 	.word	0x000015b0


	//   ....[1]....
        /*0084*/ 	.word	0x000015c0


	//   ....[2]....
        /*0088*/ 	.word	0x000015f0


	//   ....[3]....
        /*008c*/ 	.word	0x00001600


	//   ....[4]....
        /*0090*/ 	.word	0x00001630


	//   ....[5]....
        /*0094*/ 	.word	0x00001640


	//   ....[6]....
        /*0098*/ 	.word	0x00001670


	//   ....[7]....
        /*009c*/ 	.word	0x00001680


	//   ....[8]....
        /*00a0*/ 	.word	0x000016b0


	//   ....[9]....
        /*00a4*/ 	.word	0x000016c0


	//   ....[10]....
        /*00a8*/ 	.word	0x00004a10


	//   ....[11]....
        /*00ac*/ 	.word	0x00004aa0


	//   ....[12]....
        /*00b0*/ 	.word	0x00004b10


	//   ....[13]....
        /*00b4*/ 	.word	0x00004b70


	//   ....[14]....
        /*00b8*/ 	.word	0x00004be0


	//   ....[15]....
        /*00bc*/ 	.word	0x00004c40


	//   ....[16]....
        /*00c0*/ 	.word	0x00004cb0


	//   ....[17]....
        /*00c4*/ 	.word	0x00004d10


	//   ....[18]....
        /*00c8*/ 	.word	0x00004d80


	//   ....[19]....
        /*00cc*/ 	.word	0x00004de0


	//----- nvinfo : EIATTR_VRC_CTA_INIT_COUNT
	.align		4
.L_1609:
        /*00d0*/ 	.byte	0x02, 0x4a
	.zero		1
	.zero		1


	//----- nvinfo : EIATTR_EXIT_INSTR_OFFSETS
	.align		4
        /*00d4*/ 	.byte	0x04, 0x1c
        /*00d6*/ 	.short	(.L_1611 - .L_1610)


	//   ....[0]....
.L_1610:
        /*00d8*/ 	.word	0x000049a0


	//----- nvinfo : EIATTR_MAX_THREADS
	.align		4
.L_1611:
        /*00dc*/ 	.byte	0x04, 0x05
        /*00de*/ 	.short	(.L_1613 - .L_1612)
.L_1612:
        /*00e0*/ 	.word	0x00000080
        /*00e4*/ 	.word	0x00000001
        /*00e8*/ 	.word	0x00000001


	//----- nvinfo : EIATTR_CRS_STACK_SIZE
	.align		4
.L_1613:
        /*00ec*/ 	.byte	0x04, 0x1e
        /*00ee*/ 	.short	(.L_1615 - .L_1614)
.L_1614:
        /*00f0*/ 	.word	0x00000000


	//----- nvinfo : EIATTR_CBANK_PARAM_SIZE
	.align		4
.L_1615:
        /*00f4*/ 	.byte	0x03, 0x19
        /*00f6*/ 	.short	0x0128


	//----- nvinfo : EIATTR_PARAM_CBANK
	.align		4
        /*00f8*/ 	.byte	0x04, 0x0a
        /*00fa*/ 	.short	(.L_1617 - .L_1616)
	.align		4
.L_1616:
        /*00fc*/ 	.word	index@(.nv.constant0._ZN10layer_norm31ln_parallel_residual_bwd_kernelINS_13Kernel_traitsIf13__nv_bfloat16fS2_fjLj512ELj1ELj4ELj1ELj16ENS_18Kernel_traits_baseILj512EfS2_fS2_fjLj128EEEEELb0ELb0ELb1EEEvNS_9BwdParamsE)
        /*0100*/ 	.short	0x0380
        /*0102*/ 	.short	0x0128


	//----- nvinfo : EIATTR_SW_WAR
	.align		4
.L_1617:
        /*0104*/ 	.byte	0x04, 0x36
        /*0106*/ 	.short	(.L_1619 - .L_1618)
.L_1618:
        /*0108*/ 	.word	0x00000008
.L_1619:


//--------------------- .nv.info._ZN10layer_norm31ln_parallel_residual_bwd_kernelINS_13Kernel_traitsIf13__nv_bfloat16fS2_fjLj512ELj1ELj4ELj1ELj16ENS_18Kernel_traits_baseILj512EfS2_fS2_fjLj128EEEEELb0ELb1ELb0EEEvNS_9BwdParamsE --------------------------
	.section	.nv.info._ZN10layer_norm31ln_parallel_residual_bwd_kernelINS_13Kernel_traitsIf13__nv_bfloat16fS2_fjLj512ELj1ELj4ELj1ELj16ENS_18Kernel_traits_baseILj512EfS2_fS2_fjLj128EEEEELb0ELb1ELb0EEEvNS_9BwdParamsE,"",@"SHT_CUDA_INFO"
	.sectionflags	@""
	.align	4


	//----- nvinfo : EIATTR_CUDA_API_VERSION
	.align		4
        /*0000*/ 	.byte	0x04, 0x37
        /*0002*/ 	.short	(.L_1621 - .L_1620)
.L_1620:
        /*0004*/ 	.word	0x00000082


	//----- nvinfo : EIATTR_KPARAM_INFO
	.align		4
.L_1621:
        /*0008*/ 	.byte	0x04, 0x17
        /*000a*/ 	.short	(.L_1623 - .L_1622)
.L_1622:
        /*000c*/ 	.word	0x00000000
        /*0010*/ 	.short	0x0000
        /*0012*/ 	.short	0x0000
        /*0014*/ 	.byte	0x00, 0xf0, 0xa1, 0x04


	//----- nvinfo : EIATTR_SPARSE_MMA_MASK
	.align		4
.L_1623:
        /*0018*/ 	.byte	0x03, 0x50
        /*001a*/ 	.short	0x0000


	//----- nvinfo : EIATTR_MAXREG_COUNT
	.align		4
        /*001c*/ 	.byte	0x03, 0x1b
        /*001e*/ 	.short	0x00ff


	//----- nvinfo : EIATTR_NUM_BARRIERS
	.align		4
        /*0020*/ 	.byte	0x02, 0x4c
        /*0022*/ 	.byte	0x01
	.zero		1


	//----- nvinfo : EIATTR_MERCURY_ISA_VERSION
	.align		4
        /*0024*/ 	.byte	0x03, 0x5f
        /*0026*/ 	.short	0x0101


	//----- nvinfo : EIATTR_COOP_GROUP_MASK_REGIDS
	.align		4
        /*0028*/ 	.byte	0x04, 0x29
        /*002a*/ 	.short	(.L_1625 - .L_1624)


	//   ....[0]....
.L_1624:
        /*002c*/ 	.word	0xffffffff


	//   ....[1]....
        /*0030*/ 	.word	0xffffffff


	//   ....[2]....
        /*0034*/ 	.word	0xffffffff


	//   ....[3]....
        /*0038*/ 	.word	0xffffffff


	//   ....[4]....
        /*003c*/ 	.word	0xffffffff


	//   ....[5]....
        /*0040*/ 	.word	0xffffffff


	//   ....[6]....
        /*0044*/ 	.word	0xffffffff


	//   ....[7]....
        /*0048*/ 	.word	0xffffffff


	//   ....[8]....
        /*004c*/ 	.word	0xffffffff


	//   ....[9]....
        /*0050*/ 	.word	0xffffffff


	//   ....[10]....
        /*0054*/ 	.word	0x0500004c


	//   ....[11]....
        /*0058*/ 	.word	0x0500004c


	//   ....[12]....
        /*005c*/ 	.word	0x0500004c


	//   ....[13]....
        /*0060*/ 	.word	0x0500004c


	//   ....[14]....
        /*0064*/ 	.word	0x0500004c


	//   ....[15]....
        /*0068*/ 	.word	0x0500004c


	//   ....[16]....
        /*006c*/ 	.word	0x0500004c


	//   ....[17]....
        /*0070*/ 	.word	0x0500004c


	//   ....[18]....
        /*0074*/ 	.word	0x0500004c


	//   ....[19]....
        /*0078*/ 	.word	0x0500004c


	//----- nvinfo : EIATTR_COOP_GROUP_INSTR_OFFSETS
	.align		4
.L_1625:
        /*007c*/ 	.byte	0x04, 0x28
        /*007e*/ 	.short	(.L_1627 - .L_1626)


	//   ....[0]....
.L_1626:
        /*0080*/ 	.word	0x00001050


	//   ....[1]....
        /*0084*/ 	.word	0x00001060


	//   ....[2]....
        /*0088*/ 	.word	0x00001090


	//   ....[3]....
        /*008c*/ 	.word	0x000010a0


	//   ....[4]....
        /*0090*/ 	.word	0x000010d0


	//   ....[5]....
        /*0094*/ 	.word	0x000010e0


	//   ....[6]....
        /*0098*/ 	.word	0x00001110


	//   ....[7]....
        /*009c*/ 	.word	0x00001120


	//   ....[8]....
        /*00a0*/ 	.word	0x00001150


	//   ....[9]....
        /*00a4*/ 	.word	0x00001160


	//   ....[10]....
        /*00a8*/ 	.word	0x00003f40


	//   ....[11]....
        /*00ac*/ 	.word	0x00003fd0


	//   ....[12]....
        /*00b0*/ 	.word	0x00004030


	//   ....[13]....
        /*00b4*/ 	.word	0x00004090


	//   ....[14]....
        /*00b8*/ 	.word	0x000040f0


	//   ....[15]....
        /*00bc*/ 	.word	0x00004150


	//   ....[16]....
        /*00c0*/ 	.word	0x000041b0


	//   ....[17]....
        /*00c4*/ 	.word	0x00004210


	//   ....[18]....
        /*00c8*/ 	.word	0x00004270


	//   ....[19]....
        /*00cc*/ 	.word	0x000042d0


	//----- nvinfo : EIATTR_VRC_CTA_INIT_COUNT
	.align		4
.L_1627:
        /*00d0*/ 	.byte	0x02, 0x4a
	.zero		1
	.zero		1


	//----- nvinfo : EIATTR_EXIT_INSTR_OFFSETS
	.align		4
        /*00d4*/ 	.byte	0x04, 0x1c
        /*00d6*/ 	.short	(.L_1629 - .L_1628)


	//   ....[0]....
.L_1628:
        /*00d8*/ 	.word	0x00003eb0


	//   ....[1]....
        /*00dc*/ 	.word	0x00003ee0


	//----- nvinfo : EIATTR_MAX_THREADS
	.align		4
.L_1629:
        /*00e0*/ 	.byte	0x04, 0x05
        /*00e2*/ 	.short	(.L_1631 - .L_1630)
.L_1630:
        /*00e4*/ 	.word	0x00000080
        /*00e8*/ 	.word	0x00000001
        /*00ec*/ 	.word	0x00000001


	//----- nvinfo : EIATTR_CRS_STACK_SIZE
	.align		4
.L_1631:
        /*00f0*/ 	.byte	0x04, 0x1e
        /*00f2*/ 	.short	(.L_1633 - .L_1632)
.L_1632:
        /*00f4*/ 	.word	0x00000000


	//----- nvinfo : EIATTR_CBANK_PARAM_SIZE
	.align		4
.L_1633:
        /*00f8*/ 	.byte	0x03, 0x19
        /*00fa*/ 	.short	0x0128


	//----- nvinfo : EIATTR_PARAM_CBANK
	.align		4
        /*00fc*/ 	.byte	0x04, 0x0a
        /*00fe*/ 	.short	(.L_1635 - .L_1634)
	.align		4
.L_1634:
        /*0100*/ 	.word	index@(.nv.constant0._ZN10layer_norm31ln_parallel_residual_bwd_kernelINS_13Kernel_traitsIf13__nv_bfloat16fS2_fjLj512ELj1ELj4ELj1ELj16ENS_18Kernel_traits_baseILj512EfS2_fS2_fjLj128EEEEELb0ELb1ELb0EEEvNS_9BwdParamsE)
        /*0104*/ 	.short	0x0380
        /*0106*/ 	.short	0x0128


	//----- nvinfo : EIATTR_SW_WAR
	.align		4
.L_1635:
        /*0108*/ 	.byte	0x04, 0x36
        /*010a*/ 	.short	(.L_1637 - .L_1636)
.L_1636:
        /*010c*/ 	.word	0x00000008
.L_1637:


//--------------------- .nv.info._ZN10layer_norm31ln_parallel_residual_bwd_kernelINS_13Kernel_traitsIf13__nv_bfloat16fS2_fjLj512ELj1ELj4ELj1ELj16ENS_18Kernel_traits_baseILj512EfS2_fS2_fjLj128EEEEELb0ELb1ELb1EEEvNS_9BwdParamsE --------------------------
	.section	.nv.info._ZN10layer_norm31ln_parallel_residual_bwd_kernelINS_13Kernel_traitsIf13__nv_bfloat16fS2_fjLj512ELj1ELj4ELj1ELj16ENS_18Kernel_traits_baseILj512EfS2_fS2_fjLj128EEEEELb0ELb1ELb1EEEvNS_9BwdParamsE,"",@"SHT_CUDA_INFO"
	.sectionflags	@""
	.align	4


	//----- nvinfo : EIATTR_CUDA_API_VERSION
	.align		4
        /*0000*/ 	.byte	0x04, 0x37
        /*0002*/ 	.short	(.L_1639 - .L_1638)
.L_1638:
        /*0004*/ 	.word	0x00000082


	//----- nvinfo : EIATTR_KPARAM_INFO
	.align		4
.L_1639:
        /*0008*/ 	.byte	0x04, 0x17
        /*000a*/ 	.short	(.L_1641 - .L_1640)
.L_1640:
        /*000c*/ 	.word	0x00000000
        /*0010*/ 	.short	0x0000
        /*0012*/ 	.short	0x0000
        /*0014*/ 	.byte	0x00, 0xf0, 0xa1, 0x04


	//----- nvinfo : EIATTR_SPARSE_MMA_MASK
	.align		4
.L_1641:
        /*0018*/ 	.byte	0x03, 0x50
        /*001a*/ 	.short	0x0000


	//----- nvinfo : EIATTR_MAXREG_COUNT
	.align		4
        /*001c*/ 	.byte	0x03, 0x1b
        /*001e*/ 	.short	0x00ff


	//----- nvinfo : EIATTR_NUM_BARRIERS
	.align		4
        /*0020*/ 	.byte	0x02, 0x4c
        /*0022*/ 	.byte	0x01
	.zero		1


	//----- nvinfo : EIATTR_MERCURY_ISA_VERSION
	.align		4
        /*0024*/ 	.byte	0x03, 0x5f
        /*0026*/ 	.short	0x0101


	//----- nvinfo : EIATTR_COOP_GROUP_MASK_REGIDS
	.align		4
        /*0028*/ 	.byte	0x04, 0x29
        /*002a*/ 	.short	(.L_1643 - .L_1642)


	//   ....[0]....
.L_1642:
        /*002c*/ 	.word	0xffffffff


	//   ....[1]....
        /*0030*/ 	.word	0xffffffff


	//   ....[2]....
        /*0034*/ 	.word	0xffffffff


	//   ....[3]....
        /*0038*/ 	.word	0xffffffff


	//   ....[4]....
        /*003c*/ 	.word	0xffffffff


	//   ....[5]....
        /*0040*/ 	.word	0xffffffff


	//   ....[6]....
        /*0044*/ 	.word	0xffffffff


	//   ....[7]....
        /*0048*/ 	.word	0xffffffff


	//   ....[8]....
        /*004c*/ 	.word	0xffffffff


	//   ....[9]....
        /*0050*/ 	.word	0xffffffff


	//   ....[10]....
        /*0054*/ 	.word	0x05000051


	//   ....[11]....
        /*0058*/ 	.word	0x05000051


	//   ....[12]....
        /*005c*/ 	.word	0x05000051


	//   ....[13]....
        /*0060*/ 	.word	0x05000051


	//   ....[14]....
        /*0064*/ 	.word	0x05000051


	//   ....[15]....
        /*0068*/ 	.word	0x05000051


	//   ....[16]....
        /*006c*/ 	.word	0x05000051


	//   ....[17]....
        /*0070*/ 	.word	0x05000051


	//   ....[18]....
        /*0074*/ 	.word	0x05000051


	//   ....[19]....
        /*0078*/ 	.word	0x05000051


	//----- nvinfo : EIATTR_COOP_GROUP_INSTR_OFFSETS
	.align		4
.L_1643:
        /*007c*/ 	.byte	0x04, 0x28
        /*007e*/ 	.short	(.L_1645 - .L_1644)


	//   ....[0]....
.L_1644:
        /*0080*/ 	.word	0x00000f10


	//   ....[1]....
        /*0084*/ 	.word	0x00000f20


	//   ....[2]....
        /*0088*/ 	.word	0x00000f50


	//   ....[3]....
        /*008c*/ 	.word	0x00000f60


	//   ....[4]....
        /*0090*/ 	.word	0x00000f90


	//   ....[5]....
        /*0094*/ 	.word	0x00000fa0


	//   ....[6]....
        /*0098*/ 	.word	0x00000fd0


	//   ....[7]....
        /*009c*/ 	.word	0x00000fe0


	//   ....[8]....
        /*00a0*/ 	.word	0x00001010


	//   ....[9]....
        /*00a4*/ 	.word	0x00001020


	//   ....[10]....
        /*00a8*/ 	.word	0x00003bc0


	//   ....[11]....
        /*00ac*/ 	.word	0x00003c60


	//   ....[12]....
        /*00b0*/ 	.word	0x00003ce0


	//   ....[13]....
        /*00b4*/ 	.word	0x00003d50


	//   ....[14]....
        /*00b8*/ 	.word	0x00003dd0


	//   ....[15]....
        /*00bc*/ 	.word	0x00003e40


	//   ....[16]....
        /*00c0*/ 	.word	0x00003ec0


	//   ....[17]....
        /*00c4*/ 	.word	0x00003f30


	//   ....[18]....
        /*00c8*/ 	.word	0x00003fb0


	//   ....[19]....
        /*00cc*/ 	.word	0x00004010


	//----- nvinfo : EIATTR_VRC_CTA_INIT_COUNT
	.align		4
.L_1645:
        /*00d0*/ 	.byte	0x02, 0x4a
	.zero		1
	.zero		1


	//----- nvinfo : EIATTR_EXIT_INSTR_OFFSETS
	.align		4
        /*00d4*/ 	.byte	0x04, 0x1c
        /*00d6*/ 	.short	(.L_1647 - .L_1646)


	//   ....[0]....
.L_1646:
        /*00d8*/ 	.word	0x00003b60


	//----- nvinfo : EIATTR_MAX_THREADS
	.align		4
.L_1647:
        /*00dc*/ 	.byte	0x04, 0x05
        /*00de*/ 	.short	(.L_1649 - .L_1648)
.L_1648:
        /*00e0*/ 	.word	0x00000080
        /*00e4*/ 	.word	0x00000001
        /*00e8*/ 	.word	0x00000001


	//----- nvinfo : EIATTR_CRS_STACK_SIZE
	.align		4
.L_1649:
        /*00ec*/ 	.byte	0x04, 0x1e
        /*00ee*/ 	.short	(.L_1651 - .L_1650)
.L_1650:
        /*00f0*/ 	.word	0x00000000


	//----- nvinfo : EIATTR_CBANK_PARAM_SIZE
	.align		4
.L_1651:
        /*00f4*/ 	.byte	0x03, 0x19
        /*00f6*/ 	.short	0x0128


	//----- nvinfo : EIATTR_PARAM_CBANK
	.align		4
        /*00f8*/ 	.byte	0x04, 0x0a
        /*00fa*/ 	.short	(.L_1653 - .L_1652)
	.align		4
.L_1652:
        /*00fc*/ 	.word	index@(.nv.constant0._ZN10layer_norm31ln_parallel_residual_bwd_kernelINS_13Kernel_traitsIf13__nv_bfloat16fS2_fjLj512ELj1ELj4ELj1ELj16ENS_18Kernel_traits_baseILj512EfS2_fS2_fjLj128EEEEELb0ELb1ELb1EEEvNS_9BwdParamsE)
        /*0100*/ 	.short	0x0380
        /*0102*/ 	.short	0x0128


	//----- nvinfo : EIATTR_SW_WAR
	.align		4
.L_1653:
        /*0104*/ 	.byte	0x04, 0x36
        /*0106*/ 	.short	(.L_1655 - .L_1654)
.L_1654:
        /*0108*/ 	.word	0x00000008
.L_1655:


//--------------------- .nv.info._ZN10layer_norm31ln_parallel_residual_bwd_kernelINS_13Kernel_traitsIf13__nv_bfloat16fS2_fjLj512ELj1ELj4ELj1ELj16ENS_18Kernel_traits_baseILj512EfS2_fS2_fjLj128EEEEELb1ELb0ELb0EEEvNS_9BwdParamsE --------------------------
	.section	.nv.info._ZN10layer_norm31ln_parallel_residual_bwd_kernelINS_13Kernel_traitsIf13__nv_bfloat16fS2_fjLj512ELj1ELj4ELj1ELj16ENS_18Kernel_traits_baseILj512EfS2_fS2_fjLj128EEEEELb1ELb0ELb0EEEvNS_9BwdParamsE,"",@"SHT_CUDA_INFO"
	.sectionflags	@""
	.align	4


	//----- nvinfo : EIATTR_CUDA_API_VERSION
	.align		4
        /*0000*/ 	.byte	0x04, 0x37
        /*0002*/ 	.short	(.L_1657 - .L_1656)
.L_1656:
        /*0004*/ 	.word	0x00000082


	//----- nvinfo : EIATTR_KPARAM_INFO
	.align		4
.L_1657:
        /*0008*/ 	.byte	0x04, 0x17
        /*000a*/ 	.short	(.L_1659 - .L_1658)
.L_1658:
        /*000c*/ 	.word	0x00000000
        /*0010*/ 	.short	0x0000
        /*0012*/ 	.short	0x0000
        /*0014*/ 	.byte	0x00, 0xf0, 0xa1, 0x04


	//----- nvinfo : EIATTR_SPARSE_MMA_MASK
	.align		4
.L_1659:
        /*0018*/ 	.byte	0x03, 0x50
        /*001a*/ 	.short	0x0000


	//----- nvinfo : EIATTR_MAXREG_COUNT
	.align		4
        /*001c*/ 	.byte	0x03, 0x1b
        /*001e*/ 	.short	0x00ff


	//----- nvinfo : EIATTR_NUM_BARRIERS
	.align		4
        /*0020*/ 	.byte	0x02, 0x4c
        /*0022*/ 	.byte	0x01
	.zero		1


	//----- nvinfo : EIATTR_MERCURY_ISA_VERSION
	.align		4
        /*0024*/ 	.byte	0x03, 0x5f
        /*0026*/ 	.short	0x0101


	//----- nvinfo : EIATTR_COOP_GROUP_MASK_REGIDS
	.align		4
        /*0028*/ 	.byte	0x04, 0x29
        /*002a*/ 	.short	(.L_1661 - .L_1660)


	//   ....[0]....
.L_1660:
        /*002c*/ 	.word	0xffffffff


	//   ....[1]....
        /*0030*/ 	.word	0xffffffff


	//   ....[2]....
        /*0034*/ 	.word	0xffffffff


	//   ....[3]....
        /*0038*/ 	.word	0xffffffff


	//   ....[4]....
        /*003c*/ 	.word	0xffffffff


	//   ....[5]....
        /*0040*/ 	.word	0xffffffff


	//   ....[6]....
        /*0044*/ 	.word	0xffffffff


	//   ....[7]....
        /*0048*/ 	.word	0xffffffff


	//   ....[8]....
        /*004c*/ 	.word	0xffffffff


	//   ....[9]....
        /*0050*/ 	.word	0xffffffff


	//   ....[10]....
        /*0054*/ 	.word	0x0500008c


	//   ....[11]....
        /*0058*/ 	.word	0x0500008c


	//   ....[12]....
        /*005c*/ 	.word	0x0500008c


	//   ....[13]....
        /*0060*/ 	.word	0x0500008c


	//   ....[14]....
        /*0064*/ 	.word	0x0500008c


	//   ....[15]....
        /*0068*/ 	.word	0x0500008c


	//   ....[16]....
        /*006c*/ 	.word	0x0500008c


	//   ....[17]....
        /*0070*/ 	.word	0x0500008c


	//   ....[18]....
        /*0074*/ 	.word	0x0500008c


	//   ....[19]....
        /*0078*/ 	.word	0x0500008c


	//----- nvinfo : EIATTR_COOP_GROUP_INSTR_OFFSETS
	.align		4
.L_1661:
        /*007c*/ 	.byte	0x04, 0x28
        /*007e*/ 	.short	(.L_1663 - .L_1662)


	//   ....[0]....
.L_1662:
        /*0080*/ 	.word	0x000018b0


	//   ....[1]....
        /*0084*/ 	.word	0x000018c0


	//   ....[2]....
        /*0088*/ 	.word	0x000018f0


	//   ....[3]....
        /*008c*/ 	.word	0x00001900


	//   ....[4]....
        /*0090*/ 	.word	0x00001930


	//   ....[5]....
        /*0094*/ 	.word	0x00001940


	//   ....[6]....
        /*0098*/ 	.word	0x00001970


	//   ....[7]....
        /*009c*/ 	.word	0x00001980


	//   ....[8]....
        /*00a0*/ 	.word	0x000019b0


	//   ....[9]....
        /*00a4*/ 	.word	0x000019c0


	//   ....[10]....
        /*00a8*/ 	.word	0x00007120


	//   ....[11]....
        /*00ac*/ 	.word	0x000071b0


	//   ....[12]....
        /*00b0*/ 	.word	0x00007220


	//   ....[13]....
        /*00b4*/ 	.word	0x00007280


	//   ....[14]....
        /*00b8*/ 	.word	0x000072f0


	//   ....[15]....
        /*00bc*/ 	.word	0x00007350


	//   ....[16]....
        /*00c0*/ 	.word	0x000073c0


	//   ....[17]....
        /*00c4*/ 	.word	0x00007420


	//   ....[18]....
        /*00c8*/ 	.word	0x00007490


	//   ....[19]....
        /*00cc*/ 	.word	0x000074f0


	//----- nvinfo : EIATTR_VRC_CTA_INIT_COUNT
	.align		4
.L_1663:
        /*00d0*/ 	.byte	0x02, 0x4a
	.zero		1
	.zero		1


	//----- nvinfo : EIATTR_EXIT_INSTR_OFFSETS
	.align		4
        /*00d4*/ 	.byte	0x04, 0x1c
        /*00d6*/ 	.short	(.L_1665 - .L_1664)


	//   ....[0]....
.L_1664:
        /*00d8*/ 	.word	0x00006ff0


	//   ....[1]....
        /*00dc*/ 	.word	0x000070b0


	//----- nvinfo : EIATTR_MAX_THREADS
	.align		4
.L_1665:
        /*00e0*/ 	.byte	0x04, 0x05
        /*00e2*/ 	.short	(.L_1667 - .L_1666)
.L_1666:
        /*00e4*/ 	.word	0x00000080
        /*00e8*/ 	.word	0x00000001
        /*00ec*/ 	.word	0x00000001


	//----- nvinfo : EIATTR_CRS_STACK_SIZE
	.align		4
.L_1667:
        /*00f0*/ 	.byte	0x04, 0x1e
        /*00f2*/ 	.short	(.L_1669 - .L_1668)
.L_1668:
        /*00f4*/ 	.word	0x00000000


	//----- nvinfo : EIATTR_CBANK_PARAM_SIZE
	.align		4
.L_1669:
        /*00f8*/ 	.byte	0x03, 0x19
        /*00fa*/ 	.short	0x0128


	//----- nvinfo : EIATTR_PARAM_CBANK
	.align		4
        /*00fc*/ 	.byte	0x04, 0x0a
        /*00fe*/ 	.short	(.L_1671 - .L_1670)
	.align		4
.L_1670:
        /*0100*/ 	.word	index@(.nv.constant0._ZN10layer_norm31ln_parallel_residual_bwd_kernelINS_13Kernel_traitsIf13__nv_bfloat16fS2_fjLj512ELj1ELj4ELj1ELj16ENS_18Kernel_traits_baseILj512EfS2_fS2_fjLj128EEEEELb1ELb0ELb0EEEvNS_9BwdParamsE)
        /*0104*/ 	.short	0x0380
        /*0106*/ 	.short	0x0128


	//----- nvinfo : EIATTR_SW_WAR
	.align		4
.L_1671:
        /*0108*/ 	.byte	0x04, 0x36
        /*010a*/ 	.short	(.L_1673 - .L_1672)
.L_1672:
        /*010c*/ 	.word	0x00000008
.L_1673:


//--------------------- .nv.info._ZN10layer_norm31ln_parallel_residual_bwd_kernelINS_13Kernel_traitsIf13__nv_bfloat16fS2_fjLj512ELj1ELj4ELj1ELj16ENS_18Kernel_traits_baseILj512EfS2_fS2_fjLj128EEEEELb1ELb0ELb1EEEvNS_9BwdParamsE --------------------------
	.section	.nv.info._ZN10layer_norm31ln_parallel_residual_bwd_kernelINS_13Kernel_traitsIf13__nv_bfloat16fS2_fjLj512ELj1ELj4ELj1ELj16ENS_18Kernel_traits_baseILj512EfS2_fS2_fjLj128EEEEELb1ELb0ELb1EEEvNS_9BwdParamsE,"",@"SHT_CUDA_INFO"
	.sectionflags	@""
	.align	4


	//----- nvinfo : EIATTR_CUDA_API_VERSION
	.align		4
        /*0000*/ 	.byte	0x04, 0x37
        /*0002*/ 	.short	(.L_1675 - .L_1674)
.L_1674:
        /*0004*/ 	.word	0x00000082


	//----- nvinfo : EIATTR_KPARAM_INFO
	.align		4
.L_1675:
        /*0008*/ 	.byte	0x04, 0x17
        /*000a*/ 	.short	(.L_1677 - .L_1676)
.L_1676:
        /*000c*/ 	.word	0x00000000
        /*0010*/ 	.short	0x0000
        /*0012*/ 	.short	0x0000
        /*0014*/ 	.byte	0x00, 0xf0, 0xa1, 0x04


	//----- nvinfo : EIATTR_SPARSE_MMA_MASK
	.align		4
.L_1677:
        /*0018*/ 	.byte	0x03, 0x50
        /*001a*/ 	.short	0x0000


	//----- nvinfo : EIATTR_MAXREG_COUNT
	.align		4
        /*001c*/ 	.byte	0x03, 0x1b
        /*001e*/ 	.short	0x00ff


	//----- nvinfo : EIATTR_NUM_BARRIERS
	.align		4
        /*0020*/ 	.byte	0x02, 0x4c
        /*0022*/ 	.byte	0x01
	.zero		1


	//----- nvinfo : EIATTR_MERCURY_ISA_VERSION
	.align		4
        /*0024*/ 	.byte	0x03, 0x5f
        /*0026*/ 	.short	0x0101


	//----- nvinfo : EIATTR_COOP_GROUP_MASK_REGIDS
	.align		4
        /*0028*/ 	.byte	0x04, 0x29
        /*002a*/ 	.short	(.L_1679 - .L_1678)


	//   ....[0]....
.L_1678:
        /*002c*/ 	.word	0xffffffff


	//   ....[1]....
        /*0030*/ 	.word	0xffffffff


	//   ....[2]....
        /*0034*/ 	.word	0xffffffff


	//   ....[3]....
        /*0038*/ 	.word	0xffffffff


	//   ....[4]....
        /*003c*/ 	.word	0xffffffff


	//   ....[5]....
        /*0040*/ 	.word	0xffffffff


	//   ....[6]....
        /*0044*/ 	.word	0xffffffff


	//   ....[7]....
        /*0048*/ 	.word	0xffffffff


	//   ....[8]....
        /*004c*/ 	.word	0xffffffff


	//   ....[9]....
        /*0050*/ 	.word	0xffffffff


	//   ....[10]....
        /*0054*/ 	.word	0x050000b4


	//   ....[11]....
        /*0058*/ 	.word	0x050000b4


	//   ....[12]....
        /*005c*/ 	.word	0x050000b4


	//   ....[13]....
        /*0060*/ 	.word	0x050000b4


	//   ....[14]....
        /*0064*/ 	.word	0x050000b4


	//   ....[15]....
        /*0068*/ 	.word	0x050000b4


	//   ....[16]....
        /*006c*/ 	.word	0x050000b4


	//   ....[17]....
        /*0070*/ 	.word	0x050000b4


	//   ....[18]....
        /*0074*/ 	.word	0x050000b4


	//   ....[19]....
        /*0078*/ 	.word	0x050000b4


	//----- nvinfo : EIATTR_COOP_GROUP_INSTR_OFFSETS
	.align		4
.L_1679:
        /*007c*/ 	.byte	0x04, 0x28
        /*007e*/ 	.short	(.L_1681 - .L_1680)


	//   ....[0]....
.L_1680:
        /*0080*/ 	.word	0x000016a0


	//   ....[1]....
        /*0084*/ 	.word	0x000016b0


	//   ....[2]....
        /*0088*/ 	.word	0x000016e0


	//   ....[3]....
        /*008c*/ 	.word	0x000016f0


	//   ....[4]....
        /*0090*/ 	.word	0x00001720


	//   ....[5]....
        /*0094*/ 	.word	0x00001730


	//   ....[6]....
        /*0098*/ 	.word	0x00001760


	//   ....[7]....
        /*009c*/ 	.word	0x00001770


	//   ....[8]....
        /*00a0*/ 	.word	0x000017a0


	//   ....[9]....
        /*00a4*/ 	.word	0x000017b0


	//   ....[10]....
        /*00a8*/ 	.word	0x00006cd0


	//   ....[11]....
        /*00ac*/ 	.word	0x00006d60


	//   ....[12]....
        /*00b0*/ 	.word	0x00006dd0


	//   ....[13]....
        /*00b4*/ 	.word	0x00006e30


	//   ....[14]....
        /*00b8*/ 	.word	0x00006ea0


	//   ....[15]....
        /*00bc*/ 	.word	0x00006f00


	//   ....[16]....
        /*00c0*/ 	.word	0x00006f70


	//   ....[17]....
        /*00c4*/ 	.word	0x00006fd0


	//   ....[18]....
        /*00c8*/ 	.word	0x00007040


	//   ....[19]....
        /*00cc*/ 	.word	0x000070a0


	//----- nvinfo : EIATTR_VRC_CTA_INIT_COUNT
	.align		4
.L_1681:
        /*00d0*/ 	.byte	0x02, 0x4a
	.zero		1
	.zero		1


	//----- nvinfo : EIATTR_EXIT_INSTR_OFFSETS
	.align		4
        /*00d4*/ 	.byte	0x04, 0x1c
        /*00d6*/ 	.short	(.L_1683 - .L_1682)


	//   ....[0]....
.L_1682:
        /*00d8*/ 	.word	0x00006c60


	//----- nvinfo : EIATTR_MAX_THREADS
	.align		4
.L_1683:
        /*00dc*/ 	.byte	0x04, 0x05
        /*00de*/ 	.short	(.L_1685 - .L_1684)
.L_1684:
        /*00e0*/ 	.word	0x00000080
        /*00e4*/ 	.word	0x00000001
        /*00e8*/ 	.word	0x00000001


	//----- nvinfo : EIATTR_CRS_STACK_SIZE
	.align		4
.L_1685:
        /*00ec*/ 	.byte	0x04, 0x1e
        /*00ee*/ 	.short	(.L_1687 - .L_1686)
.L_1686:
        /*00f0*/ 	.word	0x00000000


	//----- nvinfo : EIATTR_CBANK_PARAM_SIZE
	.align		4
.L_1687:
        /*00f4*/ 	.byte	0x03, 0x19
        /*00f6*/ 	.short	0x0128


	//----- nvinfo : EIATTR_PARAM_CBANK
	.align		4
        /*00f8*/ 	.byte	0x04, 0x0a
        /*00fa*/ 	.short	(.L_1689 - .L_1688)
	.align		4
.L_1688:
        /*00fc*/ 	.word	index@(.nv.constant0._ZN10layer_norm31ln_parallel_residual_bwd_kernelINS_13Kernel_traitsIf13__nv_bfloat16fS2_fjLj512ELj1ELj4ELj1ELj16ENS_18Kernel_traits_baseILj512EfS2_fS2_fjLj128EEEEELb1ELb0ELb1EEEvNS_9BwdParamsE)
        /*0100*/ 	.short	0x0380
        /*0102*/ 	.short	0x0128


	//----- nvinfo : EIATTR_SW_WAR
	.align		4
.L_1689:
        /*0104*/ 	.byte	0x04, 0x36
        /*0106*/ 	.short	(.L_1691 - .L_1690)
.L_1690:
        /*0108*/ 	.word	0x00000008
.L_1691:


//--------------------- .nv.info._ZN10layer_norm22ln_bwd_finalize_kernelINS_22Kernel_traits_finalizeILj512Ef13__nv_bfloat16fS2_fjLb0ELj1024ELj4ENS_18Kernel_traits_baseILj512EfS2_fS2_fjLj1024EEEEELb0ELb0EEEvNS_9BwdParamsE --------------------------
	.section	.nv.info._ZN10layer_norm22ln_bwd_finalize_kernelINS_22Kernel_traits_finalizeILj512Ef13__nv_bfloat16fS2_fjLb0ELj1024ELj4ENS_18Kernel_traits_baseILj512EfS2_fS2_fjLj1024EEEEELb0ELb0EEEvNS_9BwdParamsE,"",@"SHT_CUDA_INFO"
	.sectionflags	@""
	.align	4


	//----- nvinfo : EIATTR_CUDA_API_VERSION
	.align		4
        /*0000*/ 	.byte	0x04, 0x37
        /*0002*/ 	.short	(.L_1693 - .L_1692)
.L_1692:
        /*0004*/ 	.word	0x00000082


	//----- nvinfo : EIATTR_KPARAM_INFO
	.align		4
.L_1693:
        /*0008*/ 	.byte	0x04, 0x17
        /*000a*/ 	.short	(.L_1695 - .L_1694)
.L_1694:
        /*000c*/ 	.word	0x00000000
        /*0010*/ 	.short	0x0000
        /*0012*/ 	.short	0x0000
        /*0014*/ 	.byte	0x00, 0xf0, 0xa1, 0x04


	//----- nvinfo : EIATTR_SPARSE_MMA_MASK
	.align		4
.L_1695:
        /*0018*/ 	.byte	0x03, 0x50
        /*001a*/ 	.short	0x0000


	//----- nvinfo : EIATTR_MAXREG_COUNT
	.align		4
        /*001c*/ 	.byte	0x03, 0x1b
        /*001e*/ 	.short	0x0040


	//----- nvinfo : EIATTR_NUM_BARRIERS
	.align		4
        /*0020*/ 	.byte	0x02, 0x4c
        /*0022*/ 	.byte	0x01
	.zero		1


	//----- nvinfo : EIATTR_MERCURY_ISA_VERSION
	.align		4
        /*0024*/ 	.byte	0x03, 0x5f
        /*0026*/ 	.short	0x0101


	//----- nvinfo : EIATTR_COOP_GROUP_MASK_REGIDS
	.align		4
        /*0028*/ 	.byte	0x04, 0x29
        /*002a*/ 	.short	(.L_1697 - .L_1696)


	//   ....[0]....
.L_1696:
        /*002c*/ 	.word	0xffffffff


	//   ....[1]....
        /*0030*/ 	.word	0xffffffff


	//   ....[2]....
        /*0034*/ 	.word	0xffffffff


	//   ....[3]....
        /*0038*/ 	.word	0xffffffff


	//   ....[4]....
        /*003c*/ 	.word	0xffffffff


	//   ....[5]....
        /*0040*/ 	.word	0xffffffff


	//   ....[6]....
        /*0044*/ 	.word	0xffffffff


	//   ....[7]....
        /*0048*/ 	.word	0xffffffff


	//   ....[8]....
        /*004c*/ 	.word	0xffffffff


	//   ....[9]....
        /*0050*/ 	.word	0xffffffff


	//----- nvinfo : EIATTR_COOP_GROUP_INSTR_OFFSETS
	.align		4
.L_1697:
        /*0054*/ 	.byte	0x04, 0x28
        /*0056*/ 	.short	(.L_1699 - .L_1698)


	//   ....[0]....
.L_1698:
        /*0058*/ 	.word	0x000015e0


	//   ....[1]....
        /*005c*/ 	.word	0x000015f0


	//   ....[2]....
        /*0060*/ 	.word	0x00001620


	//   ....[3]....
        /*0064*/ 	.word	0x00001630


	//   ....[4]....
        /*0068*/ 	.word	0x00001660


	//   ....[5]....
        /*006c*/ 	.word	0x00001670


	//   ....[6]....
        /*0070*/ 	.word	0x000016b0


	//   ....[7]....
        /*0074*/ 	.word	0x000016e0


	//   ....[8]....
        /*0078*/ 	.word	0x00001710


	//   ....[9]....
        /*007c*/ 	.word	0x00001720


	//----- nvinfo : EIATTR_VRC_CTA_INIT_COUNT
	.align		4
.L_1699:
        /*0080*/ 	.byte	0x02, 0x4a
	.zero		1
	.zero		1


	//----- nvinfo : EIATTR_EXIT_INSTR_OFFSETS
	.align		4
        /*0084*/ 	.byte	0x04, 0x1c
        /*0086*/ 	.short	(.L_1701 - .L_1700)


	//   ....[0]....
.L_1700:
        /*0088*/ 	.word	0x00000060


	//   ....[1]....
        /*008c*/ 	.word	0x00001780


	//   ....[2]....
        /*0090*/ 	.word	0x000017b0


	//   ....[3]....
        /*0094*/ 	.word	0x00001850


	//----- nvinfo : EIATTR_MAX_THREADS
	.align		4
.L_1701:
        /*0098*/ 	.byte	0x04, 0x05
        /*009a*/ 	.short	(.L_1703 - .L_1702)
.L_1702:
        /*009c*/ 	.word	0x00000400
        /*00a0*/ 	.word	0x00000001
        /*00a4*/ 	.word	0x00000001


	//----- nvinfo : EIATTR_CRS_STACK_SIZE
	.align		4
.L_1703:
        /*00a8*/ 	.byte	0x04, 0x1e
        /*00aa*/ 	.short	(.L_1705 - .L_1704)
.L_1704:
        /*00ac*/ 	.word	0x00000000


	//----- nvinfo : EIATTR_CBANK_PARAM_SIZE
	.align		4
.L_1705:
        /*00b0*/ 	.byte	0x03, 0x19
        /*00b2*/ 	.short	0x0128


	//----- nvinfo : EIATTR_PARAM_CBANK
	.align		4
        /*00b4*/ 	.byte	0x04, 0x0a
        /*00b6*/ 	.short	(.L_1707 - .L_1706)
	.align		4
.L_1706:
        /*00b8*/ 	.word	index@(.nv.constant0._ZN10layer_norm22ln_bwd_finalize_kernelINS_22Kernel_traits_finalizeILj512Ef13__nv_bfloat16fS2_fjLb0ELj1024ELj4ENS_18Kernel_traits_baseILj512EfS2_fS2_fjLj1024EEEEELb0ELb0EEEvNS_9BwdParamsE)
        /*00bc*/ 	.short	0x0380
        /*00be*/ 	.short	0x0128


	//----- nvinfo : EIATTR_SW_WAR
	.align		4
.L_1707:
        /*00c0*/ 	.byte	0x04, 0x36
        /*00c2*/ 	.short	(.L_1709 - .L_1708)
.L_1708:
        /*00c4*/ 	.word	0x00000008
.L_1709:


//--------------------- .nv.info._ZN10layer_norm40ln_parallel_residual_bwd_finalize_kernelINS_22Kernel_traits_finalizeILj512Ef13__nv_bfloat16fS2_fjLb0ELj1024ELj4ENS_18Kernel_traits_baseILj512EfS2_fS2_fjLj1024EEEEELb0EEEvNS_9BwdParamsE --------------------------
	.section	.nv.info._ZN10layer_norm40ln_parallel_residual_bwd_finalize_kernelINS_22Kernel_traits_finalizeILj512Ef13__nv_bfloat16fS2_fjLb0ELj1024ELj4ENS_18Kernel_traits_baseILj512EfS2_fS2_fjLj1024EEEEELb0EEEvNS_9BwdParamsE,"",@"SHT_CUDA_INFO"
	.sectionflags	@""
	.align	4


	//----- nvinfo : EIATTR_CUDA_API_VERSION
	.align		4
        /*0000*/ 	.byte	0x04, 0x37
        /*0002*/ 	.short	(.L_1711 - .L_1710)
.L_1710:
        /*0004*/ 	.word	0x00000082


	//----- nvinfo : EIATTR_KPARAM_INFO
	.align		4
.L_1711:
        /*0008*/ 	.byte	0x04, 0x17
        /*000a*/ 	.short	(.L_1713 - .L_1712)
.L_1712:
        /*000c*/ 	.word	0x00000000
        /*0010*/ 	.short	0x0000
        /*0012*/ 	.short	0x0000
        /*0014*/ 	.byte	0x00, 0xf0, 0xa1, 0x04


	//----- nvinfo : EIATTR_SPARSE_MMA_MASK
	.align		4
.L_1713:
        /*0018*/ 	.byte	0x03, 0x50
        /*001a*/ 	.short	0x0000


	//----- nvinfo : EIATTR_MAXREG_COUNT
	.align		4
        /*001c*/ 	.byte	0x03, 0x1b
        /*001e*/ 	.short	0x0040


	//----- nvinfo : EIATTR_NUM_BARRIERS
	.align		4
        /*0020*/ 	.byte	0x02, 0x4c
        /*0022*/ 	.byte	0x01
	.zero		1


	//----- nvinfo : EIATTR_MERCURY_ISA_VERSION
	.align		4
        /*0024*/ 	.byte	0x03, 0x5f
        /*0026*/ 	.short	0x0101


	//----- nvinfo : EIATTR_COOP_GROUP_MASK_REGIDS
	.align		4
        /*0028*/ 	.byte	0x04, 0x29
        /*002a*/ 	.short	(.L_1715 - .L_1714)


	//   ....[0]....
.L_1714:
        /*002c*/ 	.word	0xffffffff


	//   ....[1]....
        /*0030*/ 	.word	0xffffffff


	//   ....[2]....
        /*0034*/ 	.word	0xffffffff


	//   ....[3]....
        /*0038*/ 	.word	0xffffffff


	//   ....[4]....
        /*003c*/ 	.word	0xffffffff


	//   ....[5]....
        /*0040*/ 	.word	0xffffffff


	//   ....[6]....
        /*0044*/ 	.word	0xffffffff


	//   ....[7]....
        /*0048*/ 	.word	0xffffffff


	//   ....[8]....
        /*004c*/ 	.word	0xffffffff


	//   ....[9]....
        /*0050*/ 	.word	0xffffffff


	//   ....[10]....
        /*0054*/ 	.word	0xffffffff


	//   ....[11]....
        /*0058*/ 	.word	0xffffffff


	//   ....[12]....
        /*005c*/ 	.word	0xffffffff


	//   ....[13]....
        /*0060*/ 	.word	0xffffffff


	//   ....[14]....
        /*0064*/ 	.word	0xffffffff


	//   ....[15]....
        /*0068*/ 	.word	0xffffffff


	//   ....[16]....
        /*006c*/ 	.word	0xffffffff


	//   ....[17]....
        /*0070*/ 	.word	0xffffffff


	//   ....[18]....
        /*0074*/ 	.word	0xffffffff


	//   ....[19]....
        /*0078*/ 	.word	0xffffffff


	//----- nvinfo : EIATTR_COOP_GROUP_INSTR_OFFSETS
	.align		4
.L_1715:
        /*007c*/ 	.byte	0x04, 0x28
        /*007e*/ 	.short	(.L_1717 - .L_1716)


	//   ....[0]....
.L_1716:
        /*0080*/ 	.word	0x000013b0


	//   ....[1]....
        /*0084*/ 	.word	0x000013c0


	//   ....[2]....
        /*0088*/ 	.word	0x000013d0


	//   ....[3]....
        /*008c*/ 	.word	0x000013e0


	//   ....[4]....
        /*0090*/ 	.word	0x00001410


	//   ....[5]....
        /*0094*/ 	.word	0x00001430


	//   ....[6]....
        /*0098*/ 	.word	0x00001450


	//   ....[7]....
        /*009c*/ 	.word	0x00001460


	//   ....[8]....
        /*00a0*/ 	.word	0x000014a0


	//   ....[9]....
        /*00a4*/ 	.word	0x000014c0


	//   ....[10]....
        /*00a8*/ 	.word	0x000014d0


	//   ....[11]....
        /*00ac*/ 	.word	0x000014e0


	//   ....[12]....
        /*00b0*/ 	.word	0x00001510


	//   ....[13]....
        /*00b4*/ 	.word	0x00001530


	//   ....[14]....
        /*00b8*/ 	.word	0x00001550


	//   ....[15]....
        /*00bc*/ 	.word	0x00001560


	//   ....[16]....
        /*00c0*/ 	.word	0x000015a0


	//   ....[17]....
        /*00c4*/ 	.word	0x000015d0


	//   ....[18]....
        /*00c8*/ 	.word	0x00001600


	//   ....[19]....
        /*00cc*/ 	.word	0x00001610


	//----- nvinfo : EIATTR_VRC_CTA_INIT_COUNT
	.align		4
.L_1717:
        /*00d0*/ 	.byte	0x02, 0x4a
	.zero		1
	.zero		1


	//----- nvinfo : EIATTR_EXIT_INSTR_OFFSETS
	.align		4
        /*00d4*/ 	.byte	0x04, 0x1c
        /*00d6*/ 	.short	(.L_1719 - .L_1718)


	//   ....[0]....
.L_1718:
        /*00d8*/ 	.word	0x00000060


	//   ....[1]....
        /*00dc*/ 	.word	0x000016b0


	//   ....[2]....
        /*00e0*/ 	.word	0x000016e0


	//   ....[3]....
        /*00e4*/ 	.word	0x00001800


	//----- nvinfo : EIATTR_MAX_THREADS
	.align		4
.L_1719:
        /*00e8*/ 	.byte	0x04, 0x05
        /*00ea*/ 	.short	(.L_1721 - .L_1720)
.L_1720:
        /*00ec*/ 	.word	0x00000400
        /*00f0*/ 	.word	0x00000001
        /*00f4*/ 	.word	0x00000001


	//----- nvinfo : EIATTR_CRS_STACK_SIZE
	.align		4
.L_1721:
        /*00f8*/ 	.byte	0x04, 0x1e
        /*00fa*/ 	.short	(.L_1723 - .L_1722)
.L_1722:
        /*00fc*/ 	.word	0x00000000


	//----- nvinfo : EIATTR_CBANK_PARAM_SIZE
	.align		4
.L_1723:
        /*0100*/ 	.byte	0x03, 0x19
        /*0102*/ 	.short	0x0128


	//----- nvinfo : EIATTR_PARAM_CBANK
	.align		4
        /*0104*/ 	.byte	0x04, 0x0a
        /*0106*/ 	.short	(.L_1725 - .L_1724)
	.align		4
.L_1724:
        /*0108*/ 	.word	index@(.nv.constant0._ZN10layer_norm40ln_parallel_residual_bwd_finalize_kernelINS_22Kernel_traits_finalizeILj512Ef13__nv_bfloat16fS2_fjLb0ELj1024ELj4ENS_18Kernel_traits_baseILj512EfS2_fS2_fjLj1024EEEEELb0EEEvNS_9BwdParamsE)
        /*010c*/ 	.short	0x0380
        /*010e*/ 	.short	0x0128


	//----- nvinfo : EIATTR_SW_WAR
	.align		4
.L_1725:
        /*0110*/ 	.byte	0x04, 0x36
        /*0112*/ 	.short	(.L_1727 - .L_1726)
.L_1726:
        /*0114*/ 	.word	0x00000008
.L_1727:


//--------------------- .nv.info._ZN10layer_norm31ln_parallel_residual_bwd_kernelINS_13Kernel_traitsIf13__nv_bfloat16fS2_fjLj512ELj1ELj4ELj1ELj16ENS_18Kernel_traits_baseILj512EfS2_fS2_fjLj128EEEEELb1ELb1ELb0EEEvNS_9BwdParamsE --------------------------
	.section	.nv.info._ZN10layer_norm31ln_parallel_residual_bwd_kernelINS_13Kernel_traitsIf13__nv_bfloat16fS2_fjLj512ELj1ELj4ELj1ELj16ENS_18Kernel_traits_baseILj512EfS2_fS2_fjLj128EEEEELb1ELb1ELb0EEEvNS_9BwdParamsE,"",@"SHT_CUDA_INFO"
	.sectionflags	@""
	.align	4


	//----- nvinfo : EIATTR_CUDA_API_VERSION
	.align		4
        /*0000*/ 	.byte	0x04, 0x37
        /*0002*/ 	.short	(.L_1729 - .L_1728)
.L_1728:
        /*0004*/ 	.word	0x00000082


	//----- nvinfo : EIATTR_KPARAM_INFO
	.align		4
.L_1729:
        /*0008*/ 	.byte	0x04, 0x17
        /*000a*/ 	.short	(.L_1731 - .L_1730)
.L_1730:
        /*000c*/ 	.word	0x00000000
        /*0010*/ 	.short	0x0000
        /*0012*/ 	.short	0x0000
        /*0014*/ 	.byte	0x00, 0xf0, 0xa1, 0x04


	//----- nvinfo : EIATTR_SPARSE_MMA_MASK
	.align		4
.L_1731:
        /*0018*/ 	.byte	0x03, 0x50
        /*001a*/ 	.short	0x0000


	//----- nvinfo : EIATTR_MAXREG_COUNT
	.align		4
        /*001c*/ 	.byte	0x03, 0x1b
        /*001e*/ 	.short	0x00ff


	//----- nvinfo : EIATTR_NUM_BARRIERS
	.align		4
        /*0020*/ 	.byte	0x02, 0x4c
        /*0022*/ 	.byte	0x01
	.zero		1


	//----- nvinfo : EIATTR_MERCURY_ISA_VERSION
	.align		4
        /*0024*/ 	.byte	0x03, 0x5f
        /*0026*/ 	.short	0x0101


	//----- nvinfo : EIATTR_COOP_GROUP_MASK_REGIDS
	.align		4
        /*0028*/ 	.byte	0x04, 0x29
        /*002a*/ 	.short	(.L_1733 - .L_1732)


	//   ....[0]....
.L_1732:
        /*002c*/ 	.word	0xffffffff


	//   ....[1]....
        /*0030*/ 	.word	0xffffffff


	//   ....[2]....
        /*0034*/ 	.word	0xffffffff


	//   ....[3]....
        /*0038*/ 	.word	0xffffffff


	//   ....[4]....
        /*003c*/ 	.word	0xffffffff


	//   ....[5]....
        /*0040*/ 	.word	0xffffffff


	//   ....[6]....
        /*0044*/ 	.word	0xffffffff


	//   ....[7]....
        /*0048*/ 	.word	0xffffffff


	//   ....[8]....
        /*004c*/ 	.word	0xffffffff


	//   ....[9]....
        /*0050*/ 	.word	0xffffffff


	//   ....[10]....
        /*0054*/ 	.word	0x0500005c


	//   ....[11]....
        /*0058*/ 	.word	0x0500005c


	//   ....[12]....
        /*005c*/ 	.word	0x0500005c


	//   ....[13]....
        /*0060*/ 	.word	0x0500005c


	//   ....[14]....
        /*0064*/ 	.word	0x0500005c


	//   ....[15]....
        /*0068*/ 	.word	0x0500005c


	//   ....[16]....
        /*006c*/ 	.word	0x0500005c


	//   ....[17]....
        /*0070*/ 	.word	0x0500005c


	//   ....[18]....
        /*0074*/ 	.word	0x0500005c


	//   ....[19]....
        /*0078*/ 	.word	0x0500005c


	//----- nvinfo : EIATTR_COOP_GROUP_INSTR_OFFSETS
	.align		4
.L_1733:
        /*007c*/ 	.byte	0x04, 0x28
        /*007e*/ 	.short	(.L_1735 - .L_1734)


	//   ....[0]....
.L_1734:
        /*0080*/ 	.word	0x00001150


	//   ....[1]....
        /*0084*/ 	.word	0x00001160


	//   ....[2]....
        /*0088*/ 	.word	0x00001190


	//   ....[3]....
        /*008c*/ 	.word	0x000011a0


	//   ....[4]....
        /*0090*/ 	.word	0x000011d0


	//   ....[5]....
        /*0094*/ 	.word	0x000011e0


	//   ....[6]....
        /*0098*/ 	.word	0x00001210


	//   ....[7]....
        /*009c*/ 	.word	0x00001220


	//   ....[8]....
        /*00a0*/ 	.word	0x00001250


	//   ....[9]....
        /*00a4*/ 	.word	0x00001260


	//   ....[10]....
        /*00a8*/ 	.word	0x000061f0


	//   ....[11]....
        /*00ac*/ 	.word	0x00006280


	//   ....[12]....
        /*00b0*/ 	.word	0x000062f0


	//   ....[13]....
        /*00b4*/ 	.word	0x00006350


	//   ....[14]....
        /*00b8*/ 	.word	0x000063c0


	//   ....[15]....
        /*00bc*/ 	.word	0x00006420


	//   ....[16]....
        /*00c0*/ 	.word	0x00006490


	//   ....[17]....
        /*00c4*/ 	.word	0x000064f0


	//   ....[18]....
        /*00c8*/ 	.word	0x00006560


	//   ....[19]....
        /*00cc*/ 	.word	0x000065c0


	//----- nvinfo : EIATTR_VRC_CTA_INIT_COUNT
	.align		4
.L_1735:
        /*00d0*/ 	.byte	0x02, 0x4a
	.zero		1
	.zero		1


	//----- nvinfo : EIATTR_EXIT_INSTR_OFFSETS
	.align		4
        /*00d4*/ 	.byte	0x04, 0x1c
        /*00d6*/ 	.short	(.L_1737 - .L_1736)


	//   ....[0]....
.L_1736:
        /*00d8*/ 	.word	0x00006150


	//   ....[1]....
        /*00dc*/ 	.word	0x00006180


	//----- nvinfo : EIATTR_MAX_THREADS
	.align		4
.L_1737:
        /*00e0*/ 	.byte	0x04, 0x05
        /*00e2*/ 	.short	(.L_1739 - .L_1738)
.L_1738:
        /*00e4*/ 	.word	0x00000080
        /*00e8*/ 	.word	0x00000001
        /*00ec*/ 	.word	0x00000001


	//----- nvinfo : EIATTR_CRS_STACK_SIZE
	.align		4
.L_1739:
        /*00f0*/ 	.byte	0x04, 0x1e
        /*00f2*/ 	.short	(.L_1741 - .L_1740)
.L_1740:
        /*00f4*/ 	.word	0x00000000


	//----- nvinfo : EIATTR_CBANK_PARAM_SIZE
	.align		4
.L_1741:
        /*00f8*/ 	.byte	0x03, 0x19
        /*00fa*/ 	.short	0x0128


	//----- nvinfo : EIATTR_PARAM_CBANK
	.align		4
        /*00fc*/ 	.byte	0x04, 0x0a
        /*00fe*/ 	.short	(.L_1743 - .L_1742)
	.align		4
.L_1742:
        /*0100*/ 	.word	index@(.nv.constant0._ZN10layer_norm31ln_parallel_residual_bwd_kernelINS_13Kernel_traitsIf13__nv_bfloat16fS2_fjLj512ELj1ELj4ELj1ELj16ENS_18Kernel_traits_baseILj512EfS2_fS2_fjLj128EEEEELb1ELb1ELb0EEEvNS_9BwdParamsE)
        /*0104*/ 	.short	0x0380
        /*0106*/ 	.short	0x0128


	//----- nvinfo : EIATTR_SW_WAR
	.align		4
.L_1743:
        /*0108*/ 	.byte	0x04, 0x36
        /*010a*/ 	.short	(.L_1745 - .L_1744)
.L_1744:
        /*010c*/ 	.word	0x00000008
.L_1745:


//--------------------- .nv.info._ZN10layer_norm22ln_bwd_finalize_kernelINS_22Kernel_traits_finalizeILj512Ef13__nv_bfloat16fS2_fjLb0ELj1024ELj4ENS_18Kernel_traits_baseILj512EfS2_fS2_fjLj1024EEEEELb0ELb1EEEvNS_9BwdParamsE --------------------------
	.section	.nv.info._ZN10layer_norm22ln_bwd_finalize_kernelINS_22Kernel_traits_finalizeILj512Ef13__nv_bfloat16fS2_fjLb0ELj1024ELj4ENS_18Kernel_traits_baseILj512EfS2_fS2_fjLj1024EEEEELb0ELb1EEEvNS_9BwdParamsE,"",@"SHT_CUDA_INFO"
	.sectionflags	@""
	.align	4


	//----- nvinfo : EIATTR_CUDA_API_VERSION
	.align		4
        /*0000*/ 	.byte	0x04, 0x37
        /*0002*/ 	.short	(.L_1747 - .L_1746)
.L_1746:
        /*0004*/ 	.word	0x00000082


	//----- nvinfo : EIATTR_KPARAM_INFO
	.align		4
.L_1747:
        /*0008*/ 	.byte	0x04, 0x17
        /*000a*/ 	.short	(.L_1749 - .L_1748)
.L_1748:
        /*000c*/ 	.word	0x00000000
        /*0010*/ 	.short	0x0000
        /*0012*/ 	.short	0x0000
        /*0014*/ 	.byte	0x00, 0xf0, 0xa1, 0x04


	//----- nvinfo : EIATTR_SPARSE_MMA_MASK
	.align		4
.L_1749:
        /*0018*/ 	.byte	0x03, 0x50
        /*001a*/ 	.short	0x0000


	//----- nvinfo : EIATTR_MAXREG_COUNT
	.align		4
        /*001c*/ 	.byte	0x03, 0x1b
        /*001e*/ 	.short	0x0040


	//----- nvinfo : EIATTR_NUM_BARRIERS
	.align		4
        /*0020*/ 	.byte	0x02, 0x4c
        /*0022*/ 	.byte	0x01
	.zero		1


	//----- nvinfo : EIATTR_MERCURY_ISA_VERSION
	.align		4
        /*0024*/ 	.byte	0x03, 0x5f
        /*0026*/ 	.short	0x0101


	//----- nvinfo : EIATTR_COOP_GROUP_MASK_REGIDS
	.align		4
        /*0028*/ 	.byte	0x04, 0x29
        /*002a*/ 	.short	(.L_1751 - .L_1750)


	//   ....[0]....
.L_1750:
        /*002c*/ 	.word	0xffffffff


	//   ....[1]....
        /*0030*/ 	.word	0xffffffff


	//   ....[2]....
        /*0034*/ 	.word	0xffffffff


	//   ....[3]....
        /*0038*/ 	.word	0xffffffff


	//   ....[4]....
        /*003c*/ 	.word	0xffffffff


	//   ....[5]....
        /*0040*/ 	.word	0xffffffff


	//   ....[6]....
        /*0044*/ 	.word	0xffffffff


	//   ....[7]....
        /*0048*/ 	.word	0xffffffff


	//   ....[8]....
        /*004c*/ 	.word	0xffffffff


	//   ....[9]....
        /*0050*/ 	.word	0xffffffff


	//----- nvinfo : EIATTR_COOP_GROUP_INSTR_OFFSETS
	.align		4
.L_1751:
        /*0054*/ 	.byte	0x04, 0x28
        /*0056*/ 	.short	(.L_1753 - .L_1752)


	//   ....[0]....
.L_1752:
        /*0058*/ 	.word	0x00001630


	//   ....[1]....
        /*005c*/ 	.word	0x00001640


	//   ....[2]....
        /*0060*/ 	.word	0x00001670


	//   ....[3]....
        /*0064*/ 	.word	0x00001680


	//   ....[4]....
        /*0068*/ 	.word	0x000016b0


	//   ....[5]....
        /*006c*/ 	.word	0x000016c0


	//   ....[6]....
        /*0070*/ 	.word	0x000016f0


	//   ....[7]....
        /*0074*/ 	.word	0x00001710


	//   ....[8]....
        /*0078*/ 	.word	0x00001740


	//   ....[9]....
        /*007c*/ 	.word	0x00001750


	//----- nvinfo : EIATTR_VRC_CTA_INIT_COUNT
	.align		4
.L_1753:
        /*0080*/ 	.byte	0x02, 0x4a
	.zero		1
	.zero		1


	//----- nvinfo : EIATTR_EXIT_INSTR_OFFSETS
	.align		4
        /*0084*/ 	.byte	0x04, 0x1c
        /*0086*/ 	.short	(.L_1755 - .L_1754)


	//   ....[0]....
.L_1754:
        /*0088*/ 	.word	0x00000070


	//   ....[1]....
        /*008c*/ 	.word	0x000017b0


	//   ....[2]....
        /*0090*/ 	.word	0x00001860


	//----- nvinfo : EIATTR_MAX_THREADS
	.align		4
.L_1755:
        /*0094*/ 	.byte	0x04, 0x05
        /*0096*/ 	.short	(.L_1757 - .L_1756)
.L_1756:
        /*0098*/ 	.word	0x00000400
        /*009c*/ 	.word	0x00000001
        /*00a0*/ 	.word	0x00000001


	//----- nvinfo : EIATTR_CRS_STACK_SIZE
	.align		4
.L_1757:
        /*00a4*/ 	.byte	0x04, 0x1e
        /*00a6*/ 	.short	(.L_1759 - .L_1758)
.L_1758:
        /*00a8*/ 	.word	0x00000000


	//----- nvinfo : EIATTR_CBANK_PARAM_SIZE
	.align		4
.L_1759:
        /*00ac*/ 	.byte	0x03, 0x19
        /*00ae*/ 	.short	0x0128


	//----- nvinfo : EIATTR_PARAM_CBANK
	.align		4
        /*00b0*/ 	.byte	0x04, 0x0a
        /*00b2*/ 	.short	(.L_1761 - .L_1760)
	.align		4
.L_1760:
        /*00b4*/ 	.word	index@(.nv.constant0._ZN10layer_norm22ln_bwd_finalize_kernelINS_22Kernel_traits_finalizeILj512Ef13__nv_bfloat16fS2_fjLb0ELj1024ELj4ENS_18Kernel_traits_baseILj512EfS2_fS2_fjLj1024EEEEELb0ELb1EEEvNS_9BwdParamsE)
        /*00b8*/ 	.short	0x0380
        /*00ba*/ 	.short	0x0128


	//----- nvinfo : EIATTR_SW_WAR
	.align		4
.L_1761:
        /*00bc*/ 	.byte	0x04, 0x36
        /*00be*/ 	.short	(.L_1763 - .L_1762)
.L_1762:
        /*00c0*/ 	.word	0x00000008
.L_1763:


//--------------------- .nv.info._ZN10layer_norm40ln_parallel_residual_bwd_finalize_kernelINS_22Kernel_traits_finalizeILj512Ef13__nv_bfloat16fS2_fjLb0ELj1024ELj4ENS_18Kernel_traits_baseILj512EfS2_fS2_fjLj1024EEEEELb1EEEvNS_9BwdParamsE --------------------------
	.section	.nv.info._ZN10layer_norm40ln_parallel_residual_bwd_finalize_kernelINS_22Kernel_traits_finalizeILj512Ef13__nv_bfloat16fS2_fjLb0ELj1024ELj4ENS_18Kernel_traits_baseILj512EfS2_fS2_fjLj1024EEEEELb1EEEvNS_9BwdParamsE,"",@"SHT_CUDA_INFO"
	.sectionflags	@""
	.align	4


	//----- nvinfo : EIATTR_CUDA_API_VERSION
	.align		4
        /*0000*/ 	.byte	0x04, 0x37
        /*0002*/ 	.short	(.L_1765 - .L_1764)
.L_1764:
        /*0004*/ 	.word	0x00000082


	//----- nvinfo : EIATTR_KPARAM_INFO
	.align		4
.L_1765:
        /*0008*/ 	.byte	0x04, 0x17
        /*000a*/ 	.short	(.L_1767 - .L_1766)
.L_1766:
        /*000c*/ 	.word	0x00000000
        /*0010*/ 	.short	0x0000
        /*0012*/ 	.short	0x0000
        /*0014*/ 	.byte	0x00, 0xf0, 0xa1, 0x04


	//----- nvinfo : EIATTR_SPARSE_MMA_MASK
	.align		4
.L_1767:
        /*0018*/ 	.byte	0x03, 0x50
        /*001a*/ 	.short	0x0000


	//----- nvinfo : EIATTR_MAXREG_COUNT
	.align		4
        /*001c*/ 	.byte	0x03, 0x1b
        /*001e*/ 	.short	0x0040


	//----- nvinfo : EIATTR_NUM_BARRIERS
	.align		4
        /*0020*/ 	.byte	0x02, 0x4c
        /*0022*/ 	.byte	0x01
	.zero		1


	//----- nvinfo : EIATTR_MERCURY_ISA_VERSION
	.align		4
        /*0024*/ 	.byte	0x03, 0x5f
        /*0026*/ 	.short	0x0101


	//----- nvinfo : EIATTR_COOP_GROUP_MASK_REGIDS
	.align		4
        /*0028*/ 	.byte	0x04, 0x29
        /*002a*/ 	.short	(.L_1769 - .L_1768)


	//   ....[0]....
.L_1768:
        /*002c*/ 	.word	0xffffffff


	//   ....[1]....
        /*0030*/ 	.word	0xffffffff


	//   ....[2]....
        /*0034*/ 	.word	0xffffffff


	//   ....[3]....
        /*0038*/ 	.word	0xffffffff


	//   ....[4]....
        /*003c*/ 	.word	0xffffffff


	//   ....[5]....
        /*0040*/ 	.word	0xffffffff


	//   ....[6]....
        /*0044*/ 	.word	0xffffffff


	//   ....[7]....
        /*0048*/ 	.word	0xffffffff


	//   ....[8]....
        /*004c*/ 	.word	0xffffffff


	//   ....[9]....
        /*0050*/ 	.word	0xffffffff


	//   ....[10]....
        /*0054*/ 	.word	0xffffffff


	//   ....[11]....
        /*0058*/ 	.word	0xffffffff


	//   ....[12]....
        /*005c*/ 	.word	0xffffffff


	//   ....[13]....
        /*0060*/ 	.word	0xffffffff


	//   ....[14]....
        /*0064*/ 	.word	0xffffffff


	//   ....[15]....
        /*0068*/ 	.word	0xffffffff


	//   ....[16]....
        /*006c*/ 	.word	0xffffffff


	//   ....[17]....
        /*0070*/ 	.word	0xffffffff


	//   ....[18]....
        /*0074*/ 	.word	0xffffffff


	//   ....[19]....
        /*0078*/ 	.word	0xffffffff


	//----- nvinfo : EIATTR_COOP_GROUP_INSTR_OFFSETS
	.align		4
.L_1769:
        /*007c*/ 	.byte	0x04, 0x28
        /*007e*/ 	.short	(.L_1771 - .L_1770)


	//   ....[0]....
.L_1770:
        /*0080*/ 	.word	0x00001410


	//   ....[1]....
        /*0084*/ 	.word	0x00001420


	//   ....[2]....
        /*0088*/ 	.word	0x00001430


	//   ....[3]....
        /*008c*/ 	.word	0x00001440


	//   ....[4]....
        /*0090*/ 	.word	0x00001470


	//   ....[5]....
        /*0094*/ 	.word	0x00001490


	//   ....[6]....
        /*0098*/ 	.word	0x000014b0


	//   ....[7]....
        /*009c*/ 	.word	0x000014c0


	//   ....[8]....
        /*00a0*/ 	.word	0x000014f0


	//   ....[9]....
        /*00a4*/ 	.word	0x00001510


	//   ....[10]....
        /*00a8*/ 	.word	0x00001530


	//   ....[11]....
        /*00ac*/ 	.word	0x00001540


	//   ....[12]....
        /*00b0*/ 	.word	0x00001570


	//   ....[13]....
        /*00b4*/ 	.word	0x00001590


	//   ....[14]....
        /*00b8*/ 	.word	0x000015b0


	//   ....[15]....
        /*00bc*/ 	.word	0x000015c0


	//   ....[16]....
        /*00c0*/ 	.word	0x000015f0


	//   ....[17]....
        /*00c4*/ 	.word	0x00001620


	//   ....[18]....
        /*00c8*/ 	.word	0x00001630


	//   ....[19]....
        /*00cc*/ 	.word	0x00001640


	//----- nvinfo : EIATTR_VRC_CTA_INIT_COUNT
	.align		4
.L_1771:
        /*00d0*/ 	.byte	0x02, 0x4a
	.zero		1
	.zero		1


	//----- nvinfo : EIATTR_EXIT_INSTR_OFFSETS
	.align		4
        /*00d4*/ 	.byte	0x04, 0x1c
        /*00d6*/ 	.short	(.L_1773 - .L_1772)


	//   ....[0]....
.L_1772:
        /*00d8*/ 	.word	0x00000060


	//   ....[1]....
        /*00dc*/ 	.word	0x000016e0


	//   ....[2]....
        /*00e0*/ 	.word	0x00001810


	//----- nvinfo : EIATTR_MAX_THREADS
	.align		4
.L_1773:
        /*00e4*/ 	.byte	0x04, 0x05
        /*00e6*/ 	.short	(.L_1775 - .L_1774)
.L_1774:
        /*00e8*/ 	.word	0x00000400
        /*00ec*/ 	.word	0x00000001
        /*00f0*/ 	.word	0x00000001


	//----- nvinfo : EIATTR_CRS_STACK_SIZE
	.align		4
.L_1775:
        /*00f4*/ 	.byte	0x04, 0x1e
        /*00f6*/ 	.short	(.L_1777 - .L_1776)
.L_1776:
        /*00f8*/ 	.word	0x00000000


	//----- nvinfo : EIATTR_CBANK_PARAM_SIZE
	.align		4
.L_1777:
        /*00fc*/ 	.byte	0x03, 0x19
        /*00fe*/ 	.short	0x0128


	//----- nvinfo : EIATTR_PARAM_CBANK
	.align		4
        /*0100*/ 	.byte	0x04, 0x0a
        /*0102*/ 	.short	(.L_1779 - .L_1778)
	.align		4
.L_1778:
        /*0104*/ 	.word	index@(.nv.constant0._ZN10layer_norm40ln_parallel_residual_bwd_finalize_kernelINS_22Kernel_traits_finalizeILj512Ef13__nv_bfloat16fS2_fjLb0ELj1024ELj4ENS_18Kernel_traits_baseILj512EfS2_fS2_fjLj1024EEEEELb1EEEvNS_9BwdParamsE)
        /*0108*/ 	.short	0x0380
        /*010a*/ 	.short	0x0128


	//----- nvinfo : EIATTR_SW_WAR
	.align		4
.L_1779:
        /*010c*/ 	.byte	0x04, 0x36
        /*010e*/ 	.short	(.L_1781 - .L_1780)
.L_1780:
        /*0110*/ 	.word	0x00000008
.L_1781:


//--------------------- .nv.info._ZN10layer_norm31ln_parallel_residual_bwd_kernelINS_13Kernel_traitsIf13__nv_bfloat16fS2_fjLj512ELj1ELj4ELj1ELj16ENS_18Kernel_traits_baseILj512EfS2_fS2_fjLj128EEEEELb1ELb1ELb1EEEvNS_9BwdParamsE --------------------------
	.section	.nv.info._ZN10layer_norm31ln_parallel_residual_bwd_kernelINS_13Kernel_traitsIf13__nv_bfloat16fS2_fjLj512ELj1ELj4ELj1ELj16ENS_18Kernel_traits_baseILj512EfS2_fS2_fjLj128EEEEELb1ELb1ELb1EEEvNS_9BwdParamsE,"",@"SHT_CUDA_INFO"
	.sectionflags	@""
	.align	4


	//----- nvinfo : EIATTR_CUDA_API_VERSION
	.align		4
        /*0000*/ 	.byte	0x04, 0x37
        /*0002*/ 	.short	(.L_1783 - .L_1782)
.L_1782:
        /*0004*/ 	.word	0x00000082


	//----- nvinfo : EIATTR_KPARAM_INFO
	.align		4
.L_1783:
        /*0008*/ 	.byte	0x04, 0x17
        /*000a*/ 	.short	(.L_1785 - .L_1784)
.L_1784:
        /*000c*/ 	.word	0x00000000
        /*0010*/ 	.short	0x0000
        /*0012*/ 	.short	0x0000
        /*0014*/ 	.byte	0x00, 0xf0, 0xa1, 0x04


	//----- nvinfo : EIATTR_SPARSE_MMA_MASK
	.align		4
.L_1785:
        /*0018*/ 	.byte	0x03, 0x50
        /*001a*/ 	.short	0x0000


	//----- nvinfo : EIATTR_MAXREG_COUNT
	.align		4
        /*001c*/ 	.byte	0x03, 0x1b
        /*001e*/ 	.short	0x00ff


	//----- nvinfo : EIATTR_NUM_BARRIERS
	.align		4
        /*0020*/ 	.byte	0x02, 0x4c
        /*0022*/ 	.byte	0x01
	.zero		1


	//----- nvinfo : EIATTR_MERCURY_ISA_VERSION
	.align		4
        /*0024*/ 	.byte	0x03, 0x5f
        /*0026*/ 	.short	0x0101


	//----- nvinfo : EIATTR_COOP_GROUP_MASK_REGIDS
	.align		4
        /*0028*/ 	.byte	0x04, 0x29
        /*002a*/ 	.short	(.L_1787 - .L_1786)


	//   ....[0]....
.L_1786:
        /*002c*/ 	.word	0xffffffff


	//   ....[1]....
        /*0030*/ 	.word	0xffffffff


	//   ....[2]....
        /*0034*/ 	.word	0xffffffff


	//   ....[3]....
        /*0038*/ 	.word	0xffffffff


	//   ....[4]....
        /*003c*/ 	.word	0xffffffff


	//   ....[5]....
        /*0040*/ 	.word	0xffffffff


	//   ....[6]....
        /*0044*/ 	.word	0xffffffff


	//   ....[7]....
        /*0048*/ 	.word	0xffffffff


	//   ....[8]....
        /*004c*/ 	.word	0xffffffff


	//   ....[9]....
        /*0050*/ 	.word	0xffffffff


	//   ....[10]....
        /*0054*/ 	.word	0x05000082


	//   ....[11]....
        /*0058*/ 	.word	0x05000082


	//   ....[12]....
        /*005c*/ 	.word	0x05000082


	//   ....[13]....
        /*0060*/ 	.word	0x05000082


	//   ....[14]....
        /*0064*/ 	.word	0x05000082


	//   ....[15]....
        /*0068*/ 	.word	0x05000082


	//   ....[16]....
        /*006c*/ 	.word	0x05000082


	//   ....[17]....
        /*0070*/ 	.word	0x05000082


	//   ....[18]....
        /*0074*/ 	.word	0x05000082


	//   ....[19]....
        /*0078*/ 	.word	0x05000082


	//----- nvinfo : EIATTR_COOP_GROUP_INSTR_OFFSETS
	.align		4
.L_1787:
        /*007c*/ 	.byte	0x04, 0x28
        /*007e*/ 	.short	(.L_1789 - .L_1788)


	//   ....[0]....
.L_1788:
        /*0080*/ 	.word	0x00000ff0


	//   ....[1]....
        /*0084*/ 	.word	0x00001000


	//   ....[2]....
        /*0088*/ 	.word	0x00001030


	//   ....[3]....
        /*008c*/ 	.word	0x00001040


	//   ....[4]....
        /*0090*/ 	.word	0x00001070


	//   ....[5]....
        /*0094*/ 	.word	0x00001080


	//   ....[6]....
        /*0098*/ 	.word	0x000010b0


	//   ....[7]....
        /*009c*/ 	.word	0x000010c0


	//   ....[8]....
        /*00a0*/ 	.word	0x000010f0


	//   ....[9]....
        /*00a4*/ 	.word	0x00001100


	//   ....[10]....
        /*00a8*/ 	.word	0x00005ea0


	//   ....[11]....
        /*00ac*/ 	.word	0x00005f30


	//   ....[12]....
        /*00b0*/ 	.word	0x00005fa0


	//   ....[13]....
        /*00b4*/ 	.word	0x00006000


	//   ....[14]....
        /*00b8*/ 	.word	0x00006070


	//   ....[15]....
        /*00bc*/ 	.word	0x000060d0


	//   ....[16]....
        /*00c0*/ 	.word	0x00006140


	//   ....[17]....
        /*00c4*/ 	.word	0x000061a0


	//   ....[18]....
        /*00c8*/ 	.word	0x00006210


	//   ....[19]....
        /*00cc*/ 	.word	0x00006270


	//----- nvinfo : EIATTR_VRC_CTA_INIT_COUNT
	.align		4
.L_1789:
        /*00d0*/ 	.byte	0x02, 0x4a
	.zero		1
	.zero		1


	//----- nvinfo : EIATTR_EXIT_INSTR_OFFSETS
	.align		4
        /*00d4*/ 	.byte	0x04, 0x1c
        /*00d6*/ 	.short	(.L_1791 - .L_1790)


	//   ....[0]....
.L_1790:
        /*00d8*/ 	.word	0x00005e30


	//----- nvinfo : EIATTR_MAX_THREADS
	.align		4
.L_1791:
        /*00dc*/ 	.byte	0x04, 0x05
        /*00de*/ 	.short	(.L_1793 - .L_1792)
.L_1792:
        /*00e0*/ 	.word	0x00000080
        /*00e4*/ 	.word	0x00000001
        /*00e8*/ 	.word	0x00000001


	//----- nvinfo : EIATTR_CRS_STACK_SIZE
	.align		4
.L_1793:
        /*00ec*/ 	.byte	0x04, 0x1e
        /*00ee*/ 	.short	(.L_1795 - .L_1794)
.L_1794:
        /*00f0*/ 	.word	0x00000000


	//----- nvinfo : EIATTR_CBANK_PARAM_SIZE
	.align		4
.L_1795:
        /*00f4*/ 	.byte	0x03, 0x19
        /*00f6*/ 	.short	0x0128


	//----- nvinfo : EIATTR_PARAM_CBANK
	.align		4
        /*00f8*/ 	.byte	0x04, 0x0a
        /*00fa*/ 	.short	(.L_1797 - .L_1796)
	.align		4
.L_1796:
        /*00fc*/ 	.word	index@(.nv.constant0._ZN10layer_norm31ln_parallel_residual_bwd_kernelINS_13Kernel_traitsIf13__nv_bfloat16fS2_fjLj512ELj1ELj4ELj1ELj16ENS_18Kernel_traits_baseILj512EfS2_fS2_fjLj128EEEEELb1ELb1ELb1EEEvNS_9BwdParamsE)
        /*0100*/ 	.short	0x0380
        /*0102*/ 	.short	0x0128


	//----- nvinfo : EIATTR_SW_WAR
	.align		4
.L_1797:
        /*0104*/ 	.byte	0x04, 0x36
        /*0106*/ 	.short	(.L_1799 - .L_1798)
.L_1798:
        /*0108*/ 	.word	0x00000008
.L_1799:


//--------------------- .nv.info._ZN10layer_norm31ln_parallel_residual_bwd_kernelINS_13Kernel_traitsIf6__halfS2_S2_fjLj512ELj1ELj4ELj1ELj16ENS_18Kernel_traits_baseILj512EfS2_S2_S2_fjLj128EEEEELb0ELb0ELb0EEEvNS_9BwdParamsE --------------------------
	.section	.nv.info._ZN10layer_norm31ln_parallel_residual_bwd_kernelINS_13Kernel_traitsIf6__halfS2_S2_fjLj512ELj1ELj4ELj1ELj16ENS_18Kernel_traits_baseILj512EfS2_S2_S2_fjLj128EEEEELb0ELb0ELb0EEEvNS_9BwdParamsE,"",@"SHT_CUDA_INFO"
	.sectionflags	@""
	.align	4


	//----- nvinfo : EIATTR_CUDA_API_VERSION
	.align		4
        /*0000*/ 	.byte	0x04, 0x37
        /*0002*/ 	.short	(.L_1801 - .L_1800)
.L_1800:
        /*0004*/ 	.word	0x00000082


	//----- nvinfo : EIATTR_KPARAM_INFO
	.align		4
.L_1801:
        /*0008*/ 	.byte	0x04, 0x17
        /*000a*/ 	.short	(.L_1803 - .L_1802)
.L_1802:
        /*000c*/ 	.word	0x00000000
        /*0010*/ 	.short	0x0000
        /*0012*/ 	.short	0x0000
        /*0014*/ 	.byte	0x00, 0xf0, 0xa1, 0x04


	//----- nvinfo : EIATTR_SPARSE_MMA_MASK
	.align		4
.L_1803:
        /*0018*/ 	.byte	0x03, 0x50
        /*001a*/ 	.short	0x0000


	//----- nvinfo : EIATTR_MAXREG_COUNT
	.align		4
        /*001c*/ 	.byte	0x03, 0x1b
        /*001e*/ 	.short	0x00ff


	//----- nvinfo : EIATTR_NUM_BARRIERS
	.align		4
        /*0020*/ 	.byte	0x02, 0x4c
        /*0022*/ 	.byte	0x01
	.zero		1


	//----- nvinfo : EIATTR_MERCURY_ISA_VERSION
	.align		4
        /*0024*/ 	.byte	0x03, 0x5f
        /*0026*/ 	.short	0x0101


	//----- nvinfo : EIATTR_COOP_GROUP_MASK_REGIDS
	.align		4
        /*0028*/ 	.byte	0x04, 0x29
        /*002a*/ 	.short	(.L_1805 - .L_1804)


	//   ....[0]....
.L_1804:
        /*002c*/ 	.word	0xffffffff


	//   ....[1]....
        /*0030*/ 	.word	0xffffffff


	//   ....[2]....
        /*0034*/ 	.word	0xffffffff


	//   ....[3]....
        /*0038*/ 	.word	0xffffffff


	//   ....[4]....
        /*003c*/ 	.word	0xffffffff


	//   ....[5]....
        /*0040*/ 	.word	0xffffffff


	//   ....[6]....
        /*0044*/ 	.word	0xffffffff


	//   ....[7]....
        /*0048*/ 	.word	0xffffffff


	//   ....[8]....
        /*004c*/ 	.word	0xffffffff


	//   ....[9]....
        /*0050*/ 	.word	0xffffffff


	//   ....[10]....
        /*0054*/ 	.word	0x05000094


	//   ....[11]....
        /*0058*/ 	.word	0x05000094


	//   ....[12]....
        /*005c*/ 	.word	0x05000094


	//   ....[13]....
        /*0060*/ 	.word	0x05000094


	//   ....[14]....
        /*0064*/ 	.word	0x05000094


	//   ....[15]....
        /*0068*/ 	.word	0x05000094


	//   ....[16]....
        /*006c*/ 	.word	0x05000094


	//   ....[17]....
        /*0070*/ 	.word	0x05000094


	//   ....[18]....
        /*0074*/ 	.word	0x05000094


	//   ....[19]....
        /*0078*/ 	.word	0x05000094


	//----- nvinfo : EIATTR_COOP_GROUP_INSTR_OFFSETS
	.align		4
.L_1805:
        /*007c*/ 	.byte	0x04, 0x28
        /*007e*/ 	.short	(.L_1807 - .L_1806)


	//   ....[0]....
.L_1806:
        /*0080*/ 	.word	0x00001760


	//   ....[1]....
        /*0084*/ 	.word	0x00001770


	//   ....[2]....
        /*0088*/ 	.word	0x000017a0


	//   ....[3]....
        /*008c*/ 	.word	0x000017b0


	//   ....[4]....
        /*0090*/ 	.word	0x000017e0


	//   ....[5]....
        /*0094*/ 	.word	0x000017f0


	//   ....[6]....
        /*0098*/ 	.word	0x00001820


	//   ....[7]....
        /*009c*/ 	.word	0x00001830


	//   ....[8]....
        /*00a0*/ 	.word	0x00001860


	//   ....[9]....
        /*00a4*/ 	.word	0x00001870


	//   ....[10]....
        /*00a8*/ 	.word	0x00005390


	//   ....[11]....
        /*00ac*/ 	.word	0x00005430


	//   ....[12]....
        /*00b0*/ 	.word	0x00005490


	//   ....[13]....
        /*00b4*/ 	.word	0x000054f0


	//   ....[14]....
        /*00b8*/ 	.word	0x00005560


	//   ....[15]....
        /*00bc*/ 	.word	0x000055c0


	//   ....[16]....
        /*00c0*/ 	.word	0x00005630


	//   ....[17]....
        /*00c4*/ 	.word	0x00005690


	//   ....[18]....
        /*00c8*/ 	.word	0x00005700


	//   ....[19]....
        /*00cc*/ 	.word	0x00005760


	//----- nvinfo : EIATTR_VRC_CTA_INIT_COUNT
	.align		4
.L_1807:
        /*00d0*/ 	.byte	0x02, 0x4a
	.zero		1
	.zero		1


	//----- nvinfo : EIATTR_EXIT_INSTR_OFFSETS
	.align		4
        /*00d4*/ 	.byte	0x04, 0x1c
        /*00d6*/ 	.short	(.L_1809 - .L_1808)


	//   ....[0]....
.L_1808:
        /*00d8*/ 	.word	0x000052c0


	//   ....[1]....
        /*00dc*/ 	.word	0x00005330


	//----- nvinfo : EIATTR_MAX_THREADS
	.align		4
.L_1809:
        /*00e0*/ 	.byte	0x04, 0x05
        /*00e2*/ 	.short	(.L_1811 - .L_1810)
.L_1810:
        /*00e4*/ 	.word	0x00000080
        /*00e8*/ 	.word	0x00000001
        /*00ec*/ 	.word	0x00000001


	//----- nvinfo : EIATTR_CRS_STACK_SIZE
	.align		4
.L_1811:
        /*00f0*/ 	.byte	0x04, 0x1e
        /*00f2*/ 	.short	(.L_1813 - .L_1812)
.L_1812:
        /*00f4*/ 	.word	0x00000000


	//----- nvinfo : EIATTR_CBANK_PARAM_SIZE
	.align		4
.L_1813:
        /*00f8*/ 	.byte	0x03, 0x19
        /*00fa*/ 	.short	0x0128


	//----- nvinfo : EIATTR_PARAM_CBANK
	.align		4
        /*00fc*/ 	.byte	0x04, 0x0a
        /*00fe*/ 	.short	(.L_1815 - .L_1814)
	.align		4
.L_1814:
        /*0100*/ 	.word	index@(.nv.constant0._ZN10layer_norm31ln_parallel_residual_bwd_kernelINS_13Kernel_traitsIf6__halfS2_S2_fjLj512ELj1ELj4ELj1ELj16ENS_18Kernel_traits_baseILj512EfS2_S2_S2_fjLj128EEEEELb0ELb0ELb0EEEvNS_9BwdParamsE)
        /*0104*/ 	.short	0x0380
        /*0106*/ 	.short	0x0128


	//----- nvinfo : EIATTR_SW_WAR
	.align		4
.L_1815:
        /*0108*/ 	.byte	0x04, 0x36
        /*010a*/ 	.short	(.L_1817 - .L_1816)
.L_1816:
        /*010c*/ 	.word	0x00000008
.L_1817:


//--------------------- .nv.info._ZN10layer_norm31ln_parallel_residual_bwd_kernelINS_13Kernel_traitsIf6__halfS2_S2_fjLj512ELj1ELj4ELj1ELj16ENS_18Kernel_traits_baseILj512EfS2_S2_S2_fjLj128EEEEELb0ELb0ELb1EEEvNS_9BwdParamsE --------------------------
	.section	.nv.info._ZN10layer_norm31ln_parallel_residual_bwd_kernelINS_13Kernel_traitsIf6__halfS2_S2_fjLj512ELj1ELj4ELj1ELj16ENS_18Kernel_traits_baseILj512EfS2_S2_S2_fjLj128EEEEELb0ELb0ELb1EEEvNS_9BwdParamsE,"",@"SHT_CUDA_INFO"
	.sectionflags	@""
	.align	4


	//----- nvinfo : EIATTR_CUDA_API_VERSION
	.align		4
        /*0000*/ 	.byte	0x04, 0x37
        /*0002*/ 	.short	(.L_1819 - .L_1818)
.L_1818:
        /*0004*/ 	.word	0x00000082


	//----- nvinfo : EIATTR_KPARAM_INFO
	.align		4
.L_1819:
        /*0008*/ 	.byte	0x04, 0x17
        /*000a*/ 	.short	(.L_1821 - .L_1820)
.L_1820:
        /*000c*/ 	.word	0x00000000
        /*0010*/ 	.short	0x0000
        /*0012*/ 	.short	0x0000
        /*0014*/ 	.byte	0x00, 0xf0, 0xa1, 0x04


	//----- nvinfo : EIATTR_SPARSE_MMA_MASK
	.align		4
.L_1821:
        /*0018*/ 	.byte	0x03, 0x50
        /*001a*/ 	.short	0x0000


	//----- nvinfo : EIATTR_MAXREG_COUNT
	.align		4
        /*001c*/ 	.byte	0x03, 0x1b
        /*001e*/ 	.short	0x00ff


	//----- nvinfo : EIATTR_NUM_BARRIERS
	.align		4
        /*0020*/ 	.byte	0x02, 0x4c
        /*0022*/ 	.byte	0x01
	.zero		1


	//----- nvinfo : EIATTR_MERCURY_ISA_VERSION
	.align		4
        /*0024*/ 	.byte	0x03, 0x5f
        /*0026*/ 	.short	0x0101


	//----- nvinfo : EIATTR_COOP_GROUP_MASK_REGIDS
	.align		4
        /*0028*/ 	.byte	0x04, 0x29
        /*002a*/ 	.short	(.L_1823 - .L_1822)


	//   ....[0]....
.L_1822:
        /*002c*/ 	.word	0xffffffff


	//   ....[1]....
        /*0030*/ 	.word	0xffffffff


	//   ....[2]....
        /*0034*/ 	.word	0xffffffff


	//   ....[3]....
        /*0038*/ 	.word	0xffffffff


	//   ....[4]....
        /*003c*/ 	.word	0xffffffff


	//   ....[5]....
        /*0040*/ 	.word	0xffffffff


	//   ....[6]....
        /*0044*/ 	.word	0xffffffff


	//   ....[7]....
        /*0048*/ 	.word	0xffffffff


	//   ....[8]....
        /*004c*/ 	.word	0xffffffff


	//   ....[9]....
        /*0050*/ 	.word	0xffffffff


	//   ....[10]....
        /*0054*/ 	.word	0x0500009c


	//   ....[11]....
        /*0058*/ 	.word	0x0500009c


	//   ....[12]....
        /*005c*/ 	.word	0x0500009c


	//   ....[13]....
        /*0060*/ 	.word	0x0500009c


	//   ....[14]....
        /*0064*/ 	.word	0x0500009c


	//   ....[15]....
        /*0068*/ 	.word	0x0500009c


	//   ....[16]....
        /*006c*/ 	.word	0x0500009c


	//   ....[17]....
        /*0070*/ 	.word	0x0500009c


	//   ....[18]....
        /*0074*/ 	.word	0x0500009c


	//   ....[19]....
        /*0078*/ 	.word	0x0500009c


	//----- nvinfo : EIATTR_COOP_GROUP_INSTR_OFFSETS
	.align		4
.L_1823:
        /*007c*/ 	.byte	0x04, 0x28
        /*007e*/ 	.short	(.L_1825 - .L_1824)


	//   ....[0]....
.L_1824:
        /*0080*/ 	.word	0x00001580


	//   ....[1]....
        /*0084*/ 	.word	0x00001590


	//   ....[2]....
        /*0088*/ 	.word	0x000015c0


	//   ....[3]....
        /*008c*/ 	.word	0x000015d0


	//   ....[4]....
        /*0090*/ 	.word	0x00001600


	//   ....[5]....
        /*0094*/ 	.word	0x00001610


	//   ....[6]....
        /*0098*/ 	.word	0x00001640


	//   ....[7]....
        /*009c*/ 	.word	0x00001650


	//   ....[8]....
        /*00a0*/ 	.word	0x00001680


	//   ....[9]....
        /*00a4*/ 	.word	0x00001690


	//   ....[10]....
        /*00a8*/ 	.word	0x00004ff0


	//   ....[11]....
        /*00ac*/ 	.word	0x00005080


	//   ....[12]....
        /*00b0*/ 	.word	0x000050e0


	//   ....[13]....
        /*00b4*/ 	.word	0x00005140


	//   ....[14]....
        /*00b8*/ 	.word	0x000051a0


	//   ....[15]....
        /*00bc*/ 	.word	0x00005200


	//   ....[16]....
        /*00c0*/ 	.word	0x00005260


	//   ....[17]....
        /*00c4*/ 	.word	0x000052c0


	//   ....[18]....
        /*00c8*/ 	.word	0x00005320


	//   ....[19]....
        /*00cc*/ 	.word	0x00005380


	//----- nvinfo : EIATTR_VRC_CTA_INIT_COUNT
	.align		4
.L_1825:
        /*00d0*/ 	.byte	0x02, 0x4a
	.zero		1
	.zero		1


	//----- nvinfo : EIATTR_EXIT_INSTR_OFFSETS
	.align		4
        /*00d4*/ 	.byte	0x04, 0x1c
        /*00d6*/ 	.short	(.L_1827 - .L_1826)


	//   ....[0]....
.L_1826:
        /*00d8*/ 	.word	0x00004f90


	//----- nvinfo : EIATTR_MAX_THREADS
	.align		4
.L_1827:
        /*00dc*/ 	.byte	0x04, 0x05
        /*00de*/ 	.short	(.L_1829 - .L_1828)
.L_1828:
        /*00e0*/ 	.word	0x00000080
        /*00e4*/ 	.word	0x00000001
        /*00e8*/ 	.word	0x00000001


	//----- nvinfo : EIATTR_CRS_STACK_SIZE
	.align		4
.L_1829:
        /*00ec*/ 	.byte	0x04, 0x1e
        /*00ee*/ 	.short	(.L_1831 - .L_1830)
.L_1830:
        /*00f0*/ 	.word	0x00000000


	//----- nvinfo : EIATTR_CBANK_PARAM_SIZE
	.align		4
.L_1831:
        /*00f4*/ 	.byte	0x03, 0x19
        /*00f6*/ 	.short	0x0128


	//----- nvinfo : EIATTR_PARAM_CBANK
	.align		4
        /*00f8*/ 	.byte	0x04, 0x0a
        /*00fa*/ 	.short	(.L_1833 - .L_1832)
	.align		4
.L_1832:
        /*00fc*/ 	.word	index@(.nv.constant0._ZN10layer_norm31ln_parallel_residual_bwd_kernelINS_13Kernel_traitsIf6__halfS2_S2_fjLj512ELj1ELj4ELj1ELj16ENS_18Kernel_traits_baseILj512EfS2_S2_S2_fjLj128EEEEELb0ELb0ELb1EEEvNS_9BwdParamsE)
        /*0100*/ 	.short	0x0380
        /*0102*/ 	.short	0x0128


	//----- nvinfo : EIATTR_SW_WAR
	.align		4
.L_1833:
        /*0104*/ 	.byte	0x04, 0x36
        /*0106*/ 	.short	(.L_1835 - .L_1834)
.L_1834:
        /*0108*/ 	.word	0x00000008
.L_1835:


//--------------------- .nv.info._ZN10layer_norm31ln_parallel_residual_bwd_kernelINS_13Kernel_traitsIf6__halfS2_S2_fjLj512ELj1ELj4ELj1ELj16ENS_18Kernel_traits_baseILj512EfS2_S2_S2_fjLj128EEEEELb0ELb1ELb0EEEvNS_9BwdParamsE --------------------------
	.section	.nv.info._ZN10layer_norm31ln_parallel_residual_bwd_kernelINS_13Kernel_traitsIf6__halfS2_S2_fjLj512ELj1ELj4ELj1ELj16ENS_18Kernel_traits_baseILj512EfS2_S2_S2_fjLj128EEEEELb0ELb1ELb0EEEvNS_9BwdParamsE,"",@"SHT_CUDA_INFO"
	.sectionflags	@""
	.align	4


	//----- nvinfo : EIATTR_CUDA_API_VERSION
	.align		4
        /*0000*/ 	.byte	0x04, 0x37
        /*0002*/ 	.short	(.L_1837 - .L_1836)
.L_1836:
        /*0004*/ 	.word	0x00000082


	//----- nvinfo : EIATTR_KPARAM_INFO
	.align		4
.L_1837:
        /*0008*/ 	.byte	0x04, 0x17
        /*000a*/ 	.short	(.L_1839 - .L_1838)
.L_1838:
        /*000c*/ 	.word	0x00000000
        /*0010*/ 	.short	0x0000
        /*0012*/ 	.short	0x0000
        /*0014*/ 	.byte	0x00, 0xf0, 0xa1, 0x04


	//----- nvinfo : EIATTR_SPARSE_MMA_MASK
	.align		4
.L_1839:
        /*0018*/ 	.byte	0x03, 0x50
        /*001a*/ 	.short	0x0000


	//----- nvinfo : EIATTR_MAXREG_COUNT
	.align		4
        /*001c*/ 	.byte	0x03, 0x1b
        /*001e*/ 	.short	0x00ff


	//----- nvinfo : EIATTR_NUM_BARRIERS
	.align		4
        /*0020*/ 	.byte	0x02, 0x4c
        /*0022*/ 	.byte	0x01
	.zero		1


	//----- nvinfo : EIATTR_MERCURY_ISA_VERSION
	.align		4
        /*0024*/ 	.byte	0x03, 0x5f
        /*0026*/ 	.short	0x0101


	//----- nvinfo : EIATTR_COOP_GROUP_MASK_REGIDS
	.align		4
        /*0028*/ 	.byte	0x04, 0x29
        /*002a*/ 	.short	(.L_1841 - .L_1840)


	//   ....[0]....
.L_1840:
        /*002c*/ 	.word	0xffffffff


	//   ....[1]....
        /*0030*/ 	.word	0xffffffff


	//   ....[2]....
        /*0034*/ 	.word	0xffffffff


	//   ....[3]....
        /*0038*/ 	.word	0xffffffff


	//   ....[4]....
        /*003c*/ 	.word	0xffffffff


	//   ....[5]....
        /*0040*/ 	.word	0xffffffff


	//   ....[6]....
        /*0044*/ 	.word	0xffffffff


	//   ....[7]....
        /*0048*/ 	.word	0xffffffff


	//   ....[8]....
        /*004c*/ 	.word	0xffffffff


	//   ....[9]....
        /*0050*/ 	.word	0xffffffff


	//   ....[10]....
        /*0054*/ 	.word	0x0500006e


	//   ....[11]....
        /*0058*/ 	.word	0x0500006e


	//   ....[12]....
        /*005c*/ 	.word	0x0500006e


	//   ....[13]....
        /*0060*/ 	.word	0x0500006e


	//   ....[14]....
        /*0064*/ 	.word	0x0500006e


	//   ....[15]....
        /*0068*/ 	.word	0x0500006e


	//   ....[16]....
        /*006c*/ 	.word	0x0500006e


	//   ....[17]....
        /*0070*/ 	.word	0x0500006e


	//   ....[18]....
        /*0074*/ 	.word	0x0500006e


	//   ....[19]....
        /*0078*/ 	.word	0x0500006e


	//----- nvinfo : EIATTR_COOP_GROUP_INSTR_OFFSETS
	.align		4
.L_1841:
        /*007c*/ 	.byte	0x04, 0x28
        /*007e*/ 	.short	(.L_1843 - .L_1842)


	//   ....[0]....
.L_1842:
        /*0080*/ 	.word	0x00001af0


	//   ....[1]....
        /*0084*/ 	.word	0x00001b00


	//   ....[2]....
        /*0088*/ 	.word	0x00001b30


	//   ....[3]....
        /*008c*/ 	.word	0x00001b40


	//   ....[4]....
        /*0090*/ 	.word	0x00001b70


	//   ....[5]....
        /*0094*/ 	.word	0x00001b80


	//   ....[6]....
        /*0098*/ 	.word	0x00001bb0


	//   ....[7]....
        /*009c*/ 	.word	0x00001bc0


	//   ....[8]....
        /*00a0*/ 	.word	0x00001bf0


	//   ....[9]....
        /*00a4*/ 	.word	0x00001c00


	//   ....[10]....
        /*00a8*/ 	.word	0x00004fe0


	//   ....[11]....
        /*00ac*/ 	.word	0x00005070


	//   ....[12]....
        /*00b0*/ 	.word	0x000050e0


	//   ....[13]....
        /*00b4*/ 	.word	0x00005140


	//   ....[14]....
        /*00b8*/ 	.word	0x000051b0


	//   ....[15]....
        /*00bc*/ 	.word	0x00005210


	//   ....[16]....
        /*00c0*/ 	.word	0x00005280


	//   ....[17]....
        /*00c4*/ 	.word	0x000052e0


	//   ....[18]....
        /*00c8*/ 	.word	0x00005350


	//   ....[19]....
        /*00cc*/ 	.word	0x000053b0


	//----- nvinfo : EIATTR_VRC_CTA_INIT_COUNT
	.align		4
.L_1843:
        /*00d0*/ 	.byte	0x02, 0x4a
	.zero		1
	.zero		1


	//----- nvinfo : EIATTR_EXIT_INSTR_OFFSETS
	.align		4
        /*00d4*/ 	.byte	0x04, 0x1c
        /*00d6*/ 	.short	(.L_1845 - .L_1844)


	//   ....[0]....
.L_1844:
        /*00d8*/ 	.word	0x00004f40


	//   ....[1]....
        /*00dc*/ 	.word	0x00004f70


	//----- nvinfo : EIATTR_MAX_THREADS
	.align		4
.L_1845:
        /*00e0*/ 	.byte	0x04, 0x05
        /*00e2*/ 	.short	(.L_1847 - .L_1846)
.L_1846:
        /*00e4*/ 	.word	0x00000080
        /*00e8*/ 	.word	0x00000001
        /*00ec*/ 	.word	0x00000001


	//----- nvinfo : EIATTR_CRS_STACK_SIZE
	.align		4
.L_1847:
        /*00f0*/ 	.byte	0x04, 0x1e
        /*00f2*/ 	.short	(.L_1849 - .L_1848)
.L_1848:
        /*00f4*/ 	.word	0x00000000


	//----- nvinfo : EIATTR_CBANK_PARAM_SIZE
	.align		4
.L_1849:
        /*00f8*/ 	.byte	0x03, 0x19
        /*00fa*/ 	.short	0x0128


	//----- nvinfo : EIATTR_PARAM_CBANK
	.align		4
        /*00fc*/ 	.byte	0x04, 0x0a
        /*00fe*/ 	.short	(.L_1851 - .L_1850)
	.align		4
.L_1850:
        /*0100*/ 	.word	index@(.nv.constant0._ZN10layer_norm31ln_parallel_residual_bwd_kernelINS_13Kernel_traitsIf6__halfS2_S2_fjLj512ELj1ELj4ELj1ELj16ENS_18Kernel_traits_baseILj512EfS2_S2_S2_fjLj128EEEEELb0ELb1ELb0EEEvNS_9BwdParamsE)
        /*0104*/ 	.short	0x0380
        /*0106*/ 	.short	0x0128


	//----- nvinfo : EIATTR_SW_WAR
	.align		4
.L_1851:
        /*0108*/ 	.byte	0x04, 0x36
        /*010a*/ 	.short	(.L_1853 - .L_1852)
.L_1852:
        /*010c*/ 	.word	0x00000008
.L_1853:


//--------------------- .nv.info._ZN10layer_norm31ln_parallel_residual_bwd_kernelINS_13Kernel_traitsIf6__halfS2_S2_fjLj512ELj1ELj4ELj1ELj16ENS_18Kernel_traits_baseILj512EfS2_S2_S2_fjLj128EEEEELb0ELb1ELb1EEEvNS_9BwdParamsE --------------------------
	.section	.nv.info._ZN10layer_norm31ln_parallel_residual_bwd_kernelINS_13Kernel_traitsIf6__halfS2_S2_fjLj512ELj1ELj4ELj1ELj16ENS_18Kernel_traits_baseILj512EfS2_S2_S2_fjLj128EEEEELb0ELb1ELb1EEEvNS_9BwdParamsE,"",@"SHT_CUDA_INFO"
	.sectionflags	@""
	.align	4


	//----- nvinfo : EIATTR_CUDA_API_VERSION
	.align		4
        /*0000*/ 	.byte	0x04, 0x37
        /*0002*/ 	.short	(.L_1855 - .L_1854)
.L_1854:
        /*0004*/ 	.word	0x00000082


	//----- nvinfo : EIATTR_KPARAM_INFO
	.align		4
.L_1855:
        /*0008*/ 	.byte	0x04, 0x17
        /*000a*/ 	.short	(.L_1857 - .L_1856)
.L_1856:
        /*000c*/ 	.word	0x00000000
        /*0010*/ 	.short	0x0000
        /*0012*/ 	.short	0x0000
        /*0014*/ 	.byte	0x00, 0xf0, 0xa1, 0x04


	//----- nvinfo : EIATTR_SPARSE_MMA_MASK
	.align		4
.L_1857:
        /*0018*/ 	.byte	0x03, 0x50
        /*001a*/ 	.short	0x0000


	//----- nvinfo : EIATTR_MAXREG_COUNT
	.align		4
        /*001c*/ 	.byte	0x03, 0x1b
        /*001e*/ 	.short	0x00ff


	//----- nvinfo : EIATTR_NUM_BARRIERS
	.align		4
        /*0020*/ 	.byte	0x02, 0x4c
        /*0022*/ 	.byte	0x01
	.zero		1


	//----- nvinfo : EIATTR_MERCURY_ISA_VERSION
	.align		4
        /*0024*/ 	.byte	0x03, 0x5f
        /*0026*/ 	.short	0x0101


	//----- nvinfo : EIATTR_COOP_GROUP_MASK_REGIDS
	.align		4
        /*0028*/ 	.byte	0x04, 0x29
        /*002a*/ 	.short	(.L_1859 - .L_1858)


	//   ....[0]....
.L_1858:
        /*002c*/ 	.word	0xffffffff


	//   ....[1]....
        /*0030*/ 	.word	0xffffffff


	//   ....[2]....
        /*0034*/ 	.word	0xffffffff


	//   ....[3]....
        /*0038*/ 	.word	0xffffffff


	//   ....[4]....
        /*003c*/ 	.word	0xffffffff


	//   ....[5]....
        /*0040*/ 	.word	0xffffffff


	//   ....[6]....
        /*0044*/ 	.word	0xffffffff


	//   ....[7]....
        /*0048*/ 	.word	0xffffffff


	//   ....[8]....
        /*004c*/ 	.word	0xffffffff


	//   ....[9]....
        /*0050*/ 	.word	0xffffffff


	//   ....[10]....
        /*0054*/ 	.word	0x0500005f


	//   ....[11]....
        /*0058*/ 	.word	0x0500005f


	//   ....[12]....
        /*005c*/ 	.word	0x0500005f


	//   ....[13]....
        /*0060*/ 	.word	0x0500005f


	//   ....[14]....
        /*0064*/ 	.word	0x0500005f


	//   ....[15]....
        /*0068*/ 	.word	0x0500005f


	//   ....[16]....
        /*006c*/ 	.word	0x0500005f


	//   ....[17]....
        /*0070*/ 	.word	0x0500005f


	//   ....[18]....
        /*0074*/ 	.word	0x0500005f


	//   ....[19]....
        /*0078*/ 	.word	0x0500005f


	//----- nvinfo : EIATTR_COOP_GROUP_INSTR_OFFSETS
	.align		4
.L_1859:
        /*007c*/ 	.byte	0x04, 0x28
        /*007e*/ 	.short	(.L_1861 - .L_1860)


	//   ....[0]....
.L_1860:
        /*0080*/ 	.word	0x00001910


	//   ....[1]....
        /*0084*/ 	.word	0x00001920


	//   ....[2]....
        /*0088*/ 	.word	0x00001950


	//   ....[3]....
        /*008c*/ 	.word	0x00001960


	//   ....[4]....
        /*0090*/ 	.word	0x00001990


	//   ....[5]....
        /*0094*/ 	.word	0x000019a0


	//   ....[6]....
        /*0098*/ 	.word	0x000019d0


	//   ....[7]....
        /*009c*/ 	.word	0x000019e0


	//   ....[8]....
        /*00a0*/ 	.word	0x00001a10


	//   ....[9]....
        /*00a4*/ 	.word	0x00001a20


	//   ....[10]....
        /*00a8*/ 	.word	0x00004c20


	//   ....[11]....
        /*00ac*/ 	.word	0x00004cb0


	//   ....[12]....
        /*00b0*/ 	.word	0x00004d20


	//   ....[13]....
        /*00b4*/ 	.word	0x00004d80


	//   ....[14]....
        /*00b8*/ 	.word	0x00004df0


	//   ....[15]....
        /*00bc*/ 	.word	0x00004e50


	//   ....[16]....
        /*00c0*/ 	.word	0x00004ec0


	//   ....[17]....
        /*00c4*/ 	.word	0x00004f20


	//   ....[18]....
        /*00c8*/ 	.word	0x00004f90


	//   ....[19]....
        /*00cc*/ 	.word	0x00004ff0


	//----- nvinfo : EIATTR_VRC_CTA_INIT_COUNT
	.align		4
.L_1861:
        /*00d0*/ 	.byte	0x02, 0x4a
	.zero		1
	.zero		1


	//----- nvinfo : EIATTR_EXIT_INSTR_OFFSETS
	.align		4
        /*00d4*/ 	.byte	0x04, 0x1c
        /*00d6*/ 	.short	(.L_1863 - .L_1862)


	//   ....[0]....
.L_1862:
        /*00d8*/ 	.word	0x00004bb0


	//----- nvinfo : EIATTR_MAX_THREADS
	.align		4
.L_1863:
        /*00dc*/ 	.byte	0x04, 0x05
        /*00de*/ 	.short	(.L_1865 - .L_1864)
.L_1864:
        /*00e0*/ 	.word	0x00000080
        /*00e4*/ 	.word	0x00000001
        /*00e8*/ 	.word	0x00000001


	//----- nvinfo : EIATTR_CRS_STACK_SIZE
	.align		4
.L_1865:
        /*00ec*/ 	.byte	0x04, 0x1e
        /*00ee*/ 	.short	(.L_1867 - .L_1866)
.L_1866:
        /*00f0*/ 	.word	0x00000000


	//----- nvinfo : EIATTR_CBANK_PARAM_SIZE
	.align		4
.L_1867:
        /*00f4*/ 	.byte	0x03, 0x19
        /*00f6*/ 	.short	0x0128


	//----- nvinfo : EIATTR_PARAM_CBANK
	.align		4
        /*00f8*/ 	.byte	0x04, 0x0a
        /*00fa*/ 	.short	(.L_1869 - .L_1868)
	.align		4
.L_1868:
        /*00fc*/ 	.word	index@(.nv.constant0._ZN10layer_norm31ln_parallel_residual_bwd_kernelINS_13Kernel_traitsIf6__halfS2_S2_fjLj512ELj1ELj4ELj1ELj16ENS_18Kernel_traits_baseILj512EfS2_S2_S2_fjLj128EEEEELb0ELb1ELb1EEEvNS_9BwdParamsE)
        /*0100*/ 	.short	0x0380
        /*0102*/ 	.short	0x0128


	//----- nvinfo : EIATTR_SW_WAR
	.align		4
.L_1869:
        /*0104*/ 	.byte	0x04, 0x36
        /*0106*/ 	.short	(.L_1871 - .L_1870)
.L_1870:
        /*0108*/ 	.word	0x00000008
.L_1871:


//--------------------- .nv.info._ZN10layer_norm31ln_parallel_residual_bwd_kernelINS_13Kernel_traitsIf6__halfS2_S2_fjLj512ELj1ELj4ELj1ELj16ENS_18Kernel_traits_baseILj512EfS2_S2_S2_fjLj128EEEEELb1ELb0ELb0EEEvNS_9BwdParamsE --------------------------
	.section	.nv.info._ZN10layer_norm31ln_parallel_residual_bwd_kernelINS_13Kernel_traitsIf6__halfS2_S2_fjLj512ELj1ELj4ELj1ELj16ENS_18Kernel_traits_baseILj512EfS2_S2_S2_fjLj128EEEEELb1ELb0ELb0EEEvNS_9BwdParamsE,"",@"SHT_CUDA_INFO"
	.sectionflags	@""
	.align	4


	//----- nvinfo : EIATTR_CUDA_API_VERSION
	.align		4
        /*0000*/ 	.byte	0x04, 0x37
        /*0002*/ 	.short	(.L_1873 - .L_1872)
.L_1872:
        /*0004*/ 	.word	0x00000082


	//----- nvinfo : EIATTR_KPARAM_INFO
	.align		4
.L_1873:
        /*0008*/ 	.byte	0x04, 0x17
        /*000a*/ 	.short	(.L_1875 - .L_1874)
.L_1874:
        /*000c*/ 	.word	0x00000000
        /*0010*/ 	.short	0x0000
        /*0012*/ 	.short	0x0000
        /*0014*/ 	.byte	0x00, 0xf0, 0xa1, 0x04


	//----- nvinfo : EIATTR_SPARSE_MMA_MASK
	.align		4
.L_1875:
        /*0018*/ 	.byte	0x03, 0x50
        /*001a*/ 	.short	0x0000


	//----- nvinfo : EIATTR_MAXREG_COUNT
	.align		4
        /*001c*/ 	.byte	0x03, 0x1b
        /*001e*/ 	.short	0x00ff


	//----- nvinfo : EIATTR_NUM_BARRIERS
	.align		4
        /*0020*/ 	.byte	0x02, 0x4c
        /*0022*/ 	.byte	0x01
	.zero		1


	//----- nvinfo : EIATTR_MERCURY_ISA_VERSION
	.align		4
        /*0024*/ 	.byte	0x03, 0x5f
        /*0026*/ 	.short	0x0101


	//----- nvinfo : EIATTR_COOP_GROUP_MASK_REGIDS
	.align		4
        /*0028*/ 	.byte	0x04, 0x29
        /*002a*/ 	.short	(.L_1877 - .L_1876)


	//   ....[0]....
.L_1876:
        /*002c*/ 	.word	0xffffffff


	//   ....[1]....
        /*0030*/ 	.word	0xffffffff


	//   ....[2]....
        /*0034*/ 	.word	0xffffffff


	//   ....[3]....
        /*0038*/ 	.word	0xffffffff


	//   ....[4]....
        /*003c*/ 	.word	0xffffffff


	//   ....[5]....
        /*0040*/ 	.word	0xffffffff


	//   ....[6]....
        /*0044*/ 	.word	0xffffffff


	//   ....[7]....
        /*0048*/ 	.word	0xffffffff


	//   ....[8]....
        /*004c*/ 	.word	0xffffffff


	//   ....[9]....
        /*0050*/ 	.word	0xffffffff


	//   ....[10]....
        /*0054*/ 	.word	0x05000080


	//   ....[11]....
        /*0058*/ 	.word	0x05000080


	//   ....[12]....
        /*005c*/ 	.word	0x05000080


	//   ....[13]....
        /*0060*/ 	.word	0x05000080


	//   ....[14]....
        /*0064*/ 	.word	0x05000080


	//   ....[15]....
        /*0068*/ 	.word	0x05000080


	//   ....[16]....
        /*006c*/ 	.word	0x05000080


	//   ....[17]....
        /*0070*/ 	.word	0x05000080


	//   ....[18]....
        /*0074*/ 	.word	0x05000080


	//   ....[19]....
        /*0078*/ 	.word	0x05000080


	//----- nvinfo : EIATTR_COOP_GROUP_INSTR_OFFSETS
	.align		4
.L_1877:
        /*007c*/ 	.byte	0x04, 0x28
        /*007e*/ 	.short	(.L_1879 - .L_1878)


	//   ....[0]....
.L_1878:
        /*0080*/ 	.word	0x00001850


	//   ....[1]....
        /*0084*/ 	.word	0x00001860


	//   ....[2]....
        /*0088*/ 	.word	0x00001890


	//   ....[3]....
        /*008c*/ 	.word	0x000018a0


	//   ....[4]....
        /*0090*/ 	.word	0x000018d0


	//   ....[5]....
        /*0094*/ 	.word	0x000018e0


	//   ....[6]....
        /*0098*/ 	.word	0x00001910


	//   ....[7]....
        /*009c*/ 	.word	0x00001920


	//   ....[8]....
        /*00a0*/ 	.word	0x00001950


	//   ....[9]....
        /*00a4*/ 	.word	0x00001960


	//   ....[10]....
        /*00a8*/ 	.word	0x00007600


	//   ....[11]....
        /*00ac*/ 	.word	0x00007690


	//   ....[12]....
        /*00b0*/ 	.word	0x00007700


	//   ....[13]....
        /*00b4*/ 	.word	0x00007760


	//   ....[14]....
        /*00b8*/ 	.word	0x000077d0


	//   ....[15]....
        /*00bc*/ 	.word	0x00007830


	//   ....[16]....
        /*00c0*/ 	.word	0x000078a0


	//   ....[17]....
        /*00c4*/ 	.word	0x00007900


	//   ....[18]....
        /*00c8*/ 	.word	0x00007970


	//   ....[19]....
        /*00cc*/ 	.word	0x000079d0


	//----- nvinfo : EIATTR_VRC_CTA_INIT_COUNT
	.align		4
.L_1879:
        /*00d0*/ 	.byte	0x02, 0x4a
	.zero		1
	.zero		1


	//----- nvinfo : EIATTR_EXIT_INSTR_OFFSETS
	.align		4
        /*00d4*/ 	.byte	0x04, 0x1c
        /*00d6*/ 	.short	(.L_1881 - .L_1880)


	//   ....[0]....
.L_1880:
        /*00d8*/ 	.word	0x000074d0


	//   ....[1]....
        /*00dc*/ 	.word	0x00007590


	//----- nvinfo : EIATTR_MAX_THREADS
	.align		4
.L_1881:
        /*00e0*/ 	.byte	0x04, 0x05
        /*00e2*/ 	.short	(.L_1883 - .L_1882)
.L_1882:
        /*00e4*/ 	.word	0x00000080
        /*00e8*/ 	.word	0x00000001
        /*00ec*/ 	.word	0x00000001


	//----- nvinfo : EIATTR_CRS_STACK_SIZE
	.align		4
.L_1883:
        /*00f0*/ 	.byte	0x04, 0x1e
        /*00f2*/ 	.short	(.L_1885 - .L_1884)
.L_1884:
        /*00f4*/ 	.word	0x00000000


	//----- nvinfo : EIATTR_CBANK_PARAM_SIZE
	.align		4
.L_1885:
        /*00f8*/ 	.byte	0x03, 0x19
        /*00fa*/ 	.short	0x0128


	//----- nvinfo : EIATTR_PARAM_CBANK
	.align		4
        /*00fc*/ 	.byte	0x04, 0x0a
        /*00fe*/ 	.short	(.L_1887 - .L_1886)
	.align		4
.L_1886:
        /*0100*/ 	.word	index@(.nv.constant0._ZN10layer_norm31ln_parallel_residual_bwd_kernelINS_13Kernel_traitsIf6__halfS2_S2_fjLj512ELj1ELj4ELj1ELj16ENS_18Kernel_traits_baseILj512EfS2_S2_S2_fjLj128EEEEELb1ELb0ELb0EEEvNS_9BwdParamsE)
        /*0104*/ 	.short	0x0380
        /*0106*/ 	.short	0x0128


	//----- nvinfo : EIATTR_SW_WAR
	.align		4
.L_1887:
        /*0108*/ 	.byte	0x04, 0x36
        /*010a*/ 	.short	(.L_1889 - .L_1888)
.L_1888:
        /*010c*/ 	.word	0x00000008
.L_1889:


//--------------------- .nv.info._ZN10layer_norm31ln_parallel_residual_bwd_kernelINS_13Kernel_traitsIf6__halfS2_S2_fjLj512ELj1ELj4ELj1ELj16ENS_18Kernel_traits_baseILj512EfS2_S2_S2_fjLj128EEEEELb1ELb0ELb1EEEvNS_9BwdParamsE --------------------------
	.section	.nv.info._ZN10layer_norm31ln_parallel_residual_bwd_kernelINS_13Kernel_traitsIf6__halfS2_S2_fjLj512ELj1ELj4ELj1ELj16ENS_18Kernel_traits_baseILj512EfS2_S2_S2_fjLj128EEEEELb1ELb0ELb1EEEvNS_9BwdParamsE,"",@"SHT_CUDA_INFO"
	.sectionflags	@""
	.align	4


	//----- nvinfo : EIATTR_CUDA_API_VERSION
	.align		4
        /*0000*/ 	.byte	0x04, 0x37
        /*0002*/ 	.short	(.L_1891 - .L_1890)
.L_1890:
        /*0004*/ 	.word	0x00000082


	//----- nvinfo : EIATTR_KPARAM_INFO
	.align		4
.L_1891:
        /*0008*/ 	.byte	0x04, 0x17
        /*000a*/ 	.short	(.L_1893 - .L_1892)
.L_1892:
        /*000c*/ 	.word	0x00000000
        /*0010*/ 	.short	0x0000
        /*0012*/ 	.short	0x0000
        /*0014*/ 	.byte	0x00, 0xf0, 0xa1, 0x04


	//----- nvinfo : EIATTR_SPARSE_MMA_MASK
	.align		4
.L_1893:
        /*0018*/ 	.byte	0x03, 0x50
        /*001a*/ 	.short	0x0000


	//----- nvinfo : EIATTR_MAXREG_COUNT
	.align		4
        /*001c*/ 	.byte	0x03, 0x1b
        /*001e*/ 	.short	0x00ff


	//----- nvinfo : EIATTR_NUM_BARRIERS
	.align		4
        /*0020*/ 	.byte	0x02, 0x4c
        /*0022*/ 	.byte	0x01
	.zero		1


	//----- nvinfo : EIATTR_MERCURY_ISA_VERSION
	.align		4
        /*0024*/ 	.byte	0x03, 0x5f
        /*0026*/ 	.short	0x0101


	//----- nvinfo : EIATTR_COOP_GROUP_MASK_REGIDS
	.align		4
        /*0028*/ 	.byte	0x04, 0x29
        /*002a*/ 	.short	(.L_1895 - .L_1894)


	//   ....[0]....
.L_1894:
        /*002c*/ 	.word	0xffffffff


	//   ....[1]....
        /*0030*/ 	.word	0xffffffff


	//   ....[2]....
        /*0034*/ 	.word	0xffffffff


	//   ....[3]....
        /*0038*/ 	.word	0xffffffff


	//   ....[4]....
        /*003c*/ 	.word	0xffffffff


	//   ....[5]....
        /*0040*/ 	.word	0xffffffff


	//   ....[6]....
        /*0044*/ 	.word	0xffffffff


	//   ....[7]....
        /*0048*/ 	.word	0xffffffff


	//   ....[8]....
        /*004c*/ 	.word	0xffffffff


	//   ....[9]....
        /*0050*/ 	.word	0xffffffff


	//   ....[10]....
        /*0054*/ 	.word	0x050000a8


	//   ....[11]....
        /*0058*/ 	.word	0x050000a8


	//   ....[12]....
        /*005c*/ 	.word	0x050000a8


	//   ....[13]....
        /*0060*/ 	.word	0x050000a8


	//   ....[14]....
        /*0064*/ 	.word	0x050000a8


	//   ....[15]....
        /*0068*/ 	.word	0x050000a8


	//   ....[16]....
        /*006c*/ 	.word	0x050000a8


	//   ....[17]....
        /*0070*/ 	.word	0x050000a8


	//   ....[18]....
        /*0074*/ 	.word	0x050000a8


	//   ....[19]....
        /*0078*/ 	.word	0x050000a8


	//----- nvinfo : EIATTR_COOP_GROUP_INSTR_OFFSETS
	.align		4
.L_1895:
        /*007c*/ 	.byte	0x04, 0x28
        /*007e*/ 	.short	(.L_1897 - .L_1896)


	//   ....[0]....
.L_1896:
        /*0080*/ 	.word	0x00001670


	//   ....[1]....
        /*0084*/ 	.word	0x00001680


	//   ....[2]....
        /*0088*/ 	.word	0x000016b0


	//   ....[3]....
        /*008c*/ 	.word	0x000016c0


	//   ....[4]....
        /*0090*/ 	.word	0x000016f0


	//   ....[5]....
        /*0094*/ 	.word	0x00001700


	//   ....[6]....
        /*0098*/ 	.word	0x00001730


	//   ....[7]....
        /*009c*/ 	.word	0x00001740


	//   ....[8]....
        /*00a0*/ 	.word	0x00001770


	//   ....[9]....
        /*00a4*/ 	.word	0x00001780


	//   ....[10]....
        /*00a8*/ 	.word	0x000071c0


	//   ....[11]....
        /*00ac*/ 	.word	0x00007250


	//   ....[12]....
        /*00b0*/ 	.word	0x000072c0


	//   ....[13]....
        /*00b4*/ 	.word	0x00007320


	//   ....[14]....
        /*00b8*/ 	.word	0x00007390


	//   ....[15]....
        /*00bc*/ 	.word	0x000073f0


	//   ....[16]....
        /*00c0*/ 	.word	0x00007460


	//   ....[17]....
        /*00c4*/ 	.word	0x000074c0


	//   ....[18]....
        /*00c8*/ 	.word	0x00007530


	//   ....[19]....
        /*00cc*/ 	.word	0x00007590


	//----- nvinfo : EIATTR_VRC_CTA_INIT_COUNT
	.align		4
.L_1897:
        /*00d0*/ 	.byte	0x02, 0x4a
	.zero		1
	.zero		1


	//----- nvinfo : EIATTR_EXIT_INSTR_OFFSETS
	.align		4
        /*00d4*/ 	.byte	0x04, 0x1c
        /*00d6*/ 	.short	(.L_1899 - .L_1898)


	//   ....[0]....
.L_1898:
        /*00d8*/ 	.word	0x00007150


	//----- nvinfo : EIATTR_MAX_THREADS
	.align		4
.L_1899:
        /*00dc*/ 	.byte	0x04, 0x05
        /*00de*/ 	.short	(.L_1901 - .L_1900)
.L_1900:
        /*00e0*/ 	.word	0x00000080
        /*00e4*/ 	.word	0x00000001
        /*00e8*/ 	.word	0x00000001


	//----- nvinfo : EIATTR_CRS_STACK_SIZE
	.align		4
.L_1901:
        /*00ec*/ 	.byte	0x04, 0x1e
        /*00ee*/ 	.short	(.L_1903 - .L_1902)
.L_1902:
        /*00f0*/ 	.word	0x00000000


	//----- nvinfo : EIATTR_CBANK_PARAM_SIZE
	.align		4
.L_1903:
        /*00f4*/ 	.byte	0x03, 0x19
        /*00f6*/ 	.short	0x0128


	//----- nvinfo : EIATTR_PARAM_CBANK
	.align		4
        /*00f8*/ 	.byte	0x04, 0x0a
        /*00fa*/ 	.short	(.L_1905 - .L_1904)
	.align		4
.L_1904:
        /*00fc*/ 	.word	index@(.nv.constant0._ZN10layer_norm31ln_parallel_residual_bwd_kernelINS_13Kernel_traitsIf6__halfS2_S2_fjLj512ELj1ELj4ELj1ELj16ENS_18Kernel_traits_baseILj512EfS2_S2_S2_fjLj128EEEEELb1ELb0ELb1EEEvNS_9BwdParamsE)
        /*0100*/ 	.short	0x0380
        /*0102*/ 	.short	0x0128


	//----- nvinfo : EIATTR_SW_WAR
	.align		4
.L_1905:
        /*0104*/ 	.byte	0x04, 0x36
        /*0106*/ 	.short	(.L_1907 - .L_1906)
.L_1906:
        /*0108*/ 	.word	0x00000008
.L_1907:


//--------------------- .nv.info._ZN10layer_norm22ln_bwd_finalize_kernelINS_22Kernel_traits_finalizeILj512Ef6__halfS2_S2_fjLb0ELj1024ELj4ENS_18Kernel_traits_baseILj512EfS2_S2_S2_fjLj1024EEEEELb0ELb0EEEvNS_9BwdParamsE --------------------------
	.section	.nv.info._ZN10layer_norm22ln_bwd_finalize_kernelINS_22Kernel_traits_finalizeILj512Ef6__halfS2_S2_fjLb0ELj1024ELj4ENS_18Kernel_traits_baseILj512EfS2_S2_S2_fjLj1024EEEEELb0ELb0EEEvNS_9BwdParamsE,"",@"SHT_CUDA_INFO"
	.sectionflags	@""
	.align	4


	//----- nvinfo : EIATTR_CUDA_API_VERSION
	.align		4
        /*0000*/ 	.byte	0x04, 0x37
        /*0002*/ 	.short	(.L_1909 - .L_1908)
.L_1908:
        /*0004*/ 	.word	0x00000082


	//----- nvinfo : EIATTR_KPARAM_INFO
	.align		4
.L_1909:
        /*0008*/ 	.byte	0x04, 0x17
        /*000a*/ 	.short	(.L_1911 - .L_1910)
.L_1910:
        /*000c*/ 	.word	0x00000000
        /*0010*/ 	.short	0x0000
        /*0012*/ 	.short	0x0000
        /*0014*/ 	.byte	0x00, 0xf0, 0xa1, 0x04


	//----- nvinfo : EIATTR_SPARSE_MMA_MASK
	.align		4
.L_1911:
        /*0018*/ 	.byte	0x03, 0x50
        /*001a*/ 	.short	0x0000


	//----- nvinfo : EIATTR_MAXREG_COUNT
	.align		4
        /*001c*/ 	.byte	0x03, 0x1b
        /*001e*/ 	.short	0x0040


	//----- nvinfo : EIATTR_NUM_BARRIERS
	.align		4
        /*0020*/ 	.byte	0x02, 0x4c
        /*0022*/ 	.byte	0x01
	.zero		1


	//----- nvinfo : EIATTR_MERCURY_ISA_VERSION
	.align		4
        /*0024*/ 	.byte	0x03, 0x5f
        /*0026*/ 	.short	0x0101


	//----- nvinfo : EIATTR_COOP_GROUP_MASK_REGIDS
	.align		4
        /*0028*/ 	.byte	0x04, 0x29
        /*002a*/ 	.short	(.L_1913 - .L_1912)


	//   ....[0]....
.L_1912:
        /*002c*/ 	.word	0xffffffff


	//   ....[1]....
        /*0030*/ 	.word	0xffffffff


	//   ....[2]....
        /*0034*/ 	.word	0xffffffff


	//   ....[3]....
        /*0038*/ 	.word	0xffffffff


	//   ....[4]....
        /*003c*/ 	.word	0xffffffff


	//   ....[5]....
        /*0040*/ 	.word	0xffffffff


	//   ....[6]....
        /*0044*/ 	.word	0xffffffff


	//   ....[7]....
        /*0048*/ 	.word	0xffffffff


	//   ....[8]....
        /*004c*/ 	.word	0xffffffff


	//   ....[9]....
        /*0050*/ 	.word	0xffffffff


	//----- nvinfo : EIATTR_COOP_GROUP_INSTR_OFFSETS
	.align		4
.L_1913:
        /*0054*/ 	.byte	0x04, 0x28
        /*0056*/ 	.short	(.L_1915 - .L_1914)


	//   ....[0]....
.L_1914:
        /*0058*/ 	.word	0x000015e0


	//   ....[1]....
        /*005c*/ 	.word	0x000015f0


	//   ....[2]....
        /*0060*/ 	.word	0x00001620


	//   ....[3]....
        /*0064*/ 	.word	0x00001630


	//   ....[4]....
        /*0068*/ 	.word	0x00001660


	//   ....[5]....
        /*006c*/ 	.word	0x00001670


	//   ....[6]....
        /*0070*/ 	.word	0x000016b0


	//   ....[7]....
        /*0074*/ 	.word	0x000016e0


	//   ....[8]....
        /*0078*/ 	.word	0x00001710


	//   ....[9]....
        /*007c*/ 	.word	0x00001720


	//----- nvinfo : EIATTR_VRC_CTA_INIT_COUNT
	.align		4
.L_1915:
        /*0080*/ 	.byte	0x02, 0x4a
	.zero		1
	.zero		1


	//----- nvinfo : EIATTR_EXIT_INSTR_OFFSETS
	.align		4
        /*0084*/ 	.byte	0x04, 0x1c
        /*0086*/ 	.short	(.L_1917 - .L_1916)


	//   ....[0]....
.L_1916:
        /*0088*/ 	.word	0x00000060


	//   ....[1]....
        /*008c*/ 	.word	0x00001780


	//   ....[2]....
        /*0090*/ 	.word	0x000017b0


	//   ....[3]....
        /*0094*/ 	.word	0x00001850


	//----- nvinfo : EIATTR_MAX_THREADS
	.align		4
.L_1917:
        /*0098*/ 	.byte	0x04, 0x05
        /*009a*/ 	.short	(.L_1919 - .L_1918)
.L_1918:
        /*009c*/ 	.word	0x00000400
        /*00a0*/ 	.word	0x00000001
        /*00a4*/ 	.word	0x00000001


	//----- nvinfo : EIATTR_CRS_STACK_SIZE
	.align		4
.L_1919:
        /*00a8*/ 	.byte	0x04, 0x1e
        /*00aa*/ 	.short	(.L_1921 - .L_1920)
.L_1920:
        /*00ac*/ 	.word	0x00000000


	//----- nvinfo : EIATTR_CBANK_PARAM_SIZE
	.align		4
.L_1921:
        /*00b0*/ 	.byte	0x03, 0x19
        /*00b2*/ 	.short	0x0128


	//----- nvinfo : EIATTR_PARAM_CBANK
	.align		4
        /*00b4*/ 	.byte	0x04, 0x0a
        /*00b6*/ 	.short	(.L_1923 - .L_1922)
	.align		4
.L_1922:
        /*00b8*/ 	.word	index@(.nv.constant0._ZN10layer_norm22ln_bwd_finalize_kernelINS_22Kernel_traits_finalizeILj512Ef6__halfS2_S2_fjLb0ELj1024ELj4ENS_18Kernel_traits_baseILj512EfS2_S2_S2_fjLj1024EEEEELb0ELb0EEEvNS_9BwdParamsE)
        /*00bc*/ 	.short	0x0380
        /*00be*/ 	.short	0x0128


	//----- nvinfo : EIATTR_SW_WAR
	.align		4
.L_1923:
        /*00c0*/ 	.byte	0x04, 0x36
        /*00c2*/ 	.short	(.L_1925 - .L_1924)
.L_1924:
        /*00c4*/ 	.word	0x00000008
.L_1925:


//--------------------- .nv.info._ZN10layer_norm40ln_parallel_residual_bwd_finalize_kernelINS_22Kernel_traits_finalizeILj512Ef6__halfS2_S2_fjLb0ELj1024ELj4ENS_18Kernel_traits_baseILj512EfS2_S2_S2_fjLj1024EEEEELb0EEEvNS_9BwdParamsE --------------------------
	.section	.nv.info._ZN10layer_norm40ln_parallel_residual_bwd_finalize_kernelINS_22Kernel_traits_finalizeILj512Ef6__halfS2_S2_fjLb0ELj1024ELj4ENS_18Kernel_traits_baseILj512EfS2_S2_S2_fjLj1024EEEEELb0EEEvNS_9BwdParamsE,"",@"SHT_CUDA_INFO"
	.sectionflags	@""
	.align	4


	//----- nvinfo : EIATTR_CUDA_API_VERSION
	.align		4
        /*0000*/ 	.byte	0x04, 0x37
        /*0002*/ 	.short	(.L_1927 - .L_1926)
.L_1926:
        /*0004*/ 	.word	0x00000082


	//----- nvinfo : EIATTR_KPARAM_INFO
	.align		4
.L_1927:
        /*0008*/ 	.byte	0x04, 0x17
        /*000a*/ 	.short	(.L_1929 - .L_1928)
.L_1928:
        /*000c*/ 	.word	0x00000000
        /*0010*/ 	.short	0x0000
        /*0012*/ 	.short	0x0000
        /*0014*/ 	.byte	0x00, 0xf0, 0xa1, 0x04


	//----- nvinfo : EIATTR_SPARSE_MMA_MASK
	.align		4
.L_1929:
        /*0018*/ 	.byte	0x03, 0x50
        /*001a*/ 	.short	0x0000


	//----- nvinfo : EIATTR_MAXREG_COUNT
	.align		4
        /*001c*/ 	.byte	0x03, 0x1b
        /*001e*/ 	.short	0x0040


	//----- nvinfo : EIATTR_NUM_BARRIERS
	.align		4
        /*0020*/ 	.byte	0x02, 0x4c
        /*0022*/ 	.byte	0x01
	.zero		1


	//----- nvinfo : EIATTR_MERCURY_ISA_VERSION
	.align		4
        /*0024*/ 	.byte	0x03, 0x5f
        /*0026*/ 	.short	0x0101


	//----- nvinfo : EIATTR_COOP_GROUP_MASK_REGIDS
	.align		4
        /*0028*/ 	.byte	0x04, 0x29
        /*002a*/ 	.short	(.L_1931 - .L_1930)


	//   ....[0]....
.L_1930:
        /*002c*/ 	.word	0xffffffff


	//   ....[1]....
        /*0030*/ 	.word	0xffffffff


	//   ....[2]....
        /*0034*/ 	.word	0xffffffff


	//   ....[3]....
        /*0038*/ 	.word	0xffffffff


	//   ....[4]....
        /*003c*/ 	.word	0xffffffff


	//   ....[5]....
        /*0040*/ 	.word	0xffffffff


	//   ....[6]....
        /*0044*/ 	.word	0xffffffff


	//   ....[7]....
        /*0048*/ 	.word	0xffffffff


	//   ....[8]....
        /*004c*/ 	.word	0xffffffff


	//   ....[9]....
        /*0050*/ 	.word	0xffffffff


	//   ....[10]....
        /*0054*/ 	.word	0xffffffff


	//   ....[11]....
        /*0058*/ 	.word	0xffffffff


	//   ....[12]....
        /*005c*/ 	.word	0xffffffff


	//   ....[13]....
        /*0060*/ 	.word	0xffffffff


	//   ....[14]....
        /*0064*/ 	.word	0xffffffff


	//   ....[15]....
        /*0068*/ 	.word	0xffffffff


	//   ....[16]....
        /*006c*/ 	.word	0xffffffff


	//   ....[17]....
        /*0070*/ 	.word	0xffffffff


	//   ....[18]....
        /*0074*/ 	.word	0xffffffff


	//   ....[19]....
        /*0078*/ 	.word	0xffffffff


	//----- nvinfo : EIATTR_COOP_GROUP_INSTR_OFFSETS
	.align		4
.L_1931:
        /*007c*/ 	.byte	0x04, 0x28
        /*007e*/ 	.short	(.L_1933 - .L_1932)


	//   ....[0]....
.L_1932:
        /*0080*/ 	.word	0x000013b0


	//   ....[1]....
        /*0084*/ 	.word	0x000013c0


	//   ....[2]....
        /*0088*/ 	.word	0x000013d0


	//   ....[3]....
        /*008c*/ 	.word	0x000013e0


	//   ....[4]....
        /*0090*/ 	.word	0x00001410


	//   ....[5]....
        /*0094*/ 	.word	0x00001430


	//   ....[6]....
        /*0098*/ 	.word	0x00001450


	//   ....[7]....
        /*009c*/ 	.word	0x00001460


	//   ....[8]....
        /*00a0*/ 	.word	0x000014a0


	//   ....[9]....
        /*00a4*/ 	.word	0x000014c0


	//   ....[10]....
        /*00a8*/ 	.word	0x000014d0


	//   ....[11]....
        /*00ac*/ 	.word	0x000014e0


	//   ....[12]....
        /*00b0*/ 	.word	0x00001510


	//   ....[13]....
        /*00b4*/ 	.word	0x00001530


	//   ....[14]....
        /*00b8*/ 	.word	0x00001550


	//   ....[15]....
        /*00bc*/ 	.word	0x00001560


	//   ....[16]....
        /*00c0*/ 	.word	0x000015a0


	//   ....[17]....
        /*00c4*/ 	.word	0x000015d0


	//   ....[18]....
        /*00c8*/ 	.word	0x00001600


	//   ....[19]....
        /*00cc*/ 	.word	0x00001610


	//----- nvinfo : EIATTR_VRC_CTA_INIT_COUNT
	.align		4
.L_1933:
        /*00d0*/ 	.byte	0x02, 0x4a
	.zero		1
	.zero		1


	//----- nvinfo : EIATTR_EXIT_INSTR_OFFSETS
	.align		4
        /*00d4*/ 	.byte	0x04, 0x1c
        /*00d6*/ 	.short	(.L_1935 - .L_1934)


	//   ....[0]....
.L_1934:
        /*00d8*/ 	.word	0x00000060


	//   ....[1]....
        /*00dc*/ 	.word	0x000016b0


	//   ....[2]....
        /*00e0*/ 	.word	0x000016e0


	//   ....[3]....
        /*00e4*/ 	.word	0x00001800


	//----- nvinfo : EIATTR_MAX_THREADS
	.align		4
.L_1935:
        /*00e8*/ 	.byte	0x04, 0x05
        /*00ea*/ 	.short	(.L_1937 - .L_1936)
.L_1936:
        /*00ec*/ 	.word	0x00000400
        /*00f0*/ 	.word	0x00000001
        /*00f4*/ 	.word	0x00000001


	//----- nvinfo : EIATTR_CRS_STACK_SIZE
	.align		4
.L_1937:
        /*00f8*/ 	.byte	0x04, 0x1e
        /*00fa*/ 	.short	(.L_1939 - .L_1938)
.L_1938:
        /*00fc*/ 	.word	0x00000000


	//----- nvinfo : EIATTR_CBANK_PARAM_SIZE
	.align		4
.L_1939:
        /*0100*/ 	.byte	0x03, 0x19
        /*0102*/ 	.short	0x0128


	//----- nvinfo : EIATTR_PARAM_CBANK
	.align		4
        /*0104*/ 	.byte	0x04, 0x0a
        /*0106*/ 	.short	(.L_1941 - .L_1940)
	.align		4
.L_1940:
        /*0108*/ 	.word	index@(.nv.constant0._ZN10layer_norm40ln_parallel_residual_bwd_finalize_kernelINS_22Kernel_traits_finalizeILj512Ef6__halfS2_S2_fjLb0ELj1024ELj4ENS_18Kernel_traits_baseILj512EfS2_S2_S2_fjLj1024EEEEELb0EEEvNS_9BwdParamsE)
        /*010c*/ 	.short	0x0380
        /*010e*/ 	.short	0x0128


	//----- nvinfo : EIATTR_SW_WAR
	.align		4
.L_1941:
        /*0110*/ 	.byte	0x04, 0x36
        /*0112*/ 	.short	(.L_1943 - .L_1942)
.L_1942:
        /*0114*/ 	.word	0x00000008
.L_1943:


//--------------------- .nv.info._ZN10layer_norm31ln_parallel_residual_bwd_kernelINS_13Kernel_traitsIf6__halfS2_S2_fjLj512ELj1ELj4ELj1ELj16ENS_18Kernel_traits_baseILj512EfS2_S2_S2_fjLj128EEEEELb1ELb1ELb0EEEvNS_9BwdParamsE --------------------------
	.section	.nv.info._ZN10layer_norm31ln_parallel_residual_bwd_kernelINS_13Kernel_traitsIf6__halfS2_S2_fjLj512ELj1ELj4ELj1ELj16ENS_18Kernel_traits_baseILj512EfS2_S2_S2_fjLj128EEEEELb1ELb1ELb0EEEvNS_9BwdParamsE,"",@"SHT_CUDA_INFO"
	.sectionflags	@""
	.align	4


	//----- nvinfo : EIATTR_CUDA_API_VERSION
	.align		4
        /*0000*/ 	.byte	0x04, 0x37
        /*0002*/ 	.short	(.L_1945 - .L_1944)
.L_1944:
        /*0004*/ 	.word	0x00000082


	//----- nvinfo : EIATTR_KPARAM_INFO
	.align		4
.L_1945:
        /*0008*/ 	.byte	0x04, 0x17
        /*000a*/ 	.short	(.L_1947 - .L_1946)
.L_1946:
        /*000c*/ 	.word	0x00000000
        /*0010*/ 	.short	0x0000
        /*0012*/ 	.short	0x0000
        /*0014*/ 	.byte	0x00, 0xf0, 0xa1, 0x04


	//----- nvinfo : EIATTR_SPARSE_MMA_MASK
	.align		4
.L_1947:
        /*0018*/ 	.byte	0x03, 0x50
        /*001a*/ 	.short	0x0000


	//----- nvinfo : EIATTR_MAXREG_COUNT
	.align		4
        /*001c*/ 	.byte	0x03, 0x1b
        /*001e*/ 	.short	0x00ff


	//----- nvinfo : EIATTR_NUM_BARRIERS
	.align		4
        /*0020*/ 	.byte	0x02, 0x4c
        /*0022*/ 	.byte	0x01
	.zero		1


	//----- nvinfo : EIATTR_MERCURY_ISA_VERSION
	.align		4
        /*0024*/ 	.byte	0x03, 0x5f
        /*0026*/ 	.short	0x0101


	//----- nvinfo : EIATTR_COOP_GROUP_MASK_REGIDS
	.align		4
        /*0028*/ 	.byte	0x04, 0x29
        /*002a*/ 	.short	(.L_1949 - .L_1948)


	//   ....[0]....
.L_1948:
        /*002c*/ 	.word	0xffffffff


	//   ....[1]....
        /*0030*/ 	.word	0xffffffff


	//   ....[2]....
        /*0034*/ 	.word	0xffffffff


	//   ....[3]....
        /*0038*/ 	.word	0xffffffff


	//   ....[4]....
        /*003c*/ 	.word	0xffffffff


	//   ....[5]....
        /*0040*/ 	.word	0xffffffff


	//   ....[6]....
        /*0044*/ 	.word	0xffffffff


	//   ....[7]....
        /*0048*/ 	.word	0xffffffff


	//   ....[8]....
        /*004c*/ 	.word	0xffffffff


	//   ....[9]....
        /*0050*/ 	.word	0xffffffff


	//   ....[10]....
        /*0054*/ 	.word	0x05000052


	//   ....[11]....
        /*0058*/ 	.word	0x05000052


	//   ....[12]....
        /*005c*/ 	.word	0x05000052


	//   ....[13]....
        /*0060*/ 	.word	0x05000052


	//   ....[14]....
        /*0064*/ 	.word	0x05000052


	//   ....[15]....
        /*0068*/ 	.word	0x05000052


	//   ....[16]....
        /*006c*/ 	.word	0x05000052


	//   ....[17]....
        /*0070*/ 	.word	0x05000052


	//   ....[18]....
        /*0074*/ 	.word	0x05000052


	//   ....[19]....
        /*0078*/ 	.word	0x05000052


	//----- nvinfo : EIATTR_COOP_GROUP_INSTR_OFFSETS
	.align		4
.L_1949:
        /*007c*/ 	.byte	0x04, 0x28
        /*007e*/ 	.short	(.L_1951 - .L_1950)


	//   ....[0]....
.L_1950:
        /*0080*/ 	.word	0x00001170


	//   ....[1]....
        /*0084*/ 	.word	0x00001180


	//   ....[2]....
        /*0088*/ 	.word	0x000011b0


	//   ....[3]....
        /*008c*/ 	.word	0x000011c0


	//   ....[4]....
        /*0090*/ 	.word	0x000011f0


	//   ....[5]....
        /*0094*/ 	.word	0x00001200


	//   ....[6]....
        /*0098*/ 	.word	0x00001230


	//   ....[7]....
        /*009c*/ 	.word	0x00001240


	//   ....[8]....
        /*00a0*/ 	.word	0x00001270


	//   ....[9]....
        /*00a4*/ 	.word	0x00001280


	//   ....[10]....
        /*00a8*/ 	.word	0x00006750


	//   ....[11]....
        /*00ac*/ 	.word	0x000067f0


	//   ....[12]....
        /*00b0*/ 	.word	0x00006850


	//   ....[13]....
        /*00b4*/ 	.word	0x000068b0


	//   ....[14]....
        /*00b8*/ 	.word	0x00006920


	//   ....[15]....
        /*00bc*/ 	.word	0x00006980


	//   ....[16]....
        /*00c0*/ 	.word	0x000069f0


	//   ....[17]....
        /*00c4*/ 	.word	0x00006a50


	//   ....[18]....
        /*00c8*/ 	.word	0x00006ac0


	//   ....[19]....
        /*00cc*/ 	.word	0x00006b20


	//----- nvinfo : EIATTR_VRC_CTA_INIT_COUNT
	.align		4
.L_1951:
        /*00d0*/ 	.byte	0x02, 0x4a
	.zero		1
	.zero		1


	//----- nvinfo : EIATTR_EXIT_INSTR_OFFSETS
	.align		4
        /*00d4*/ 	.byte	0x04, 0x1c
        /*00d6*/ 	.short	(.L_1953 - .L_1952)


	//   ....[0]....
.L_1952:
        /*00d8*/ 	.word	0x000066b0


	//   ....[1]....
        /*00dc*/ 	.word	0x000066e0


	//----- nvinfo : EIATTR_MAX_THREADS
	.align		4
.L_1953:
        /*00e0*/ 	.byte	0x04, 0x05
        /*00e2*/ 	.short	(.L_1955 - .L_1954)
.L_1954:
        /*00e4*/ 	.word	0x00000080
        /*00e8*/ 	.word	0x00000001
        /*00ec*/ 	.word	0x00000001


	//----- nvinfo : EIATTR_CRS_STACK_SIZE
	.align		4
.L_1955:
        /*00f0*/ 	.byte	0x04, 0x1e
        /*00f2*/ 	.short	(.L_1957 - .L_1956)
.L_1956:
        /*00f4*/ 	.word	0x00000000


	//----- nvinfo : EIATTR_CBANK_PARAM_SIZE
	.align		4
.L_1957:
        /*00f8*/ 	.byte	0x03, 0x19
        /*00fa*/ 	.short	0x0128


	//----- nvinfo : EIATTR_PARAM_CBANK
	.align		4
        /*00fc*/ 	.byte	0x04, 0x0a
        /*00fe*/ 	.short	(.L_1959 - .L_1958)
	.align		4
.L_1958:
        /*0100*/ 	.word	index@(.nv.constant0._ZN10layer_norm31ln_parallel_residual_bwd_kernelINS_13Kernel_traitsIf6__halfS2_S2_fjLj512ELj1ELj4ELj1ELj16ENS_18Kernel_traits_baseILj512EfS2_S2_S2_fjLj128EEEEELb1ELb1ELb0EEEvNS_9BwdParamsE)
        /*0104*/ 	.short	0x0380
        /*0106*/ 	.short	0x0128


	//----- nvinfo : EIATTR_SW_WAR
	.align		4
.L_1959:
        /*0108*/ 	.byte	0x04, 0x36
        /*010a*/ 	.short	(.L_1961 - .L_1960)
.L_1960:
        /*010c*/ 	.word	0x00000008
.L_1961:


//--------------------- .nv.info._ZN10layer_norm22ln_bwd_finalize_kernelINS_22Kernel_traits_finalizeILj512Ef6__halfS2_S2_fjLb0ELj1024ELj4ENS_18Kernel_traits_baseILj512EfS2_S2_S2_fjLj1024EEEEELb0ELb1EEEvNS_9BwdParamsE --------------------------
	.section	.nv.info._ZN10layer_norm22ln_bwd_finalize_kernelINS_22Kernel_traits_finalizeILj512Ef6__halfS2_S2_fjLb0ELj1024ELj4ENS_18Kernel_traits_baseILj512EfS2_S2_S2_fjLj1024EEEEELb0ELb1EEEvNS_9BwdParamsE,"",@"SHT_CUDA_INFO"
	.sectionflags	@""
	.align	4


	//----- nvinfo : EIATTR_CUDA_API_VERSION
	.align		4
        /*0000*/ 	.byte	0x04, 0x37
        /*0002*/ 	.short	(.L_1963 - .L_1962)
.L_1962:
        /*0004*/ 	.word	0x00000082


	//----- nvinfo : EIATTR_KPARAM_INFO
	.align		4
.L_1963:
        /*0008*/ 	.byte	0x04, 0x17
        /*000a*/ 	.short	(.L_1965 - .L_1964)
.L_1964:
        /*000c*/ 	.word	0x00000000
        /*0010*/ 	.short	0x0000
        /*0012*/ 	.short	0x0000
        /*0014*/ 	.byte	0x00, 0xf0, 0xa1, 0x04


	//----- nvinfo : EIATTR_SPARSE_MMA_MASK
	.align		4
.L_1965:
        /*0018*/ 	.byte	0x03, 0x50
        /*001a*/ 	.short	0x0000


	//----- nvinfo : EIATTR_MAXREG_COUNT
	.align		4
        /*001c*/ 	.byte	0x03, 0x1b
        /*001e*/ 	.short	0x0040


	//----- nvinfo : EIATTR_NUM_BARRIERS
	.align		4
        /*0020*/ 	.byte	0x02, 0x4c
        /*0022*/ 	.byte	0x01
	.zero		1


	//----- nvinfo : EIATTR_MERCURY_ISA_VERSION
	.align		4
        /*0024*/ 	.byte	0x03, 0x5f
        /*0026*/ 	.short	0x0101


	//----- nvinfo : EIATTR_COOP_GROUP_MASK_REGIDS
	.align		4
        /*0028*/ 	.byte	0x04, 0x29
        /*002a*/ 	.short	(.L_1967 - .L_1966)


	//   ....[0]....
.L_1966:
        /*002c*/ 	.word	0xffffffff


	//   ....[1]....
        /*0030*/ 	.word	0xffffffff


	//   ....[2]....
        /*0034*/ 	.word	0xffffffff


	//   ....[3]....
        /*0038*/ 	.word	0xffffffff


	//   ....[4]....
        /*003c*/ 	.word	0xffffffff


	//   ....[5]....
        /*0040*/ 	.word	0xffffffff


	//   ....[6]....
        /*0044*/ 	.word	0xffffffff


	//   ....[7]....
        /*0048*/ 	.word	0xffffffff


	//   ....[8]....
        /*004c*/ 	.word	0xffffffff


	//   ....[9]....
        /*0050*/ 	.word	0xffffffff


	//----- nvinfo : EIATTR_COOP_GROUP_INSTR_OFFSETS
	.align		4
.L_1967:
        /*0054*/ 	.byte	0x04, 0x28
        /*0056*/ 	.short	(.L_1969 - .L_1968)


	//   ....[0]....
.L_1968:
        /*0058*/ 	.word	0x00001630


	//   ....[1]....
        /*005c*/ 	.word	0x00001640


	//   ....[2]....
        /*0060*/ 	.word	0x00001670


	//   ....[3]....
        /*0064*/ 	.word	0x00001680


	//   ....[4]....
        /*0068*/ 	.word	0x000016b0


	//   ....[5]....
        /*006c*/ 	.word	0x000016c0


	//   ....[6]....
        /*0070*/ 	.word	0x000016f0


	//   ....[7]....
        /*0074*/ 	.word	0x00001710


	//   ....[8]....
        /*0078*/ 	.word	0x00001740


	//   ....[9]....
        /*007c*/ 	.word	0x00001750


	//----- nvinfo : EIATTR_VRC_CTA_INIT_COUNT
	.align		4
.L_1969:
        /*0080*/ 	.byte	0x02, 0x4a
	.zero		1
	.zero		1


	//----- nvinfo : EIATTR_EXIT_INSTR_OFFSETS
	.align		4
        /*0084*/ 	.byte	0x04, 0x1c
        /*0086*/ 	.short	(.L_1971 - .L_1970)


	//   ....[0]....
.L_1970:
        /*0088*/ 	.word	0x00000070


	//   ....[1]....
        /*008c*/ 	.word	0x000017b0


	//   ....[2]....
        /*0090*/ 	.word	0x00001860


	//----- nvinfo : EIATTR_MAX_THREADS
	.align		4
.L_1971:
        /*0094*/ 	.byte	0x04, 0x05
        /*0096*/ 	.short	(.L_1973 - .L_1972)
.L_1972:
        /*0098*/ 	.word	0x00000400
        /*009c*/ 	.word	0x00000001
        /*00a0*/ 	.word	0x00000001


	//----- nvinfo : EIATTR_CRS_STACK_SIZE
	.align		4
.L_1973:
        /*00a4*/ 	.byte	0x04, 0x1e
        /*00a6*/ 	.short	(.L_1975 - .L_1974)
.L_1974:
        /*00a8*/ 	.word	0x00000000


	//----- nvinfo : EIATTR_CBANK_PARAM_SIZE
	.align		4
.L_1975:
        /*00ac*/ 	.byte	0x03, 0x19
        /*00ae*/ 	.short	0x0128


	//----- nvinfo : EIATTR_PARAM_CBANK
	.align		4
        /*00b0*/ 	.byte	0x04, 0x0a
        /*00b2*/ 	.short	(.L_1977 - .L_1976)
	.align		4
.L_1976:
        /*00b4*/ 	.word	index@(.nv.constant0._ZN10layer_norm22ln_bwd_finalize_kernelINS_22Kernel_traits_finalizeILj512Ef6__halfS2_S2_fjLb0ELj1024ELj4ENS_18Kernel_traits_baseILj512EfS2_S2_S2_fjLj1024EEEEELb0ELb1EEEvNS_9BwdParamsE)
        /*00b8*/ 	.short	0x0380
        /*00ba*/ 	.short	0x0128


	//----- nvinfo : EIATTR_SW_WAR
	.align		4
.L_1977:
        /*00bc*/ 	.byte	0x04, 0x36
        /*00be*/ 	.short	(.L_1979 - .L_1978)
.L_1978:
        /*00c0*/ 	.word	0x00000008
.L_1979:


//--------------------- .nv.info._ZN10layer_norm40ln_parallel_residual_bwd_finalize_kernelINS_22Kernel_traits_finalizeILj512Ef6__halfS2_S2_fjLb0ELj1024ELj4ENS_18Kernel_traits_baseILj512EfS2_S2_S2_fjLj1024EEEEELb1EEEvNS_9BwdParamsE --------------------------
	.section	.nv.info._ZN10layer_norm40ln_parallel_residual_bwd_finalize_kernelINS_22Kernel_traits_finalizeILj512Ef6__halfS2_S2_fjLb0ELj1024ELj4ENS_18Kernel_traits_baseILj512EfS2_S2_S2_fjLj1024EEEEELb1EEEvNS_9BwdParamsE,"",@"SHT_CUDA_INFO"
	.sectionflags	@""
	.align	4


	//----- nvinfo : EIATTR_CUDA_API_VERSION
	.align		4
        /*0000*/ 	.byte	0x04, 0x37
        /*0002*/ 	.short	(.L_1981 - .L_1980)
.L_1980:
        /*0004*/ 	.word	0x00000082


	//----- nvinfo : EIATTR_KPARAM_INFO
	.align		4
.L_1981:
        /*0008*/ 	.byte	0x04, 0x17
        /*000a*/ 	.short	(.L_1983 - .L_1982)
.L_1982:
        /*000c*/ 	.word	0x00000000
        /*0010*/ 	.short	0x0000
        /*0012*/ 	.short	0x0000
        /*0014*/ 	.byte	0x00, 0xf0, 0xa1, 0x04


	//----- nvinfo : EIATTR_SPARSE_MMA_MASK
	.align		4
.L_1983:
        /*0018*/ 	.byte	0x03, 0x50
        /*001a*/ 	.short	0x0000


	//----- nvinfo : EIATTR_MAXREG_COUNT
	.align		4
        /*001c*/ 	.byte	0x03, 0x1b
        /*001e*/ 	.short	0x0040


	//----- nvinfo : EIATTR_NUM_BARRIERS
	.align		4
        /*0020*/ 	.byte	0x02, 0x4c
        /*0022*/ 	.byte	0x01
	.zero		1


	//----- nvinfo : EIATTR_MERCURY_ISA_VERSION
	.align		4
        /*0024*/ 	.byte	0x03, 0x5f
        /*0026*/ 	.short	0x0101


	//----- nvinfo : EIATTR_COOP_GROUP_MASK_REGIDS
	.align		4
        /*0028*/ 	.byte	0x04, 0x29
        /*002a*/ 	.short	(.L_1985 - .L_1984)


	//   ....[0]....
.L_1984:
        /*002c*/ 	.word	0xffffffff


	//   ....[1]....
        /*0030*/ 	.word	0xffffffff


	//   ....[2]....
        /*0034*/ 	.word	0xffffffff


	//   ....[3]....
        /*0038*/ 	.word	0xffffffff


	//   ....[4]....
        /*003c*/ 	.word	0xffffffff


	//   ....[5]....
        /*0040*/ 	.word	0xffffffff


	//   ....[6]....
        /*0044*/ 	.word	0xffffffff


	//   ....[7]....
        /*0048*/ 	.word	0xffffffff


	//   ....[8]....
        /*004c*/ 	.word	0xffffffff


	//   ....[9]....
        /*0050*/ 	.word	0xffffffff


	//   ....[10]....
        /*0054*/ 	.word	0xffffffff


	//   ....[11]....
        /*0058*/ 	.word	0xffffffff


	//   ....[12]....
        /*005c*/ 	.word	0xffffffff


	//   ....[13]....
        /*0060*/ 	.word	0xffffffff


	//   ....[14]....
        /*0064*/ 	.word	0xffffffff


	//   ....[15]....
        /*0068*/ 	.word	0xffffffff


	//   ....[16]....
        /*006c*/ 	.word	0xffffffff


	//   ....[17]....
        /*0070*/ 	.word	0xffffffff


	//   ....[18]....
        /*0074*/ 	.word	0xffffffff


	//   ....[19]....
        /*0078*/ 	.word	0xffffffff


	//----- nvinfo : EIATTR_COOP_GROUP_INSTR_OFFSETS
	.align		4
.L_1985:
        /*007c*/ 	.byte	0x04, 0x28
        /*007e*/ 	.short	(.L_1987 - .L_1986)


	//   ....[0]....
.L_1986:
        /*0080*/ 	.word	0x00001410


	//   ....[1]....
        /*0084*/ 	.word	0x00001420


	//   ....[2]....
        /*0088*/ 	.word	0x00001430


	//   ....[3]....
        /*008c*/ 	.word	0x00001440


	//   ....[4]....
        /*0090*/ 	.word	0x00001470


	//   ....[5]....
        /*0094*/ 	.word	0x00001490


	//   ....[6]....
        /*0098*/ 	.word	0x000014b0


	//   ....[7]....
        /*009c*/ 	.word	0x000014c0


	//   ....[8]....
        /*00a0*/ 	.word	0x000014f0


	//   ....[9]....
        /*00a4*/ 	.word	0x00001510


	//   ....[10]....
        /*00a8*/ 	.word	0x00001530


	//   ....[11]....
        /*00ac*/ 	.word	0x00001540


	//   ....[12]....
        /*00b0*/ 	.word	0x00001570


	//   ....[13]....
        /*00b4*/ 	.word	0x00001590


	//   ....[14]....
        /*00b8*/ 	.word	0x000015b0


	//   ....[15]....
        /*00bc*/ 	.word	0x000015c0


	//   ....[16]....
        /*00c0*/ 	.word	0x000015f0


	//   ....[17]....
        /*00c4*/ 	.word	0x00001620


	//   ....[18]....
        /*00c8*/ 	.word	0x00001630


	//   ....[19]....
        /*00cc*/ 	.word	0x00001640


	//----- nvinfo : EIATTR_VRC_CTA_INIT_COUNT
	.align		4
.L_1987:
        /*00d0*/ 	.byte	0x02, 0x4a
	.zero		1
	.zero		1


	//----- nvinfo : EIATTR_EXIT_INSTR_OFFSETS
	.align		4
        /*00d4*/ 	.byte	0x04, 0x1c
        /*00d6*/ 	.short	(.L_1989 - .L_1988)


	//   ....[0]....
.L_1988:
        /*00d8*/ 	.word	0x00000060


	//   ....[1]....
        /*00dc*/ 	.word	0x000016e0


	//   ....[2]....
        /*00e0*/ 	.word	0x00001810


	//----- nvinfo : EIATTR_MAX_THREADS
	.align		4
.L_1989:
        /*00e4*/ 	.byte	0x04, 0x05
        /*00e6*/ 	.short	(.L_1991 - .L_1990)
.L_1990:
        /*00e8*/ 	.word	0x00000400
        /*00ec*/ 	.word	0x00000001
        /*00f0*/ 	.word	0x00000001


	//----- nvinfo : EIATTR_CRS_STACK_SIZE
	.align		4
.L_1991:
        /*00f4*/ 	.byte	0x04, 0x1e
        /*00f6*/ 	.short	(.L_1993 - .L_1992)
.L_1992:
        /*00f8*/ 	.word	0x00000000


	//----- nvinfo : EIATTR_CBANK_PARAM_SIZE
	.align		4
.L_1993:
        /*00fc*/ 	.byte	0x03, 0x19
        /*00fe*/ 	.short	0x0128


	//----- nvinfo : EIATTR_PARAM_CBANK
	.align		4
        /*0100*/ 	.byte	0x04, 0x0a
        /*0102*/ 	.short	(.L_1995 - .L_1994)
	.align		4
.L_1994:
        /*0104*/ 	.word	index@(.nv.constant0._ZN10layer_norm40ln_parallel_residual_bwd_finalize_kernelINS_22Kernel_traits_finalizeILj512Ef6__halfS2_S2_fjLb0ELj1024ELj4ENS_18Kernel_traits_baseILj512EfS2_S2_S2_fjLj1024EEEEELb1EEEvNS_9BwdParamsE)
        /*0108*/ 	.short	0x0380
        /*010a*/ 	.short	0x0128


	//----- nvinfo : EIATTR_SW_WAR
	.align		4
.L_1995:
        /*010c*/ 	.byte	0x04, 0x36
        /*010e*/ 	.short	(.L_1997 - .L_1996)
.L_1996:
        /*0110*/ 	.word	0x00000008
.L_1997:


//--------------------- .nv.info._ZN10layer_norm31ln_parallel_residual_bwd_kernelINS_13Kernel_traitsIf6__halfS2_S2_fjLj512ELj1ELj4ELj1ELj16ENS_18Kernel_traits_baseILj512EfS2_S2_S2_fjLj128EEEEELb1ELb1ELb1EEEvNS_9BwdParamsE --------------------------
	.section	.nv.info._ZN10layer_norm31ln_parallel_residual_bwd_kernelINS_13Kernel_traitsIf6__halfS2_S2_fjLj512ELj1ELj4ELj1ELj16ENS_18Kernel_traits_baseILj512EfS2_S2_S2_fjLj128EEEEELb1ELb1ELb1EEEvNS_9BwdParamsE,"",@"SHT_CUDA_INFO"
	.sectionflags	@""
	.align	4


	//----- nvinfo : EIATTR_CUDA_API_VERSION
	.align		4
        /*0000*/ 	.byte	0x04, 0x37
        /*0002*/ 	.short	(.L_1999 - .L_1998)
.L_1998:
        /*0004*/ 	.word	0x00000082


	//----- nvinfo : EIATTR_KPARAM_INFO
	.align		4
.L_1999:
        /*0008*/ 	.byte	0x04, 0x17
        /*000a*/ 	.short	(.L_2001 - .L_2000)
.L_2000:
        /*000c*/ 	.word	0x00000000
        /*0010*/ 	.short	0x0000
        /*0012*/ 	.short	0x0000
        /*0014*/ 	.byte	0x00, 0xf0, 0xa1, 0x04


	//----- nvinfo : EIATTR_SPARSE_MMA_MASK
	.align		4
.L_2001:
        /*0018*/ 	.byte	0x03, 0x50
        /*001a*/ 	.short	0x0000


	//----- nvinfo : EIATTR_MAXREG_COUNT
	.align		4
        /*001c*/ 	.byte	0x03, 0x1b
        /*001e*/ 	.short	0x00ff


	//----- nvinfo : EIATTR_NUM_BARRIERS
	.align		4
        /*0020*/ 	.byte	0x02, 0x4c
        /*0022*/ 	.byte	0x01
	.zero		1


	//----- nvinfo : EIATTR_MERCURY_ISA_VERSION
	.align		4
        /*0024*/ 	.byte	0x03, 0x5f
        /*0026*/ 	.short	0x0101


	//----- nvinfo : EIATTR_COOP_GROUP_MASK_REGIDS
	.align		4
        /*0028*/ 	.byte	0x04, 0x29
        /*002a*/ 	.short	(.L_2003 - .L_2002)


	//   ....[0]....
.L_2002:
        /*002c*/ 	.word	0xffffffff


	//   ....[1]....
        /*0030*/ 	.word	0xffffffff


	//   ....[2]....
        /*0034*/ 	.word	0xffffffff


	//   ....[3]....
        /*0038*/ 	.word	0xffffffff


	//   ....[4]....
        /*003c*/ 	.word	0xffffffff


	//   ....[5]....
        /*0040*/ 	.word	0xffffffff


	//   ....[6]....
        /*0044*/ 	.word	0xffffffff


	//   ....[7]....
        /*0048*/ 	.word	0xffffffff


	//   ....[8]....
        /*004c*/ 	.word	0xffffffff


	//   ....[9]....
        /*0050*/ 	.word	0xffffffff


	//   ....[10]....
        /*0054*/ 	.word	0x05000077


	//   ....[11]....
        /*0058*/ 	.word	0x05000077


	//   ....[12]....
        /*005c*/ 	.word	0x05000077


	//   ....[13]....
        /*0060*/ 	.word	0x05000077


	//   ....[14]....
        /*0064*/ 	.word	0x05000077


	//   ....[15]....
        /*0068*/ 	.word	0x05000077


	//   ....[16]....
        /*006c*/ 	.word	0x05000077


	//   ....[17]....
        /*0070*/ 	.word	0x05000077


	//   ....[18]....
        /*0074*/ 	.word	0x05000077


	//   ....[19]....
        /*0078*/ 	.word	0x05000077


	//----- nvinfo : EIATTR_COOP_GROUP_INSTR_OFFSETS
	.align		4
.L_2003:
        /*007c*/ 	.byte	0x04, 0x28
        /*007e*/ 	.short	(.L_2005 - .L_2004)


	//   ....[0]....
.L_2004:
        /*0080*/ 	.word	0x00000fe0


	//   ....[1]....
        /*0084*/ 	.word	0x00000ff0


	//   ....[2]....
        /*0088*/ 	.word	0x00001020


	//   ....[3]....
        /*008c*/ 	.word	0x00001030


	//   ....[4]....
        /*0090*/ 	.word	0x00001060


	//   ....[5]....
        /*0094*/ 	.word	0x00001070


	//   ....[6]....
        /*0098*/ 	.word	0x000010a0


	//   ....[7]....
        /*009c*/ 	.word	0x000010b0


	//   ....[8]....
        /*00a0*/ 	.word	0x000010e0


	//   ....[9]....
        /*00a4*/ 	.word	0x000010f0


	//   ....[10]....
        /*00a8*/ 	.word	0x00006480


	//   ....[11]....
        /*00ac*/ 	.word	0x00006510


	//   ....[12]....
        /*00b0*/ 	.word	0x00006580


	//   ....[13]....
        /*00b4*/ 	.word	0x000065e0


	//   ....[14]....
        /*00b8*/ 	.word	0x00006650


	//   ....[15]....
        /*00bc*/ 	.word	0x000066b0


	//   ....[16]....
        /*00c0*/ 	.word	0x00006720


	//   ....[17]....
        /*00c4*/ 	.word	0x00006780


	//   ....[18]....
        /*00c8*/ 	.word	0x000067f0


	//   ....[19]....
        /*00cc*/ 	.word	0x00006850


	//----- nvinfo : EIATTR_VRC_CTA_INIT_COUNT
	.align		4
.L_2005:
        /*00d0*/ 	.byte	0x02, 0x4a
	.zero		1
	.zero		1


	//----- nvinfo : EIATTR_EXIT_INSTR_OFFSETS
	.align		4
        /*00d4*/ 	.byte	0x04, 0x1c
        /*00d6*/ 	.short	(.L_2007 - .L_2006)


	//   ....[0]....
.L_2006:
        /*00d8*/ 	.word	0x00006410


	//----- nvinfo : EIATTR_MAX_THREADS
	.align		4
.L_2007:
        /*00dc*/ 	.byte	0x04, 0x05
        /*00de*/ 	.short	(.L_2009 - .L_2008)
.L_2008:
        /*00e0*/ 	.word	0x00000080
        /*00e4*/ 	.word	0x00000001
        /*00e8*/ 	.word	0x00000001


	//----- nvinfo : EIATTR_CRS_STACK_SIZE
	.align		4
.L_2009:
        /*00ec*/ 	.byte	0x04, 0x1e
        /*00ee*/ 	.short	(.L_2011 - .L_2010)
.L_2010:
        /*00f0*/ 	.word	0x00000000


	//----- nvinfo : EIATTR_CBANK_PARAM_SIZE
	.align		4
.L_2011:
        /*00f4*/ 	.byte	0x03, 0x19
        /*00f6*/ 	.short	0x0128


	//----- nvinfo : EIATTR_PARAM_CBANK
	.align		4
        /*00f8*/ 	.byte	0x04, 0x0a
        /*00fa*/ 	.short	(.L_2013 - .L_2012)
	.align		4
.L_2012:
        /*00fc*/ 	.word	index@(.nv.constant0._ZN10layer_norm31ln_parallel_residual_bwd_kernelINS_13Kernel_traitsIf6__halfS2_S2_fjLj512ELj1ELj4ELj1ELj16ENS_18Kernel_traits_baseILj512EfS2_S2_S2_fjLj128EEEEELb1ELb1ELb1EEEvNS_9BwdParamsE)
        /*0100*/ 	.short	0x0380
        /*0102*/ 	.short	0x0128


	//----- nvinfo : EIATTR_SW_WAR
	.align		4
.L_2013:
        /*0104*/ 	.byte	0x04, 0x36
        /*0106*/ 	.short	(.L_2015 - .L_2014)
.L_2014:
        /*0108*/ 	.word	0x00000008
.L_2015:


//--------------------- .nv.info._ZN10layer_norm31ln_parallel_residual_bwd_kernelINS_13Kernel_traitsI6__halfS2_fS2_fjLj512ELj1ELj4ELj1ELj16ENS_18Kernel_traits_baseILj512ES2_S2_fS2_fjLj128EEEEELb0ELb0ELb0EEEvNS_9BwdParamsE --------------------------
	.section	.nv.info._ZN10layer_norm31ln_parallel_residual_bwd_kernelINS_13Kernel_traitsI6__halfS2_fS2_fjLj512ELj1ELj4ELj1ELj16ENS_18Kernel_traits_baseILj512ES2_S2_fS2_fjLj128EEEEELb0ELb0ELb0EEEvNS_9BwdParamsE,"",@"SHT_CUDA_INFO"
	.sectionflags	@""
	.align	4


	//----- nvinfo : EIATTR_CUDA_API_VERSION
	.align		4
        /*0000*/ 	.byte	0x04, 0x37
        /*0002*/ 	.short	(.L_2017 - .L_2016)
.L_2016:
        /*0004*/ 	.word	0x00000082


	//----- nvinfo : EIATTR_KPARAM_INFO
	.align		4
.L_2017:
        /*0008*/ 	.byte	0x04, 0x17
        /*000a*/ 	.short	(.L_2019 - .L_2018)
.L_2018:
        /*000c*/ 	.word	0x00000000
        /*0010*/ 	.short	0x0000
        /*0012*/ 	.short	0x0000
        /*0014*/ 	.byte	0x00, 0xf0, 0xa1, 0x04


	//----- nvinfo : EIATTR_SPARSE_MMA_MASK
	.align		4
.L_2019:
        /*0018*/ 	.byte	0x03, 0x50
        /*001a*/ 	.short	0x0000


	//----- nvinfo : EIATTR_MAXREG_COUNT
	.align		4
        /*001c*/ 	.byte	0x03, 0x1b
        /*001e*/ 	.short	0x00ff


	//----- nvinfo : EIATTR_NUM_BARRIERS
	.align		4
        /*0020*/ 	.byte	0x02, 0x4c
        /*0022*/ 	.byte	0x01
	.zero		1


	//----- nvinfo : EIATTR_MERCURY_ISA_VERSION
	.align		4
        /*0024*/ 	.byte	0x03, 0x5f
        /*0026*/ 	.short	0x0101


	//----- nvinfo : EIATTR_COOP_GROUP_MASK_REGIDS
	.align		4
        /*0028*/ 	.byte	0x04, 0x29
        /*002a*/ 	.short	(.L_2021 - .L_2020)


	//   ....[0]....
.L_2020:
        /*002c*/ 	.word	0xffffffff


	//   ....[1]....
        /*0030*/ 	.word	0xffffffff


	//   ....[2]....
        /*0034*/ 	.word	0xffffffff


	//   ....[3]....
        /*0038*/ 	.word	0xffffffff


	//   ....[4]....
        /*003c*/ 	.word	0xffffffff


	//   ....[5]....
        /*0040*/ 	.word	0xffffffff


	//   ....[6]....
        /*0044*/ 	.word	0xffffffff


	//   ....[7]....
        /*0048*/ 	.word	0xffffffff


	//   ....[8]....
        /*004c*/ 	.word	0xffffffff


	//   ....[9]....
        /*0050*/ 	.word	0xffffffff


	//   ....[10]....
        /*0054*/ 	.word	0x05000080


	//   ....[11]....
        /*0058*/ 	.word	0x05000080


	//   ....[12]....
        /*005c*/ 	.word	0x05000080


	//   ....[13]....
        /*0060*/ 	.word	0x05000080


	//   ....[14]....
        /*0064*/ 	.word	0x05000080


	//   ....[15]....
        /*0068*/ 	.word	0x05000080


	//   ....[16]....
        /*006c*/ 	.word	0x05000080


	//   ....[17]....
        /*0070*/ 	.word	0x05000080


	//   ....[18]....
        /*0074*/ 	.word	0x05000080


	//   ....[19]....
        /*0078*/ 	.word	0x05000080


	//----- nvinfo : EIATTR_COOP_GROUP_INSTR_OFFSETS
	.align		4
.L_2021:
        /*007c*/ 	.byte	0x04, 0x28
        /*007e*/ 	.short	(.L_2023 - .L_2022)


	//   ....[0]....
.L_2022:
        /*0080*/ 	.word	0x00001860


	//   ....[1]....
        /*0084*/ 	.word	0x00001870


	//   ....[2]....
        /*0088*/ 	.word	0x000018a0


	//   ....[3]....
        /*008c*/ 	.word	0x000018b0


	//   ....[4]....
        /*0090*/ 	.word	0x000018e0


	//   ....[5]....
        /*0094*/ 	.word	0x000018f0


	//   ....[6]....
        /*0098*/ 	.word	0x00001920


	//   ....[7]....
        /*009c*/ 	.word	0x00001930


	//   ....[8]....
        /*00a0*/ 	.word	0x00001960


	//   ....[9]....
        /*00a4*/ 	.word	0x00001970


	//   ....[10]....
        /*00a8*/ 	.word	0x00004ec0


	//   ....[11]....
        /*00ac*/ 	.word	0x00004f50


	//   ....[12]....
        /*00b0*/ 	.word	0x00004fc0


	//   ....[13]....
        /*00b4*/ 	.word	0x00005020


	//   ....[14]....
        /*00b8*/ 	.word	0x00005090


	//   ....[15]....
        /*00bc*/ 	.word	0x000050f0


	//   ....[16]....
        /*00c0*/ 	.word	0x00005160


	//   ....[17]....
        /*00c4*/ 	.word	0x000051c0


	//   ....[18]....
        /*00c8*/ 	.word	0x00005230


	//   ....[19]....
        /*00cc*/ 	.word	0x00005290


	//----- nvinfo : EIATTR_VRC_CTA_INIT_COUNT
	.align		4
.L_2023:
        /*00d0*/ 	.byte	0x02, 0x4a
	.zero		1
	.zero		1


	//----- nvinfo : EIATTR_EXIT_INSTR_OFFSETS
	.align		4
        /*00d4*/ 	.byte	0x04, 0x1c
        /*00d6*/ 	.short	(.L_2025 - .L_2024)


	//   ....[0]....
.L_2024:
        /*00d8*/ 	.word	0x00004de0


	//   ....[1]....
        /*00dc*/ 	.word	0x00004e50


	//----- nvinfo : EIATTR_MAX_THREADS
	.align		4
.L_2025:
        /*00e0*/ 	.byte	0x04, 0x05
        /*00e2*/ 	.short	(.L_2027 - .L_2026)
.L_2026:
        /*00e4*/ 	.word	0x00000080
        /*00e8*/ 	.word	0x00000001
        /*00ec*/ 	.word	0x00000001


	//----- nvinfo : EIATTR_CRS_STACK_SIZE
	.align		4
.L_2027:
        /*00f0*/ 	.byte	0x04, 0x1e
        /*00f2*/ 	.short	(.L_2029 - .L_2028)
.L_2028:
        /*00f4*/ 	.word	0x00000000


	//----- nvinfo : EIATTR_CBANK_PARAM_SIZE
	.align		4
.L_2029:
        /*00f8*/ 	.byte	0x03, 0x19
        /*00fa*/ 	.short	0x0128


	//----- nvinfo : EIATTR_PARAM_CBANK
	.align		4
        /*00fc*/ 	.byte	0x04, 0x0a
        /*00fe*/ 	.short	(.L_2031 - .L_2030)
	.align		4
.L_2030:
        /*0100*/ 	.word	index@(.nv.constant0._ZN10layer_norm31ln_parallel_residual_bwd_kernelINS_13Kernel_traitsI6__halfS2_fS2_fjLj512ELj1ELj4ELj1ELj16ENS_18Kernel_traits_baseILj512ES2_S2_fS2_fjLj128EEEEELb0ELb0ELb0EEEvNS_9BwdParamsE)
        /*0104*/ 	.short	0x0380
        /*0106*/ 	.short	0x0128


	//----- nvinfo : EIATTR_SW_WAR
	.align		4
.L_2031:
        /*0108*/ 	.byte	0x04, 0x36
        /*010a*/ 	.short	(.L_2033 - .L_2032)
.L_2032:
        /*010c*/ 	.word	0x00000008
.L_2033:


//--------------------- .nv.info._ZN10layer_norm31ln_parallel_residual_bwd_kernelINS_13Kernel_traitsI6__halfS2_fS2_fjLj512ELj1ELj4ELj1ELj16ENS_18Kernel_traits_baseILj512ES2_S2_fS2_fjLj128EEEEELb0ELb0ELb1EEEvNS_9BwdParamsE --------------------------
	.section	.nv.info._ZN10layer_norm31ln_parallel_residual_bwd_kernelINS_13Kernel_traitsI6__halfS2_fS2_fjLj512ELj1ELj4ELj1ELj16ENS_18Kernel_traits_baseILj512ES2_S2_fS2_fjLj128EEEEELb0ELb0ELb1EEEvNS_9BwdParamsE,"",@"SHT_CUDA_INFO"
	.sectionflags	@""
	.align	4


	//----- nvinfo : EIATTR_CUDA_API_VERSION
	.align		4
        /*0000*/ 	.byte	0x04, 0x37
        /*0002*/ 	.short	(.L_2035 - .L_2034)
.L_2034:
        /*0004*/ 	.word	0x00000082


	//----- nvinfo : EIATTR_KPARAM_INFO
	.align		4
.L_2035:
        /*0008*/ 	.byte	0x04, 0x17
        /*000a*/ 	.short	(.L_2037 - .L_2036)
.L_2036:
        /*000c*/ 	.word	0x00000000
        /*0010*/ 	.short	0x0000
        /*0012*/ 	.short	0x0000
        /*0014*/ 	.byte	0x00, 0xf0, 0xa1, 0x04


	//----- nvinfo : EIATTR_SPARSE_MMA_MASK
	.align		4
.L_2037:
        /*0018*/ 	.byte	0x03, 0x50
        /*001a*/ 	.short	0x0000


	//----- nvinfo : EIATTR_MAXREG_COUNT
	.align		4
        /*001c*/ 	.byte	0x03, 0x1b
        /*001e*/ 	.short	0x00ff


	//----- nvinfo : EIATTR_NUM_BARRIERS
	.align		4
        /*0020*/ 	.byte	0x02, 0x4c
        /*0022*/ 	.byte	0x01
	.zero		1


	//----- nvinfo : EIATTR_MERCURY_ISA_VERSION
	.align		4
        /*0024*/ 	.byte	0x03, 0x5f
        /*0026*/ 	.short	0x0101


	//----- nvinfo : EIATTR_COOP_GROUP_MASK_REGIDS
	.align		4
        /*0028*/ 	.byte	0x04, 0x29
        /*002a*/ 	.short	(.L_2039 - .L_2038)


	//   ....[0]....
.L_2038:
        /*002c*/ 	.word	0xffffffff


	//   ....[1]....
        /*0030*/ 	.word	0xffffffff


	//   ....[2]....
        /*0034*/ 	.word	0xffffffff


	//   ....[3]....
        /*0038*/ 	.word	0xffffffff


	//   ....[4]....
        /*003c*/ 	.word	0xffffffff


	//   ....[5]....
        /*0040*/ 	.word	0xffffffff


	//   ....[6]....
        /*0044*/ 	.word	0xffffffff


	//   ....[7]....
        /*0048*/ 	.word	0xffffffff


	//   ....[8]....
        /*004c*/ 	.word	0xffffffff


	//   ....[9]....
        /*0050*/ 	.word	0xffffffff


	//   ....[10]....
        /*0054*/ 	.word	0x050000a8


	//   ....[11]....
        /*0058*/ 	.word	0x050000a8


	//   ....[12]....
        /*005c*/ 	.word	0x050000a8


	//   ....[13]....
        /*0060*/ 	.word	0x050000a8


	//   ....[14]....
        /*0064*/ 	.word	0x050000a8


	//   ....[15]....
        /*0068*/ 	.word	0x050000a8


	//   ....[16]....
        /*006c*/ 	.word	0x050000a8


	//   ....[17]....
        /*0070*/ 	.word	0x050000a8


	//   ....[18]....
        /*0074*/ 	.word	0x050000a8


	//   ....[19]....
        /*0078*/ 	.word	0x050000a8


	//----- nvinfo : EIATTR_COOP_GROUP_INSTR_OFFSETS
	.align		4
.L_2039:
        /*007c*/ 	.byte	0x04, 0x28
        /*007e*/ 	.short	(.L_2041 - .L_2040)


	//   ....[0]....
.L_2040:
        /*0080*/ 	.word	0x00001670


	//   ....[1]....
        /*0084*/ 	.word	0x00001680


	//   ....[2]....
        /*0088*/ 	.word	0x000016b0


	//   ....[3]....
        /*008c*/ 	.word	0x000016c0


	//   ....[4]....
        /*0090*/ 	.word	0x000016f0


	//   ....[5]....
        /*0094*/ 	.word	0x00001700


	//   ....[6]....
        /*0098*/ 	.word	0x00001730


	//   ....[7]....
        /*009c*/ 	.word	0x00001740


	//   ....[8]....
        /*00a0*/ 	.word	0x00001770


	//   ....[9]....
        /*00a4*/ 	.word	0x00001780


	//   ....[10]....
        /*00a8*/ 	.word	0x00004ac0


	//   ....[11]....
        /*00ac*/ 	.word	0x00004b50


	//   ....[12]....
        /*00b0*/ 	.word	0x00004bc0


	//   ....[13]....
        /*00b4*/ 	.word	0x00004c20


	//   ....[14]....
        /*00b8*/ 	.word	0x00004c90


	//   ....[15]....
        /*00bc*/ 	.word	0x00004cf0


	//   ....[16]....
        /*00c0*/ 	.word	0x00004d60


	//   ....[17]....
        /*00c4*/ 	.word	0x00004dc0


	//   ....[18]....
        /*00c8*/ 	.word	0x00004e30


	//   ....[19]....
        /*00cc*/ 	.word	0x00004e90


	//----- nvinfo : EIATTR_VRC_CTA_INIT_COUNT
	.align		4
.L_2041:
        /*00d0*/ 	.byte	0x02, 0x4a
	.zero		1
	.zero		1


	//----- nvinfo : EIATTR_EXIT_INSTR_OFFSETS
	.align		4
        /*00d4*/ 	.byte	0x04, 0x1c
        /*00d6*/ 	.short	(.L_2043 - .L_2042)


	//   ....[0]....
.L_2042:
        /*00d8*/ 	.word	0x00004a50


	//----- nvinfo : EIATTR_MAX_THREADS
	.align		4
.L_2043:
        /*00dc*/ 	.byte	0x04, 0x05
        /*00de*/ 	.short	(.L_2045 - .L_2044)
.L_2044:
        /*00e0*/ 	.word	0x00000080
        /*00e4*/ 	.word	0x00000001
        /*00e8*/ 	.word	0x00000001


	//----- nvinfo : EIATTR_CRS_STACK_SIZE
	.align		4
.L_2045:
        /*00ec*/ 	.byte	0x04, 0x1e
        /*00ee*/ 	.short	(.L_2047 - .L_2046)
.L_2046:
        /*00f0*/ 	.word	0x00000000


	//----- nvinfo : EIATTR_CBANK_PARAM_SIZE
	.align		4
.L_2047:
        /*00f4*/ 	.byte	0x03, 0x19
        /*00f6*/ 	.short	0x0128


	//----- nvinfo : EIATTR_PARAM_CBANK
	.align		4
        /*00f8*/ 	.byte	0x04, 0x0a
        /*00fa*/ 	.short	(.L_2049 - .L_2048)
	.align		4
.L_2048:
        /*00fc*/ 	.word	index@(.nv.constant0._ZN10layer_norm31ln_parallel_residual_bwd_kernelINS_13Kernel_traitsI6__halfS2_fS2_fjLj512ELj1ELj4ELj1ELj16ENS_18Kernel_traits_baseILj512ES2_S2_fS2_fjLj128EEEEELb0ELb0ELb1EEEvNS_9BwdParamsE)
        /*0100*/ 	.short	0x0380
        /*0102*/ 	.short	0x0128


	//----- nvinfo : EIATTR_SW_WAR
	.align		4
.L_2049:
        /*0104*/ 	.byte	0x04, 0x36
        /*0106*/ 	.short	(.L_2051 - .L_2050)
.L_2050:
        /*0108*/ 	.word	0x00000008
.L_2051:


//--------------------- .nv.info._ZN10layer_norm31ln_parallel_residual_bwd_kernelINS_13Kernel_traitsI6__halfS2_fS2_fjLj512ELj1ELj4ELj1ELj16ENS_18Kernel_traits_baseILj512ES2_S2_fS2_fjLj128EEEEELb0ELb1ELb0EEEvNS_9BwdParamsE --------------------------
	.section	.nv.info._ZN10layer_norm31ln_parallel_residual_bwd_kernelINS_13Kernel_traitsI6__halfS2_fS2_fjLj512ELj1ELj4ELj1ELj16ENS_18Kernel_traits_baseILj512ES2_S2_fS2_fjLj128EEEEELb0ELb1ELb0EEEvNS_9BwdParamsE,"",@"SHT_CUDA_INFO"
	.sectionflags	@""
	.align	4


	//----- nvinfo : EIATTR_CUDA_API_VERSION
	.align		4
        /*0000*/ 	.byte	0x04, 0x37
        /*0002*/ 	.short	(.L_2053 - .L_2052)
.L_2052:
        /*0004*/ 	.word	0x00000082


	//----- nvinfo : EIATTR_KPARAM_INFO
	.align		4
.L_2053:
        /*0008*/ 	.byte	0x04, 0x17
        /*000a*/ 	.short	(.L_2055 - .L_2054)
.L_2054:
        /*000c*/ 	.word	0x00000000
        /*0010*/ 	.short	0x0000
        /*0012*/ 	.short	0x0000
        /*0014*/ 	.byte	0x00, 0xf0, 0xa1, 0x04


	//----- nvinfo : EIATTR_SPARSE_MMA_MASK
	.align		4
.L_2055:
        /*0018*/ 	.byte	0x03, 0x50
        /*001a*/ 	.short	0x0000


	//----- nvinfo : EIATTR_MAXREG_COUNT
	.align		4
        /*001c*/ 	.byte	0x03, 0x1b
        /*001e*/ 	.short	0x00ff


	//----- nvinfo : EIATTR_NUM_BARRIERS
	.align		4
        /*0020*/ 	.byte	0x02, 0x4c
        /*0022*/ 	.byte	0x01
	.zero		1


	//----- nvinfo : EIATTR_MERCURY_ISA_VERSION
	.align		4
        /*0024*/ 	.byte	0x03, 0x5f
        /*0026*/ 	.short	0x0101


	//----- nvinfo : EIATTR_COOP_GROUP_MASK_REGIDS
	.align		4
        /*0028*/ 	.byte	0x04, 0x29
        /*002a*/ 	.short	(.L_2057 - .L_2056)


	//   ....[0]....
.L_2056:
        /*002c*/ 	.word	0xffffffff


	//   ....[1]....
        /*0030*/ 	.word	0xffffffff


	//   ....[2]....
        /*0034*/ 	.word	0xffffffff


	//   ....[3]....
        /*0038*/ 	.word	0xffffffff


	//   ....[4]....
        /*003c*/ 	.word	0xffffffff


	//   ....[5]....
        /*0040*/ 	.word	0xffffffff


	//   ....[6]....
        /*0044*/ 	.word	0xffffffff


	//   ....[7]....
        /*0048*/ 	.word	0xffffffff


	//   ....[8]....
        /*004c*/ 	.word	0xffffffff


	//   ....[9]....
        /*0050*/ 	.word	0xffffffff


	//   ....[10]....
        /*0054*/ 	.word	0x05000072


	//   ....[11]....
        /*0058*/ 	.word	0x05000072


	//   ....[12]....
        /*005c*/ 	.word	0x05000072


	//   ....[13]....
        /*0060*/ 	.word	0x05000072


	//   ....[14]....
        /*0064*/ 	.word	0x05000072


	//   ....[15]....
        /*0068*/ 	.word	0x05000072


	//   ....[16]....
        /*006c*/ 	.word	0x05000072


	//   ....[17]....
        /*0070*/ 	.word	0x05000072


	//   ....[18]....
        /*0074*/ 	.word	0x05000072


	//   ....[19]....
        /*0078*/ 	.word	0x05000072


	//----- nvinfo : EIATTR_COOP_GROUP_INSTR_OFFSETS
	.align		4
.L_2057:
        /*007c*/ 	.byte	0x04, 0x28
        /*007e*/ 	.short	(.L_2059 - .L_2058)


	//   ....[0]....
.L_2058:
        /*0080*/ 	.word	0x000010a0


	//   ....[1]....
        /*0084*/ 	.word	0x000010b0


	//   ....[2]....
        /*0088*/ 	.word	0x000010e0


	//   ....[3]....
        /*008c*/ 	.word	0x000010f0


	//   ....[4]....
        /*0090*/ 	.word	0x00001120


	//   ....[5]....
        /*0094*/ 	.word	0x00001130


	//   ....[6]....
        /*0098*/ 	.word	0x00001160


	//   ....[7]....
        /*009c*/ 	.word	0x00001170


	//   ....[8]....
        /*00a0*/ 	.word	0x000011a0


	//   ....[9]....
        /*00a4*/ 	.word	0x000011b0


	//   ....[10]....
        /*00a8*/ 	.word	0x00003f90


	//   ....[11]....
        /*00ac*/ 	.word	0x00004030


	//   ....[12]....
        /*00b0*/ 	.word	0x00004090


	//   ....[13]....
        /*00b4*/ 	.word	0x000040f0


	//   ....[14]....
        /*00b8*/ 	.word	0x00004160


	//   ....[15]....
        /*00bc*/ 	.word	0x000041c0


	//   ....[16]....
        /*00c0*/ 	.word	0x00004230


	//   ....[17]....
        /*00c4*/ 	.word	0x00004290


	//   ....[18]....
        /*00c8*/ 	.word	0x00004300


	//   ....[19]....
        /*00cc*/ 	.word	0x00004360


	//----- nvinfo : EIATTR_VRC_CTA_INIT_COUNT
	.align		4
.L_2059:
        /*00d0*/ 	.byte	0x02, 0x4a
	.zero		1
	.zero		1


	//----- nvinfo : EIATTR_EXIT_INSTR_OFFSETS
	.align		4
        /*00d4*/ 	.byte	0x04, 0x1c
        /*00d6*/ 	.short	(.L_2061 - .L_2060)


	//   ....[0]....
.L_2060:
        /*00d8*/ 	.word	0x00003f00


	//   ....[1]....
        /*00dc*/ 	.word	0x00003f30


	//----- nvinfo : EIATTR_MAX_THREADS
	.align		4
.L_2061:
        /*00e0*/ 	.byte	0x04, 0x05
        /*00e2*/ 	.short	(.L_2063 - .L_2062)
.L_2062:
        /*00e4*/ 	.word	0x00000080
        /*00e8*/ 	.word	0x00000001
        /*00ec*/ 	.word	0x00000001


	//----- nvinfo : EIATTR_CRS_STACK_SIZE
	.align		4
.L_2063:
        /*00f0*/ 	.byte	0x04, 0x1e
        /*00f2*/ 	.short	(.L_2065 - .L_2064)
.L_2064:
        /*00f4*/ 	.word	0x00000000


	//----- nvinfo : EIATTR_CBANK_PARAM_SIZE
	.align		4
.L_2065:
        /*00f8*/ 	.byte	0x03, 0x19
        /*00fa*/ 	.short	0x0128


	//----- nvinfo : EIATTR_PARAM_CBANK
	.align		4
        /*00fc*/ 	.byte	0x04, 0x0a
        /*00fe*/ 	.short	(.L_2067 - .L_2066)
	.align		4
.L_2066:
        /*0100*/ 	.word	index@(.nv.constant0._ZN10layer_norm31ln_parallel_residual_bwd_kernelINS_13Kernel_traitsI6__halfS2_fS2_fjLj512ELj1ELj4ELj1ELj16ENS_18Kernel_traits_baseILj512ES2_S2_fS2_fjLj128EEEEELb0ELb1ELb0EEEvNS_9BwdParamsE)
        /*0104*/ 	.short	0x0380
        /*0106*/ 	.short	0x0128


	//----- nvinfo : EIATTR_SW_WAR
	.align		4
.L_2067:
        /*0108*/ 	.byte	0x04, 0x36
        /*010a*/ 	.short	(.L_2069 - .L_2068)
.L_2068:
        /*010c*/ 	.word	0x00000008
.L_2069:


//--------------------- .nv.info._ZN10layer_norm31ln_parallel_residual_bwd_kernelINS_13Kernel_traitsI6__halfS2_fS2_fjLj512ELj1ELj4ELj1ELj16ENS_18Kernel_traits_baseILj512ES2_S2_fS2_fjLj128EEEEELb0ELb1ELb1EEEvNS_9BwdParamsE --------------------------
	.section	.nv.info._ZN10layer_norm31ln_parallel_residual_bwd_kernelINS_13Kernel_traitsI6__halfS2_fS2_fjLj512ELj1ELj4ELj1ELj16ENS_18Kernel_traits_baseILj512ES2_S2_fS2_fjLj128EEEEELb0ELb1ELb1EEEvNS_9BwdParamsE,"",@"SHT_CUDA_INFO"
	.sectionflags	@""
	.align	4


	//----- nvinfo : EIATTR_CUDA_API_VERSION
	.align		4
        /*0000*/ 	.byte	0x04, 0x37
        /*0002*/ 	.short	(.L_2071 - .L_2070)
.L_2070:
        /*0004*/ 	.word	0x00000082


	//----- nvinfo : EIATTR_KPARAM_INFO
	.align		4
.L_2071:
        /*0008*/ 	.byte	0x04, 0x17
        /*000a*/ 	.short	(.L_2073 - .L_2072)
.L_2072:
        /*000c*/ 	.word	0x00000000
        /*0010*/ 	.short	0x0000
        /*0012*/ 	.short	0x0000
        /*0014*/ 	.byte	0x00, 0xf0, 0xa1, 0x04


	//----- nvinfo : EIATTR_SPARSE_MMA_MASK
	.align		4
.L_2073:
        /*0018*/ 	.byte	0x03, 0x50
        /*001a*/ 	.short	0x0000


	//----- nvinfo : EIATTR_MAXREG_COUNT
	.align		4
        /*001c*/ 	.byte	0x03, 0x1b
        /*001e*/ 	.short	0x00ff


	//----- nvinfo : EIATTR_NUM_BARRIERS
	.align		4
        /*0020*/ 	.byte	0x02, 0x4c
        /*0022*/ 	.byte	0x01
	.zero		1


	//----- nvinfo : EIATTR_MERCURY_ISA_VERSION
	.align		4
        /*0024*/ 	.byte	0x03, 0x5f
        /*0026*/ 	.short	0x0101


	//----- nvinfo : EIATTR_COOP_GROUP_MASK_REGIDS
	.align		4
        /*0028*/ 	.byte	0x04, 0x29
        /*002a*/ 	.short	(.L_2075 - .L_2074)


	//   ....[0]....
.L_2074:
        /*002c*/ 	.word	0xffffffff


	//   ....[1]....
        /*0030*/ 	.word	0xffffffff


	//   ....[2]....
        /*0034*/ 	.word	0xffffffff


	//   ....[3]....
        /*0038*/ 	.word	0xffffffff


	//   ....[4]....
        /*003c*/ 	.word	0xffffffff


	//   ....[5]....
        /*0040*/ 	.word	0xffffffff


	//   ....[6]....
        /*0044*/ 	.word	0xffffffff


	//   ....[7]....
        /*0048*/ 	.word	0xffffffff


	//   ....[8]....
        /*004c*/ 	.word	0xffffffff


	//   ....[9]....
        /*0050*/ 	.word	0xffffffff


	//   ....[10]....
        /*0054*/ 	.word	0x05000072


	//   ....[11]....
        /*0058*/ 	.word	0x05000072


	//   ....[12]....
        /*005c*/ 	.word	0x05000072


	//   ....[13]....
        /*0060*/ 	.word	0x05000072


	//   ....[14]....
        /*0064*/ 	.word	0x05000072


	//   ....[15]....
        /*0068*/ 	.word	0x05000072


	//   ....[16]....
        /*006c*/ 	.word	0x05000072


	//   ....[17]....
        /*0070*/ 	.word	0x05000072


	//   ....[18]....
        /*0074*/ 	.word	0x05000072


	//   ....[19]....
        /*0078*/ 	.word	0x05000072


	//----- nvinfo : EIATTR_COOP_GROUP_INSTR_OFFSETS
	.align		4
.L_2075:
        /*007c*/ 	.byte	0x04, 0x28
        /*007e*/ 	.short	(.L_2077 - .L_2076)


	//   ....[0]....
.L_2076:
        /*0080*/ 	.word	0x00000f70


	//   ....[1]....
        /*0084*/ 	.word	0x00000f80


	//   ....[2]....
        /*0088*/ 	.word	0x00000fb0


	//   ....[3]....
        /*008c*/ 	.word	0x00000fc0


	//   ....[4]....
        /*0090*/ 	.word	0x00000ff0


	//   ....[5]....
        /*0094*/ 	.word	0x00001000


	//   ....[6]....
        /*0098*/ 	.word	0x00001030


	//   ....[7]....
        /*009c*/ 	.word	0x00001040


	//   ....[8]....
        /*00a0*/ 	.word	0x00001070


	//   ....[9]....
        /*00a4*/ 	.word	0x00001080


	//   ....[10]....
        /*00a8*/ 	.word	0x00003c10


	//   ....[11]....
        /*00ac*/ 	.word	0x00003cb0


	//   ....[12]....
        /*00b0*/ 	.word	0x00003d30


	//   ....[13]....
        /*00b4*/ 	.word	0x00003da0


	//   ....[14]....
        /*00b8*/ 	.word	0x00003e20


	//   ....[15]....
        /*00bc*/ 	.word	0x00003e90


	//   ....[16]....
        /*00c0*/ 	.word	0x00003f10


	//   ....[17]....
        /*00c4*/ 	.word	0x00003f80


	//   ....[18]....
        /*00c8*/ 	.word	0x00004000


	//   ....[19]....
        /*00cc*/ 	.word	0x00004060


	//----- nvinfo : EIATTR_VRC_CTA_INIT_COUNT
	.align		4
.L_2077:
        /*00d0*/ 	.byte	0x02, 0x4a
	.zero		1
	.zero		1


	//----- nvinfo : EIATTR_EXIT_INSTR_OFFSETS
	.align		4
        /*00d4*/ 	.byte	0x04, 0x1c
        /*00d6*/ 	.short	(.L_2079 - .L_2078)


	//   ....[0]....
.L_2078:
        /*00d8*/ 	.word	0x00003bb0


	//----- nvinfo : EIATTR_MAX_THREADS
	.align		4
.L_2079:
        /*00dc*/ 	.byte	0x04, 0x05
        /*00de*/ 	.short	(.L_2081 - .L_2080)
.L_2080:
        /*00e0*/ 	.word	0x00000080
        /*00e4*/ 	.word	0x00000001
        /*00e8*/ 	.word	0x00000001


	//----- nvinfo : EIATTR_CRS_STACK_SIZE
	.align		4
.L_2081:
        /*00ec*/ 	.byte	0x04, 0x1e
        /*00ee*/ 	.short	(.L_2083 - .L_2082)
.L_2082:
        /*00f0*/ 	.word	0x00000000


	//----- nvinfo : EIATTR_CBANK_PARAM_SIZE
	.align		4
.L_2083:
        /*00f4*/ 	.byte	0x03, 0x19
        /*00f6*/ 	.short	0x0128


	//----- nvinfo : EIATTR_PARAM_CBANK
	.align		4
        /*00f8*/ 	.byte	0x04, 0x0a
        /*00fa*/ 	.short	(.L_2085 - .L_2084)
	.align		4
.L_2084:
        /*00fc*/ 	.word	index@(.nv.constant0._ZN10layer_norm31ln_parallel_residual_bwd_kernelINS_13Kernel_traitsI6__halfS2_fS2_fjLj512ELj1ELj4ELj1ELj16ENS_18Kernel_traits_baseILj512ES2_S2_fS2_fjLj128EEEEELb0ELb1ELb1EEEvNS_9BwdParamsE)
        /*0100*/ 	.short	0x0380
        /*0102*/ 	.short	0x0128


	//----- nvinfo : EIATTR_SW_WAR
	.align		4
.L_2085:
        /*0104*/ 	.byte	0x04, 0x36
        /*0106*/ 	.short	(.L_2087 - .L_2086)
.L_2086:
        /*0108*/ 	.word	0x00000008
.L_2087:


//--------------------- .nv.info._ZN10layer_norm31ln_parallel_residual_bwd_kernelINS_13Kernel_traitsI6__halfS2_fS2_fjLj512ELj1ELj4ELj1ELj16ENS_18Kernel_traits_baseILj512ES2_S2_fS2_fjLj128EEEEELb1ELb0ELb0EEEvNS_9BwdParamsE --------------------------
	.section	.nv.info._ZN10layer_norm31ln_parallel_residual_bwd_kernelINS_13Kernel_traitsI6__halfS2_fS2_fjLj512ELj1ELj4ELj1ELj16ENS_18Kernel_traits_baseILj512ES2_S2_fS2_fjLj128EEEEELb1ELb0ELb0EEEvNS_9BwdParamsE,"",@"SHT_CUDA_INFO"
	.sectionflags	@""
	.align	4


	//----- nvinfo : EIATTR_CUDA_API_VERSION
	.align		4
        /*0000*/ 	.byte	0x04, 0x37
        /*0002*/ 	.short	(.L_2089 - .L_2088)
.L_2088:
        /*0004*/ 	.word	0x00000082


	//----- nvinfo : EIATTR_KPARAM_INFO
	.align		4
.L_2089:
        /*0008*/ 	.byte	0x04, 0x17
        /*000a*/ 	.short	(.L_2091 - .L_2090)
.L_2090:
        /*000c*/ 	.word	0x00000000
        /*0010*/ 	.short	0x0000
        /*0012*/ 	.short	0x0000
        /*0014*/ 	.byte	0x00, 0xf0, 0xa1, 0x04


	//----- nvinfo : EIATTR_SPARSE_MMA_MASK
	.align		4
.L_2091:
        /*0018*/ 	.byte	0x03, 0x50
        /*001a*/ 	.short	0x0000


	//----- nvinfo : EIATTR_MAXREG_COUNT
	.align		4
        /*001c*/ 	.byte	0x03, 0x1b
        /*001e*/ 	.short	0x00ff


	//----- nvinfo : EIATTR_NUM_BARRIERS
	.align		4
        /*0020*/ 	.byte	0x02, 0x4c
        /*0022*/ 	.byte	0x01
	.zero		1


	//----- nvinfo : EIATTR_MERCURY_ISA_VERSION
	.align		4
        /*0024*/ 	.byte	0x03, 0x5f
        /*0026*/ 	.short	0x0101


	//----- nvinfo : EIATTR_COOP_GROUP_MASK_REGIDS
	.align		4
        /*0028*/ 	.byte	0x04, 0x29
        /*002a*/ 	.short	(.L_2093 - .L_2092)


	//   ....[0]....
.L_2092:
        /*002c*/ 	.word	0xffffffff


	//   ....[1]....
        /*0030*/ 	.word	0xffffffff


	//   ....[2]....
        /*0034*/ 	.word	0xffffffff


	//   ....[3]....
        /*0038*/ 	.word	0xffffffff


	//   ....[4]....
        /*003c*/ 	.word	0xffffffff


	//   ....[5]....
        /*0040*/ 	.word	0xffffffff


	//   ....[6]....
        /*0044*/ 	.word	0xffffffff


	//   ....[7]....
        /*0048*/ 	.word	0xffffffff


	//   ....[8]....
        /*004c*/ 	.word	0xffffffff


	//   ....[9]....
        /*0050*/ 	.word	0xffffffff


	//   ....[10]....
        /*0054*/ 	.word	0x05000078


	//   ....[11]....
        /*0058*/ 	.word	0x05000078


	//   ....[12]....
        /*005c*/ 	.word	0x05000078


	//   ....[13]....
        /*0060*/ 	.word	0x05000078


	//   ....[14]....
        /*0064*/ 	.word	0x05000078


	//   ....[15]....
        /*0068*/ 	.word	0x05000078


	//   ....[16]....
        /*006c*/ 	.word	0x05000078


	//   ....[17]....
        /*0070*/ 	.word	0x05000078


	//   ....[18]....
        /*0074*/ 	.word	0x05000078


	//   ....[19]....
        /*0078*/ 	.word	0x05000078


	//----- nvinfo : EIATTR_COOP_GROUP_INSTR_OFFSETS
	.align		4
.L_2093:
        /*007c*/ 	.byte	0x04, 0x28
        /*007e*/ 	.short	(.L_2095 - .L_2094)


	//   ....[0]....
.L_2094:
        /*0080*/ 	.word	0x00001970


	//   ....[1]....
        /*0084*/ 	.word	0x00001980


	//   ....[2]....
        /*0088*/ 	.word	0x000019b0


	//   ....[3]....
        /*008c*/ 	.word	0x000019c0


	//   ....[4]....
        /*0090*/ 	.word	0x000019f0


	//   ....[5]....
        /*0094*/ 	.word	0x00001a00


	//   ....[6]....
        /*0098*/ 	.word	0x00001a30


	//   ....[7]....
        /*009c*/ 	.word	0x00001a40


	//   ....[8]....
        /*00a0*/ 	.word	0x00001a70


	//   ....[9]....
        /*00a4*/ 	.word	0x00001a80


	//   ....[10]....
        /*00a8*/ 	.word	0x00007170


	//   ....[11]....
        /*00ac*/ 	.word	0x00007200


	//   ....[12]....
        /*00b0*/ 	.word	0x00007260


	//   ....[13]....
        /*00b4*/ 	.word	0x000072c0


	//   ....[14]....
        /*00b8*/ 	.word	0x00007320


	//   ....[15]....
        /*00bc*/ 	.word	0x00007380


	//   ....[16]....
        /*00c0*/ 	.word	0x000073e0


	//   ....[17]....
        /*00c4*/ 	.word	0x00007440


	//   ....[18]....
        /*00c8*/ 	.word	0x000074a0


	//   ....[19]....
        /*00cc*/ 	.word	0x00007500


	//----- nvinfo : EIATTR_VRC_CTA_INIT_COUNT
	.align		4
.L_2095:
        /*00d0*/ 	.byte	0x02, 0x4a
	.zero		1
	.zero		1


	//----- nvinfo : EIATTR_EXIT_INSTR_OFFSETS
	.align		4
        /*00d4*/ 	.byte	0x04, 0x1c
        /*00d6*/ 	.short	(.L_2097 - .L_2096)


	//   ....[0]....
.L_2096:
        /*00d8*/ 	.word	0x00007090


	//   ....[1]....
        /*00dc*/ 	.word	0x00007100


	//----- nvinfo : EIATTR_MAX_THREADS
	.align		4
.L_2097:
        /*00e0*/ 	.byte	0x04, 0x05
        /*00e2*/ 	.short	(.L_2099 - .L_2098)
.L_2098:
        /*00e4*/ 	.word	0x00000080
        /*00e8*/ 	.word	0x00000001
        /*00ec*/ 	.word	0x00000001


	//----- nvinfo : EIATTR_CRS_STACK_SIZE
	.align		4
.L_2099:
        /*00f0*/ 	.byte	0x04, 0x1e
        /*00f2*/ 	.short	(.L_2101 - .L_2100)
.L_2100:
        /*00f4*/ 	.word	0x00000000


	//----- nvinfo : EIATTR_CBANK_PARAM_SIZE
	.align		4
.L_2101:
        /*00f8*/ 	.byte	0x03, 0x19
        /*00fa*/ 	.short	0x0128


	//----- nvinfo : EIATTR_PARAM_CBANK
	.align		4
        /*00fc*/ 	.byte	0x04, 0x0a
        /*00fe*/ 	.short	(.L_2103 - .L_2102)
	.align		4
.L_2102:
        /*0100*/ 	.word	index@(.nv.constant0._ZN10layer_norm31ln_parallel_residual_bwd_kernelINS_13Kernel_traitsI6__halfS2_fS2_fjLj512ELj1ELj4ELj1ELj16ENS_18Kernel_traits_baseILj512ES2_S2_fS2_fjLj128EEEEELb1ELb0ELb0EEEvNS_9BwdParamsE)
        /*0104*/ 	.short	0x0380
        /*0106*/ 	.short	0x0128


	//----- nvinfo : EIATTR_SW_WAR
	.align		4
.L_2103:
        /*0108*/ 	.byte	0x04, 0x36
        /*010a*/ 	.short	(.L_2105 - .L_2104)
.L_2104:
        /*010c*/ 	.word	0x00000008
.L_2105:


//--------------------- .nv.info._ZN10layer_norm31ln_parallel_residual_bwd_kernelINS_13Kernel_traitsI6__halfS2_fS2_fjLj512ELj1ELj4ELj1ELj16ENS_18Kernel_traits_baseILj512ES2_S2_fS2_fjLj128EEEEELb1ELb0ELb1EEEvNS_9BwdParamsE --------------------------
	.section	.nv.info._ZN10layer_norm31ln_parallel_residual_bwd_kernelINS_13Kernel_traitsI6__halfS2_fS2_fjLj512ELj1ELj4ELj1ELj16ENS_18Kernel_traits_baseILj512ES2_S2_fS2_fjLj128EEEEELb1ELb0ELb1EEEvNS_9BwdParamsE,"",@"SHT_CUDA_INFO"
	.sectionflags	@""
	.align	4


	//----- nvinfo : EIATTR_CUDA_API_VERSION
	.align		4
        /*0000*/ 	.byte	0x04, 0x37
        /*0002*/ 	.short	(.L_2107 - .L_2106)
.L_2106:
        /*0004*/ 	.word	0x00000082


	//----- nvinfo : EIATTR_KPARAM_INFO
	.align		4
.L_2107:
        /*0008*/ 	.byte	0x04, 0x17
        /*000a*/ 	.short	(.L_2109 - .L_2108)
.L_2108:
        /*000c*/ 	.word	0x00000000
        /*0010*/ 	.short	0x0000
        /*0012*/ 	.short	0x0000
        /*0014*/ 	.byte	0x00, 0xf0, 0xa1, 0x04


	//----- nvinfo : EIATTR_SPARSE_MMA_MASK
	.align		4
.L_2109:
        /*0018*/ 	.byte	0x03, 0x50
        /*001a*/ 	.short	0x0000


	//----- nvinfo : EIATTR_MAXREG_COUNT
	.align		4
        /*001c*/ 	.byte	0x03, 0x1b
        /*001e*/ 	.short	0x00ff


	//----- nvinfo : EIATTR_NUM_BARRIERS
	.align		4
        /*0020*/ 	.byte	0x02, 0x4c
        /*0022*/ 	.byte	0x01
	.zero		1


	//----- nvinfo : EIATTR_MERCURY_ISA_VERSION
	.align		4
        /*0024*/ 	.byte	0x03, 0x5f
        /*0026*/ 	.short	0x0101


	//----- nvinfo : EIATTR_COOP_GROUP_MASK_REGIDS
	.align		4
        /*0028*/ 	.byte	0x04, 0x29
        /*002a*/ 	.short	(.L_2111 - .L_2110)


	//   ....[0]....
.L_2110:
        /*002c*/ 	.word	0xffffffff


	//   ....[1]....
        /*0030*/ 	.word	0xffffffff


	//   ....[2]....
        /*0034*/ 	.word	0xffffffff


	//   ....[3]....
        /*0038*/ 	.word	0xffffffff


	//   ....[4]....
        /*003c*/ 	.word	0xffffffff


	//   ....[5]....
        /*0040*/ 	.word	0xffffffff


	//   ....[6]....
        /*0044*/ 	.word	0xffffffff


	//   ....[7]....
        /*0048*/ 	.word	0xffffffff


	//   ....[8]....
        /*004c*/ 	.word	0xffffffff


	//   ....[9]....
        /*0050*/ 	.word	0xffffffff


	//   ....[10]....
        /*0054*/ 	.word	0x0500004a


	//   ....[11]....
        /*0058*/ 	.word	0x0500004a


	//   ....[12]....
        /*005c*/ 	.word	0x0500004a


	//   ....[13]....
        /*0060*/ 	.word	0x0500004a


	//   ....[14]....
        /*0064*/ 	.word	0x0500004a


	//   ....[15]....
        /*0068*/ 	.word	0x0500004a


	//   ....[16]....
        /*006c*/ 	.word	0x0500004a


	//   ....[17]....
        /*0070*/ 	.word	0x0500004a


	//   ....[18]....
        /*0074*/ 	.word	0x0500004a


	//   ....[19]....
        /*0078*/ 	.word	0x0500004a


	//----- nvinfo : EIATTR_COOP_GROUP_INSTR_OFFSETS
	.align		4
.L_2111:
        /*007c*/ 	.byte	0x04, 0x28
        /*007e*/ 	.short	(.L_2113 - .L_2112)


	//   ....[0]....
.L_2112:
        /*0080*/ 	.word	0x00001750


	//   ....[1]....
        /*0084*/ 	.word	0x00001760


	//   ....[2]....
        /*0088*/ 	.word	0x00001790


	//   ....[3]....
        /*008c*/ 	.word	0x000017a0


	//   ....[4]....
        /*0090*/ 	.word	0x000017d0


	//   ....[5]....
        /*0094*/ 	.word	0x000017e0


	//   ....[6]....
        /*0098*/ 	.word	0x00001810


	//   ....[7]....
        /*009c*/ 	.word	0x00001820


	//   ....[8]....
        /*00a0*/ 	.word	0x00001850


	//   ....[9]....
        /*00a4*/ 	.word	0x00001860


	//   ....[10]....
        /*00a8*/ 	.word	0x00006d70


	//   ....[11]....
        /*00ac*/ 	.word	0x00006e00


	//   ....[12]....
        /*00b0*/ 	.word	0x00006e70


	//   ....[13]....
        /*00b4*/ 	.word	0x00006ed0


	//   ....[14]....
        /*00b8*/ 	.word	0x00006f40


	//   ....[15]....
        /*00bc*/ 	.word	0x00006fa0


	//   ....[16]....
        /*00c0*/ 	.word	0x00007010


	//   ....[17]....
        /*00c4*/ 	.word	0x00007070


	//   ....[18]....
        /*00c8*/ 	.word	0x000070e0


	//   ....[19]....
        /*00cc*/ 	.word	0x00007140


	//----- nvinfo : EIATTR_VRC_CTA_INIT_COUNT
	.align		4
.L_2113:
        /*00d0*/ 	.byte	0x02, 0x4a
	.zero		1
	.zero		1


	//----- nvinfo : EIATTR_EXIT_INSTR_OFFSETS
	.align		4
        /*00d4*/ 	.byte	0x04, 0x1c
        /*00d6*/ 	.short	(.L_2115 - .L_2114)


	//   ....[0]....
.L_2114:
        /*00d8*/ 	.word	0x00006d00


	//----- nvinfo : EIATTR_MAX_THREADS
	.align		4
.L_2115:
        /*00dc*/ 	.byte	0x04, 0x05
        /*00de*/ 	.short	(.L_2117 - .L_2116)
.L_2116:
        /*00e0*/ 	.word	0x00000080
        /*00e4*/ 	.word	0x00000001
        /*00e8*/ 	.word	0x00000001


	//----- nvinfo : EIATTR_CRS_STACK_SIZE
	.align		4
.L_2117:
        /*00ec*/ 	.byte	0x04, 0x1e
        /*00ee*/ 	.short	(.L_2119 - .L_2118)
.L_2118:
        /*00f0*/ 	.word	0x00000000


	//----- nvinfo : EIATTR_CBANK_PARAM_SIZE
	.align		4
.L_2119:
        /*00f4*/ 	.byte	0x03, 0x19
        /*00f6*/ 	.short	0x0128


	//----- nvinfo : EIATTR_PARAM_CBANK
	.align		4
        /*00f8*/ 	.byte	0x04, 0x0a
        /*00fa*/ 	.short	(.L_2121 - .L_2120)
	.align		4
.L_2120:
        /*00fc*/ 	.word	index@(.nv.constant0._ZN10layer_norm31ln_parallel_residual_bwd_kernelINS_13Kernel_traitsI6__halfS2_fS2_fjLj512ELj1ELj4ELj1ELj16ENS_18Kernel_traits_baseILj512ES2_S2_fS2_fjLj128EEEEELb1ELb0ELb1EEEvNS_9BwdParamsE)
        /*0100*/ 	.short	0x0380
        /*0102*/ 	.short	0x0128


	//----- nvinfo : EIATTR_SW_WAR
	.align		4
.L_2121:
        /*0104*/ 	.byte	0x04, 0x36
        /*0106*/ 	.short	(.L_2123 - .L_2122)
.L_2122:
        /*0108*/ 	.word	0x00000008
.L_2123:


//--------------------- .nv.info._ZN10layer_norm22ln_bwd_finalize_kernelINS_22Kernel_traits_finalizeILj512E6__halfS2_fS2_fjLb0ELj1024ELj4ENS_18Kernel_traits_baseILj512ES2_S2_fS2_fjLj1024EEEEELb0ELb0EEEvNS_9BwdParamsE --------------------------
	.section	.nv.info._ZN10layer_norm22ln_bwd_finalize_kernelINS_22Kernel_traits_finalizeILj512E6__halfS2_fS2_fjLb0ELj1024ELj4ENS_18Kernel_traits_baseILj512ES2_S2_fS2_fjLj1024EEEEELb0ELb0EEEvNS_9BwdParamsE,"",@"SHT_CUDA_INFO"
	.sectionflags	@""
	.align	4


	//----- nvinfo : EIATTR_CUDA_API_VERSION
	.align		4
        /*0000*/ 	.byte	0x04, 0x37
        /*0002*/ 	.short	(.L_2125 - .L_2124)
.L_2124:
        /*0004*/ 	.word	0x00000082


	//----- nvinfo : EIATTR_KPARAM_INFO
	.align		4
.L_2125:
        /*0008*/ 	.byte	0x04, 0x17
        /*000a*/ 	.short	(.L_2127 - .L_2126)
.L_2126:
        /*000c*/ 	.word	0x00000000
        /*0010*/ 	.short	0x0000
        /*0012*/ 	.short	0x0000
        /*0014*/ 	.byte	0x00, 0xf0, 0xa1, 0x04


	//----- nvinfo : EIATTR_SPARSE_MMA_MASK
	.align		4
.L_2127:
        /*0018*/ 	.byte	0x03, 0x50
        /*001a*/ 	.short	0x0000


	//----- nvinfo : EIATTR_MAXREG_COUNT
	.align		4
        /*001c*/ 	.byte	0x03, 0x1b
        /*001e*/ 	.short	0x0040


	//----- nvinfo : EIATTR_NUM_BARRIERS
	.align		4
        /*0020*/ 	.byte	0x02, 0x4c
        /*0022*/ 	.byte	0x01
	.zero		1


	//----- nvinfo : EIATTR_MERCURY_ISA_VERSION
	.align		4
        /*0024*/ 	.byte	0x03, 0x5f
        /*0026*/ 	.short	0x0101


	//----- nvinfo : EIATTR_COOP_GROUP_MASK_REGIDS
	.align		4
        /*0028*/ 	.byte	0x04, 0x29
        /*002a*/ 	.short	(.L_2129 - .L_2128)


	//   ....[0]....
.L_2128:
        /*002c*/ 	.word	0xffffffff


	//   ....[1]....
        /*0030*/ 	.word	0xffffffff


	//   ....[2]....
        /*0034*/ 	.word	0xffffffff


	//   ....[3]....
        /*0038*/ 	.word	0xffffffff


	//   ....[4]....
        /*003c*/ 	.word	0xffffffff


	//   ....[5]....
        /*0040*/ 	.word	0xffffffff


	//   ....[6]....
        /*0044*/ 	.word	0xffffffff


	//   ....[7]....
        /*0048*/ 	.word	0xffffffff


	//   ....[8]....
        /*004c*/ 	.word	0xffffffff


	//   ....[9]....
        /*0050*/ 	.word	0xffffffff


	//----- nvinfo : EIATTR_COOP_GROUP_INSTR_OFFSETS
	.align		4
.L_2129:
        /*0054*/ 	.byte	0x04, 0x28
        /*0056*/ 	.short	(.L_2131 - .L_2130)


	//   ....[0]....
.L_2130:
        /*0058*/ 	.word	0x000015e0


	//   ....[1]....
        /*005c*/ 	.word	0x000015f0


	//   ....[2]....
        /*0060*/ 	.word	0x00001620


	//   ....[3]....
        /*0064*/ 	.word	0x00001630


	//   ....[4]....
        /*0068*/ 	.word	0x00001660


	//   ....[5]....
        /*006c*/ 	.word	0x00001670


	//   ....[6]....
        /*0070*/ 	.word	0x000016b0


	//   ....[7]....
        /*0074*/ 	.word	0x000016e0


	//   ....[8]....
        /*0078*/ 	.word	0x00001710


	//   ....[9]....
        /*007c*/ 	.word	0x00001720


	//----- nvinfo : EIATTR_VRC_CTA_INIT_COUNT
	.align		4
.L_2131:
        /*0080*/ 	.byte	0x02, 0x4a
	.zero		1
	.zero		1


	//----- nvinfo : EIATTR_EXIT_INSTR_OFFSETS
	.align		4
        /*0084*/ 	.byte	0x04, 0x1c
        /*0086*/ 	.short	(.L_2133 - .L_2132)


	//   ....[0]....
.L_2132:
        /*0088*/ 	.word	0x00000060


	//   ....[1]....
        /*008c*/ 	.word	0x00001780


	//   ....[2]....
        /*0090*/ 	.word	0x000017b0


	//   ....[3]....
        /*0094*/ 	.word	0x00001870


	//----- nvinfo : EIATTR_MAX_THREADS
	.align		4
.L_2133:
        /*0098*/ 	.byte	0x04, 0x05
        /*009a*/ 	.short	(.L_2135 - .L_2134)
.L_2134:
        /*009c*/ 	.word	0x00000400
        /*00a0*/ 	.word	0x00000001
        /*00a4*/ 	.word	0x00000001


	//----- nvinfo : EIATTR_CRS_STACK_SIZE
	.align		4
.L_2135:
        /*00a8*/ 	.byte	0x04, 0x1e
        /*00aa*/ 	.short	(.L_2137 - .L_2136)
.L_2136:
        /*00ac*/ 	.word	0x00000000


	//----- nvinfo : EIATTR_CBANK_PARAM_SIZE
	.align		4
.L_2137:
        /*00b0*/ 	.byte	0x03, 0x19
        /*00b2*/ 	.short	0x0128


	//----- nvinfo : EIATTR_PARAM_CBANK
	.align		4
        /*00b4*/ 	.byte	0x04, 0x0a
        /*00b6*/ 	.short	(.L_2139 - .L_2138)
	.align		4
.L_2138:
        /*00b8*/ 	.word	index@(.nv.constant0._ZN10layer_norm22ln_bwd_finalize_kernelINS_22Kernel_traits_finalizeILj512E6__halfS2_fS2_fjLb0ELj1024ELj4ENS_18Kernel_traits_baseILj512ES2_S2_fS2_fjLj1024EEEEELb0ELb0EEEvNS_9BwdParamsE)
        /*00bc*/ 	.short	0x0380
        /*00be*/ 	.short	0x0128


	//----- nvinfo : EIATTR_SW_WAR
	.align		4
.L_2139:
        /*00c0*/ 	.byte	0x04, 0x36
        /*00c2*/ 	.short	(.L_2141 - .L_2140)
.L_2140:
        /*00c4*/ 	.word	0x00000008
.L_2141:


//--------------------- .nv.info._ZN10layer_norm40ln_parallel_residual_bwd_finalize_kernelINS_22Kernel_traits_finalizeILj512E6__halfS2_fS2_fjLb0ELj1024ELj4ENS_18Kernel_traits_baseILj512ES2_S2_fS2_fjLj1024EEEEELb0EEEvNS_9BwdParamsE --------------------------
	.section	.nv.info._ZN10layer_norm40ln_parallel_residual_bwd_finalize_kernelINS_22Kernel_traits_finalizeILj512E6__halfS2_fS2_fjLb0ELj1024ELj4ENS_18Kernel_traits_baseILj512ES2_S2_fS2_fjLj1024EEEEELb0EEEvNS_9BwdParamsE,"",@"SHT_CUDA_INFO"
	.sectionflags	@""
	.align	4


	//----- nvinfo : EIATTR_CUDA_API_VERSION
	.align		4
        /*0000*/ 	.byte	0x04, 0x37
        /*0002*/ 	.short	(.L_2143 - .L_2142)
.L_2142:
        /*0004*/ 	.word	0x00000082


	//----- nvinfo : EIATTR_KPARAM_INFO
	.align		4
.L_2143:
        /*0008*/ 	.byte	0x04, 0x17
        /*000a*/ 	.short	(.L_2145 - .L_2144)
.L_2144:
        /*000c*/ 	.word	0x00000000
        /*0010*/ 	.short	0x0000
        /*0012*/ 	.short	0x0000
        /*0014*/ 	.byte	0x00, 0xf0, 0xa1, 0x04


	//----- nvinfo : EIATTR_SPARSE_MMA_MASK
	.align		4
.L_2145:
        /*0018*/ 	.byte	0x03, 0x50
        /*001a*/ 	.short	0x0000


	//----- nvinfo : EIATTR_MAXREG_COUNT
	.align		4
        /*001c*/ 	.byte	0x03, 0x1b
        /*001e*/ 	.short	0x0040


	//----- nvinfo : EIATTR_NUM_BARRIERS
	.align		4
        /*0020*/ 	.byte	0x02, 0x4c
        /*0022*/ 	.byte	0x01
	.zero		1


	//----- nvinfo : EIATTR_MERCURY_ISA_VERSION
	.align		4
        /*0024*/ 	.byte	0x03, 0x5f
        /*0026*/ 	.short	0x0101


	//----- nvinfo : EIATTR_COOP_GROUP_MASK_REGIDS
	.align		4
        /*0028*/ 	.byte	0x04, 0x29
        /*002a*/ 	.short	(.L_2147 - .L_2146)


	//   ....[0]....
.L_2146:
        /*002c*/ 	.word	0xffffffff


	//   ....[1]....
        /*0030*/ 	.word	0xffffffff


	//   ....[2]....
        /*0034*/ 	.word	0xffffffff


	//   ....[3]....
        /*0038*/ 	.word	0xffffffff


	//   ....[4]....
        /*003c*/ 	.word	0xffffffff


	//   ....[5]....
        /*0040*/ 	.word	0xffffffff


	//   ....[6]....
        /*0044*/ 	.word	0xffffffff


	//   ....[7]....
        /*0048*/ 	.word	0xffffffff


	//   ....[8]....
        /*004c*/ 	.word	0xffffffff


	//   ....[9]....
        /*0050*/ 	.word	0xffffffff


	//   ....[10]....
        /*0054*/ 	.word	0xffffffff


	//   ....[11]....
        /*0058*/ 	.word	0xffffffff


	//   ....[12]....
        /*005c*/ 	.word	0xffffffff


	//   ....[13]....
        /*0060*/ 	.word	0xffffffff


	//   ....[14]....
        /*0064*/ 	.word	0xffffffff


	//   ....[15]....
        /*0068*/ 	.word	0xffffffff


	//   ....[16]....
        /*006c*/ 	.word	0xffffffff


	//   ....[17]....
        /*0070*/ 	.word	0xffffffff


	//   ....[18]....
        /*0074*/ 	.word	0xffffffff


	//   ....[19]....
        /*0078*/ 	.word	0xffffffff


	//----- nvinfo : EIATTR_COOP_GROUP_INSTR_OFFSETS
	.align		4
.L_2147:
        /*007c*/ 	.byte	0x04, 0x28
        /*007e*/ 	.short	(.L_2149 - .L_2148)


	//   ....[0]....
.L_2148:
        /*0080*/ 	.word	0x000013b0


	//   ....[1]....
        /*0084*/ 	.word	0x000013c0


	//   ....[2]....
        /*0088*/ 	.word	0x000013d0


	//   ....[3]....
        /*008c*/ 	.word	0x000013e0


	//   ....[4]....
        /*0090*/ 	.word	0x00001410


	//   ....[5]....
        /*0094*/ 	.word	0x00001430


	//   ....[6]....
        /*0098*/ 	.word	0x00001450


	//   ....[7]....
        /*009c*/ 	.word	0x00001460


	//   ....[8]....
        /*00a0*/ 	.word	0x000014a0


	//   ....[9]....
        /*00a4*/ 	.word	0x000014c0


	//   ....[10]....
        /*00a8*/ 	.word	0x000014d0


	//   ....[11]....
        /*00ac*/ 	.word	0x000014e0


	//   ....[12]....
        /*00b0*/ 	.word	0x00001510


	//   ....[13]....
        /*00b4*/ 	.word	0x00001530


	//   ....[14]....
        /*00b8*/ 	.word	0x00001550


	//   ....[15]....
        /*00bc*/ 	.word	0x00001560


	//   ....[16]....
        /*00c0*/ 	.word	0x000015a0


	//   ....[17]....
        /*00c4*/ 	.word	0x000015d0


	//   ....[18]....
        /*00c8*/ 	.word	0x00001600


	//   ....[19]....
        /*00cc*/ 	.word	0x00001610


	//----- nvinfo : EIATTR_VRC_CTA_INIT_COUNT
	.align		4
.L_2149:
        /*00d0*/ 	.byte	0x02, 0x4a
	.zero		1
	.zero		1


	//----- nvinfo : EIATTR_EXIT_INSTR_OFFSETS
	.align		4
        /*00d4*/ 	.byte	0x04, 0x1c
        /*00d6*/ 	.short	(.L_2151 - .L_2150)


	//   ....[0]....
.L_2150:
        /*00d8*/ 	.word	0x00000060


	//   ....[1]....
        /*00dc*/ 	.word	0x000016b0


	//   ....[2]....
        /*00e0*/ 	.word	0x000016e0


	//   ....[3]....
        /*00e4*/ 	.word	0x00001840


	//----- nvinfo : EIATTR_MAX_THREADS
	.align		4
.L_2151:
        /*00e8*/ 	.byte	0x04, 0x05
        /*00ea*/ 	.short	(.L_2153 - .L_2152)
.L_2152:
        /*00ec*/ 	.word	0x00000400
        /*00f0*/ 	.word	0x00000001
        /*00f4*/ 	.word	0x00000001


	//----- nvinfo : EIATTR_CRS_STACK_SIZE
	.align		4
.L_2153:
        /*00f8*/ 	.byte	0x04, 0x1e
        /*00fa*/ 	.short	(.L_2155 - .L_2154)
.L_2154:
        /*00fc*/ 	.word	0x00000000


	//----- nvinfo : EIATTR_CBANK_PARAM_SIZE
	.align		4
.L_2155:
        /*0100*/ 	.byte	0x03, 0x19
        /*0102*/ 	.short	0x0128


	//----- nvinfo : EIATTR_PARAM_CBANK
	.align		4
        /*0104*/ 	.byte	0x04, 0x0a
        /*0106*/ 	.short	(.L_2157 - .L_2156)
	.align		4
.L_2156:
        /*0108*/ 	.word	index@(.nv.constant0._ZN10layer_norm40ln_parallel_residual_bwd_finalize_kernelINS_22Kernel_traits_finalizeILj512E6__halfS2_fS2_fjLb0ELj1024ELj4ENS_18Kernel_traits_baseILj512ES2_S2_fS2_fjLj1024EEEEELb0EEEvNS_9BwdParamsE)
        /*010c*/ 	.short	0x0380
        /*010e*/ 	.short	0x0128


	//----- nvinfo : EIATTR_SW_WAR
	.align		4
.L_2157:
        /*0110*/ 	.byte	0x04, 0x36
        /*0112*/ 	.short	(.L_2159 - .L_2158)
.L_2158:
        /*0114*/ 	.word	0x00000008
.L_2159:


//--------------------- .nv.info._ZN10layer_norm31ln_parallel_residual_bwd_kernelINS_13Kernel_traitsI6__halfS2_fS2_fjLj512ELj1ELj4ELj1ELj16ENS_18Kernel_traits_baseILj512ES2_S2_fS2_fjLj128EEEEELb1ELb1ELb0EEEvNS_9BwdParamsE --------------------------
	.section	.nv.info._ZN10layer_norm31ln_parallel_residual_bwd_kernelINS_13Kernel_traitsI6__halfS2_fS2_fjLj512ELj1ELj4ELj1ELj16ENS_18Kernel_traits_baseILj512ES2_S2_fS2_fjLj128EEEEELb1ELb1ELb0EEEvNS_9BwdParamsE,"",@"SHT_CUDA_INFO"
	.sectionflags	@""
	.align	4


	//----- nvinfo : EIATTR_CUDA_API_VERSION
	.align		4
        /*0000*/ 	.byte	0x04, 0x37
        /*0002*/ 	.short	(.L_2161 - .L_2160)
.L_2160:
        /*0004*/ 	.word	0x00000082


	//----- nvinfo : EIATTR_KPARAM_INFO
	.align		4
.L_2161:
        /*0008*/ 	.byte	0x04, 0x17
        /*000a*/ 	.short	(.L_2163 - .L_2162)
.L_2162:
        /*000c*/ 	.word	0x00000000
        /*0010*/ 	.short	0x0000
        /*0012*/ 	.short	0x0000
        /*0014*/ 	.byte	0x00, 0xf0, 0xa1, 0x04


	//----- nvinfo : EIATTR_SPARSE_MMA_MASK
	.align		4
.L_2163:
        /*0018*/ 	.byte	0x03, 0x50
        /*001a*/ 	.short	0x0000


	//----- nvinfo : EIATTR_MAXREG_COUNT
	.align		4
        /*001c*/ 	.byte	0x03, 0x1b
        /*001e*/ 	.short	0x00ff


	//----- nvinfo : EIATTR_NUM_BARRIERS
	.align		4
        /*0020*/ 	.byte	0x02, 0x4c
        /*0022*/ 	.byte	0x01
	.zero		1


	//----- nvinfo : EIATTR_MERCURY_ISA_VERSION
	.align		4
        /*0024*/ 	.byte	0x03, 0x5f
        /*0026*/ 	.short	0x0101


	//----- nvinfo : EIATTR_COOP_GROUP_MASK_REGIDS
	.align		4
        /*0028*/ 	.byte	0x04, 0x29
        /*002a*/ 	.short	(.L_2165 - .L_2164)


	//   ....[0]....
.L_2164:
        /*002c*/ 	.word	0xffffffff


	//   ....[1]....
        /*0030*/ 	.word	0xffffffff


	//   ....[2]....
        /*0034*/ 	.word	0xffffffff


	//   ....[3]....
        /*0038*/ 	.word	0xffffffff


	//   ....[4]....
        /*003c*/ 	.word	0xffffffff


	//   ....[5]....
        /*0040*/ 	.word	0xffffffff


	//   ....[6]....
        /*0044*/ 	.word	0xffffffff


	//   ....[7]....
        /*0048*/ 	.word	0xffffffff


	//   ....[8]....
        /*004c*/ 	.word	0xffffffff


	//   ....[9]....
        /*0050*/ 	.word	0xffffffff


	//   ....[10]....
        /*0054*/ 	.word	0x05000050


	//   ....[11]....
        /*0058*/ 	.word	0x05000050


	//   ....[12]....
        /*005c*/ 	.word	0x05000050


	//   ....[13]....
        /*0060*/ 	.word	0x05000050


	//   ....[14]....
        /*0064*/ 	.word	0x05000050


	//   ....[15]....
        /*0068*/ 	.word	0x05000050


	//   ....[16]....
        /*006c*/ 	.word	0x05000050


	//   ....[17]....
        /*0070*/ 	.word	0x05000050


	//   ....[18]....
        /*0074*/ 	.word	0x05000050


	//   ....[19]....
        /*0078*/ 	.word	0x05000050


	//----- nvinfo : EIATTR_COOP_GROUP_INSTR_OFFSETS
	.align		4
.L_2165:
        /*007c*/ 	.byte	0x04, 0x28
        /*007e*/ 	.short	(.L_2167 - .L_2166)


	//   ....[0]....
.L_2166:
        /*0080*/ 	.word	0x000011c0


	//   ....[1]....
        /*0084*/ 	.word	0x000011d0


	//   ....[2]....
        /*0088*/ 	.word	0x00001200


	//   ....[3]....
        /*008c*/ 	.word	0x00001210


	//   ....[4]....
        /*0090*/ 	.word	0x00001240


	//   ....[5]....
        /*0094*/ 	.word	0x00001250


	//   ....[6]....
        /*0098*/ 	.word	0x00001280


	//   ....[7]....
        /*009c*/ 	.word	0x00001290


	//   ....[8]....
        /*00a0*/ 	.word	0x000012c0


	//   ....[9]....
        /*00a4*/ 	.word	0x000012d0


	//   ....[10]....
        /*00a8*/ 	.word	0x00006250


	//   ....[11]....
        /*00ac*/ 	.word	0x000062e0


	//   ....[12]....
        /*00b0*/ 	.word	0x00006340


	//   ....[13]....
        /*00b4*/ 	.word	0x000063a0


	//   ....[14]....
        /*00b8*/ 	.word	0x00006400


	//   ....[15]....
        /*00bc*/ 	.word	0x00006460


	//   ....[16]....
        /*00c0*/ 	.word	0x000064c0


	//   ....[17]....
        /*00c4*/ 	.word	0x00006520


	//   ....[18]....
        /*00c8*/ 	.word	0x00006580


	//   ....[19]....
        /*00cc*/ 	.word	0x000065e0


	//----- nvinfo : EIATTR_VRC_CTA_INIT_COUNT
	.align		4
.L_2167:
        /*00d0*/ 	.byte	0x02, 0x4a
	.zero		1
	.zero		1


	//----- nvinfo : EIATTR_EXIT_INSTR_OFFSETS
	.align		4
        /*00d4*/ 	.byte	0x04, 0x1c
        /*00d6*/ 	.short	(.L_2169 - .L_2168)


	//   ....[0]....
.L_2168:
        /*00d8*/ 	.word	0x000061c0


	//   ....[1]....
        /*00dc*/ 	.word	0x000061f0


	//----- nvinfo : EIATTR_MAX_THREADS
	.align		4
.L_2169:
        /*00e0*/ 	.byte	0x04, 0x05
        /*00e2*/ 	.short	(.L_2171 - .L_2170)
.L_2170:
        /*00e4*/ 	.word	0x00000080
        /*00e8*/ 	.word	0x00000001
        /*00ec*/ 	.word	0x00000001


	//----- nvinfo : EIATTR_CRS_STACK_SIZE
	.align		4
.L_2171:
        /*00f0*/ 	.byte	0x04, 0x1e
        /*00f2*/ 	.short	(.L_2173 - .L_2172)
.L_2172:
        /*00f4*/ 	.word	0x00000000


	//----- nvinfo : EIATTR_CBANK_PARAM_SIZE
	.align		4
.L_2173:
        /*00f8*/ 	.byte	0x03, 0x19
        /*00fa*/ 	.short	0x0128


	//----- nvinfo : EIATTR_PARAM_CBANK
	.align		4
        /*00fc*/ 	.byte	0x04, 0x0a
        /*00fe*/ 	.short	(.L_2175 - .L_2174)
	.align		4
.L_2174:
        /*0100*/ 	.word	index@(.nv.constant0._ZN10layer_norm31ln_parallel_residual_bwd_kernelINS_13Kernel_traitsI6__halfS2_fS2_fjLj512ELj1ELj4ELj1ELj16ENS_18Kernel_traits_baseILj512ES2_S2_fS2_fjLj128EEEEELb1ELb1ELb0EEEvNS_9BwdParamsE)
        /*0104*/ 	.short	0x0380
        /*0106*/ 	.short	0x0128


	//----- nvinfo : EIATTR_SW_WAR
	.align		4
.L_2175:
        /*0108*/ 	.byte	0x04, 0x36
        /*010a*/ 	.short	(.L_2177 - .L_2176)
.L_2176:
        /*010c*/ 	.word	0x00000008
.L_2177:


//--------------------- .nv.info._ZN10layer_norm22ln_bwd_finalize_kernelINS_22Kernel_traits_finalizeILj512E6__halfS2_fS2_fjLb0ELj1024ELj4ENS_18Kernel_traits_baseILj512ES2_S2_fS2_fjLj1024EEEEELb0ELb1EEEvNS_9BwdParamsE --------------------------
	.section	.nv.info._ZN10layer_norm22ln_bwd_finalize_kernelINS_22Kernel_traits_finalizeILj512E6__halfS2_fS2_fjLb0ELj1024ELj4ENS_18Kernel_traits_baseILj512ES2_S2_fS2_fjLj1024EEEEELb0ELb1EEEvNS_9BwdParamsE,"",@"SHT_CUDA_INFO"
	.sectionflags	@""
	.align	4


	//----- nvinfo : EIATTR_CUDA_API_VERSION
	.align		4
        /*0000*/ 	.byte	0x04, 0x37
        /*0002*/ 	.short	(.L_2179 - .L_2178)
.L_2178:
        /*0004*/ 	.word	0x00000082


	//----- nvinfo : EIATTR_KPARAM_INFO
	.align		4
.L_2179:
        /*0008*/ 	.byte	0x04, 0x17
        /*000a*/ 	.short	(.L_2181 - .L_2180)
.L_2180:
        /*000c*/ 	.word	0x00000000
        /*0010*/ 	.short	0x0000
        /*0012*/ 	.short	0x0000
        /*0014*/ 	.byte	0x00, 0xf0, 0xa1, 0x04


	//----- nvinfo : EIATTR_SPARSE_MMA_MASK
	.align		4
.L_2181:
        /*0018*/ 	.byte	0x03, 0x50
        /*001a*/ 	.short	0x0000


	//----- nvinfo : EIATTR_MAXREG_COUNT
	.align		4
        /*001c*/ 	.byte	0x03, 0x1b
        /*001e*/ 	.short	0x0040


	//----- nvinfo : EIATTR_NUM_BARRIERS
	.align		4
        /*0020*/ 	.byte	0x02, 0x4c
        /*0022*/ 	.byte	0x01
	.zero		1


	//----- nvinfo : EIATTR_MERCURY_ISA_VERSION
	.align		4
        /*0024*/ 	.byte	0x03, 0x5f
        /*0026*/ 	.short	0x0101


	//----- nvinfo : EIATTR_COOP_GROUP_MASK_REGIDS
	.align		4
        /*0028*/ 	.byte	0x04, 0x29
        /*002a*/ 	.short	(.L_2183 - .L_2182)


	//   ....[0]....
.L_2182:
        /*002c*/ 	.word	0xffffffff


	//   ....[1]....
        /*0030*/ 	.word	0xffffffff


	//   ....[2]....
        /*0034*/ 	.word	0xffffffff


	//   ....[3]....
        /*0038*/ 	.word	0xffffffff


	//   ....[4]....
        /*003c*/ 	.word	0xffffffff


	//   ....[5]....
        /*0040*/ 	.word	0xffffffff


	//   ....[6]....
        /*0044*/ 	.word	0xffffffff


	//   ....[7]....
        /*0048*/ 	.word	0xffffffff


	//   ....[8]....
        /*004c*/ 	.word	0xffffffff


	//   ....[9]....
        /*0050*/ 	.word	0xffffffff


	//----- nvinfo : EIATTR_COOP_GROUP_INSTR_OFFSETS
	.align		4
.L_2183:
        /*0054*/ 	.byte	0x04, 0x28
        /*0056*/ 	.short	(.L_2185 - .L_2184)


	//   ....[0]....
.L_2184:
        /*0058*/ 	.word	0x00001630


	//   ....[1]....
        /*005c*/ 	.word	0x00001640


	//   ....[2]....
        /*0060*/ 	.word	0x00001670


	//   ....[3]....
        /*0064*/ 	.word	0x00001680


	//   ....[4]....
        /*0068*/ 	.word	0x000016b0


	//   ....[5]....
        /*006c*/ 	.word	0x000016d0


	//   ....[6]....
        /*0070*/ 	.word	0x00001700


	//   ....[7]....
        /*0074*/ 	.word	0x00001710


	//   ....[8]....
        /*0078*/ 	.word	0x00001740


	//   ....[9]....
        /*007c*/ 	.word	0x00001750


	//----- nvinfo : EIATTR_VRC_CTA_INIT_COUNT
	.align		4
.L_2185:
        /*0080*/ 	.byte	0x02, 0x4a
	.zero		1
	.zero		1


	//----- nvinfo : EIATTR_EXIT_INSTR_OFFSETS
	.align		4
        /*0084*/ 	.byte	0x04, 0x1c
        /*0086*/ 	.short	(.L_2187 - .L_2186)


	//   ....[0]....
.L_2186:
        /*0088*/ 	.word	0x00000070


	//   ....[1]....
        /*008c*/ 	.word	0x000017b0


	//   ....[2]....
        /*0090*/ 	.word	0x00001880


	//----- nvinfo : EIATTR_MAX_THREADS
	.align		4
.L_2187:
        /*0094*/ 	.byte	0x04, 0x05
        /*0096*/ 	.short	(.L_2189 - .L_2188)
.L_2188:
        /*0098*/ 	.word	0x00000400
        /*009c*/ 	.word	0x00000001
        /*00a0*/ 	.word	0x00000001


	//----- nvinfo : EIATTR_CRS_STACK_SIZE
	.align		4
.L_2189:
        /*00a4*/ 	.byte	0x04, 0x1e
        /*00a6*/ 	.short	(.L_2191 - .L_2190)
.L_2190:
        /*00a8*/ 	.word	0x00000000


	//----- nvinfo : EIATTR_CBANK_PARAM_SIZE
	.align		4
.L_2191:
        /*00ac*/ 	.byte	0x03, 0x19
        /*00ae*/ 	.short	0x0128


	//----- nvinfo : EIATTR_PARAM_CBANK
	.align		4
        /*00b0*/ 	.byte	0x04, 0x0a
        /*00b2*/ 	.short	(.L_2193 - .L_2192)
	.align		4
.L_2192:
        /*00b4*/ 	.word	index@(.nv.constant0._ZN10layer_norm22ln_bwd_finalize_kernelINS_22Kernel_traits_finalizeILj512E6__halfS2_fS2_fjLb0ELj1024ELj4ENS_18Kernel_traits_baseILj512ES2_S2_fS2_fjLj1024EEEEELb0ELb1EEEvNS_9BwdParamsE)
        /*00b8*/ 	.short	0x0380
        /*00ba*/ 	.short	0x0128


	//----- nvinfo : EIATTR_SW_WAR
	.align		4
.L_2193:
        /*00bc*/ 	.byte	0x04, 0x36
        /*00be*/ 	.short	(.L_2195 - .L_2194)
.L_2194:
        /*00c0*/ 	.word	0x00000008
.L_2195:


//--------------------- .nv.info._ZN10layer_norm40ln_parallel_residual_bwd_finalize_kernelINS_22Kernel_traits_finalizeILj512E6__halfS2_fS2_fjLb0ELj1024ELj4ENS_18Kernel_traits_baseILj512ES2_S2_fS2_fjLj1024EEEEELb1EEEvNS_9BwdParamsE --------------------------
	.section	.nv.info._ZN10layer_norm40ln_parallel_residual_bwd_finalize_kernelINS_22Kernel_traits_finalizeILj512E6__halfS2_fS2_fjLb0ELj1024ELj4ENS_18Kernel_traits_baseILj512ES2_S2_fS2_fjLj1024EEEEELb1EEEvNS_9BwdParamsE,"",@"SHT_CUDA_INFO"
	.sectionflags	@""
	.align	4


	//----- nvinfo : EIATTR_CUDA_API_VERSION
	.align		4
        /*0000*/ 	.byte	0x04, 0x37
        /*0002*/ 	.short	(.L_2197 - .L_2196)
.L_2196:
        /*0004*/ 	.word	0x00000082


	//----- nvinfo : EIATTR_KPARAM_INFO
	.align		4
.L_2197:
        /*0008*/ 	.byte	0x04, 0x17
        /*000a*/ 	.short	(.L_2199 - .L_2198)
.L_2198:
        /*000c*/ 	.word	0x00000000
        /*0010*/ 	.short	0x0000
        /*0012*/ 	.short	0x0000
        /*0014*/ 	.byte	0x00, 0xf0, 0xa1, 0x04


	//----- nvinfo : EIATTR_SPARSE_MMA_MASK
	.align		4
.L_2199:
        /*0018*/ 	.byte	0x03, 0x50
        /*001a*/ 	.short	0x0000


	//----- nvinfo : EIATTR_MAXREG_COUNT
	.align		4
        /*001c*/ 	.byte	0x03, 0x1b
        /*001e*/ 	.short	0x0040


	//----- nvinfo : EIATTR_NUM_BARRIERS
	.align		4
        /*0020*/ 	.byte	0x02, 0x4c
        /*0022*/ 	.byte	0x01
	.zero		1


	//----- nvinfo : EIATTR_MERCURY_ISA_VERSION
	.align		4
        /*0024*/ 	.byte	0x03, 0x5f
        /*0026*/ 	.short	0x0101


	//----- nvinfo : EIATTR_COOP_GROUP_MASK_REGIDS
	.align		4
        /*0028*/ 	.byte	0x04, 0x29
        /*002a*/ 	.short	(.L_2201 - .L_2200)


	//   ....[0]....
.L_2200:
        /*002c*/ 	.word	0xffffffff


	//   ....[1]....
        /*0030*/ 	.word	0xffffffff


	//   ....[2]....
        /*0034*/ 	.word	0xffffffff


	//   ....[3]....
        /*0038*/ 	.word	0xffffffff


	//   ....[4]....
        /*003c*/ 	.word	0xffffffff


	//   ....[5]....
        /*0040*/ 	.word	0xffffffff


	//   ....[6]....
        /*0044*/ 	.word	0xffffffff


	//   ....[7]....
        /*0048*/ 	.word	0xffffffff


	//   ....[8]....
        /*004c*/ 	.word	0xffffffff


	//   ....[9]....
        /*0050*/ 	.word	0xffffffff


	//   ....[10]....
        /*0054*/ 	.word	0xffffffff


	//   ....[11]....
        /*0058*/ 	.word	0xffffffff


	//   ....[12]....
        /*005c*/ 	.word	0xffffffff


	//   ....[13]....
        /*0060*/ 	.word	0xffffffff


	//   ....[14]....
        /*0064*/ 	.word	0xffffffff


	//   ....[15]....
        /*0068*/ 	.word	0xffffffff


	//   ....[16]....
        /*006c*/ 	.word	0xffffffff


	//   ....[17]....
        /*0070*/ 	.word	0xffffffff


	//   ....[18]....
        /*0074*/ 	.word	0xffffffff


	//   ....[19]....
        /*0078*/ 	.word	0xffffffff


	//----- nvinfo : EIATTR_COOP_GROUP_INSTR_OFFSETS
	.align		4
.L_2201:
        /*007c*/ 	.byte	0x04, 0x28
        /*007e*/ 	.short	(.L_2203 - .L_2202)


	//   ....[0]....
.L_2202:
        /*0080*/ 	.word	0x00001410


	//   ....[1]....
        /*0084*/ 	.word	0x00001420


	//   ....[2]....
        /*0088*/ 	.word	0x00001430


	//   ....[3]....
        /*008c*/ 	.word	0x00001440


	//   ....[4]....
        /*0090*/ 	.word	0x00001480


	//   ....[5]....
        /*0094*/ 	.word	0x000014a0


	//   ....[6]....
        /*0098*/ 	.word	0x000014b0


	//   ....[7]....
        /*009c*/ 	.word	0x000014c0


	//   ....[8]....
        /*00a0*/ 	.word	0x000014f0


	//   ....[9]....
        /*00a4*/ 	.word	0x00001520


	//   ....[10]....
        /*00a8*/ 	.word	0x00001530


	//   ....[11]....
        /*00ac*/ 	.word	0x00001540


	//   ....[12]....
        /*00b0*/ 	.word	0x00001560


	//   ....[13]....
        /*00b4*/ 	.word	0x00001590


	//   ....[14]....
        /*00b8*/ 	.word	0x000015b0


	//   ....[15]....
        /*00bc*/ 	.word	0x000015c0


	//   ....[16]....
        /*00c0*/ 	.word	0x000015e0


	//   ....[17]....
        /*00c4*/ 	.word	0x00001610


	//   ....[18]....
        /*00c8*/ 	.word	0x00001630


	//   ....[19]....
        /*00cc*/ 	.word	0x00001640


	//----- nvinfo : EIATTR_VRC_CTA_INIT_COUNT
	.align		4
.L_2203:
        /*00d0*/ 	.byte	0x02, 0x4a
	.zero		1
	.zero		1


	//----- nvinfo : EIATTR_EXIT_INSTR_OFFSETS
	.align		4
        /*00d4*/ 	.byte	0x04, 0x1c
        /*00d6*/ 	.short	(.L_2205 - .L_2204)


	//   ....[0]....
.L_2204:
        /*00d8*/ 	.word	0x00000060


	//   ....[1]....
        /*00dc*/ 	.word	0x000016e0


	//   ....[2]....
        /*00e0*/ 	.word	0x00001850


	//----- nvinfo : EIATTR_MAX_THREADS
	.align		4
.L_2205:
        /*00e4*/ 	.byte	0x04, 0x05
        /*00e6*/ 	.short	(.L_2207 - .L_2206)
.L_2206:
        /*00e8*/ 	.word	0x00000400
        /*00ec*/ 	.word	0x00000001
        /*00f0*/ 	.word	0x00000001


	//----- nvinfo : EIATTR_CRS_STACK_SIZE
	.align		4
.L_2207:
        /*00f4*/ 	.byte	0x04, 0x1e
        /*00f6*/ 	.short	(.L_2209 - .L_2208)
.L_2208:
        /*00f8*/ 	.word	0x00000000


	//----- nvinfo : EIATTR_CBANK_PARAM_SIZE
	.align		4
.L_2209:
        /*00fc*/ 	.byte	0x03, 0x19
        /*00fe*/ 	.short	0x0128


	//----- nvinfo : EIATTR_PARAM_CBANK
	.align		4
        /*0100*/ 	.byte	0x04, 0x0a
        /*0102*/ 	.short	(.L_2211 - .L_2210)
	.align		4
.L_2210:
        /*0104*/ 	.word	index@(.nv.constant0._ZN10layer_norm40ln_parallel_residual_bwd_finalize_kernelINS_22Kernel_traits_finalizeILj512E6__halfS2_fS2_fjLb0ELj1024ELj4ENS_18Kernel_traits_baseILj512ES2_S2_fS2_fjLj1024EEEEELb1EEEvNS_9BwdParamsE)
        /*0108*/ 	.short	0x0380
        /*010a*/ 	.short	0x0128


	//----- nvinfo : EIATTR_SW_WAR
	.align		4
.L_2211:
        /*010c*/ 	.byte	0x04, 0x36
        /*010e*/ 	.short	(.L_2213 - .L_2212)
.L_2212:
        /*0110*/ 	.word	0x00000008
.L_2213:


//--------------------- .nv.info._ZN10layer_norm31ln_parallel_residual_bwd_kernelINS_13Kernel_traitsI6__halfS2_fS2_fjLj512ELj1ELj4ELj1ELj16ENS_18Kernel_traits_baseILj512ES2_S2_fS2_fjLj128EEEEELb1ELb1ELb1EEEvNS_9BwdParamsE --------------------------
	.section	.nv.info._ZN10layer_norm31ln_parallel_residual_bwd_kernelINS_13Kernel_traitsI6__halfS2_fS2_fjLj512ELj1ELj4ELj1ELj16ENS_18Kernel_traits_baseILj512ES2_S2_fS2_fjLj128EEEEELb1ELb1ELb1EEEvNS_9BwdParamsE,"",@"SHT_CUDA_INFO"
	.sectionflags	@""
	.align	4


	//----- nvinfo : EIATTR_CUDA_API_VERSION
	.align		4
        /*0000*/ 	.byte	0x04, 0x37
        /*0002*/ 	.short	(.L_2215 - .L_2214)
.L_2214:
        /*0004*/ 	.word	0x00000082


	//----- nvinfo : EIATTR_KPARAM_INFO
	.align		4
.L_2215:
        /*0008*/ 	.byte	0x04, 0x17
        /*000a*/ 	.short	(.L_2217 - .L_2216)
.L_2216:
        /*000c*/ 	.word	0x00000000
        /*0010*/ 	.short	0x0000
        /*0012*/ 	.short	0x0000
        /*0014*/ 	.byte	0x00, 0xf0, 0xa1, 0x04


	//----- nvinfo : EIATTR_SPARSE_MMA_MASK
	.align		4
.L_2217:
        /*0018*/ 	.byte	0x03, 0x50
        /*001a*/ 	.short	0x0000


	//----- nvinfo : EIATTR_MAXREG_COUNT
	.align		4
        /*001c*/ 	.byte	0x03, 0x1b
        /*001e*/ 	.short	0x00ff


	//----- nvinfo : EIATTR_NUM_BARRIERS
	.align		4
        /*0020*/ 	.byte	0x02, 0x4c
        /*0022*/ 	.byte	0x01
	.zero		1


	//----- nvinfo : EIATTR_MERCURY_ISA_VERSION
	.align		4
        /*0024*/ 	.byte	0x03, 0x5f
        /*0026*/ 	.short	0x0101


	//----- nvinfo : EIATTR_COOP_GROUP_MASK_REGIDS
	.align		4
        /*0028*/ 	.byte	0x04, 0x29
        /*002a*/ 	.short	(.L_2219 - .L_2218)


	//   ....[0]....
.L_2218:
        /*002c*/ 	.word	0xffffffff


	//   ....[1]....
        /*0030*/ 	.word	0xffffffff


	//   ....[2]....
        /*0034*/ 	.word	0xffffffff


	//   ....[3]....
        /*0038*/ 	.word	0xffffffff


	//   ....[4]....
        /*003c*/ 	.word	0xffffffff


	//   ....[5]....
        /*0040*/ 	.word	0xffffffff


	//   ....[6]....
        /*0044*/ 	.word	0xffffffff


	//   ....[7]....
        /*0048*/ 	.word	0xffffffff


	//   ....[8]....
        /*004c*/ 	.word	0xffffffff


	//   ....[9]....
        /*0050*/ 	.word	0xffffffff


	//   ....[10]....
        /*0054*/ 	.word	0x05000082


	//   ....[11]....
        /*0058*/ 	.word	0x05000082


	//   ....[12]....
        /*005c*/ 	.word	0x05000082


	//   ....[13]....
        /*0060*/ 	.word	0x05000082


	//   ....[14]....
        /*0064*/ 	.word	0x05000082


	//   ....[15]....
        /*0068*/ 	.word	0x05000082


	//   ....[16]....
        /*006c*/ 	.word	0x05000082


	//   ....[17]....
        /*0070*/ 	.word	0x05000082


	//   ....[18]....
        /*0074*/ 	.word	0x05000082


	//   ....[19]....
        /*0078*/ 	.word	0x05000082


	//----- nvinfo : EIATTR_COOP_GROUP_INSTR_OFFSETS
	.align		4
.L_2219:
        /*007c*/ 	.byte	0x04, 0x28
        /*007e*/ 	.short	(.L_2221 - .L_2220)


	//   ....[0]....
.L_2220:
        /*0080*/ 	.word	0x00001050


	//   ....[1]....
        /*0084*/ 	.word	0x00001060


	//   ....[2]....
        /*0088*/ 	.word	0x00001090


	//   ....[3]....
        /*008c*/ 	.word	0x000010a0


	//   ....[4]....
        /*0090*/ 	.word	0x000010d0


	//   ....[5]....
        /*0094*/ 	.word	0x000010e0


	//   ....[6]....
        /*0098*/ 	.word	0x00001110


	//   ....[7]....
        /*009c*/ 	.word	0x00001120


	//   ....[8]....
        /*00a0*/ 	.word	0x00001150


	//   ....[9]....
        /*00a4*/ 	.word	0x00001160


	//   ....[10]....
        /*00a8*/ 	.word	0x00005f00


	//   ....[11]....
        /*00ac*/ 	.word	0x00005f90


	//   ....[12]....
        /*00b0*/ 	.word	0x00006000


	//   ....[13]....
        /*00b4*/ 	.word	0x00006060


	//   ....[14]....
        /*00b8*/ 	.word	0x000060d0


	//   ....[15]....
        /*00bc*/ 	.word	0x00006130


	//   ....[16]....
        /*00c0*/ 	.word	0x000061a0


	//   ....[17]....
        /*00c4*/ 	.word	0x00006200


	//   ....[18]....
        /*00c8*/ 	.word	0x00006270


	//   ....[19]....
        /*00cc*/ 	.word	0x000062d0


	//----- nvinfo : EIATTR_VRC_CTA_INIT_COUNT
	.align		4
.L_2221:
        /*00d0*/ 	.byte	0x02, 0x4a
	.zero		1
	.zero		1


	//----- nvinfo : EIATTR_EXIT_INSTR_OFFSETS
	.align		4
        /*00d4*/ 	.byte	0x04, 0x1c
        /*00d6*/ 	.short	(.L_2223 - .L_2222)


	//   ....[0]....
.L_2222:
        /*00d8*/ 	.word	0x00005e90


	//----- nvinfo : EIATTR_MAX_THREADS
	.align		4
.L_2223:
        /*00dc*/ 	.byte	0x04, 0x05
        /*00de*/ 	.short	(.L_2225 - .L_2224)
.L_2224:
        /*00e0*/ 	.word	0x00000080
        /*00e4*/ 	.word	0x00000001
        /*00e8*/ 	.word	0x00000001


	//----- nvinfo : EIATTR_CRS_STACK_SIZE
	.align		4
.L_2225:
        /*00ec*/ 	.byte	0x04, 0x1e
        /*00ee*/ 	.short	(.L_2227 - .L_2226)
.L_2226:
        /*00f0*/ 	.word	0x00000000


	//----- nvinfo : EIATTR_CBANK_PARAM_SIZE
	.align		4
.L_2227:
        /*00f4*/ 	.byte	0x03, 0x19
        /*00f6*/ 	.short	0x0128


	//----- nvinfo : EIATTR_PARAM_CBANK
	.align		4
        /*00f8*/ 	.byte	0x04, 0x0a
        /*00fa*/ 	.short	(.L_2229 - .L_2228)
	.align		4
.L_2228:
        /*00fc*/ 	.word	index@(.nv.constant0._ZN10layer_norm31ln_parallel_residual_bwd_kernelINS_13Kernel_traitsI6__halfS2_fS2_fjLj512ELj1ELj4ELj1ELj16ENS_18Kernel_traits_baseILj512ES2_S2_fS2_fjLj128EEEEELb1ELb1ELb1EEEvNS_9BwdParamsE)
        /*0100*/ 	.short	0x0380
        /*0102*/ 	.short	0x0128


	//----- nvinfo : EIATTR_SW_WAR
	.align		4
.L_2229:
        /*0104*/ 	.byte	0x04, 0x36
        /*0106*/ 	.short	(.L_2231 - .L_2230)
.L_2230:
        /*0108*/ 	.word	0x00000008
.L_2231:


//--------------------- .nv.info._ZN10layer_norm31ln_parallel_residual_bwd_kernelINS_13Kernel_traitsIf6__halffS2_fjLj512ELj1ELj4ELj1ELj16ENS_18Kernel_traits_baseILj512EfS2_fS2_fjLj128EEEEELb0ELb0ELb0EEEvNS_9BwdParamsE --------------------------
	.section	.nv.info._ZN10layer_norm31ln_parallel_residual_bwd_kernelINS_13Kernel_traitsIf6__halffS2_fjLj512ELj1ELj4ELj1ELj16ENS_18Kernel_traits_baseILj512EfS2_fS2_fjLj128EEEEELb0ELb0ELb0EEEvNS_9BwdParamsE,"",@"SHT_CUDA_INFO"
	.sectionflags	@""
	.align	4


	//----- nvinfo : EIATTR_CUDA_API_VERSION
	.align		4
        /*0000*/ 	.byte	0x04, 0x37
        /*0002*/ 	.short	(.L_2233 - .L_2232)
.L_2232:
        /*0004*/ 	.word	0x00000082


	//----- nvinfo : EIATTR_KPARAM_INFO
	.align		4
.L_2233:
        /*0008*/ 	.byte	0x04, 0x17
        /*000a*/ 	.short	(.L_2235 - .L_2234)
.L_2234:
        /*000c*/ 	.word	0x00000000
        /*0010*/ 	.short	0x0000
        /*0012*/ 	.short	0x0000
        /*0014*/ 	.byte	0x00, 0xf0, 0xa1, 0x04


	//----- nvinfo : EIATTR_SPARSE_MMA_MASK
	.align		4
.L_2235:
        /*0018*/ 	.byte	0x03, 0x50
        /*001a*/ 	.short	0x0000


	//----- nvinfo : EIATTR_MAXREG_COUNT
	.align		4
        /*001c*/ 	.byte	0x03, 0x1b
        /*001e*/ 	.short	0x00ff


	//----- nvinfo : EIATTR_NUM_BARRIERS
	.align		4
        /*0020*/ 	.byte	0x02, 0x4c
        /*0022*/ 	.byte	0x01
	.zero		1


	//----- nvinfo : EIATTR_MERCURY_ISA_VERSION
	.align		4
        /*0024*/ 	.byte	0x03, 0x5f
        /*0026*/ 	.short	0x0101


	//----- nvinfo : EIATTR_COOP_GROUP_MASK_REGIDS
	.align		4
        /*0028*/ 	.byte	0x04, 0x29
        /*002a*/ 	.short	(.L_2237 - .L_2236)


	//   ....[0]....
.L_2236:
        /*002c*/ 	.word	0xffffffff


	//   ....[1]....
        /*0030*/ 	.word	0xffffffff


	//   ....[2]....
        /*0034*/ 	.word	0xffffffff


	//   ....[3]....
        /*0038*/ 	.word	0xffffffff


	//   ....[4]....
        /*003c*/ 	.word	0xffffffff


	//   ....[5]....
        /*0040*/ 	.word	0xffffffff


	//   ....[6]....
        /*0044*/ 	.word	0xffffffff


	//   ....[7]....
        /*0048*/ 	.word	0xffffffff


	//   ....[8]....
        /*004c*/ 	.word	0xffffffff


	//   ....[9]....
        /*0050*/ 	.word	0xffffffff


	//   ....[10]....
        /*0054*/ 	.word	0x0500008c


	//   ....[11]....
        /*0058*/ 	.word	0x0500008c


	//   ....[12]....
        /*005c*/ 	.word	0x0500008c


	//   ....[13]....
        /*0060*/ 	.word	0x0500008c


	//   ....[14]....
        /*0064*/ 	.word	0x0500008c


	//   ....[15]....
        /*0068*/ 	.word	0x0500008c


	//   ....[16]....
        /*006c*/ 	.word	0x0500008c


	//   ....[17]....
        /*0070*/ 	.word	0x0500008c


	//   ....[18]....
        /*0074*/ 	.word	0x0500008c


	//   ....[19]....
        /*0078*/ 	.word	0x0500008c


	//----- nvinfo : EIATTR_COOP_GROUP_INSTR_OFFSETS
	.align		4
.L_2237:
        /*007c*/ 	.byte	0x04, 0x28
        /*007e*/ 	.short	(.L_2239 - .L_2238)


	//   ....[0]....
.L_2238:
        /*0080*/ 	.word	0x00001690


	//   ....[1]....
        /*0084*/ 	.word	0x000016a0


	//   ....[2]....
        /*0088*/ 	.word	0x000016d0


	//   ....[3]....
        /*008c*/ 	.word	0x000016e0


	//   ....[4]....
        /*0090*/ 	.word	0x00001710


	//   ....[5]....
        /*0094*/ 	.word	0x00001720


	//   ....[6]....
        /*0098*/ 	.word	0x00001750


	//   ....[7]....
        /*009c*/ 	.word	0x00001760


	//   ....[8]....
        /*00a0*/ 	.word	0x00001790


	//   ....[9]....
        /*00a4*/ 	.word	0x000017a0


	//   ....[10]....
        /*00a8*/ 	.word	0x00004d60


	//   ....[11]....
        /*00ac*/ 	.word	0x00004df0


	//   ....[12]....
        /*00b0*/ 	.word	0x00004e60


	//   ....[13]....
        /*00b4*/ 	.word	0x00004ec0


	//   ....[14]....
        /*00b8*/ 	.word	0x00004f30


	//   ....[15]....
        /*00bc*/ 	.word	0x00004f90


	//   ....[16]....
        /*00c0*/ 	.word	0x00005000


	//   ....[17]....
        /*00c4*/ 	.word	0x00005060


	//   ....[18]....
        /*00c8*/ 	.word	0x000050d0


	//   ....[19]....
        /*00cc*/ 	.word	0x00005130


	//----- nvinfo : EIATTR_VRC_CTA_INIT_COUNT
	.align		4
.L_2239:
        /*00d0*/ 	.byte	0x02, 0x4a
	.zero		1
	.zero		1


	//----- nvinfo : EIATTR_EXIT_INSTR_OFFSETS
	.align		4
        /*00d4*/ 	.byte	0x04, 0x1c
        /*00d6*/ 	.short	(.L_2241 - .L_2240)


	//   ....[0]....
.L_2240:
        /*00d8*/ 	.word	0x00004c30


	//   ....[1]....
        /*00dc*/ 	.word	0x00004cf0


	//----- nvinfo : EIATTR_MAX_THREADS
	.align		4
.L_2241:
        /*00e0*/ 	.byte	0x04, 0x05
        /*00e2*/ 	.short	(.L_2243 - .L_2242)
.L_2242:
        /*00e4*/ 	.word	0x00000080
        /*00e8*/ 	.word	0x00000001
        /*00ec*/ 	.word	0x00000001


	//----- nvinfo : EIATTR_CRS_STACK_SIZE
	.align		4
.L_2243:
        /*00f0*/ 	.byte	0x04, 0x1e
        /*00f2*/ 	.short	(.L_2245 - .L_2244)
.L_2244:
        /*00f4*/ 	.word	0x00000000


	//----- nvinfo : EIATTR_CBANK_PARAM_SIZE
	.align		4
.L_2245:
        /*00f8*/ 	.byte	0x03, 0x19
        /*00fa*/ 	.short	0x0128


	//----- nvinfo : EIATTR_PARAM_CBANK
	.align		4
        /*00fc*/ 	.byte	0x04, 0x0a
        /*00fe*/ 	.short	(.L_2247 - .L_2246)
	.align		4
.L_2246:
        /*0100*/ 	.word	index@(.nv.constant0._ZN10layer_norm31ln_parallel_residual_bwd_kernelINS_13Kernel_traitsIf6__halffS2_fjLj512ELj1ELj4ELj1ELj16ENS_18Kernel_traits_baseILj512EfS2_fS2_fjLj128EEEEELb0ELb0ELb0EEEvNS_9BwdParamsE)
        /*0104*/ 	.short	0x0380
        /*0106*/ 	.short	0x0128


	//----- nvinfo : EIATTR_SW_WAR
	.align		4
.L_2247:
        /*0108*/ 	.byte	0x04, 0x36
        /*010a*/ 	.short	(.L_2249 - .L_2248)
.L_2248:
        /*010c*/ 	.word	0x00000008
.L_2249:


//--------------------- .nv.info._ZN10layer_norm31ln_parallel_residual_bwd_kernelINS_13Kernel_traitsIf6__halffS2_fjLj512ELj1ELj4ELj1ELj16ENS_18Kernel_traits_baseILj512EfS2_fS2_fjLj128EEEEELb0ELb0ELb1EEEvNS_9BwdParamsE --------------------------
	.section	.nv.info._ZN10layer_norm31ln_parallel_residual_bwd_kernelINS_13Kernel_traitsIf6__halffS2_fjLj512ELj1ELj4ELj1ELj16ENS_18Kernel_traits_baseILj512EfS2_fS2_fjLj128EEEEELb0ELb0ELb1EEEvNS_9BwdParamsE,"",@"SHT_CUDA_INFO"
	.sectionflags	@""
	.align	4


	//----- nvinfo : EIATTR_CUDA_API_VERSION
	.align		4
        /*0000*/ 	.byte	0x04, 0x37
        /*0002*/ 	.short	(.L_2251 - .L_2250)
.L_2250:
        /*0004*/ 	.word	0x00000082


	//----- nvinfo : EIATTR_KPARAM_INFO
	.align		4
.L_2251:
        /*0008*/ 	.byte	0x04, 0x17
        /*000a*/ 	.short	(.L_2253 - .L_2252)
.L_2252:
        /*000c*/ 	.word	0x00000000
        /*0010*/ 	.short	0x0000
        /*0012*/ 	.short	0x0000
        /*0014*/ 	.byte	0x00, 0xf0, 0xa1, 0x04


	//----- nvinfo : EIATTR_SPARSE_MMA_MASK
	.align		4
.L_2253:
        /*0018*/ 	.byte	0x03, 0x50
        /*001a*/ 	.short	0x0000


	//----- nvinfo : EIATTR_MAXREG_COUNT
	.align		4
        /*001c*/ 	.byte	0x03, 0x1b
        /*001e*/ 	.short	0x00ff


	//----- nvinfo : EIATTR_NUM_BARRIERS
	.align		4
        /*0020*/ 	.byte	0x02, 0x4c
        /*0022*/ 	.byte	0x01
	.zero		1


	//----- nvinfo : EIATTR_MERCURY_ISA_VERSION
	.align		4
        /*0024*/ 	.byte	0x03, 0x5f
        /*0026*/ 	.short	0x0101


	//----- nvinfo : EIATTR_COOP_GROUP_MASK_REGIDS
	.align		4
        /*0028*/ 	.byte	0x04, 0x29
        /*002a*/ 	.short	(.L_2255 - .L_2254)


	//   ....[0]....
.L_2254:
        /*002c*/ 	.word	0xffffffff


	//   ....[1]....
        /*0030*/ 	.word	0xffffffff


	//   ....[2]....
        /*0034*/ 	.word	0xffffffff


	//   ....[3]....
        /*0038*/ 	.word	0xffffffff


	//   ....[4]....
        /*003c*/ 	.word	0xffffffff


	//   ....[5]....
        /*0040*/ 	.word	0xffffffff


	//   ....[6]....
        /*0044*/ 	.word	0xffffffff


	//   ....[7]....
        /*0048*/ 	.word	0xffffffff


	//   ....[8]....
        /*004c*/ 	.word	0xffffffff


	//   ....[9]....
        /*0050*/ 	.word	0xffffffff


	//   ....[10]....
        /*0054*/ 	.word	0x050000a8


	//   ....[11]....
        /*0058*/ 	.word	0x050000a8


	//   ....[12]....
        /*005c*/ 	.word	0x050000a8


	//   ....[13]....
        /*0060*/ 	.word	0x050000a8


	//   ....[14]....
        /*0064*/ 	.word	0x050000a8


	//   ....[15]....
        /*0068*/ 	.word	0x050000a8


	//   ....[16]....
        /*006c*/ 	.word	0x050000a8


	//   ....[17]....
        /*0070*/ 	.word	0x050000a8


	//   ....[18]....
        /*0074*/ 	.word	0x050000a8


	//   ....[19]....
        /*0078*/ 	.word	0x050000a8


	//----- nvinfo : EIATTR_COOP_GROUP_INSTR_OFFSETS
	.align		4
.L_2255:
        /*007c*/ 	.byte	0x04, 0x28
        /*007e*/ 	.short	(.L_2257 - .L_2256)


	//   ....[0]....
.L_2256:
        /*0080*/ 	.word	0x000014b0


	//   ....[1]....
        /*0084*/ 	.word	0x000014c0


	//   ....[2]....
        /*0088*/ 	.word	0x000014f0


	//   ....[3]....
        /*008c*/ 	.word	0x00001500


	//   ....[4]....
        /*0090*/ 	.word	0x00001530


	//   ....[5]....
        /*0094*/ 	.word	0x00001540


	//   ....[6]....
        /*0098*/ 	.word	0x00001570


	//   ....[7]....
        /*009c*/ 	.word	0x00001580


	//   ....[8]....
        /*00a0*/ 	.word	0x000015b0


	//   ....[9]....
        /*00a4*/ 	.word	0x000015c0


	//   ....[10]....
        /*00a8*/ 	.word	0x00004910


	//   ....[11]....
        /*00ac*/ 	.word	0x000049a0


	//   ....[12]....
        /*00b0*/ 	.word	0x00004a10


	//   ....[13]....
        /*00b4*/ 	.word	0x00004a70


	//   ....[14]....
        /*00b8*/ 	.word	0x00004ae0


	//   ....[15]....
        /*00bc*/ 	.word	0x00004b40


	//   ....[16]....
        /*00c0*/ 	.word	0x00004bb0


	//   ....[17]....
        /*00c4*/ 	.word	0x00004c10


	//   ....[18]....
        /*00c8*/ 	.word	0x00004c80


	//   ....[19]....
        /*00cc*/ 	.word	0x00004ce0


	//----- nvinfo : EIATTR_VRC_CTA_INIT_COUNT
	.align		4
.L_2257:
        /*00d0*/ 	.byte	0x02, 0x4a
	.zero		1
	.zero		1


	//----- nvinfo : EIATTR_EXIT_INSTR_OFFSETS
	.align		4
        /*00d4*/ 	.byte	0x04, 0x1c
        /*00d6*/ 	.short	(.L_2259 - .L_2258)


	//   ....[0]....
.L_2258:
        /*00d8*/ 	.word	0x000048a0


	//----- nvinfo : EIATTR_MAX_THREADS
	.align		4
.L_2259:
        /*00dc*/ 	.byte	0x04, 0x05
        /*00de*/ 	.short	(.L_2261 - .L_2260)
.L_2260:
        /*00e0*/ 	.word	0x00000080
        /*00e4*/ 	.word	0x00000001
        /*00e8*/ 	.word	0x00000001


	//----- nvinfo : EIATTR_CRS_STACK_SIZE
	.align		4
.L_2261:
        /*00ec*/ 	.byte	0x04, 0x1e
        /*00ee*/ 	.short	(.L_2263 - .L_2262)
.L_2262:
        /*00f0*/ 	.word	0x00000000


	//----- nvinfo : EIATTR_CBANK_PARAM_SIZE
	.align		4
.L_2263:
        /*00f4*/ 	.byte	0x03, 0x19
        /*00f6*/ 	.short	0x0128


	//----- nvinfo : EIATTR_PARAM_CBANK
	.align		4
        /*00f8*/ 	.byte	0x04, 0x0a
        /*00fa*/ 	.short	(.L_2265 - .L_2264)
	.align		4
.L_2264:
        /*00fc*/ 	.word	index@(.nv.constant0._ZN10layer_norm31ln_parallel_residual_bwd_kernelINS_13Kernel_traitsIf6__halffS2_fjLj512ELj1ELj4ELj1ELj16ENS_18Kernel_traits_baseILj512EfS2_fS2_fjLj128EEEEELb0ELb0ELb1EEEvNS_9BwdParamsE)
        /*0100*/ 	.short	0x0380
        /*0102*/ 	.short	0x0128


	//----- nvinfo : EIATTR_SW_WAR
	.align		4
.L_2265:
        /*0104*/ 	.byte	0x04, 0x36
        /*0106*/ 	.short	(.L_2267 - .L_2266)
.L_2266:
        /*0108*/ 	.word	0x00000008
.L_2267:


//--------------------- .nv.info._ZN10layer_norm31ln_parallel_residual_bwd_kernelINS_13Kernel_traitsIf6__halffS2_fjLj512ELj1ELj4ELj1ELj16ENS_18Kernel_traits_baseILj512EfS2_fS2_fjLj128EEEEELb0ELb1ELb0EEEvNS_9BwdParamsE --------------------------
	.section	.nv.info._ZN10layer_norm31ln_parallel_residual_bwd_kernelINS_13Kernel_traitsIf6__halffS2_fjLj512ELj1ELj4ELj1ELj16ENS_18Kernel_traits_baseILj512EfS2_fS2_fjLj128EEEEELb0ELb1ELb0EEEvNS_9BwdParamsE,"",@"SHT_CUDA_INFO"
	.sectionflags	@""
	.align	4


	//----- nvinfo : EIATTR_CUDA_API_VERSION
	.align		4
        /*0000*/ 	.byte	0x04, 0x37
        /*0002*/ 	.short	(.L_2269 - .L_2268)
.L_2268:
        /*0004*/ 	.word	0x00000082


	//----- nvinfo : EIATTR_KPARAM_INFO
	.align		4
.L_2269:
        /*0008*/ 	.byte	0x04, 0x17
        /*000a*/ 	.short	(.L_2271 - .L_2270)
.L_2270:
        /*000c*/ 	.word	0x00000000
        /*0010*/ 	.short	0x0000
        /*0012*/ 	.short	0x0000
        /*0014*/ 	.byte	0x00, 0xf0, 0xa1, 0x04


	//----- nvinfo : EIATTR_SPARSE_MMA_MASK
	.align		4
.L_2271:
        /*0018*/ 	.byte	0x03, 0x50
        /*001a*/ 	.short	0x0000


	//----- nvinfo : EIATTR_MAXREG_COUNT
	.align		4
        /*001c*/ 	.byte	0x03, 0x1b
        /*001e*/ 	.short	0x00ff


	//----- nvinfo : EIATTR_NUM_BARRIERS
	.align		4
        /*0020*/ 	.byte	0x02, 0x4c
        /*0022*/ 	.byte	0x01
	.zero		1


	//----- nvinfo : EIATTR_MERCURY_ISA_VERSION
	.align		4
        /*0024*/ 	.byte	0x03, 0x5f
        /*0026*/ 	.short	0x0101


	//----- nvinfo : EIATTR_COOP_GROUP_MASK_REGIDS
	.align		4
        /*0028*/ 	.byte	0x04, 0x29
        /*002a*/ 	.short	(.L_2273 - .L_2272)


	//   ....[0]....
.L_2272:
        /*002c*/ 	.word	0xffffffff


	//   ....[1]....
        /*0030*/ 	.word	0xffffffff


	//   ....[2]....
        /*0034*/ 	.word	0xffffffff


	//   ....[3]....
        /*0038*/ 	.word	0xffffffff


	//   ....[4]....
        /*003c*/ 	.word	0xffffffff


	//   ....[5]....
        /*0040*/ 	.word	0xffffffff


	//   ....[6]....
        /*0044*/ 	.word	0xffffffff


	//   ....[7]....
        /*0048*/ 	.word	0xffffffff


	//   ....[8]....
        /*004c*/ 	.word	0xffffffff


	//   ....[9]....
        /*0050*/ 	.word	0xffffffff


	//   ....[10]....
        /*0054*/ 	.word	0x0500004c


	//   ....[11]....
        /*0058*/ 	.word	0x0500004c


	//   ....[12]....
        /*005c*/ 	.word	0x0500004c


	//   ....[13]....
        /*0060*/ 	.word	0x0500004c


	//   ....[14]....
        /*0064*/ 	.word	0x0500004c


	//   ....[15]....
        /*0068*/ 	.word	0x0500004c


	//   ....[16]....
        /*006c*/ 	.word	0x0500004c


	//   ....[17]....
        /*0070*/ 	.word	0x0500004c


	//   ....[18]....
        /*0074*/ 	.word	0x0500004c


	//   ....[19]....
        /*0078*/ 	.word	0x0500004c


	//----- nvinfo : EIATTR_COOP_GROUP_INSTR_OFFSETS
	.align		4
.L_2273:
        /*007c*/ 	.byte	0x04, 0x28
        /*007e*/ 	.short	(.L_2275 - .L_2274)


	//   ....[0]....
.L_2274:
        /*0080*/ 	.word	0x00000fd0


	//   ....[1]....
        /*0084*/ 	.word	0x00000fe0


	//   ....[2]....
        /*0088*/ 	.word	0x00001010


	//   ....[3]....
        /*008c*/ 	.word	0x00001020


	//   ....[4]....
        /*0090*/ 	.word	0x00001050


	//   ....[5]....
        /*0094*/ 	.word	0x00001060


	//   ....[6]....
        /*0098*/ 	.word	0x00001090


	//   ....[7]....
        /*009c*/ 	.word	0x000010a0


	//   ....[8]....
        /*00a0*/ 	.word	0x000010d0


	//   ....[9]....
        /*00a4*/ 	.word	0x000010e0


	//   ....[10]....
        /*00a8*/ 	.word	0x00003ec0


	//   ....[11]....
        /*00ac*/ 	.word	0x00003f50


	//   ....[12]....
        /*00b0*/ 	.word	0x00003fb0


	//   ....[13]....
        /*00b4*/ 	.word	0x00004010


	//   ....[14]....
        /*00b8*/ 	.word	0x00004070


	//   ....[15]....
        /*00bc*/ 	.word	0x000040d0


	//   ....[16]....
        /*00c0*/ 	.word	0x00004130


	//   ....[17]....
        /*00c4*/ 	.word	0x00004190


	//   ....[18]....
        /*00c8*/ 	.word	0x000041f0


	//   ....[19]....
        /*00cc*/ 	.word	0x00004250


	//----- nvinfo : EIATTR_VRC_CTA_INIT_COUNT
	.align		4
.L_2275:
        /*00d0*/ 	.byte	0x02, 0x4a
	.zero		1
	.zero		1


	//----- nvinfo : EIATTR_EXIT_INSTR_OFFSETS
	.align		4
        /*00d4*/ 	.byte	0x04, 0x1c
        /*00d6*/ 	.short	(.L_2277 - .L_2276)


	//   ....[0]....
.L_2276:
        /*00d8*/ 	.word	0x00003e30


	//   ....[1]....
        /*00dc*/ 	.word	0x00003e60


	//----- nvinfo : EIATTR_MAX_THREADS
	.align		4
.L_2277:
        /*00e0*/ 	.byte	0x04, 0x05
        /*00e2*/ 	.short	(.L_2279 - .L_2278)
.L_2278:
        /*00e4*/ 	.word	0x00000080
        /*00e8*/ 	.word	0x00000001
        /*00ec*/ 	.word	0x00000001


	//----- nvinfo : EIATTR_CRS_STACK_SIZE
	.align		4
.L_2279:
        /*00f0*/ 	.byte	0x04, 0x1e
        /*00f2*/ 	.short	(.L_2281 - .L_2280)
.L_2280:
        /*00f4*/ 	.word	0x00000000


	//----- nvinfo : EIATTR_CBANK_PARAM_SIZE
	.align		4
.L_2281:
        /*00f8*/ 	.byte	0x03, 0x19
        /*00fa*/ 	.short	0x0128


	//----- nvinfo : EIATTR_PARAM_CBANK
	.align		4
        /*00fc*/ 	.byte	0x04, 0x0a
        /*00fe*/ 	.short	(.L_2283 - .L_2282)
	.align		4
.L_2282:
        /*0100*/ 	.word	index@(.nv.constant0._ZN10layer_norm31ln_parallel_residual_bwd_kernelINS_13Kernel_traitsIf6__halffS2_fjLj512ELj1ELj4ELj1ELj16ENS_18Kernel_traits_baseILj512EfS2_fS2_fjLj128EEEEELb0ELb1ELb0EEEvNS_9BwdParamsE)
        /*0104*/ 	.short	0x0380
        /*0106*/ 	.short	0x0128


	//----- nvinfo : EIATTR_SW_WAR
	.align		4
.L_2283:
        /*0108*/ 	.byte	0x04, 0x36
        /*010a*/ 	.short	(.L_2285 - .L_2284)
.L_2284:
        /*010c*/ 	.word	0x00000008
.L_2285:


//--------------------- .nv.info._ZN10layer_norm31ln_parallel_residual_bwd_kernelINS_13Kernel_traitsIf6__halffS2_fjLj512ELj1ELj4ELj1ELj16ENS_18Kernel_traits_baseILj512EfS2_fS2_fjLj128EEEEELb0ELb1ELb1EEEvNS_9BwdParamsE --------------------------
	.section	.nv.info._ZN10layer_norm31ln_parallel_residual_bwd_kernelINS_13Kernel_traitsIf6__halffS2_fjLj512ELj1ELj4ELj1ELj16ENS_18Kernel_traits_baseILj512EfS2_fS2_fjLj128EEEEELb0ELb1ELb1EEEvNS_9BwdParamsE,"",@"SHT_CUDA_INFO"
	.sectionflags	@""
	.align	4


	//----- nvinfo : EIATTR_CUDA_API_VERSION
	.align		4
        /*0000*/ 	.byte	0x04, 0x37
        /*0002*/ 	.short	(.L_2287 - .L_2286)
.L_2286:
        /*0004*/ 	.word	0x00000082


	//----- nvinfo : EIATTR_KPARAM_INFO
	.align		4
.L_2287:
        /*0008*/ 	.byte	0x04, 0x17
        /*000a*/ 	.short	(.L_2289 - .L_2288)
.L_2288:
        /*000c*/ 	.word	0x00000000
        /*0010*/ 	.short	0x0000
        /*0012*/ 	.short	0x0000
        /*0014*/ 	.byte	0x00, 0xf0, 0xa1, 0x04


	//----- nvinfo : EIATTR_SPARSE_MMA_MASK
	.align		4
.L_2289:
        /*0018*/ 	.byte	0x03, 0x50
        /*001a*/ 	.short	0x0000


	//----- nvinfo : EIATTR_MAXREG_COUNT
	.align		4
        /*001c*/ 	.byte	0x03, 0x1b
        /*001e*/ 	.short	0x00ff


	//----- nvinfo : EIATTR_NUM_BARRIERS
	.align		4
        /*0020*/ 	.byte	0x02, 0x4c
        /*0022*/ 	.byte	0x01
	.zero		1


	//----- nvinfo : EIATTR_MERCURY_ISA_VERSION
	.align		4
        /*0024*/ 	.byte	0x03, 0x5f
        /*0026*/ 	.short	0x0101


	//----- nvinfo : EIATTR_COOP_GROUP_MASK_REGIDS
	.align		4
        /*0028*/ 	.byte	0x04, 0x29
        /*002a*/ 	.short	(.L_2291 - .L_2290)


	//   ....[0]....
.L_2290:
        /*002c*/ 	.word	0xffffffff


	//   ....[1]....
        /*0030*/ 	.word	0xffffffff


	//   ....[2]....
        /*0034*/ 	.word	0xffffffff


	//   ....[3]....
        /*0038*/ 	.word	0xffffffff


	//   ....[4]....
        /*003c*/ 	.word	0xffffffff


	//   ....[5]....
        /*0040*/ 	.word	0xffffffff


	//   ....[6]....
        /*0044*/ 	.word	0xffffffff


	//   ....[7]....
        /*0048*/ 	.word	0xffffffff


	//   ....[8]....
        /*004c*/ 	.word	0xffffffff


	//   ....[9]....
        /*0050*/ 	.word	0xffffffff


	//   ....[10]....
        /*0054*/ 	.word	0x05000070


	//   ....[11]....
        /*0058*/ 	.word	0x05000070


	//   ....[12]....
        /*005c*/ 	.word	0x05000070


	//   ....[13]....
        /*0060*/ 	.word	0x05000070


	//   ....[14]....
        /*0064*/ 	.word	0x05000070


	//   ....[15]....
        /*0068*/ 	.word	0x05000070


	//   ....[16]....
        /*006c*/ 	.word	0x05000070


	//   ....[17]....
        /*0070*/ 	.word	0x05000070


	//   ....[18]....
        /*0074*/ 	.word	0x05000070


	//   ....[19]....
        /*0078*/ 	.word	0x05000070


	//----- nvinfo : EIATTR_COOP_GROUP_INSTR_OFFSETS
	.align		4
.L_2291:
        /*007c*/ 	.byte	0x04, 0x28
        /*007e*/ 	.short	(.L_2293 - .L_2292)


	//   ....[0]....
.L_2292:
        /*0080*/ 	.word	0x00000e90


	//   ....[1]....
        /*0084*/ 	.word	0x00000ea0


	//   ....[2]....
        /*0088*/ 	.word	0x00000ed0


	//   ....[3]....
        /*008c*/ 	.word	0x00000ee0


	//   ....[4]....
        /*0090*/ 	.word	0x00000f10


	//   ....[5]....
        /*0094*/ 	.word	0x00000f20


	//   ....[6]....
        /*0098*/ 	.word	0x00000f50


	//   ....[7]....
        /*009c*/ 	.word	0x00000f60


	//   ....[8]....
        /*00a0*/ 	.word	0x00000f90


	//   ....[9]....
        /*00a4*/ 	.word	0x00000fa0


	//   ....[10]....
        /*00a8*/ 	.word	0x00003b30


	//   ....[11]....
        /*00ac*/ 	.word	0x00003bd0


	//   ....[12]....
        /*00b0*/ 	.word	0x00003c50


	//   ....[13]....
        /*00b4*/ 	.word	0x00003cc0


	//   ....[14]....
        /*00b8*/ 	.word	0x00003d40


	//   ....[15]....
        /*00bc*/ 	.word	0x00003db0


	//   ....[16]....
        /*00c0*/ 	.word	0x00003e30


	//   ....[17]....
        /*00c4*/ 	.word	0x00003ea0


	//   ....[18]....
        /*00c8*/ 	.word	0x00003f20


	//   ....[19]....
        /*00cc*/ 	.word	0x00003f80


	//----- nvinfo : EIATTR_VRC_CTA_INIT_COUNT
	.align		4
.L_2293:
        /*00d0*/ 	.byte	0x02, 0x4a
	.zero		1
	.zero		1


	//----- nvinfo : EIATTR_EXIT_INSTR_OFFSETS
	.align		4
        /*00d4*/ 	.byte	0x04, 0x1c
        /*00d6*/ 	.short	(.L_2295 - .L_2294)


	//   ....[0]....
.L_2294:
        /*00d8*/ 	.word	0x00003ad0


	//----- nvinfo : EIATTR_MAX_THREADS
	.align		4
.L_2295:
        /*00dc*/ 	.byte	0x04, 0x05
        /*00de*/ 	.short	(.L_2297 - .L_2296)
.L_2296:
        /*00e0*/ 	.word	0x00000080
        /*00e4*/ 	.word	0x00000001
        /*00e8*/ 	.word	0x00000001


	//----- nvinfo : EIATTR_CRS_STACK_SIZE
	.align		4
.L_2297:
        /*00ec*/ 	.byte	0x04, 0x1e
        /*00ee*/ 	.short	(.L_2299 - .L_2298)
.L_2298:
        /*00f0*/ 	.word	0x00000000


	//----- nvinfo : EIATTR_CBANK_PARAM_SIZE
	.align		4
.L_2299:
        /*00f4*/ 	.byte	0x03, 0x19
        /*00f6*/ 	.short	0x0128


	//----- nvinfo : EIATTR_PARAM_CBANK
	.align		4
        /*00f8*/ 	.byte	0x04, 0x0a
        /*00fa*/ 	.short	(.L_2301 - .L_2300)
	.align		4
.L_2300:
        /*00fc*/ 	.word	index@(.nv.constant0._ZN10layer_norm31ln_parallel_residual_bwd_kernelINS_13Kernel_traitsIf6__halffS2_fjLj512ELj1ELj4ELj1ELj16ENS_18Kernel_traits_baseILj512EfS2_fS2_fjLj128EEEEELb0ELb1ELb1EEEvNS_9BwdParamsE)
        /*0100*/ 	.short	0x0380
        /*0102*/ 	.short	0x0128


	//----- nvinfo : EIATTR_SW_WAR
	.align		4
.L_2301:
        /*0104*/ 	.byte	0x04, 0x36
        /*0106*/ 	.short	(.L_2303 - .L_2302)
.L_2302:
        /*0108*/ 	.word	0x00000008
.L_2303:


//--------------------- .nv.info._ZN10layer_norm31ln_parallel_residual_bwd_kernelINS_13Kernel_traitsIf6__halffS2_fjLj512ELj1ELj4ELj1ELj16ENS_18Kernel_traits_baseILj512EfS2_fS2_fjLj128EEEEELb1ELb0ELb0EEEvNS_9BwdParamsE --------------------------
	.section	.nv.info._ZN10layer_norm31ln_parallel_residual_bwd_kernelINS_13Kernel_traitsIf6__halffS2_fjLj512ELj1ELj4ELj1ELj16ENS_18Kernel_traits_baseILj512EfS2_fS2_fjLj128EEEEELb1ELb0ELb0EEEvNS_9BwdParamsE,"",@"SHT_CUDA_INFO"
	.sectionflags	@""
	.align	4


	//----- nvinfo : EIATTR_CUDA_API_VERSION
	.align		4
        /*0000*/ 	.byte	0x04, 0x37
        /*0002*/ 	.short	(.L_2305 - .L_2304)
.L_2304:
        /*0004*/ 	.word	0x00000082


	//----- nvinfo : EIATTR_KPARAM_INFO
	.align		4
.L_2305:
        /*0008*/ 	.byte	0x04, 0x17
        /*000a*/ 	.short	(.L_2307 - .L_2306)
.L_2306:
        /*000c*/ 	.word	0x00000000
        /*0010*/ 	.short	0x0000
        /*0012*/ 	.short	0x0000
        /*0014*/ 	.byte	0x00, 0xf0, 0xa1, 0x04


	//----- nvinfo : EIATTR_SPARSE_MMA_MASK
	.align		4
.L_2307:
        /*0018*/ 	.byte	0x03, 0x50
        /*001a*/ 	.short	0x0000


	//----- nvinfo : EIATTR_MAXREG_COUNT
	.align		4
        /*001c*/ 	.byte	0x03, 0x1b
        /*001e*/ 	.short	0x00ff


	//----- nvinfo : EIATTR_NUM_BARRIERS
	.align		4
        /*0020*/ 	.byte	0x02, 0x4c
        /*0022*/ 	.byte	0x01
	.zero		1


	//----- nvinfo : EIATTR_MERCURY_ISA_VERSION
	.align		4
        /*0024*/ 	.byte	0x03, 0x5f
        /*0026*/ 	.short	0x0101


	//----- nvinfo : EIATTR_COOP_GROUP_MASK_REGIDS
	.align		4
        /*0028*/ 	.byte	0x04, 0x29
        /*002a*/ 	.short	(.L_2309 - .L_2308)


	//   ....[0]....
.L_2308:
        /*002c*/ 	.word	0xffffffff


	//   ....[1]....
        /*0030*/ 	.word	0xffffffff


	//   ....[2]....
        /*0034*/ 	.word	0xffffffff


	//   ....[3]....
        /*0038*/ 	.word	0xffffffff


	//   ....[4]....
        /*003c*/ 	.word	0xffffffff


	//   ....[5]....
        /*0040*/ 	.word	0xffffffff


	//   ....[6]....
        /*0044*/ 	.word	0xffffffff


	//   ....[7]....
        /*0048*/ 	.word	0xffffffff


	//   ....[8]....
        /*004c*/ 	.word	0xffffffff


	//   ....[9]....
        /*0050*/ 	.word	0xffffffff


	//   ....[10]....
        /*0054*/ 	.word	0x0500008c


	//   ....[11]....
        /*0058*/ 	.word	0x0500008c


	//   ....[12]....
        /*005c*/ 	.word	0x0500008c


	//   ....[13]....
        /*0060*/ 	.word	0x0500008c


	//   ....[14]....
        /*0064*/ 	.word	0x0500008c


	//   ....[15]....
        /*0068*/ 	.word	0x0500008c


	//   ....[16]....
        /*006c*/ 	.word	0x0500008c


	//   ....[17]....
        /*0070*/ 	.word	0x0500008c


	//   ....[18]....
        /*0074*/ 	.word	0x0500008c


	//   ....[19]....
        /*0078*/ 	.word	0x0500008c


	//----- nvinfo : EIATTR_COOP_GROUP_INSTR_OFFSETS
	.align		4
.L_2309:
        /*007c*/ 	.byte	0x04, 0x28
        /*007e*/ 	.short	(.L_2311 - .L_2310)


	//   ....[0]....
.L_2310:
        /*0080*/ 	.word	0x000017b0


	//   ....[1]....
        /*0084*/ 	.word	0x000017c0


	//   ....[2]....
        /*0088*/ 	.word	0x000017f0


	//   ....[3]....
        /*008c*/ 	.word	0x00001800


	//   ....[4]....
        /*0090*/ 	.word	0x00001830


	//   ....[5]....
        /*0094*/ 	.word	0x00001840


	//   ....[6]....
        /*0098*/ 	.word	0x00001870


	//   ....[7]....
        /*009c*/ 	.word	0x00001880


	//   ....[8]....
        /*00a0*/ 	.word	0x000018b0


	//   ....[9]....
        /*00a4*/ 	.word	0x000018c0


	//   ....[10]....
        /*00a8*/ 	.word	0x00007020


	//   ....[11]....
        /*00ac*/ 	.word	0x000070b0


	//   ....[12]....
        /*00b0*/ 	.word	0x00007120


	//   ....[13]....
        /*00b4*/ 	.word	0x00007180


	//   ....[14]....
        /*00b8*/ 	.word	0x000071f0


	//   ....[15]....
        /*00bc*/ 	.word	0x00007250


	//   ....[16]....
        /*00c0*/ 	.word	0x000072c0


	//   ....[17]....
        /*00c4*/ 	.word	0x00007320


	//   ....[18]....
        /*00c8*/ 	.word	0x00007390


	//   ....[19]....
        /*00cc*/ 	.word	0x000073f0


	//----- nvinfo : EIATTR_VRC_CTA_INIT_COUNT
	.align		4
.L_2311:
        /*00d0*/ 	.byte	0x02, 0x4a
	.zero		1
	.zero		1


	//----- nvinfo : EIATTR_EXIT_INSTR_OFFSETS
	.align		4
        /*00d4*/ 	.byte	0x04, 0x1c
        /*00d6*/ 	.short	(.L_2313 - .L_2312)


	//   ....[0]....
.L_2312:
        /*00d8*/ 	.word	0x00006ef0


	//   ....[1]....
        /*00dc*/ 	.word	0x00006fb0


	//----- nvinfo : EIATTR_MAX_THREADS
	.align		4
.L_2313:
        /*00e0*/ 	.byte	0x04, 0x05
        /*00e2*/ 	.short	(.L_2315 - .L_2314)
.L_2314:
        /*00e4*/ 	.word	0x00000080
        /*00e8*/ 	.word	0x00000001
        /*00ec*/ 	.word	0x00000001


	//----- nvinfo : EIATTR_CRS_STACK_SIZE
	.align		4
.L_2315:
        /*00f0*/ 	.byte	0x04, 0x1e
        /*00f2*/ 	.short	(.L_2317 - .L_2316)
.L_2316:
        /*00f4*/ 	.word	0x00000000


	//----- nvinfo : EIATTR_CBANK_PARAM_SIZE
	.align		4
.L_2317:
        /*00f8*/ 	.byte	0x03, 0x19
        /*00fa*/ 	.short	0x0128


	//----- nvinfo : EIATTR_PARAM_CBANK
	.align		4
        /*00fc*/ 	.byte	0x04, 0x0a
        /*00fe*/ 	.short	(.L_2319 - .L_2318)
	.align		4
.L_2318:
        /*0100*/ 	.word	index@(.nv.constant0._ZN10layer_norm31ln_parallel_residual_bwd_kernelINS_13Kernel_traitsIf6__halffS2_fjLj512ELj1ELj4ELj1ELj16ENS_18Kernel_traits_baseILj512EfS2_fS2_fjLj128EEEEELb1ELb0ELb0EEEvNS_9BwdParamsE)
        /*0104*/ 	.short	0x0380
        /*0106*/ 	.short	0x0128


	//----- nvinfo : EIATTR_SW_WAR
	.align		4
.L_2319:
        /*0108*/ 	.byte	0x04, 0x36
        /*010a*/ 	.short	(.L_2321 - .L_2320)
.L_2320:
        /*010c*/ 	.word	0x00000008
.L_2321:


//--------------------- .nv.info._ZN10layer_norm31ln_parallel_residual_bwd_kernelINS_13Kernel_traitsIf6__halffS2_fjLj512ELj1ELj4ELj1ELj16ENS_18Kernel_traits_baseILj512EfS2_fS2_fjLj128EEEEELb1ELb0ELb1EEEvNS_9BwdParamsE --------------------------
	.section	.nv.info._ZN10layer_norm31ln_parallel_residual_bwd_kernelINS_13Kernel_traitsIf6__halffS2_fjLj512ELj1ELj4ELj1ELj16ENS_18Kernel_traits_baseILj512EfS2_fS2_fjLj128EEEEELb1ELb0ELb1EEEvNS_9BwdParamsE,"",@"SHT_CUDA_INFO"
	.sectionflags	@""
	.align	4


	//----- nvinfo : EIATTR_CUDA_API_VERSION
	.align		4
        /*0000*/ 	.byte	0x04, 0x37
        /*0002*/ 	.short	(.L_2323 - .L_2322)
.L_2322:
        /*0004*/ 	.word	0x00000082


	//----- nvinfo : EIATTR_KPARAM_INFO
	.align		4
.L_2323:
        /*0008*/ 	.byte	0x04, 0x17
        /*000a*/ 	.short	(.L_2325 - .L_2324)
.L_2324:
        /*000c*/ 	.word	0x00000000
        /*0010*/ 	.short	0x0000
        /*0012*/ 	.short	0x0000
        /*0014*/ 	.byte	0x00, 0xf0, 0xa1, 0x04


	//----- nvinfo : EIATTR_SPARSE_MMA_MASK
	.align		4
.L_2325:
        /*0018*/ 	.byte	0x03, 0x50
        /*001a*/ 	.short	0x0000


	//----- nvinfo : EIATTR_MAXREG_COUNT
	.align		4
        /*001c*/ 	.byte	0x03, 0x1b
        /*001e*/ 	.short	0x00ff


	//----- nvinfo : EIATTR_NUM_BARRIERS
	.align		4
        /*0020*/ 	.byte	0x02, 0x4c
        /*0022*/ 	.byte	0x01
	.zero		1


	//----- nvinfo : EIATTR_MERCURY_ISA_VERSION
	.align		4
        /*0024*/ 	.byte	0x03, 0x5f
        /*0026*/ 	.short	0x0101


	//----- nvinfo : EIATTR_COOP_GROUP_MASK_REGIDS
	.align		4
        /*0028*/ 	.byte	0x04, 0x29
        /*002a*/ 	.short	(.L_2327 - .L_2326)


	//   ....[0]....
.L_2326:
        /*002c*/ 	.word	0xffffffff


	//   ....[1]....
        /*0030*/ 	.word	0xffffffff


	//   ....[2]....
        /*0034*/ 	.word	0xffffffff


	//   ....[3]....
        /*0038*/ 	.word	0xffffffff


	//   ....[4]....
        /*003c*/ 	.word	0xffffffff


	//   ....[5]....
        /*0040*/ 	.word	0xffffffff


	//   ....[6]....
        /*0044*/ 	.word	0xffffffff


	//   ....[7]....
        /*0048*/ 	.word	0xffffffff


	//   ....[8]....
        /*004c*/ 	.word	0xffffffff


	//   ....[9]....
        /*0050*/ 	.word	0xffffffff


	//   ....[10]....
        /*0054*/ 	.word	0x050000b3


	//   ....[11]....
        /*0058*/ 	.word	0x050000b3


	//   ....[12]....
        /*005c*/ 	.word	0x050000b3


	//   ....[13]....
        /*0060*/ 	.word	0x050000b3


	//   ....[14]....
        /*0064*/ 	.word	0x050000b3


	//   ....[15]....
        /*0068*/ 	.word	0x050000b3


	//   ....[16]....
        /*006c*/ 	.word	0x050000b3


	//   ....[17]....
        /*0070*/ 	.word	0x050000b3


	//   ....[18]....
        /*0074*/ 	.word	0x050000b3


	//   ....[19]....
        /*0078*/ 	.word	0x050000b3


	//----- nvinfo : EIATTR_COOP_GROUP_INSTR_OFFSETS
	.align		4
.L_2327:
        /*007c*/ 	.byte	0x04, 0x28
        /*007e*/ 	.short	(.L_2329 - .L_2328)


	//   ....[0]....
.L_2328:
        /*0080*/ 	.word	0x000015a0


	//   ....[1]....
        /*0084*/ 	.word	0x000015b0


	//   ....[2]....
        /*0088*/ 	.word	0x000015e0


	//   ....[3]....
        /*008c*/ 	.word	0x000015f0


	//   ....[4]....
        /*0090*/ 	.word	0x00001620


	//   ....[5]....
        /*0094*/ 	.word	0x00001630


	//   ....[6]....
        /*0098*/ 	.word	0x00001660


	//   ....[7]....
        /*009c*/ 	.word	0x00001680


	//   ....[8]....
        /*00a0*/ 	.word	0x000016c0


	//   ....[9]....
        /*00a4*/ 	.word	0x000016e0


	//   ....[10]....
        /*00a8*/ 	.word	0x00006be0


	//   ....[11]....
        /*00ac*/ 	.word	0x00006c70


	//   ....[12]....
        /*00b0*/ 	.word	0x00006ce0


	//   ....[13]....
        /*00b4*/ 	.word	0x00006d40


	//   ....[14]....
        /*00b8*/ 	.word	0x00006db0


	//   ....[15]....
        /*00bc*/ 	.word	0x00006e10


	//   ....[16]....
        /*00c0*/ 	.word	0x00006e80


	//   ....[17]....
        /*00c4*/ 	.word	0x00006ef0


	//   ....[18]....
        /*00c8*/ 	.word	0x00006f70


	//   ....[19]....
        /*00cc*/ 	.word	0x00006fe0


	//----- nvinfo : EIATTR_VRC_CTA_INIT_COUNT
	.align		4
.L_2329:
        /*00d0*/ 	.byte	0x02, 0x4a
	.zero		1
	.zero		1


	//----- nvinfo : EIATTR_EXIT_INSTR_OFFSETS
	.align		4
        /*00d4*/ 	.byte	0x04, 0x1c
        /*00d6*/ 	.short	(.L_2331 - .L_2330)


	//   ....[0]....
.L_2330:
        /*00d8*/ 	.word	0x00006b70


	//----- nvinfo : EIATTR_MAX_THREADS
	.align		4
.L_2331:
        /*00dc*/ 	.byte	0x04, 0x05
        /*00de*/ 	.short	(.L_2333 - .L_2332)
.L_2332:
        /*00e0*/ 	.word	0x00000080
        /*00e4*/ 	.word	0x00000001
        /*00e8*/ 	.word	0x00000001


	//----- nvinfo : EIATTR_CRS_STACK_SIZE
	.align		4
.L_2333:
        /*00ec*/ 	.byte	0x04, 0x1e
        /*00ee*/ 	.short	(.L_2335 - .L_2334)
.L_2334:
        /*00f0*/ 	.word	0x00000000


	//----- nvinfo : EIATTR_CBANK_PARAM_SIZE
	.align		4
.L_2335:
        /*00f4*/ 	.byte	0x03, 0x19
        /*00f6*/ 	.short	0x0128


	//----- nvinfo : EIATTR_PARAM_CBANK
	.align		4
        /*00f8*/ 	.byte	0x04, 0x0a
        /*00fa*/ 	.short	(.L_2337 - .L_2336)
	.align		4
.L_2336:
        /*00fc*/ 	.word	index@(.nv.constant0._ZN10layer_norm31ln_parallel_residual_bwd_kernelINS_13Kernel_traitsIf6__halffS2_fjLj512ELj1ELj4ELj1ELj16ENS_18Kernel_traits_baseILj512EfS2_fS2_fjLj128EEEEELb1ELb0ELb1EEEvNS_9BwdParamsE)
        /*0100*/ 	.short	0x0380
        /*0102*/ 	.short	0x0128


	//----- nvinfo : EIATTR_SW_WAR
	.align		4
.L_2337:
        /*0104*/ 	.byte	0x04, 0x36
        /*0106*/ 	.short	(.L_2339 - .L_2338)
.L_2338:
        /*0108*/ 	.word	0x00000008
.L_2339:


//--------------------- .nv.info._ZN10layer_norm22ln_bwd_finalize_kernelINS_22Kernel_traits_finalizeILj512Ef6__halffS2_fjLb0ELj1024ELj4ENS_18Kernel_traits_baseILj512EfS2_fS2_fjLj1024EEEEELb0ELb0EEEvNS_9BwdParamsE --------------------------
	.section	.nv.info._ZN10layer_norm22ln_bwd_finalize_kernelINS_22Kernel_traits_finalizeILj512Ef6__halffS2_fjLb0ELj1024ELj4ENS_18Kernel_traits_baseILj512EfS2_fS2_fjLj1024EEEEELb0ELb0EEEvNS_9BwdParamsE,"",@"SHT_CUDA_INFO"
	.sectionflags	@""
	.align	4


	//----- nvinfo : EIATTR_CUDA_API_VERSION
	.align		4
        /*0000*/ 	.byte	0x04, 0x37
        /*0002*/ 	.short	(.L_2341 - .L_2340)
.L_2340:
        /*0004*/ 	.word	0x00000082


	//----- nvinfo : EIATTR_KPARAM_INFO
	.align		4
.L_2341:
        /*0008*/ 	.byte	0x04, 0x17
        /*000a*/ 	.short	(.L_2343 - .L_2342)
.L_2342:
        /*000c*/ 	.word	0x00000000
        /*0010*/ 	.short	0x0000
        /*0012*/ 	.short	0x0000
        /*0014*/ 	.byte	0x00, 0xf0, 0xa1, 0x04


	//----- nvinfo : EIATTR_SPARSE_MMA_MASK
	.align		4
.L_2343:
        /*0018*/ 	.byte	0x03, 0x50
        /*001a*/ 	.short	0x0000


	//----- nvinfo : EIATTR_MAXREG_COUNT
	.align		4
        /*001c*/ 	.byte	0x03, 0x1b
        /*001e*/ 	.short	0x0040


	//----- nvinfo : EIATTR_NUM_BARRIERS
	.align		4
        /*0020*/ 	.byte	0x02, 0x4c
        /*0022*/ 	.byte	0x01
	.zero		1


	//----- nvinfo : EIATTR_MERCURY_ISA_VERSION
	.align		4
        /*0024*/ 	.byte	0x03, 0x5f
        /*0026*/ 	.short	0x0101


	//----- nvinfo : EIATTR_COOP_GROUP_MASK_REGIDS
	.align		4
        /*0028*/ 	.byte	0x04, 0x29
        /*002a*/ 	.short	(.L_2345 - .L_2344)


	//   ....[0]....
.L_2344:
        /*002c*/ 	.word	0xffffffff


	//   ....[1]....
        /*0030*/ 	.word	0xffffffff


	//   ....[2]....
        /*0034*/ 	.word	0xffffffff


	//   ....[3]....
        /*0038*/ 	.word	0xffffffff


	//   ....[4]....
        /*003c*/ 	.word	0xffffffff


	//   ....[5]....
        /*0040*/ 	.word	0xffffffff


	//   ....[6]....
        /*0044*/ 	.word	0xffffffff


	//   ....[7]....
        /*0048*/ 	.word	0xffffffff


	//   ....[8]....
        /*004c*/ 	.word	0xffffffff


	//   ....[9]....
        /*0050*/ 	.word	0xffffffff


	//----- nvinfo : EIATTR_COOP_GROUP_INSTR_OFFSETS
	.align		4
.L_2345:
        /*0054*/ 	.byte	0x04, 0x28
        /*0056*/ 	.short	(.L_2347 - .L_2346)


	//   ....[0]....
.L_2346:
        /*0058*/ 	.word	0x000015e0


	//   ....[1]....
        /*005c*/ 	.word	0x000015f0


	//   ....[2]....
        /*0060*/ 	.word	0x00001620


	//   ....[3]....
        /*0064*/ 	.word	0x00001630


	//   ....[4]....
        /*0068*/ 	.word	0x00001660


	//   ....[5]....
        /*006c*/ 	.word	0x00001670


	//   ....[6]....
        /*0070*/ 	.word	0x000016b0


	//   ....[7]....
        /*0074*/ 	.word	0x000016e0


	//   ....[8]....
        /*0078*/ 	.word	0x00001710


	//   ....[9]....
        /*007c*/ 	.word	0x00001720


	//----- nvinfo : EIATTR_VRC_CTA_INIT_COUNT
	.align		4
.L_2347:
        /*0080*/ 	.byte	0x02, 0x4a
	.zero		1
	.zero		1


	//----- nvinfo : EIATTR_EXIT_INSTR_OFFSETS
	.align		4
        /*0084*/ 	.byte	0x04, 0x1c
        /*0086*/ 	.short	(.L_2349 - .L_2348)


	//   ....[0]....
.L_2348:
        /*0088*/ 	.word	0x00000060


	//   ....[1]....
        /*008c*/ 	.word	0x00001780


	//   ....[2]....
        /*0090*/ 	.word	0x000017b0


	//   ....[3]....
        /*0094*/ 	.word	0x00001850


	//----- nvinfo : EIATTR_MAX_THREADS
	.align		4
.L_2349:
        /*0098*/ 	.byte	0x04, 0x05
        /*009a*/ 	.short	(.L_2351 - .L_2350)
.L_2350:
        /*009c*/ 	.word	0x00000400
        /*00a0*/ 	.word	0x00000001
        /*00a4*/ 	.word	0x00000001


	//----- nvinfo : EIATTR_CRS_STACK_SIZE
	.align		4
.L_2351:
        /*00a8*/ 	.byte	0x04, 0x1e
        /*00aa*/ 	.short	(.L_2353 - .L_2352)
.L_2352:
        /*00ac*/ 	.word	0x00000000


	//----- nvinfo : EIATTR_CBANK_PARAM_SIZE
	.align		4
.L_2353:
        /*00b0*/ 	.byte	0x03, 0x19
        /*00b2*/ 	.short	0x0128


	//----- nvinfo : EIATTR_PARAM_CBANK
	.align		4
        /*00b4*/ 	.byte	0x04, 0x0a
        /*00b6*/ 	.short	(.L_2355 - .L_2354)
	.align		4
.L_2354:
        /*00b8*/ 	.word	index@(.nv.constant0._ZN10layer_norm22ln_bwd_finalize_kernelINS_22Kernel_traits_finalizeILj512Ef6__halffS2_fjLb0ELj1024ELj4ENS_18Kernel_traits_baseILj512EfS2_fS2_fjLj1024EEEEELb0ELb0EEEvNS_9BwdParamsE)
        /*00bc*/ 	.short	0x0380
        /*00be*/ 	.short	0x0128


	//----- nvinfo : EIATTR_SW_WAR
	.align		4
.L_2355:
        /*00c0*/ 	.byte	0x04, 0x36
        /*00c2*/ 	.short	(.L_2357 - .L_2356)
.L_2356:
        /*00c4*/ 	.word	0x00000008
.L_2357:


//--------------------- .nv.info._ZN10layer_norm40ln_parallel_residual_bwd_finalize_kernelINS_22Kernel_traits_finalizeILj512Ef6__halffS2_fjLb0ELj1024ELj4ENS_18Kernel_traits_baseILj512EfS2_fS2_fjLj1024EEEEELb0EEEvNS_9BwdParamsE --------------------------
	.section	.nv.info._ZN10layer_norm40ln_parallel_residual_bwd_finalize_kernelINS_22Kernel_traits_finalizeILj512Ef6__halffS2_fjLb0ELj1024ELj4ENS_18Kernel_traits_baseILj512EfS2_fS2_fjLj1024EEEEELb0EEEvNS_9BwdParamsE,"",@"SHT_CUDA_INFO"
	.sectionflags	@""
	.align	4


	//----- nvinfo : EIATTR_CUDA_API_VERSION
	.align		4
        /*0000*/ 	.byte	0x04, 0x37
        /*0002*/ 	.short	(.L_2359 - .L_2358)
.L_2358:
        /*0004*/ 	.word	0x00000082


	//----- nvinfo : EIATTR_KPARAM_INFO
	.align		4
.L_2359:
        /*0008*/ 	.byte	0x04, 0x17
        /*000a*/ 	.short	(.L_2361 - .L_2360)
.L_2360:
        /*000c*/ 	.word	0x00000000
        /*0010*/ 	.short	0x0000
        /*0012*/ 	.short	0x0000
        /*0014*/ 	.byte	0x00, 0xf0, 0xa1, 0x04


	//----- nvinfo : EIATTR_SPARSE_MMA_MASK
	.align		4
.L_2361:
        /*0018*/ 	.byte	0x03, 0x50
        /*001a*/ 	.short	0x0000


	//----- nvinfo : EIATTR_MAXREG_COUNT
	.align		4
        /*001c*/ 	.byte	0x03, 0x1b
        /*001e*/ 	.short	0x0040


	//----- nvinfo : EIATTR_NUM_BARRIERS
	.align		4
        /*0020*/ 	.byte	0x02, 0x4c
        /*0022*/ 	.byte	0x01
	.zero		1


	//----- nvinfo : EIATTR_MERCURY_ISA_VERSION
	.align		4
        /*0024*/ 	.byte	0x03, 0x5f
        /*0026*/ 	.short	0x0101


	//----- nvinfo : EIATTR_COOP_GROUP_MASK_REGIDS
	.align		4
        /*0028*/ 	.byte	0x04, 0x29
        /*002a*/ 	.short	(.L_2363 - .L_2362)


	//   ....[0]....
.L_2362:
        /*002c*/ 	.word	0xffffffff


	//   ....[1]....
        /*0030*/ 	.word	0xffffffff


	//   ....[2]....
        /*0034*/ 	.word	0xffffffff


	//   ....[3]....
        /*0038*/ 	.word	0xffffffff


	//   ....[4]....
        /*003c*/ 	.word	0xffffffff


	//   ....[5]....
        /*0040*/ 	.word	0xffffffff


	//   ....[6]....
        /*0044*/ 	.word	0xffffffff


	//   ....[7]....
        /*0048*/ 	.word	0xffffffff


	//   ....[8]....
        /*004c*/ 	.word	0xffffffff


	//   ....[9]....
        /*0050*/ 	.word	0xffffffff


	//   ....[10]....
        /*0054*/ 	.word	0xffffffff


	//   ....[11]....
        /*0058*/ 	.word	0xffffffff


	//   ....[12]....
        /*005c*/ 	.word	0xffffffff


	//   ....[13]....
        /*0060*/ 	.word	0xffffffff


	//   ....[14]....
        /*0064*/ 	.word	0xffffffff


	//   ....[15]....
        /*0068*/ 	.word	0xffffffff


	//   ....[16]....
        /*006c*/ 	.word	0xffffffff


	//   ....[17]....
        /*0070*/ 	.word	0xffffffff


	//   ....[18]....
        /*0074*/ 	.word	0xffffffff


	//   ....[19]....
        /*0078*/ 	.word	0xffffffff


	//----- nvinfo : EIATTR_COOP_GROUP_INSTR_OFFSETS
	.align		4
.L_2363:
        /*007c*/ 	.byte	0x04, 0x28
        /*007e*/ 	.short	(.L_2365 - .L_2364)


	//   ....[0]....
.L_2364:
        /*0080*/ 	.word	0x000013b0


	//   ....[1]....
        /*0084*/ 	.word	0x000013c0


	//   ....[2]....
        /*0088*/ 	.word	0x000013d0


	//   ....[3]....
        /*008c*/ 	.word	0x000013e0


	//   ....[4]....
        /*0090*/ 	.word	0x00001410


	//   ....[5]....
        /*0094*/ 	.word	0x00001430


	//   ....[6]....
        /*0098*/ 	.word	0x00001450


	//   ....[7]....
        /*009c*/ 	.word	0x00001460


	//   ....[8]....
        /*00a0*/ 	.word	0x000014a0


	//   ....[9]....
        /*00a4*/ 	.word	0x000014c0


	//   ....[10]....
        /*00a8*/ 	.word	0x000014d0


	//   ....[11]....
        /*00ac*/ 	.word	0x000014e0


	//   ....[12]....
        /*00b0*/ 	.word	0x00001510


	//   ....[13]....
        /*00b4*/ 	.word	0x00001530


	//   ....[14]....
        /*00b8*/ 	.word	0x00001550


	//   ....[15]....
        /*00bc*/ 	.word	0x00001560


	//   ....[16]....
        /*00c0*/ 	.word	0x000015a0


	//   ....[17]....
        /*00c4*/ 	.word	0x000015d0


	//   ....[18]....
        /*00c8*/ 	.word	0x00001600


	//   ....[19]....
        /*00cc*/ 	.word	0x00001610


	//----- nvinfo : EIATTR_VRC_CTA_INIT_COUNT
	.align		4
.L_2365:
        /*00d0*/ 	.byte	0x02, 0x4a
	.zero		1
	.zero		1


	//----- nvinfo : EIATTR_EXIT_INSTR_OFFSETS
	.align		4
        /*00d4*/ 	.byte	0x04, 0x1c
        /*00d6*/ 	.short	(.L_2367 - .L_2366)


	//   ....[0]....
.L_2366:
        /*00d8*/ 	.word	0x00000060


	//   ....[1]....
        /*00dc*/ 	.word	0x000016b0


	//   ....[2]....
        /*00e0*/ 	.word	0x000016e0


	//   ....[3]....
        /*00e4*/ 	.word	0x00001800


	//----- nvinfo : EIATTR_MAX_THREADS
	.align		4
.L_2367:
        /*00e8*/ 	.byte	0x04, 0x05
        /*00ea*/ 	.short	(.L_2369 - .L_2368)
.L_2368:
        /*00ec*/ 	.word	0x00000400
        /*00f0*/ 	.word	0x00000001
        /*00f4*/ 	.word	0x00000001


	//----- nvinfo : EIATTR_CRS_STACK_SIZE
	.align		4
.L_2369:
        /*00f8*/ 	.byte	0x04, 0x1e
        /*00fa*/ 	.short	(.L_2371 - .L_2370)
.L_2370:
        /*00fc*/ 	.word	0x00000000


	//----- nvinfo : EIATTR_CBANK_PARAM_SIZE
	.align		4
.L_2371:
        /*0100*/ 	.byte	0x03, 0x19
        /*0102*/ 	.short	0x0128


	//----- nvinfo : EIATTR_PARAM_CBANK
	.align		4
        /*0104*/ 	.byte	0x04, 0x0a
        /*0106*/ 	.short	(.L_2373 - .L_2372)
	.align		4
.L_2372:
        /*0108*/ 	.word	index@(.nv.constant0._ZN10layer_norm40ln_parallel_residual_bwd_finalize_kernelINS_22Kernel_traits_finalizeILj512Ef6__halffS2_fjLb0ELj1024ELj4ENS_18Kernel_traits_baseILj512EfS2_fS2_fjLj1024EEEEELb0EEEvNS_9BwdParamsE)
        /*010c*/ 	.short	0x0380
        /*010e*/ 	.short	0x0128


	//----- nvinfo : EIATTR_SW_WAR
	.align		4
.L_2373:
        /*0110*/ 	.byte	0x04, 0x36
        /*0112*/ 	.short	(.L_2375 - .L_2374)
.L_2374:
        /*0114*/ 	.word	0x00000008
.L_2375:


//--------------------- .nv.info._ZN10layer_norm31ln_parallel_residual_bwd_kernelINS_13Kernel_traitsIf6__halffS2_fjLj512ELj1ELj4ELj1ELj16ENS_18Kernel_traits_baseILj512EfS2_fS2_fjLj128EEEEELb1ELb1ELb0EEEvNS_9BwdParamsE --------------------------
	.section	.nv.info._ZN10layer_norm31ln_parallel_residual_bwd_kernelINS_13Kernel_traitsIf6__halffS2_fjLj512ELj1ELj4ELj1ELj16ENS_18Kernel_traits_baseILj512EfS2_fS2_fjLj128EEEEELb1ELb1ELb0EEEvNS_9BwdParamsE,"",@"SHT_CUDA_INFO"
	.sectionflags	@""
	.align	4


	//----- nvinfo : EIATTR_CUDA_API_VERSION
	.align		4
        /*0000*/ 	.byte	0x04, 0x37
        /*0002*/ 	.short	(.L_2377 - .L_2376)
.L_2376:
        /*0004*/ 	.word	0x00000082


	//----- nvinfo : EIATTR_KPARAM_INFO
	.align		4
.L_2377:
        /*0008*/ 	.byte	0x04, 0x17
        /*000a*/ 	.short	(.L_2379 - .L_2378)
.L_2378:
        /*000c*/ 	.word	0x00000000
        /*0010*/ 	.short	0x0000
        /*0012*/ 	.short	0x0000
        /*0014*/ 	.byte	0x00, 0xf0, 0xa1, 0x04


	//----- nvinfo : EIATTR_SPARSE_MMA_MASK
	.align		4
.L_2379:
        /*0018*/ 	.byte	0x03, 0x50
        /*001a*/ 	.short	0x0000


	//----- nvinfo : EIATTR_MAXREG_COUNT
	.align		4
        /*001c*/ 	.byte	0x03, 0x1b
        /*001e*/ 	.short	0x00ff


	//----- nvinfo : EIATTR_NUM_BARRIERS
	.align		4
        /*0020*/ 	.byte	0x02, 0x4c
        /*0022*/ 	.byte	0x01
	.zero		1


	//----- nvinfo : EIATTR_MERCURY_ISA_VERSION
	.align		4
        /*0024*/ 	.byte	0x03, 0x5f
        /*0026*/ 	.short	0x0101


	//----- nvinfo : EIATTR_COOP_GROUP_MASK_REGIDS
	.align		4
        /*0028*/ 	.byte	0x04, 0x29
        /*002a*/ 	.short	(.L_2381 - .L_2380)


	//   ....[0]....
.L_2380:
        /*002c*/ 	.word	0xffffffff


	//   ....[1]....
        /*0030*/ 	.word	0xffffffff


	//   ....[2]....
        /*0034*/ 	.word	0xffffffff


	//   ....[3]....
        /*0038*/ 	.word	0xffffffff


	//   ....[4]....
        /*003c*/ 	.word	0xffffffff


	//   ....[5]....
        /*0040*/ 	.word	0xffffffff


	//   ....[6]....
        /*0044*/ 	.word	0xffffffff


	//   ....[7]....
        /*0048*/ 	.word	0xffffffff


	//   ....[8]....
        /*004c*/ 	.word	0xffffffff


	//   ....[9]....
        /*0050*/ 	.word	0xffffffff


	//   ....[10]....
        /*0054*/ 	.word	0x0500005c


	//   ....[11]....
        /*0058*/ 	.word	0x0500005c


	//   ....[12]....
        /*005c*/ 	.word	0x0500005c


	//   ....[13]....
        /*0060*/ 	.word	0x0500005c


	//   ....[14]....
        /*0064*/ 	.word	0x0500005c


	//   ....[15]....
        /*0068*/ 	.word	0x0500005c


	//   ....[16]....
        /*006c*/ 	.word	0x0500005c


	//   ....[17]....
        /*0070*/ 	.word	0x0500005c


	//   ....[18]....
        /*0074*/ 	.word	0x0500005c


	//   ....[19]....
        /*0078*/ 	.word	0x0500005c


	//----- nvinfo : EIATTR_COOP_GROUP_INSTR_OFFSETS
	.align		4
.L_2381:
        /*007c*/ 	.byte	0x04, 0x28
        /*007e*/ 	.short	(.L_2383 - .L_2382)


	//   ....[0]....
.L_2382:
        /*0080*/ 	.word	0x000010d0


	//   ....[1]....
        /*0084*/ 	.word	0x000010e0


	//   ....[2]....
        /*0088*/ 	.word	0x00001110


	//   ....[3]....
        /*008c*/ 	.word	0x00001120


	//   ....[4]....
        /*0090*/ 	.word	0x00001150


	//   ....[5]....
        /*0094*/ 	.word	0x00001160


	//   ....[6]....
        /*0098*/ 	.word	0x00001190


	//   ....[7]....
        /*009c*/ 	.word	0x000011a0


	//   ....[8]....
        /*00a0*/ 	.word	0x000011d0


	//   ....[9]....
        /*00a4*/ 	.word	0x000011e0


	//   ....[10]....
        /*00a8*/ 	.word	0x00006170


	//   ....[11]....
        /*00ac*/ 	.word	0x00006200


	//   ....[12]....
        /*00b0*/ 	.word	0x00006270


	//   ....[13]....
        /*00b4*/ 	.word	0x000062d0


	//   ....[14]....
        /*00b8*/ 	.word	0x00006340


	//   ....[15]....
        /*00bc*/ 	.word	0x000063a0


	//   ....[16]....
        /*00c0*/ 	.word	0x00006410


	//   ....[17]....
        /*00c4*/ 	.word	0x00006470


	//   ....[18]....
        /*00c8*/ 	.word	0x000064e0


	//   ....[19]....
        /*00cc*/ 	.word	0x00006540


	//----- nvinfo : EIATTR_VRC_CTA_INIT_COUNT
	.align		4
.L_2383:
        /*00d0*/ 	.byte	0x02, 0x4a
	.zero		1
	.zero		1


	//----- nvinfo : EIATTR_EXIT_INSTR_OFFSETS
	.align		4
        /*00d4*/ 	.byte	0x04, 0x1c
        /*00d6*/ 	.short	(.L_2385 - .L_2384)


	//   ....[0]....
.L_2384:
        /*00d8*/ 	.word	0x000060d0


	//   ....[1]....
        /*00dc*/ 	.word	0x00006100


	//----- nvinfo : EIATTR_MAX_THREADS
	.align		4
.L_2385:
        /*00e0*/ 	.byte	0x04, 0x05
        /*00e2*/ 	.short	(.L_2387 - .L_2386)
.L_2386:
        /*00e4*/ 	.word	0x00000080
        /*00e8*/ 	.word	0x00000001
        /*00ec*/ 	.word	0x00000001


	//----- nvinfo : EIATTR_CRS_STACK_SIZE
	.align		4
.L_2387:
        /*00f0*/ 	.byte	0x04, 0x1e
        /*00f2*/ 	.short	(.L_2389 - .L_2388)
.L_2388:
        /*00f4*/ 	.word	0x00000000


	//----- nvinfo : EIATTR_CBANK_PARAM_SIZE
	.align		4
.L_2389:
        /*00f8*/ 	.byte	0x03, 0x19
        /*00fa*/ 	.short	0x0128


	//----- nvinfo : EIATTR_PARAM_CBANK
	.align		4
        /*00fc*/ 	.byte	0x04, 0x0a
        /*00fe*/ 	.short	(.L_2391 - .L_2390)
	.align		4
.L_2390:
        /*0100*/ 	.word	index@(.nv.constant0._ZN10layer_norm31ln_parallel_residual_bwd_kernelINS_13Kernel_traitsIf6__halffS2_fjLj512ELj1ELj4ELj1ELj16ENS_18Kernel_traits_baseILj512EfS2_fS2_fjLj128EEEEELb1ELb1ELb0EEEvNS_9BwdParamsE)
        /*0104*/ 	.short	0x0380
        /*0106*/ 	.short	0x0128


	//----- nvinfo : EIATTR_SW_WAR
	.align		4
.L_2391:
        /*0108*/ 	.byte	0x04, 0x36
        /*010a*/ 	.short	(.L_2393 - .L_2392)
.L_2392:
        /*010c*/ 	.word	0x00000008
.L_2393:


//--------------------- .nv.info._ZN10layer_norm22ln_bwd_finalize_kernelINS_22Kernel_traits_finalizeILj512Ef6__halffS2_fjLb0ELj1024ELj4ENS_18Kernel_traits_baseILj512EfS2_fS2_fjLj1024EEEEELb0ELb1EEEvNS_9BwdParamsE --------------------------
	.section	.nv.info._ZN10layer_norm22ln_bwd_finalize_kernelINS_22Kernel_traits_finalizeILj512Ef6__halffS2_fjLb0ELj1024ELj4ENS_18Kernel_traits_baseILj512EfS2_fS2_fjLj1024EEEEELb0ELb1EEEvNS_9BwdParamsE,"",@"SHT_CUDA_INFO"
	.sectionflags	@""
	.align	4


	//----- nvinfo : EIATTR_CUDA_API_VERSION
	.align		4
        /*0000*/ 	.byte	0x04, 0x37
        /*0002*/ 	.short	(.L_2395 - .L_2394)
.L_2394:
        /*0004*/ 	.word	0x00000082


	//----- nvinfo : EIATTR_KPARAM_INFO
	.align		4
.L_2395:
        /*0008*/ 	.byte	0x04, 0x17
        /*000a*/ 	.short	(.L_2397 - .L_2396)
.L_2396:
        /*000c*/ 	.word	0x00000000
        /*0010*/ 	.short	0x0000
        /*0012*/ 	.short	0x0000
        /*0014*/ 	.byte	0x00, 0xf0, 0xa1, 0x04


	//----- nvinfo : EIATTR_SPARSE_MMA_MASK
	.align		4
.L_2397:
        /*0018*/ 	.byte	0x03, 0x50
        /*001a*/ 	.short	0x0000


	//----- nvinfo : EIATTR_MAXREG_COUNT
	.align		4
        /*001c*/ 	.byte	0x03, 0x1b
        /*001e*/ 	.short	0x0040


	//----- nvinfo : EIATTR_NUM_BARRIERS
	.align		4
        /*0020*/ 	.byte	0x02, 0x4c
        /*0022*/ 	.byte	0x01
	.zero		1


	//----- nvinfo : EIATTR_MERCURY_ISA_VERSION
	.align		4
        /*0024*/ 	.byte	0x03, 0x5f
        /*0026*/ 	.short	0x0101


	//----- nvinfo : EIATTR_COOP_GROUP_MASK_REGIDS
	.align		4
        /*0028*/ 	.byte	0x04, 0x29
        /*002a*/ 	.short	(.L_2399 - .L_2398)


	//   ....[0]....
.L_2398:
        /*002c*/ 	.word	0xffffffff


	//   ....[1]....
        /*0030*/ 	.word	0xffffffff


	//   ....[2]....
        /*0034*/ 	.word	0xffffffff


	//   ....[3]....
        /*0038*/ 	.word	0xffffffff


	//   ....[4]....
        /*003c*/ 	.word	0xffffffff


	//   ....[5]....
        /*0040*/ 	.word	0xffffffff


	//   ....[6]....
        /*0044*/ 	.word	0xffffffff


	//   ....[7]....
        /*0048*/ 	.word	0xffffffff


	//   ....[8]....
        /*004c*/ 	.word	0xffffffff


	//   ....[9]....
        /*0050*/ 	.word	0xffffffff


	//----- nvinfo : EIATTR_COOP_GROUP_INSTR_OFFSETS
	.align		4
.L_2399:
        /*0054*/ 	.byte	0x04, 0x28
        /*0056*/ 	.short	(.L_2401 - .L_2400)


	//   ....[0]....
.L_2400:
        /*0058*/ 	.word	0x00001630


	//   ....[1]....
        /*005c*/ 	.word	0x00001640


	//   ....[2]....
        /*0060*/ 	.word	0x00001670


	//   ....[3]....
        /*0064*/ 	.word	0x00001680


	//   ....[4]....
        /*0068*/ 	.word	0x000016b0


	//   ....[5]....
        /*006c*/ 	.word	0x000016c0


	//   ....[6]....
        /*0070*/ 	.word	0x000016f0


	//   ....[7]....
        /*0074*/ 	.word	0x00001710


	//   ....[8]....
        /*0078*/ 	.word	0x00001740


	//   ....[9]....
        /*007c*/ 	.word	0x00001750


	//----- nvinfo : EIATTR_VRC_CTA_INIT_COUNT
	.align		4
.L_2401:
        /*0080*/ 	.byte	0x02, 0x4a
	.zero		1
	.zero		1


	//----- nvinfo : EIATTR_EXIT_INSTR_OFFSETS
	.align		4
        /*0084*/ 	.byte	0x04, 0x1c
        /*0086*/ 	.short	(.L_2403 - .L_2402)


	//   ....[0]....
.L_2402:
        /*0088*/ 	.word	0x00000070


	//   ....[1]....
        /*008c*/ 	.word	0x000017b0


	//   ....[2]....
        /*0090*/ 	.word	0x00001860


	//----- nvinfo : EIATTR_MAX_THREADS
	.align		4
.L_2403:
        /*0094*/ 	.byte	0x04, 0x05
        /*0096*/ 	.short	(.L_2405 - .L_2404)
.L_2404:
        /*0098*/ 	.word	0x00000400
        /*009c*/ 	.word	0x00000001
        /*00a0*/ 	.word	0x00000001


	//----- nvinfo : EIATTR_CRS_STACK_SIZE
	.align		4
.L_2405:
        /*00a4*/ 	.byte	0x04, 0x1e
        /*00a6*/ 	.short	(.L_2407 - .L_2406)
.L_2406:
        /*00a8*/ 	.word	0x00000000


	//----- nvinfo : EIATTR_CBANK_PARAM_SIZE
	.align		4
.L_2407:
        /*00ac*/ 	.byte	0x03, 0x19
        /*00ae*/ 	.short	0x0128


	//----- nvinfo : EIATTR_PARAM_CBANK
	.align		4
        /*00b0*/ 	.byte	0x04, 0x0a
        /*00b2*/ 	.short	(.L_2409 - .L_2408)
	.align		4
.L_2408:
        /*00b4*/ 	.word	index@(.nv.constant0._ZN10layer_norm22ln_bwd_finalize_kernelINS_22Kernel_traits_finalizeILj512Ef6__halffS2_fjLb0ELj1024ELj4ENS_18Kernel_traits_baseILj512EfS2_fS2_fjLj1024EEEEELb0ELb1EEEvNS_9BwdParamsE)
        /*00b8*/ 	.short	0x0380
        /*00ba*/ 	.short	0x0128


	//----- nvinfo : EIATTR_SW_WAR
	.align		4
.L_2409:
        /*00bc*/ 	.byte	0x04, 0x36
        /*00be*/ 	.short	(.L_2411 - .L_2410)
.L_2410:
        /*00c0*/ 	.word	0x00000008
.L_2411:


//--------------------- .nv.info._ZN10layer_norm40ln_parallel_residual_bwd_finalize_kernelINS_22Kernel_traits_finalizeILj512Ef6__halffS2_fjLb0ELj1024ELj4ENS_18Kernel_traits_baseILj512EfS2_fS2_fjLj1024EEEEELb1EEEvNS_9BwdParamsE --------------------------
	.section	.nv.info._ZN10layer_norm40ln_parallel_residual_bwd_finalize_kernelINS_22Kernel_traits_finalizeILj512Ef6__halffS2_fjLb0ELj1024ELj4ENS_18Kernel_traits_baseILj512EfS2_fS2_fjLj1024EEEEELb1EEEvNS_9BwdParamsE,"",@"SHT_CUDA_INFO"
	.sectionflags	@""
	.align	4


	//----- nvinfo : EIATTR_CUDA_API_VERSION
	.align		4
        /*0000*/ 	.byte	0x04, 0x37
        /*0002*/ 	.short	(.L_2413 - .L_2412)
.L_2412:
        /*0004*/ 	.word	0x00000082


	//----- nvinfo : EIATTR_KPARAM_INFO
	.align		4
.L_2413:
        /*0008*/ 	.byte	0x04, 0x17
        /*000a*/ 	.short	(.L_2415 - .L_2414)
.L_2414:
        /*000c*/ 	.word	0x00000000
        /*0010*/ 	.short	0x0000
        /*0012*/ 	.short	0x0000
        /*0014*/ 	.byte	0x00, 0xf0, 0xa1, 0x04


	//----- nvinfo : EIATTR_SPARSE_MMA_MASK
	.align		4
.L_2415:
        /*0018*/ 	.byte	0x03, 0x50
        /*001a*/ 	.short	0x0000


	//----- nvinfo : EIATTR_MAXREG_COUNT
	.align		4
        /*001c*/ 	.byte	0x03, 0x1b
        /*001e*/ 	.short	0x0040


	//----- nvinfo : EIATTR_NUM_BARRIERS
	.align		4
        /*0020*/ 	.byte	0x02, 0x4c
        /*0022*/ 	.byte	0x01
	.zero		1


	//----- nvinfo : EIATTR_MERCURY_ISA_VERSION
	.align		4
        /*0024*/ 	.byte	0x03, 0x5f
        /*0026*/ 	.short	0x0101


	//----- nvinfo : EIATTR_COOP_GROUP_MASK_REGIDS
	.align		4
        /*0028*/ 	.byte	0x04, 0x29
        /*002a*/ 	.short	(.L_2417 - .L_2416)


	//   ....[0]....
.L_2416:
        /*002c*/ 	.word	0xffffffff


	//   ....[1]....
        /*0030*/ 	.word	0xffffffff


	//   ....[2]....
        /*0034*/ 	.word	0xffffffff


	//   ....[3]....
        /*0038*/ 	.word	0xffffffff


	//   ....[4]....
        /*003c*/ 	.word	0xffffffff


	//   ....[5]....
        /*0040*/ 	.word	0xffffffff


	//   ....[6]....
        /*0044*/ 	.word	0xffffffff


	//   ....[7]....
        /*0048*/ 	.word	0xffffffff


	//   ....[8]....
        /*004c*/ 	.word	0xffffffff


	//   ....[9]....
        /*0050*/ 	.word	0xffffffff


	//   ....[10]....
        /*0054*/ 	.word	0xffffffff


	//   ....[11]....
        /*0058*/ 	.word	0xffffffff


	//   ....[12]....
        /*005c*/ 	.word	0xffffffff


	//   ....[13]....
        /*0060*/ 	.word	0xffffffff


	//   ....[14]....
        /*0064*/ 	.word	0xffffffff


	//   ....[15]....
        /*0068*/ 	.word	0xffffffff


	//   ....[16]....
        /*006c*/ 	.word	0xffffffff


	//   ....[17]....
        /*0070*/ 	.word	0xffffffff


	//   ....[18]....
        /*0074*/ 	.word	0xffffffff


	//   ....[19]....
        /*0078*/ 	.word	0xffffffff


	//----- nvinfo : EIATTR_COOP_GROUP_INSTR_OFFSETS
	.align		4
.L_2417:
        /*007c*/ 	.byte	0x04, 0x28
        /*007e*/ 	.short	(.L_2419 - .L_2418)


	//   ....[0]....
.L_2418:
        /*0080*/ 	.word	0x00001410


	//   ....[1]....
        /*0084*/ 	.word	0x00001420


	//   ....[2]....
        /*0088*/ 	.word	0x00001430


	//   ....[3]....
        /*008c*/ 	.word	0x00001440


	//   ....[4]....
        /*0090*/ 	.word	0x00001470


	//   ....[5]....
        /*0094*/ 	.word	0x00001490


	//   ....[6]....
        /*0098*/ 	.word	0x000014b0


	//   ....[7]....
        /*009c*/ 	.word	0x000014c0


	//   ....[8]....
        /*00a0*/ 	.word	0x000014f0


	//   ....[9]....
        /*00a4*/ 	.word	0x00001510


	//   ....[10]....
        /*00a8*/ 	.word	0x00001530


	//   ....[11]....
        /*00ac*/ 	.word	0x00001540


	//   ....[12]....
        /*00b0*/ 	.word	0x00001570


	//   ....[13]....
        /*00b4*/ 	.word	0x00001590


	//   ....[14]....
        /*00b8*/ 	.word	0x000015b0


	//   ....[15]....
        /*00bc*/ 	.word	0x000015c0


	//   ....[16]....
        /*00c0*/ 	.word	0x000015f0


	//   ....[17]....
        /*00c4*/ 	.word	0x00001620


	//   ....[18]....
        /*00c8*/ 	.word	0x00001630


	//   ....[19]....
        /*00cc*/ 	.word	0x00001640


	//----- nvinfo : EIATTR_VRC_CTA_INIT_COUNT
	.align		4
.L_2419:
        /*00d0*/ 	.byte	0x02, 0x4a
	.zero		1
	.zero		1


	//----- nvinfo : EIATTR_EXIT_INSTR_OFFSETS
	.align		4
        /*00d4*/ 	.byte	0x04, 0x1c
        /*00d6*/ 	.short	(.L_2421 - .L_2420)


	//   ....[0]....
.L_2420:
        /*00d8*/ 	.word	0x00000060


	//   ....[1]....
        /*00dc*/ 	.word	0x000016e0


	//   ....[2]....
        /*00e0*/ 	.word	0x00001810


	//----- nvinfo : EIATTR_MAX_THREADS
	.align		4
.L_2421:
        /*00e4*/ 	.byte	0x04, 0x05
        /*00e6*/ 	.short	(.L_2423 - .L_2422)
.L_2422:
        /*00e8*/ 	.word	0x00000400
        /*00ec*/ 	.word	0x00000001
        /*00f0*/ 	.word	0x00000001


	//----- nvinfo : EIATTR_CRS_STACK_SIZE
	.align		4
.L_2423:
        /*00f4*/ 	.byte	0x04, 0x1e
        /*00f6*/ 	.short	(.L_2425 - .L_2424)
.L_2424:
        /*00f8*/ 	.word	0x00000000


	//----- nvinfo : EIATTR_CBANK_PARAM_SIZE
	.align		4
.L_2425:
        /*00fc*/ 	.byte	0x03, 0x19
        /*00fe*/ 	.short	0x0128


	//----- nvinfo : EIATTR_PARAM_CBANK
	.align		4
        /*0100*/ 	.byte	0x04, 0x0a
        /*0102*/ 	.short	(.L_2427 - .L_2426)
	.align		4
.L_2426:
        /*0104*/ 	.word	index@(.nv.constant0._ZN10layer_norm40ln_parallel_residual_bwd_finalize_kernelINS_22Kernel_traits_finalizeILj512Ef6__halffS2_fjLb0ELj1024ELj4ENS_18Kernel_traits_baseILj512EfS2_fS2_fjLj1024EEEEELb1EEEvNS_9BwdParamsE)
        /*0108*/ 	.short	0x0380
        /*010a*/ 	.short	0x0128


	//----- nvinfo : EIATTR_SW_WAR
	.align		4
.L_2427:
        /*010c*/ 	.byte	0x04, 0x36
        /*010e*/ 	.short	(.L_2429 - .L_2428)
.L_2428:
        /*0110*/ 	.word	0x00000008
.L_2429:


//--------------------- .nv.info._ZN10layer_norm31ln_parallel_residual_bwd_kernelINS_13Kernel_traitsIf6__halffS2_fjLj512ELj1ELj4ELj1ELj16ENS_18Kernel_traits_baseILj512EfS2_fS2_fjLj128EEEEELb1ELb1ELb1EEEvNS_9BwdParamsE --------------------------
	.section	.nv.info._ZN10layer_norm31ln_parallel_residual_bwd_kernelINS_13Kernel_traitsIf6__halffS2_fjLj512ELj1ELj4ELj1ELj16ENS_18Kernel_traits_baseILj512EfS2_fS2_fjLj128EEEEELb1ELb1ELb1EEEvNS_9BwdParamsE,"",@"SHT_CUDA_INFO"
	.sectionflags	@""
	.align	4


	//----- nvinfo : EIATTR_CUDA_API_VERSION
	.align		4
        /*0000*/ 	.byte	0x04, 0x37
        /*0002*/ 	.short	(.L_2431 - .L_2430)
.L_2430:
        /*0004*/ 	.word	0x00000082


	//----- nvinfo : EIATTR_KPARAM_INFO
	.align		4
.L_2431:
        /*0008*/ 	.byte	0x04, 0x17
        /*000a*/ 	.short	(.L_2433 - .L_2432)
.L_2432:
        /*000c*/ 	.word	0x00000000
        /*0010*/ 	.short	0x0000
        /*0012*/ 	.short	0x0000
        /*0014*/ 	.byte	0x00, 0xf0, 0xa1, 0x04


	//----- nvinfo : EIATTR_SPARSE_MMA_MASK
	.align		4
.L_2433:
        /*0018*/ 	.byte	0x03, 0x50
        /*001a*/ 	.short	0x0000


	//----- nvinfo : EIATTR_MAXREG_COUNT
	.align		4
        /*001c*/ 	.byte	0x03, 0x1b
        /*001e*/ 	.short	0x00ff


	//----- nvinfo : EIATTR_NUM_BARRIERS
	.align		4
        /*0020*/ 	.byte	0x02, 0x4c
        /*0022*/ 	.byte	0x01
	.zero		1


	//----- nvinfo : EIATTR_MERCURY_ISA_VERSION
	.align		4
        /*0024*/ 	.byte	0x03, 0x5f
        /*0026*/ 	.short	0x0101


	//----- nvinfo : EIATTR_COOP_GROUP_MASK_REGIDS
	.align		4
        /*0028*/ 	.byte	0x04, 0x29
        /*002a*/ 	.short	(.L_2435 - .L_2434)


	//   ....[0]....
.L_2434:
        /*002c*/ 	.word	0xffffffff


	//   ....[1]....
        /*0030*/ 	.word	0xffffffff


	//   ....[2]....
        /*0034*/ 	.word	0xffffffff


	//   ....[3]....
        /*0038*/ 	.word	0xffffffff


	//   ....[4]....
        /*003c*/ 	.word	0xffffffff


	//   ....[5]....
        /*0040*/ 	.word	0xffffffff


	//   ....[6]....
        /*0044*/ 	.word	0xffffffff


	//   ....[7]....
        /*0048*/ 	.word	0xffffffff


	//   ....[8]....
        /*004c*/ 	.word	0xffffffff


	//   ....[9]....
        /*0050*/ 	.word	0xffffffff


	//   ....[10]....
        /*0054*/ 	.word	0x05000082


	//   ....[11]....
        /*0058*/ 	.word	0x05000082


	//   ....[12]....
        /*005c*/ 	.word	0x05000082


	//   ....[13]....
        /*0060*/ 	.word	0x05000082


	//   ....[14]....
        /*0064*/ 	.word	0x05000082


	//   ....[15]....
        /*0068*/ 	.word	0x05000082


	//   ....[16]....
        /*006c*/ 	.word	0x05000082


	//   ....[17]....
        /*0070*/ 	.word	0x05000082


	//   ....[18]....
        /*0074*/ 	.word	0x05000082


	//   ....[19]....
        /*0078*/ 	.word	0x05000082


	//----- nvinfo : EIATTR_COOP_GROUP_INSTR_OFFSETS
	.align		4
.L_2435:
        /*007c*/ 	.byte	0x04, 0x28
        /*007e*/ 	.short	(.L_2437 - .L_2436)


	//   ....[0]....
.L_2436:
        /*0080*/ 	.word	0x00000f70


	//   ....[1]....
        /*0084*/ 	.word	0x00000f80


	//   ....[2]....
        /*0088*/ 	.word	0x00000fb0


	//   ....[3]....
        /*008c*/ 	.word	0x00000fc0


	//   ....[4]....
        /*0090*/ 	.word	0x00000ff0


	//   ....[5]....
        /*0094*/ 	.word	0x00001000


	//   ....[6]....
        /*0098*/ 	.word	0x00001030


	//   ....[7]....
        /*009c*/ 	.word	0x00001040


	//   ....[8]....
        /*00a0*/ 	.word	0x00001070


	//   ....[9]....
        /*00a4*/ 	.word	0x00001080


	//   ....[10]....
        /*00a8*/ 	.word	0x00005e20


	//   ....[11]....
        /*00ac*/ 	.word	0x00005eb0


	//   ....[12]....
        /*00b0*/ 	.word	0x00005f20


	//   ....[13]....
        /*00b4*/ 	.word	0x00005f80


	//   ....[14]....
        /*00b8*/ 	.word	0x00005ff0


	//   ....[15]....
        /*00bc*/ 	.word	0x00006050


	//   ....[16]....
        /*00c0*/ 	.word	0x000060c0


	//   ....[17]....
        /*00c4*/ 	.word	0x00006120


	//   ....[18]....
        /*00c8*/ 	.word	0x00006190


	//   ....[19]....
        /*00cc*/ 	.word	0x000061f0


	//----- nvinfo : EIATTR_VRC_CTA_INIT_COUNT
	.align		4
.L_2437:
        /*00d0*/ 	.byte	0x02, 0x4a
	.zero		1
	.zero		1


	//----- nvinfo : EIATTR_EXIT_INSTR_OFFSETS
	.align		4
        /*00d4*/ 	.byte	0x04, 0x1c
        /*00d6*/ 	.short	(.L_2439 - .L_2438)


	//   ....[0]....
.L_2438:
        /*00d8*/ 	.word	0x00005db0


	//----- nvinfo : EIATTR_MAX_THREADS
	.align		4
.L_2439:
        /*00dc*/ 	.byte	0x04, 0x05
        /*00de*/ 	.short	(.L_2441 - .L_2440)
.L_2440:
        /*00e0*/ 	.word	0x00000080
        /*00e4*/ 	.word	0x00000001
        /*00e8*/ 	.word	0x00000001


	//----- nvinfo : EIATTR_CRS_STACK_SIZE
	.align		4
.L_2441:
        /*00ec*/ 	.byte	0x04, 0x1e
        /*00ee*/ 	.short	(.L_2443 - .L_2442)
.L_2442:
        /*00f0*/ 	.word	0x00000000


	//----- nvinfo : EIATTR_CBANK_PARAM_SIZE
	.align		4
.L_2443:
        /*00f4*/ 	.byte	0x03, 0x19
        /*00f6*/ 	.short	0x0128


	//----- nvinfo : EIATTR_PARAM_CBANK
	.align		4
        /*00f8*/ 	.byte	0x04, 0x0a
        /*00fa*/ 	.short	(.L_2445 - .L_2444)
	.align		4
.L_2444:
        /*00fc*/ 	.word	index@(.nv.constant0._ZN10layer_norm31ln_parallel_residual_bwd_kernelINS_13Kernel_traitsIf6__halffS2_fjLj512ELj1ELj4ELj1ELj16ENS_18Kernel_traits_baseILj512EfS2_fS2_fjLj128EEEEELb1ELb1ELb1EEEvNS_9BwdParamsE)
        /*0100*/ 	.short	0x0380
        /*0102*/ 	.short	0x0128


	//----- nvinfo : EIATTR_SW_WAR
	.align		4
.L_2445:
        /*0104*/ 	.byte	0x04, 0x36
        /*0106*/ 	.short	(.L_2447 - .L_2446)
.L_2446:
        /*0108*/ 	.word	0x00000008
.L_2447:


//--------------------- .nv.info._ZN10layer_norm31ln_parallel_residual_bwd_kernelINS_13Kernel_traitsI6__halfffffjLj512ELj1ELj4ELj1ELj16ENS_18Kernel_traits_baseILj512ES2_ffffjLj128EEEEELb0ELb0ELb0EEEvNS_9BwdParamsE --------------------------
	.section	.nv.info._ZN10layer_norm31ln_parallel_residual_bwd_kernelINS_13Kernel_traitsI6__halfffffjLj512ELj1ELj4ELj1ELj16ENS_18Kernel_traits_baseILj512ES2_ffffjLj128EEEEELb0ELb0ELb0EEEvNS_9BwdParamsE,"",@"SHT_CUDA_INFO"
	.sectionflags	@""
	.align	4


	//----- nvinfo : EIATTR_CUDA_API_VERSION
	.align		4
        /*0000*/ 	.byte	0x04, 0x37
        /*0002*/ 	.short	(.L_2449 - .L_2448)
.L_2448:
        /*0004*/ 	.word	0x00000082


	//----- nvinfo : EIATTR_KPARAM_INFO
	.align		4
.L_2449:
        /*0008*/ 	.byte	0x04, 0x17
        /*000a*/ 	.short	(.L_2451 - .L_2450)
.L_2450:
        /*000c*/ 	.word	0x00000000
        /*0010*/ 	.short	0x0000
        /*0012*/ 	.short	0x0000
        /*0014*/ 	.byte	0x00, 0xf0, 0xa1, 0x04


	//----- nvinfo : EIATTR_SPARSE_MMA_MASK
	.align		4
.L_2451:
        /*0018*/ 	.byte	0x03, 0x50
        /*001a*/ 	.short	0x0000


	//----- nvinfo : EIATTR_MAXREG_COUNT
	.align		4
        /*001c*/ 	.byte	0x03, 0x1b
        /*001e*/ 	.short	0x00ff


	//----- nvinfo : EIATTR_NUM_BARRIERS
	.align		4
        /*0020*/ 	.byte	0x02, 0x4c
        /*0022*/ 	.byte	0x01
	.zero		1


	//----- nvinfo : EIATTR_MERCURY_ISA_VERSION
	.align		4
        /*0024*/ 	.byte	0x03, 0x5f
        /*0026*/ 	.short	0x0101


	//----- nvinfo : EIATTR_COOP_GROUP_MASK_REGIDS
	.align		4
        /*0028*/ 	.byte	0x04, 0x29
        /*002a*/ 	.short	(.L_2453 - .L_2452)


	//   ....[0]....
.L_2452:
        /*002c*/ 	.word	0xffffffff


	//   ....[1]....
        /*0030*/ 	.word	0xffffffff


	//   ....[2]....
        /*0034*/ 	.word	0xffffffff


	//   ....[3]....
        /*0038*/ 	.word	0xffffffff


	//   ....[4]....
        /*003c*/ 	.word	0xffffffff


	//   ....[5]....
        /*0040*/ 	.word	0xffffffff


	//   ....[6]....
        /*0044*/ 	.word	0xffffffff


	//   ....[7]....
        /*0048*/ 	.word	0xffffffff


	//   ....[8]....
        /*004c*/ 	.word	0xffffffff


	//   ....[9]....
        /*0050*/ 	.word	0xffffffff


	//   ....[10]....
        /*0054*/ 	.word	0x05000068


	//   ....[11]....
        /*0058*/ 	.word	0x05000068


	//   ....[12]....
        /*005c*/ 	.word	0x05000068


	//   ....[13]....
        /*0060*/ 	.word	0x05000068


	//   ....[14]....
        /*0064*/ 	.word	0x05000068


	//   ....[15]....
        /*0068*/ 	.word	0x05000068


	//   ....[16]....
        /*006c*/ 	.word	0x05000068


	//   ....[17]....
        /*0070*/ 	.word	0x05000068


	//   ....[18]....
        /*0074*/ 	.word	0x05000068


	//   ....[19]....
        /*0078*/ 	.word	0x05000068


	//----- nvinfo : EIATTR_COOP_GROUP_INSTR_OFFSETS
	.align		4
.L_2453:
        /*007c*/ 	.byte	0x04, 0x28
        /*007e*/ 	.short	(.L_2455 - .L_2454)


	//   ....[0]....
.L_2454:
        /*0080*/ 	.word	0x00001c80


	//   ....[1]....
        /*0084*/ 	.word	0x00001c90


	//   ....[2]....
        /*0088*/ 	.word	0x00001cc0


	//   ....[3]....
        /*008c*/ 	.word	0x00001cd0


	//   ....[4]....
        /*0090*/ 	.word	0x00001d00


	//   ....[5]....
        /*0094*/ 	.word	0x00001d10


	//   ....[6]....
        /*0098*/ 	.word	0x00001d40


	//   ....[7]....
        /*009c*/ 	.word	0x00001d50


	//   ....[8]....
        /*00a0*/ 	.word	0x00001d80


	//   ....[9]....
        /*00a4*/ 	.word	0x00001d90


	//   ....[10]....
        /*00a8*/ 	.word	0x00005a90


	//   ....[11]....
        /*00ac*/ 	.word	0x00005b20


	//   ....[12]....
        /*00b0*/ 	.word	0x00005b80


	//   ....[13]....
        /*00b4*/ 	.word	0x00005be0


	//   ....[14]....
        /*00b8*/ 	.word	0x00005c40


	//   ....[15]....
        /*00bc*/ 	.word	0x00005ca0


	//   ....[16]....
        /*00c0*/ 	.word	0x00005d00


	//   ....[17]....
        /*00c4*/ 	.word	0x00005d60


	//   ....[18]....
        /*00c8*/ 	.word	0x00005dc0


	//   ....[19]....
        /*00cc*/ 	.word	0x00005e20


	//----- nvinfo : EIATTR_VRC_CTA_INIT_COUNT
	.align		4
.L_2455:
        /*00d0*/ 	.byte	0x02, 0x4a
	.zero		1
	.zero		1


	//----- nvinfo : EIATTR_EXIT_INSTR_OFFSETS
	.align		4
        /*00d4*/ 	.byte	0x04, 0x1c
        /*00d6*/ 	.short	(.L_2457 - .L_2456)


	//   ....[0]....
.L_2456:
        /*00d8*/ 	.word	0x000059c0


	//   ....[1]....
        /*00dc*/ 	.word	0x00005a30


	//----- nvinfo : EIATTR_MAX_THREADS
	.align		4
.L_2457:
        /*00e0*/ 	.byte	0x04, 0x05
        /*00e2*/ 	.short	(.L_2459 - .L_2458)
.L_2458:
        /*00e4*/ 	.word	0x00000080
        /*00e8*/ 	.word	0x00000001
        /*00ec*/ 	.word	0x00000001


	//----- nvinfo : EIATTR_CRS_STACK_SIZE
	.align		4
.L_2459:
        /*00f0*/ 	.byte	0x04, 0x1e
        /*00f2*/ 	.short	(.L_2461 - .L_2460)
.L_2460:
        /*00f4*/ 	.word	0x00000000


	//----- nvinfo : EIATTR_CBANK_PARAM_SIZE
	.align		4
.L_2461:
        /*00f8*/ 	.byte	0x03, 0x19
        /*00fa*/ 	.short	0x0128


	//----- nvinfo : EIATTR_PARAM_CBANK
	.align		4
        /*00fc*/ 	.byte	0x04, 0x0a
        /*00fe*/ 	.short	(.L_2463 - .L_2462)
	.align		4
.L_2462:
        /*0100*/ 	.word	index@(.nv.constant0._ZN10layer_norm31ln_parallel_residual_bwd_kernelINS_13Kernel_traitsI6__halfffffjLj512ELj1ELj4ELj1ELj16ENS_18Kernel_traits_baseILj512ES2_ffffjLj128EEEEELb0ELb0ELb0EEEvNS_9BwdParamsE)
        /*0104*/ 	.short	0x0380
        /*0106*/ 	.short	0x0128


	//----- nvinfo : EIATTR_SW_WAR
	.align		4
.L_2463:
        /*0108*/ 	.byte	0x04, 0x36
        /*010a*/ 	.short	(.L_2465 - .L_2464)
.L_2464:
        /*010c*/ 	.word	0x00000008
.L_2465:


//--------------------- .nv.info._ZN10layer_norm31ln_parallel_residual_bwd_kernelINS_13Kernel_traitsI6__halfffffjLj512ELj1ELj4ELj1ELj16ENS_18Kernel_traits_baseILj512ES2_ffffjLj128EEEEELb0ELb0ELb1EEEvNS_9BwdParamsE --------------------------
	.section	.nv.info._ZN10layer_norm31ln_parallel_residual_bwd_kernelINS_13Kernel_traitsI6__halfffffjLj512ELj1ELj4ELj1ELj16ENS_18Kernel_traits_baseILj512ES2_ffffjLj128EEEEELb0ELb0ELb1EEEvNS_9BwdParamsE,"",@"SHT_CUDA_INFO"
	.sectionflags	@""
	.align	4


	//----- nvinfo : EIATTR_CUDA_API_VERSION
	.align		4
        /*0000*/ 	.byte	0x04, 0x37
        /*0002*/ 	.short	(.L_2467 - .L_2466)
.L_2466:
        /*0004*/ 	.word	0x00000082


	//----- nvinfo : EIATTR_KPARAM_INFO
	.align		4
.L_2467:
        /*0008*/ 	.byte	0x04, 0x17
        /*000a*/ 	.short	(.L_2469 - .L_2468)
.L_2468:
        /*000c*/ 	.word	0x00000000
        /*0010*/ 	.short	0x0000
        /*0012*/ 	.short	0x0000
        /*0014*/ 	.byte	0x00, 0xf0, 0xa1, 0x04


	//----- nvinfo : EIATTR_SPARSE_MMA_MASK
	.align		4
.L_2469:
        /*0018*/ 	.byte	0x03, 0x50
        /*001a*/ 	.short	0x0000


	//----- nvinfo : EIATTR_MAXREG_COUNT
	.align		4
        /*001c*/ 	.byte	0x03, 0x1b
        /*001e*/ 	.short	0x00ff


	//----- nvinfo : EIATTR_NUM_BARRIERS
	.align		4
        /*0020*/ 	.byte	0x02, 0x4c
        /*0022*/ 	.byte	0x01
	.zero		1


	//----- nvinfo : EIATTR_MERCURY_ISA_VERSION
	.align		4
        /*0024*/ 	.byte	0x03, 0x5f
        /*0026*/ 	.short	0x0101


	//----- nvinfo : EIATTR_COOP_GROUP_MASK_REGIDS
	.align		4
        /*0028*/ 	.byte	0x04, 0x29
        /*002a*/ 	.short	(.L_2471 - .L_2470)


	//   ....[0]....
.L_2470:
        /*002c*/ 	.word	0xffffffff


	//   ....[1]....
        /*0030*/ 	.word	0xffffffff


	//   ....[2]....
        /*0034*/ 	.word	0xffffffff


	//   ....[3]....
        /*0038*/ 	.word	0xffffffff


	//   ....[4]....
        /*003c*/ 	.word	0xffffffff


	//   ....[5]....
        /*0040*/ 	.word	0xffffffff


	//   ....[6]....
        /*0044*/ 	.word	0xffffffff


	//   ....[7]....
        /*0048*/ 	.word	0xffffffff


	//   ....[8]....
        /*004c*/ 	.word	0xffffffff


	//   ....[9]....
        /*0050*/ 	.word	0xffffffff


	//   ....[10]....
        /*0054*/ 	.word	0x05000024


	//   ....[11]....
        /*0058*/ 	.word	0x05000024


	//   ....[12]....
        /*005c*/ 	.word	0x05000024


	//   ....[13]....
        /*0060*/ 	.word	0x05000024


	//   ....[14]....
        /*0064*/ 	.word	0x05000024


	//   ....[15]....
        /*0068*/ 	.word	0x05000024


	//   ....[16]....
        /*006c*/ 	.word	0x05000024


	//   ....[17]....
        /*0070*/ 	.word	0x05000024


	//   ....[18]....
        /*0074*/ 	.word	0x05000024


	//   ....[19]....
        /*0078*/ 	.word	0x05000024


	//----- nvinfo : EIATTR_COOP_GROUP_INSTR_OFFSETS
	.align		4
.L_2471:
        /*007c*/ 	.byte	0x04, 0x28
        /*007e*/ 	.short	(.L_2473 - .L_2472)


	//   ....[0]....
.L_2472:
        /*0080*/ 	.word	0x00001750


	//   ....[1]....
        /*0084*/ 	.word	0x00001760


	//   ....[2]....
        /*0088*/ 	.word	0x00001790


	//   ....[3]....
        /*008c*/ 	.word	0x000017a0


	//   ....[4]....
        /*0090*/ 	.word	0x000017d0


	//   ....[5]....
        /*0094*/ 	.word	0x000017e0


	//   ....[6]....
        /*0098*/ 	.word	0x00001810


	//   ....[7]....
        /*009c*/ 	.word	0x00001820


	//   ....[8]....
        /*00a0*/ 	.word	0x00001850


	//   ....[9]....
        /*00a4*/ 	.word	0x00001860


	//   ....[10]....
        /*00a8*/ 	.word	0x00005090


	//   ....[11]....
        /*00ac*/ 	.word	0x00005120


	//   ....[12]....
        /*00b0*/ 	.word	0x00005190


	//   ....[13]....
        /*00b4*/ 	.word	0x000051f0


	//   ....[14]....
        /*00b8*/ 	.word	0x00005260


	//   ....[15]....
        /*00bc*/ 	.word	0x000052c0


	//   ....[16]....
        /*00c0*/ 	.word	0x00005330


	//   ....[17]....
        /*00c4*/ 	.word	0x00005390


	//   ....[18]....
        /*00c8*/ 	.word	0x00005400


	//   ....[19]....
        /*00cc*/ 	.word	0x00005460


	//----- nvinfo : EIATTR_VRC_CTA_INIT_COUNT
	.align		4
.L_2473:
        /*00d0*/ 	.byte	0x02, 0x4a
	.zero		1
	.zero		1


	//----- nvinfo : EIATTR_EXIT_INSTR_OFFSETS
	.align		4
        /*00d4*/ 	.byte	0x04, 0x1c
        /*00d6*/ 	.short	(.L_2475 - .L_2474)


	//   ....[0]....
.L_2474:
        /*00d8*/ 	.word	0x00005020


	//----- nvinfo : EIATTR_MAX_THREADS
	.align		4
.L_2475:
        /*00dc*/ 	.byte	0x04, 0x05
        /*00de*/ 	.short	(.L_2477 - .L_2476)
.L_2476:
        /*00e0*/ 	.word	0x00000080
        /*00e4*/ 	.word	0x00000001
        /*00e8*/ 	.word	0x00000001


	//----- nvinfo : EIATTR_CRS_STACK_SIZE
	.align		4
.L_2477:
        /*00ec*/ 	.byte	0x04, 0x1e
        /*00ee*/ 	.short	(.L_2479 - .L_2478)
.L_2478:
        /*00f0*/ 	.word	0x00000000


	//----- nvinfo : EIATTR_CBANK_PARAM_SIZE
	.align		4
.L_2479:
        /*00f4*/ 	.byte	0x03, 0x19
        /*00f6*/ 	.short	0x0128


	//----- nvinfo : EIATTR_PARAM_CBANK
	.align		4
        /*00f8*/ 	.byte	0x04, 0x0a
        /*00fa*/ 	.short	(.L_2481 - .L_2480)
	.align		4
.L_2480:
        /*00fc*/ 	.word	index@(.nv.constant0._ZN10layer_norm31ln_parallel_residual_bwd_kernelINS_13Kernel_traitsI6__halfffffjLj512ELj1ELj4ELj1ELj16ENS_18Kernel_traits_baseILj512ES2_ffffjLj128EEEEELb0ELb0ELb1EEEvNS_9BwdParamsE)
        /*0100*/ 	.short	0x0380
        /*0102*/ 	.short	0x0128


	//----- nvinfo : EIATTR_SW_WAR
	.align		4
.L_2481:
        /*0104*/ 	.byte	0x04, 0x36
        /*0106*/ 	.short	(.L_2483 - .L_2482)
.L_2482:
        /*0108*/ 	.word	0x00000008
.L_2483:


//--------------------- .nv.info._ZN10layer_norm31ln_parallel_residual_bwd_kernelINS_13Kernel_traitsI6__halfffffjLj512ELj1ELj4ELj1ELj16ENS_18Kernel_traits_baseILj512ES2_ffffjLj128EEEEELb0ELb1ELb0EEEvNS_9BwdParamsE --------------------------
	.section	.nv.info._ZN10layer_norm31ln_parallel_residual_bwd_kernelINS_13Kernel_traitsI6__halfffffjLj512ELj1ELj4ELj1ELj16ENS_18Kernel_traits_baseILj512ES2_ffffjLj128EEEEELb0ELb1ELb0EEEvNS_9BwdParamsE,"",@"SHT_CUDA_INFO"
	.sectionflags	@""
	.align	4


	//----- nvinfo : EIATTR_CUDA_API_VERSION
	.align		4
        /*0000*/ 	.byte	0x04, 0x37
        /*0002*/ 	.short	(.L_2485 - .L_2484)
.L_2484:
        /*0004*/ 	.word	0x00000082


	//----- nvinfo : EIATTR_KPARAM_INFO
	.align		4
.L_2485:
        /*0008*/ 	.byte	0x04, 0x17
        /*000a*/ 	.short	(.L_2487 - .L_2486)
.L_2486:
        /*000c*/ 	.word	0x00000000
        /*0010*/ 	.short	0x0000
        /*0012*/ 	.short	0x0000
        /*0014*/ 	.byte	0x00, 0xf0, 0xa1, 0x04


	//----- nvinfo : EIATTR_SPARSE_MMA_MASK
	.align		4
.L_2487:
        /*0018*/ 	.byte	0x03, 0x50
        /*001a*/ 	.short	0x0000


	//----- nvinfo : EIATTR_MAXREG_COUNT
	.align		4
        /*001c*/ 	.byte	0x03, 0x1b
        /*001e*/ 	.short	0x00ff


	//----- nvinfo : EIATTR_NUM_BARRIERS
	.align		4
        /*0020*/ 	.byte	0x02, 0x4c
        /*0022*/ 	.byte	0x01
	.zero		1


	//----- nvinfo : EIATTR_MERCURY_ISA_VERSION
	.align		4
        /*0024*/ 	.byte	0x03, 0x5f
        /*0026*/ 	.short	0x0101


	//----- nvinfo : EIATTR_COOP_GROUP_MASK_REGIDS
	.align		4
        /*0028*/ 	.byte	0x04, 0x29
        /*002a*/ 	.short	(.L_2489 - .L_2488)


	//   ....[0]....
.L_2488:
        /*002c*/ 	.word	0xffffffff


	//   ....[1]....
        /*0030*/ 	.word	0xffffffff


	//   ....[2]....
        /*0034*/ 	.word	0xffffffff


	//   ....[3]....
        /*0038*/ 	.word	0xffffffff


	//   ....[4]....
        /*003c*/ 	.word	0xffffffff


	//   ....[5]....
        /*0040*/ 	.word	0xffffffff


	//   ....[6]....
        /*0044*/ 	.word	0xffffffff


	//   ....[7]....
        /*0048*/ 	.word	0xffffffff


	//   ....[8]....
        /*004c*/ 	.word	0xffffffff


	//   ....[9]....
        /*0050*/ 	.word	0xffffffff


	//   ....[10]....
        /*0054*/ 	.word	0x05000067


	//   ....[11]....
        /*0058*/ 	.word	0x05000067


	//   ....[12]....
        /*005c*/ 	.word	0x05000067


	//   ....[13]....
        /*0060*/ 	.word	0x05000067


	//   ....[14]....
        /*0064*/ 	.word	0x05000067


	//   ....[15]....
        /*0068*/ 	.word	0x05000067


	//   ....[16]....
        /*006c*/ 	.word	0x05000067


	//   ....[17]....
        /*0070*/ 	.word	0x05000067


	//   ....[18]....
        /*0074*/ 	.word	0x05000067


	//   ....[19]....
        /*0078*/ 	.word	0x05000067


	//----- nvinfo : EIATTR_COOP_GROUP_INSTR_OFFSETS
	.align		4
.L_2489:
        /*007c*/ 	.byte	0x04, 0x28
        /*007e*/ 	.short	(.L_2491 - .L_2490)


	//   ....[0]....
.L_2490:
        /*0080*/ 	.word	0x00001e10


	//   ....[1]....
        /*0084*/ 	.word	0x00001e20


	//   ....[2]....
        /*0088*/ 	.word	0x00001e50


	//   ....[3]....
        /*008c*/ 	.word	0x00001e60


	//   ....[4]....
        /*0090*/ 	.word	0x00001e90


	//   ....[5]....
        /*0094*/ 	.word	0x00001ea0


	//   ....[6]....
        /*0098*/ 	.word	0x00001ed0


	//   ....[7]....
        /*009c*/ 	.word	0x00001ee0


	//   ....[8]....
        /*00a0*/ 	.word	0x00001f10


	//   ....[9]....
        /*00a4*/ 	.word	0x00001f20


	//   ....[10]....
        /*00a8*/ 	.word	0x000054e0


	//   ....[11]....
        /*00ac*/ 	.word	0x00005570


	//   ....[12]....
        /*00b0*/ 	.word	0x000055e0


	//   ....[13]....
        /*00b4*/ 	.word	0x00005640


	//   ....[14]....
        /*00b8*/ 	.word	0x000056b0


	//   ....[15]....
        /*00bc*/ 	.word	0x00005710


	//   ....[16]....
        /*00c0*/ 	.word	0x00005780


	//   ....[17]....
        /*00c4*/ 	.word	0x000057e0


	//   ....[18]....
        /*00c8*/ 	.word	0x00005850


	//   ....[19]....
        /*00cc*/ 	.word	0x000058b0


	//----- nvinfo : EIATTR_VRC_CTA_INIT_COUNT
	.align		4
.L_2491:
        /*00d0*/ 	.byte	0x02, 0x4a
	.zero		1
	.zero		1


	//----- nvinfo : EIATTR_EXIT_INSTR_OFFSETS
	.align		4
        /*00d4*/ 	.byte	0x04, 0x1c
        /*00d6*/ 	.short	(.L_2493 - .L_2492)


	//   ....[0]....
.L_2492:
        /*00d8*/ 	.word	0x00005440


	//   ....[1]....
        /*00dc*/ 	.word	0x00005470


	//----- nvinfo : EIATTR_MAX_THREADS
	.align		4
.L_2493:
        /*00e0*/ 	.byte	0x04, 0x05
        /*00e2*/ 	.short	(.L_2495 - .L_2494)
.L_2494:
        /*00e4*/ 	.word	0x00000080
        /*00e8*/ 	.word	0x00000001
        /*00ec*/ 	.word	0x00000001


	//----- nvinfo : EIATTR_CRS_STACK_SIZE
	.align		4
.L_2495:
        /*00f0*/ 	.byte	0x04, 0x1e
        /*00f2*/ 	.short	(.L_2497 - .L_2496)
.L_2496:
        /*00f4*/ 	.word	0x00000000


	//----- nvinfo : EIATTR_CBANK_PARAM_SIZE
	.align		4
.L_2497:
        /*00f8*/ 	.byte	0x03, 0x19
        /*00fa*/ 	.short	0x0128


	//----- nvinfo : EIATTR_PARAM_CBANK
	.align		4
        /*00fc*/ 	.byte	0x04, 0x0a
        /*00fe*/ 	.short	(.L_2499 - .L_2498)
	.align		4
.L_2498:
        /*0100*/ 	.word	index@(.nv.constant0._ZN10layer_norm31ln_parallel_residual_bwd_kernelINS_13Kernel_traitsI6__halfffffjLj512ELj1ELj4ELj1ELj16ENS_18Kernel_traits_baseILj512ES2_ffffjLj128EEEEELb0ELb1ELb0EEEvNS_9BwdParamsE)
        /*0104*/ 	.short	0x0380
        /*0106*/ 	.short	0x0128


	//----- nvinfo : EIATTR_SW_WAR
	.align		4
.L_2499:
        /*0108*/ 	.byte	0x04, 0x36
        /*010a*/ 	.short	(.L_2501 - .L_2500)
.L_2500:
        /*010c*/ 	.word	0x00000008
.L_2501:


//--------------------- .nv.info._ZN10layer_norm31ln_parallel_residual_bwd_kernelINS_13Kernel_traitsI6__halfffffjLj512ELj1ELj4ELj1ELj16ENS_18Kernel_traits_baseILj512ES2_ffffjLj128EEEEELb0ELb1ELb1EEEvNS_9BwdParamsE --------------------------
	.section	.nv.info._ZN10layer_norm31ln_parallel_residual_bwd_kernelINS_13Kernel_traitsI6__halfffffjLj512ELj1ELj4ELj1ELj16ENS_18Kernel_traits_baseILj512ES2_ffffjLj128EEEEELb0ELb1ELb1EEEvNS_9BwdParamsE,"",@"SHT_CUDA_INFO"
	.sectionflags	@""
	.align	4


	//----- nvinfo : EIATTR_CUDA_API_VERSION
	.align		4
        /*0000*/ 	.byte	0x04, 0x37
        /*0002*/ 	.short	(.L_2503 - .L_2502)
.L_2502:
        /*0004*/ 	.word	0x00000082


	//----- nvinfo : EIATTR_KPARAM_INFO
	.align		4
.L_2503:
        /*0008*/ 	.byte	0x04, 0x17
        /*000a*/ 	.short	(.L_2505 - .L_2504)
.L_2504:
        /*000c*/ 	.word	0x00000000
        /*0010*/ 	.short	0x0000
        /*0012*/ 	.short	0x0000
        /*0014*/ 	.byte	0x00, 0xf0, 0xa1, 0x04


	//----- nvinfo : EIATTR_SPARSE_MMA_MASK
	.align		4
.L_2505:
        /*0018*/ 	.byte	0x03, 0x50
        /*001a*/ 	.short	0x0000


	//----- nvinfo : EIATTR_MAXREG_COUNT
	.align		4
        /*001c*/ 	.byte	0x03, 0x1b
        /*001e*/ 	.short	0x00ff


	//----- nvinfo : EIATTR_NUM_BARRIERS
	.align		4
        /*0020*/ 	.byte	0x02, 0x4c
        /*0022*/ 	.byte	0x01
	.zero		1


	//----- nvinfo : EIATTR_MERCURY_ISA_VERSION
	.align		4
        /*0024*/ 	.byte	0x03, 0x5f
        /*0026*/ 	.short	0x0101


	//----- nvinfo : EIATTR_COOP_GROUP_MASK_REGIDS
	.align		4
        /*0028*/ 	.byte	0x04, 0x29
        /*002a*/ 	.short	(.L_2507 - .L_2506)


	//   ....[0]....
.L_2506:
        /*002c*/ 	.word	0xffffffff


	//   ....[1]....
        /*0030*/ 	.word	0xffffffff


	//   ....[2]....
        /*0034*/ 	.word	0xffffffff


	//   ....[3]....
        /*0038*/ 	.word	0xffffffff


	//   ....[4]....
        /*003c*/ 	.word	0xffffffff


	//   ....[5]....
        /*0040*/ 	.word	0xffffffff


	//   ....[6]....
        /*0044*/ 	.word	0xffffffff


	//   ....[7]....
        /*0048*/ 	.word	0xffffffff


	//   ....[8]....
        /*004c*/ 	.word	0xffffffff


	//   ....[9]....
        /*0050*/ 	.word	0xffffffff


	//   ....[10]....
        /*0054*/ 	.word	0x05000024


	//   ....[11]....
        /*0058*/ 	.word	0x05000024


	//   ....[12]....
        /*005c*/ 	.word	0x05000024


	//   ....[13]....
        /*0060*/ 	.word	0x05000024


	//   ....[14]....
        /*0064*/ 	.word	0x05000024


	//   ....[15]....
        /*0068*/ 	.word	0x05000024


	//   ....[16]....
        /*006c*/ 	.word	0x05000024


	//   ....[17]....
        /*0070*/ 	.word	0x05000024


	//   ....[18]....
        /*0074*/ 	.word	0x05000024


	//   ....[19]....
        /*0078*/ 	.word	0x05000024


	//----- nvinfo : EIATTR_COOP_GROUP_INSTR_OFFSETS
	.align		4
.L_2507:
        /*007c*/ 	.byte	0x04, 0x28
        /*007e*/ 	.short	(.L_2509 - .L_2508)


	//   ....[0]....
.L_2508:
        /*0080*/ 	.word	0x000018c0


	//   ....[1]....
        /*0084*/ 	.word	0x000018d0


	//   ....[2]....
        /*0088*/ 	.word	0x00001900


	//   ....[3]....
        /*008c*/ 	.word	0x00001910


	//   ....[4]....
        /*0090*/ 	.word	0x00001940


	//   ....[5]....
        /*0094*/ 	.word	0x00001950


	//   ....[6]....
        /*0098*/ 	.word	0x00001980


	//   ....[7]....
        /*009c*/ 	.word	0x00001990


	//   ....[8]....
        /*00a0*/ 	.word	0x000019c0


	//   ....[9]....
        /*00a4*/ 	.word	0x000019d0


	//   ....[10]....
        /*00a8*/ 	.word	0x00004a30


	//   ....[11]....
        /*00ac*/ 	.word	0x00004ac0


	//   ....[12]....
        /*00b0*/ 	.word	0x00004b30


	//   ....[13]....
        /*00b4*/ 	.word	0x00004b90


	//   ....[14]....
        /*00b8*/ 	.word	0x00004c00


	//   ....[15]....
        /*00bc*/ 	.word	0x00004c60


	//   ....[16]....
        /*00c0*/ 	.word	0x00004cd0


	//   ....[17]....
        /*00c4*/ 	.word	0x00004d30


	//   ....[18]....
        /*00c8*/ 	.word	0x00004da0


	//   ....[19]....
        /*00cc*/ 	.word	0x00004e00


	//----- nvinfo : EIATTR_VRC_CTA_INIT_COUNT
	.align		4
.L_2509:
        /*00d0*/ 	.byte	0x02, 0x4a
	.zero		1
	.zero		1


	//----- nvinfo : EIATTR_EXIT_INSTR_OFFSETS
	.align		4
        /*00d4*/ 	.byte	0x04, 0x1c
        /*00d6*/ 	.short	(.L_2511 - .L_2510)


	//   ....[0]....
.L_2510:
        /*00d8*/ 	.word	0x000049c0


	//----- nvinfo : EIATTR_MAX_THREADS
	.align		4
.L_2511:
        /*00dc*/ 	.byte	0x04, 0x05
        /*00de*/ 	.short	(.L_2513 - .L_2512)
.L_2512:
        /*00e0*/ 	.word	0x00000080
        /*00e4*/ 	.word	0x00000001
        /*00e8*/ 	.word	0x00000001


	//----- nvinfo : EIATTR_CRS_STACK_SIZE
	.align		4
.L_2513:
        /*00ec*/ 	.byte	0x04, 0x1e
        /*00ee*/ 	.short	(.L_2515 - .L_2514)
.L_2514:
        /*00f0*/ 	.word	0x00000000


	//----- nvinfo : EIATTR_CBANK_PARAM_SIZE
	.align		4
.L_2515:
        /*00f4*/ 	.byte	0x03, 0x19
        /*00f6*/ 	.short	0x0128


	//----- nvinfo : EIATTR_PARAM_CBANK
	.align		4
        /*00f8*/ 	.byte	0x04, 0x0a
        /*00fa*/ 	.short	(.L_2517 - .L_2516)
	.align		4
.L_2516:
        /*00fc*/ 	.word	index@(.nv.constant0._ZN10layer_norm31ln_parallel_residual_bwd_kernelINS_13Kernel_traitsI6__halfffffjLj512ELj1ELj4ELj1ELj16ENS_18Kernel_traits_baseILj512ES2_ffffjLj128EEEEELb0ELb1ELb1EEEvNS_9BwdParamsE)
        /*0100*/ 	.short	0x0380
        /*0102*/ 	.short	0x0128


	//----- nvinfo : EIATTR_SW_WAR
	.align		4
.L_2517:
        /*0104*/ 	.byte	0x04, 0x36
        /*0106*/ 	.short	(.L_2519 - .L_2518)
.L_2518:
        /*0108*/ 	.word	0x00000008
.L_2519:


//--------------------- .nv.info._ZN10layer_norm31ln_parallel_residual_bwd_kernelINS_13Kernel_traitsI6__halfffffjLj512ELj1ELj4ELj1ELj16ENS_18Kernel_traits_baseILj512ES2_ffffjLj128EEEEELb1ELb0ELb0EEEvNS_9BwdParamsE --------------------------
	.section	.nv.info._ZN10layer_norm31ln_parallel_residual_bwd_kernelINS_13Kernel_traitsI6__halfffffjLj512ELj1ELj4ELj1ELj16ENS_18Kernel_traits_baseILj512ES2_ffffjLj128EEEEELb1ELb0ELb0EEEvNS_9BwdParamsE,"",@"SHT_CUDA_INFO"
	.sectionflags	@""
	.align	4


	//----- nvinfo : EIATTR_CUDA_API_VERSION
	.align		4
        /*0000*/ 	.byte	0x04, 0x37
        /*0002*/ 	.short	(.L_2521 - .L_2520)
.L_2520:
        /*0004*/ 	.word	0x00000082


	//----- nvinfo : EIATTR_KPARAM_INFO
	.align		4
.L_2521:
        /*0008*/ 	.byte	0x04, 0x17
        /*000a*/ 	.short	(.L_2523 - .L_2522)
.L_2522:
        /*000c*/ 	.word	0x00000000
        /*0010*/ 	.short	0x0000
        /*0012*/ 	.short	0x0000
        /*0014*/ 	.byte	0x00, 0xf0, 0xa1, 0x04


	//----- nvinfo : EIATTR_SPARSE_MMA_MASK
	.align		4
.L_2523:
        /*0018*/ 	.byte	0x03, 0x50
        /*001a*/ 	.short	0x0000


	//----- nvinfo : EIATTR_MAXREG_COUNT
	.align		4
        /*001c*/ 	.byte	0x03, 0x1b
        /*001e*/ 	.short	0x00ff


	//----- nvinfo : EIATTR_NUM_BARRIERS
	.align		4
        /*0020*/ 	.byte	0x02, 0x4c
        /*0022*/ 	.byte	0x01
	.zero		1


	//----- nvinfo : EIATTR_MERCURY_ISA_VERSION
	.align		4
        /*0024*/ 	.byte	0x03, 0x5f
        /*0026*/ 	.short	0x0101


	//----- nvinfo : EIATTR_COOP_GROUP_MASK_REGIDS
	.align		4
        /*0028*/ 	.byte	0x04, 0x29
        /*002a*/ 	.short	(.L_2525 - .L_2524)


	//   ....[0]....
.L_2524:
        /*002c*/ 	.word	0xffffffff


	//   ....[1]....
        /*0030*/ 	.word	0xffffffff


	//   ....[2]....
        /*0034*/ 	.word	0xffffffff


	//   ....[3]....
        /*0038*/ 	.word	0xffffffff


	//   ....[4]....
        /*003c*/ 	.word	0xffffffff


	//   ....[5]....
        /*0040*/ 	.word	0xffffffff


	//   ....[6]....
        /*0044*/ 	.word	0xffffffff


	//   ....[7]....
        /*0048*/ 	.word	0xffffffff


	//   ....[8]....
        /*004c*/ 	.word	0xffffffff


	//   ....[9]....
        /*0050*/ 	.word	0xffffffff


	//   ....[10]....
        /*0054*/ 	.word	0x05000068


	//   ....[11]....
        /*0058*/ 	.word	0x05000068


	//   ....[12]....
        /*005c*/ 	.word	0x05000068


	//   ....[13]....
        /*0060*/ 	.word	0x05000068


	//   ....[14]....
        /*0064*/ 	.word	0x05000068


	//   ....[15]....
        /*0068*/ 	.word	0x05000068


	//   ....[16]....
        /*006c*/ 	.word	0x05000068


	//   ....[17]....
        /*0070*/ 	.word	0x05000068


	//   ....[18]....
        /*0074*/ 	.word	0x05000068


	//   ....[19]....
        /*0078*/ 	.word	0x05000068


	//----- nvinfo : EIATTR_COOP_GROUP_INSTR_OFFSETS
	.align		4
.L_2525:
        /*007c*/ 	.byte	0x04, 0x28
        /*007e*/ 	.short	(.L_2527 - .L_2526)


	//   ....[0]....
.L_2526:
        /*0080*/ 	.word	0x00001e90


	//   ....[1]....
        /*0084*/ 	.word	0x00001ea0


	//   ....[2]....
        /*0088*/ 	.word	0x00001ed0


	//   ....[3]....
        /*008c*/ 	.word	0x00001ee0


	//   ....[4]....
        /*0090*/ 	.word	0x00001f10


	//   ....[5]....
        /*0094*/ 	.word	0x00001f20


	//   ....[6]....
        /*0098*/ 	.word	0x00001f50


	//   ....[7]....
        /*009c*/ 	.word	0x00001f60


	//   ....[8]....
        /*00a0*/ 	.word	0x00001f90


	//   ....[9]....
        /*00a4*/ 	.word	0x00001fa0


	//   ....[10]....
        /*00a8*/ 	.word	0x00007480


	//   ....[11]....
        /*00ac*/ 	.word	0x00007520


	//   ....[12]....
        /*00b0*/ 	.word	0x00007580


	//   ....[13]....
        /*00b4*/ 	.word	0x000075d0


	//   ....[14]....
        /*00b8*/ 	.word	0x00007640


	//   ....[15]....
        /*00bc*/ 	.word	0x00007690


	//   ....[16]....
        /*00c0*/ 	.word	0x00007700


	//   ....[17]....
        /*00c4*/ 	.word	0x00007750


	//   ....[18]....
        /*00c8*/ 	.word	0x000077c0


	//   ....[19]....
        /*00cc*/ 	.word	0x00007810


	//----- nvinfo : EIATTR_VRC_CTA_INIT_COUNT
	.align		4
.L_2527:
        /*00d0*/ 	.byte	0x02, 0x4a
	.zero		1
	.zero		1


	//----- nvinfo : EIATTR_EXIT_INSTR_OFFSETS
	.align		4
        /*00d4*/ 	.byte	0x04, 0x1c
        /*00d6*/ 	.short	(.L_2529 - .L_2528)


	//   ....[0]....
.L_2528:
        /*00d8*/ 	.word	0x000073b0


	//   ....[1]....
        /*00dc*/ 	.word	0x00007420


	//----- nvinfo : EIATTR_MAX_THREADS
	.align		4
.L_2529:
        /*00e0*/ 	.byte	0x04, 0x05
        /*00e2*/ 	.short	(.L_2531 - .L_2530)
.L_2530:
        /*00e4*/ 	.word	0x00000080
        /*00e8*/ 	.word	0x00000001
        /*00ec*/ 	.word	0x00000001


	//----- nvinfo : EIATTR_CRS_STACK_SIZE
	.align		4
.L_2531:
        /*00f0*/ 	.byte	0x04, 0x1e
        /*00f2*/ 	.short	(.L_2533 - .L_2532)
.L_2532:
        /*00f4*/ 	.word	0x00000000


	//----- nvinfo : EIATTR_CBANK_PARAM_SIZE
	.align		4
.L_2533:
        /*00f8*/ 	.byte	0x03, 0x19
        /*00fa*/ 	.short	0x0128


	//----- nvinfo : EIATTR_PARAM_CBANK
	.align		4
        /*00fc*/ 	.byte	0x04, 0x0a
        /*00fe*/ 	.short	(.L_2535 - .L_2534)
	.align		4
.L_2534:
        /*0100*/ 	.word	index@(.nv.constant0._ZN10layer_norm31ln_parallel_residual_bwd_kernelINS_13Kernel_traitsI6__halfffffjLj512ELj1ELj4ELj1ELj16ENS_18Kernel_traits_baseILj512ES2_ffffjLj128EEEEELb1ELb0ELb0EEEvNS_9BwdParamsE)
        /*0104*/ 	.short	0x0380
        /*0106*/ 	.short	0x0128


	//----- nvinfo : EIATTR_SW_WAR
	.align		4
.L_2535:
        /*0108*/ 	.byte	0x04, 0x36
        /*010a*/ 	.short	(.L_2537 - .L_2536)
.L_2536:
        /*010c*/ 	.word	0x00000008
.L_2537:


//--------------------- .nv.info._ZN10layer_norm31ln_parallel_residual_bwd_kernelINS_13Kernel_traitsI6__halfffffjLj512ELj1ELj4ELj1ELj16ENS_18Kernel_traits_baseILj512ES2_ffffjLj128EEEEELb1ELb0ELb1EEEvNS_9BwdParamsE --------------------------
	.section	.nv.info._ZN10layer_norm31ln_parallel_residual_bwd_kernelINS_13Kernel_traitsI6__halfffffjLj512ELj1ELj4ELj1ELj16ENS_18Kernel_traits_baseILj512ES2_ffffjLj128EEEEELb1ELb0ELb1EEEvNS_9BwdParamsE,"",@"SHT_CUDA_INFO"
	.sectionflags	@""
	.align	4


	//----- nvinfo : EIATTR_CUDA_API_VERSION
	.align		4
        /*0000*/ 	.byte	0x04, 0x37
        /*0002*/ 	.short	(.L_2539 - .L_2538)
.L_2538:
        /*0004*/ 	.word	0x00000082


	//----- nvinfo : EIATTR_KPARAM_INFO
	.align		4
.L_2539:
        /*0008*/ 	.byte	0x04, 0x17
        /*000a*/ 	.short	(.L_2541 - .L_2540)
.L_2540:
        /*000c*/ 	.word	0x00000000
        /*0010*/ 	.short	0x0000
        /*0012*/ 	.short	0x0000
        /*0014*/ 	.byte	0x00, 0xf0, 0xa1, 0x04


	//----- nvinfo : EIATTR_SPARSE_MMA_MASK
	.align		4
.L_2541:
        /*0018*/ 	.byte	0x03, 0x50
        /*001a*/ 	.short	0x0000


	//----- nvinfo : EIATTR_MAXREG_COUNT
	.align		4
        /*001c*/ 	.byte	0x03, 0x1b
        /*001e*/ 	.short	0x00ff


	//----- nvinfo : EIATTR_NUM_BARRIERS
	.align		4
        /*0020*/ 	.byte	0x02, 0x4c
        /*0022*/ 	.byte	0x01
	.zero		1


	//----- nvinfo : EIATTR_MERCURY_ISA_VERSION
	.align		4
        /*0024*/ 	.byte	0x03, 0x5f
        /*0026*/ 	.short	0x0101


	//----- nvinfo : EIATTR_COOP_GROUP_MASK_REGIDS
	.align		4
        /*0028*/ 	.byte	0x04, 0x29
        /*002a*/ 	.short	(.L_2543 - .L_2542)


	//   ....[0]....
.L_2542:
        /*002c*/ 	.word	0xffffffff


	//   ....[1]....
        /*0030*/ 	.word	0xffffffff


	//   ....[2]....
        /*0034*/ 	.word	0xffffffff


	//   ....[3]....
        /*0038*/ 	.word	0xffffffff


	//   ....[4]....
        /*003c*/ 	.word	0xffffffff


	//   ....[5]....
        /*0040*/ 	.word	0xffffffff


	//   ....[6]....
        /*0044*/ 	.word	0xffffffff


	//   ....[7]....
        /*0048*/ 	.word	0xffffffff


	//   ....[8]....
        /*004c*/ 	.word	0xffffffff


	//   ....[9]....
        /*0050*/ 	.word	0xffffffff


	//   ....[10]....
        /*0054*/ 	.word	0x0500006e


	//   ....[11]....
        /*0058*/ 	.word	0x0500006e


	//   ....[12]....
        /*005c*/ 	.word	0x0500006e


	//   ....[13]....
        /*0060*/ 	.word	0x0500006e


	//   ....[14]....
        /*0064*/ 	.word	0x0500006e


	//   ....[15]....
        /*0068*/ 	.word	0x0500006e


	//   ....[16]....
        /*006c*/ 	.word	0x0500006e


	//   ....[17]....
        /*0070*/ 	.word	0x0500006e


	//   ....[18]....
        /*0074*/ 	.word	0x0500006e


	//   ....[19]....
        /*0078*/ 	.word	0x0500006e


	//----- nvinfo : EIATTR_COOP_GROUP_INSTR_OFFSETS
	.align		4
.L_2543:
        /*007c*/ 	.byte	0x04, 0x28
        /*007e*/ 	.short	(.L_2545 - .L_2544)


	//   ....[0]....
.L_2544:
        /*0080*/ 	.word	0x00001840


	//   ....[1]....
        /*0084*/ 	.word	0x00001850


	//   ....[2]....
        /*0088*/ 	.word	0x00001880


	//   ....[3]....
        /*008c*/ 	.word	0x00001890


	//   ....[4]....
        /*0090*/ 	.word	0x000018d0


	//   ....[5]....
        /*0094*/ 	.word	0x000018f0


	//   ....[6]....
        /*0098*/ 	.word	0x00001930


	//   ....[7]....
        /*009c*/ 	.word	0x00001950


	//   ....[8]....
        /*00a0*/ 	.word	0x000019a0


	//   ....[9]....
        /*00a4*/ 	.word	0x000019c0


	//   ....[10]....
        /*00a8*/ 	.word	0x00006a10


	//   ....[11]....
        /*00ac*/ 	.word	0x00006aa0


	//   ....[12]....
        /*00b0*/ 	.word	0x00006b10


	//   ....[13]....
        /*00b4*/ 	.word	0x00006b70


	//   ....[14]....
        /*00b8*/ 	.word	0x00006bf0


	//   ....[15]....
        /*00bc*/ 	.word	0x00006c60


	//   ....[16]....
        /*00c0*/ 	.word	0x00006ce0


	//   ....[17]....
        /*00c4*/ 	.word	0x00006d50


	//   ....[18]....
        /*00c8*/ 	.word	0x00006de0


	//   ....[19]....
        /*00cc*/ 	.word	0x00006e50


	//----- nvinfo : EIATTR_VRC_CTA_INIT_COUNT
	.align		4
.L_2545:
        /*00d0*/ 	.byte	0x02, 0x4a
	.zero		1
	.zero		1


	//----- nvinfo : EIATTR_EXIT_INSTR_OFFSETS
	.align		4
        /*00d4*/ 	.byte	0x04, 0x1c
        /*00d6*/ 	.short	(.L_2547 - .L_2546)


	//   ....[0]....
.L_2546:
        /*00d8*/ 	.word	0x000069a0


	//----- nvinfo : EIATTR_MAX_THREADS
	.align		4
.L_2547:
        /*00dc*/ 	.byte	0x04, 0x05
        /*00de*/ 	.short	(.L_2549 - .L_2548)
.L_2548:
        /*00e0*/ 	.word	0x00000080
        /*00e4*/ 	.word	0x00000001
        /*00e8*/ 	.word	0x00000001


	//----- nvinfo : EIATTR_CRS_STACK_SIZE
	.align		4
.L_2549:
        /*00ec*/ 	.byte	0x04, 0x1e
        /*00ee*/ 	.short	(.L_2551 - .L_2550)
.L_2550:
        /*00f0*/ 	.word	0x00000000


	//----- nvinfo : EIATTR_CBANK_PARAM_SIZE
	.align		4
.L_2551:
        /*00f4*/ 	.byte	0x03, 0x19
        /*00f6*/ 	.short	0x0128


	//----- nvinfo : EIATTR_PARAM_CBANK
	.align		4
        /*00f8*/ 	.byte	0x04, 0x0a
        /*00fa*/ 	.short	(.L_2553 - .L_2552)
	.align		4
.L_2552:
        /*00fc*/ 	.word	index@(.nv.constant0._ZN10layer_norm31ln_parallel_residual_bwd_kernelINS_13Kernel_traitsI6__halfffffjLj512ELj1ELj4ELj1ELj16ENS_18Kernel_traits_baseILj512ES2_ffffjLj128EEEEELb1ELb0ELb1EEEvNS_9BwdParamsE)
        /*0100*/ 	.short	0x0380
        /*0102*/ 	.short	0x0128


	//----- nvinfo : EIATTR_SW_WAR
	.align		4
.L_2553:
        /*0104*/ 	.byte	0x04, 0x36
        /*0106*/ 	.short	(.L_2555 - .L_2554)
.L_2554:
        /*0108*/ 	.word	0x00000008
.L_2555:


//--------------------- .nv.info._ZN10layer_norm22ln_bwd_finalize_kernelINS_22Kernel_traits_finalizeILj512E6__halfffffjLb0ELj1024ELj4ENS_18Kernel_traits_baseILj512ES2_ffffjLj1024EEEEELb0ELb0EEEvNS_9BwdParamsE --------------------------
	.section	.nv.info._ZN10layer_norm22ln_bwd_finalize_kernelINS_22Kernel_traits_finalizeILj512E6__halfffffjLb0ELj1024ELj4ENS_18Kernel_traits_baseILj512ES2_ffffjLj1024EEEEELb0ELb0EEEvNS_9BwdParamsE,"",@"SHT_CUDA_INFO"
	.sectionflags	@""
	.align	4


	//----- nvinfo : EIATTR_CUDA_API_VERSION
	.align		4
        /*0000*/ 	.byte	0x04, 0x37
        /*0002*/ 	.short	(.L_2557 - .L_2556)
.L_2556:
        /*0004*/ 	.word	0x00000082


	//----- nvinfo : EIATTR_KPARAM_INFO
	.align		4
.L_2557:
        /*0008*/ 	.byte	0x04, 0x17
        /*000a*/ 	.short	(.L_2559 - .L_2558)
.L_2558:
        /*000c*/ 	.word	0x00000000
        /*0010*/ 	.short	0x0000
        /*0012*/ 	.short	0x0000
        /*0014*/ 	.byte	0x00, 0xf0, 0xa1, 0x04


	//----- nvinfo : EIATTR_SPARSE_MMA_MASK
	.align		4
.L_2559:
        /*0018*/ 	.byte	0x03, 0x50
        /*001a*/ 	.short	0x0000


	//----- nvinfo : EIATTR_MAXREG_COUNT
	.align		4
        /*001c*/ 	.byte	0x03, 0x1b
        /*001e*/ 	.short	0x0040


	//----- nvinfo : EIATTR_NUM_BARRIERS
	.align		4
        /*0020*/ 	.byte	0x02, 0x4c
        /*0022*/ 	.byte	0x01
	.zero		1


	//----- nvinfo : EIATTR_MERCURY_ISA_VERSION
	.align		4
        /*0024*/ 	.byte	0x03, 0x5f
        /*0026*/ 	.short	0x0101


	//----- nvinfo : EIATTR_COOP_GROUP_MASK_REGIDS
	.align		4
        /*0028*/ 	.byte	0x04, 0x29
        /*002a*/ 	.short	(.L_2561 - .L_2560)


	//   ....[0]....
.L_2560:
        /*002c*/ 	.word	0xffffffff


	//   ....[1]....
        /*0030*/ 	.word	0xffffffff


	//   ....[2]....
        /*0034*/ 	.word	0xffffffff


	//   ....[3]....
        /*0038*/ 	.word	0xffffffff


	//   ....[4]....
        /*003c*/ 	.word	0xffffffff


	//   ....[5]....
        /*0040*/ 	.word	0xffffffff


	//   ....[6]....
        /*0044*/ 	.word	0xffffffff


	//   ....[7]....
        /*0048*/ 	.word	0xffffffff


	//   ....[8]....
        /*004c*/ 	.word	0xffffffff


	//   ....[9]....
        /*0050*/ 	.word	0xffffffff


	//----- nvinfo : EIATTR_COOP_GROUP_INSTR_OFFSETS
	.align		4
.L_2561:
        /*0054*/ 	.byte	0x04, 0x28
        /*0056*/ 	.short	(.L_2563 - .L_2562)


	//   ....[0]....
.L_2562:
        /*0058*/ 	.word	0x000015e0


	//   ....[1]....
        /*005c*/ 	.word	0x000015f0


	//   ....[2]....
        /*0060*/ 	.word	0x00001620


	//   ....[3]....
        /*0064*/ 	.word	0x00001630


	//   ....[4]....
        /*0068*/ 	.word	0x00001660


	//   ....[5]....
        /*006c*/ 	.word	0x00001670


	//   ....[6]....
        /*0070*/ 	.word	0x000016b0


	//   ....[7]....
        /*0074*/ 	.word	0x000016e0


	//   ....[8]....
        /*0078*/ 	.word	0x00001710


	//   ....[9]....
        /*007c*/ 	.word	0x00001720


	//----- nvinfo : EIATTR_VRC_CTA_INIT_COUNT
	.align		4
.L_2563:
        /*0080*/ 	.byte	0x02, 0x4a
	.zero		1
	.zero		1


	//----- nvinfo : EIATTR_EXIT_INSTR_OFFSETS
	.align		4
        /*0084*/ 	.byte	0x04, 0x1c
        /*0086*/ 	.short	(.L_2565 - .L_2564)


	//   ....[0]....
.L_2564:
        /*0088*/ 	.word	0x00000060


	//   ....[1]....
        /*008c*/ 	.word	0x00001780


	//   ....[2]....
        /*0090*/ 	.word	0x000017b0


	//   ....[3]....
        /*0094*/ 	.word	0x00001870


	//----- nvinfo : EIATTR_MAX_THREADS
	.align		4
.L_2565:
        /*0098*/ 	.byte	0x04, 0x05
        /*009a*/ 	.short	(.L_2567 - .L_2566)
.L_2566:
        /*009c*/ 	.word	0x00000400
        /*00a0*/ 	.word	0x00000001
        /*00a4*/ 	.word	0x00000001


	//----- nvinfo : EIATTR_CRS_STACK_SIZE
	.align		4
.L_2567:
        /*00a8*/ 	.byte	0x04, 0x1e
        /*00aa*/ 	.short	(.L_2569 - .L_2568)
.L_2568:
        /*00ac*/ 	.word	0x00000000


	//----- nvinfo : EIATTR_CBANK_PARAM_SIZE
	.align		4
.L_2569:
        /*00b0*/ 	.byte	0x03, 0x19
        /*00b2*/ 	.short	0x0128


	//----- nvinfo : EIATTR_PARAM_CBANK
	.align		4
        /*00b4*/ 	.byte	0x04, 0x0a
        /*00b6*/ 	.short	(.L_2571 - .L_2570)
	.align		4
.L_2570:
        /*00b8*/ 	.word	index@(.nv.constant0._ZN10layer_norm22ln_bwd_finalize_kernelINS_22Kernel_traits_finalizeILj512E6__halfffffjLb0ELj1024ELj4ENS_18Kernel_traits_baseILj512ES2_ffffjLj1024EEEEELb0ELb0EEEvNS_9BwdParamsE)
        /*00bc*/ 	.short	0x0380
        /*00be*/ 	.short	0x0128


	//----- nvinfo : EIATTR_SW_WAR
	.align		4
.L_2571:
        /*00c0*/ 	.byte	0x04, 0x36
        /*00c2*/ 	.short	(.L_2573 - .L_2572)
.L_2572:
        /*00c4*/ 	.word	0x00000008
.L_2573:


//--------------------- .nv.info._ZN10layer_norm40ln_parallel_residual_bwd_finalize_kernelINS_22Kernel_traits_finalizeILj512E6__halfffffjLb0ELj1024ELj4ENS_18Kernel_traits_baseILj512ES2_ffffjLj1024EEEEELb0EEEvNS_9BwdParamsE --------------------------
	.section	.nv.info._ZN10layer_norm40ln_parallel_residual_bwd_finalize_kernelINS_22Kernel_traits_finalizeILj512E6__halfffffjLb0ELj1024ELj4ENS_18Kernel_traits_baseILj512ES2_ffffjLj1024EEEEELb0EEEvNS_9BwdParamsE,"",@"SHT_CUDA_INFO"
	.sectionflags	@""
	.align	4


	//----- nvinfo : EIATTR_CUDA_API_VERSION
	.align		4
        /*0000*/ 	.byte	0x04, 0x37
        /*0002*/ 	.short	(.L_2575 - .L_2574)
.L_2574:
        /*0004*/ 	.word	0x00000082


	//----- nvinfo : EIATTR_KPARAM_INFO
	.align		4
.L_2575:
        /*0008*/ 	.byte	0x04, 0x17
        /*000a*/ 	.short	(.L_2577 - .L_2576)
.L_2576:
        /*000c*/ 	.word	0x00000000
        /*0010*/ 	.short	0x0000
        /*0012*/ 	.short	0x0000
        /*0014*/ 	.byte	0x00, 0xf0, 0xa1, 0x04


	//----- nvinfo : EIATTR_SPARSE_MMA_MASK
	.align		4
.L_2577:
        /*0018*/ 	.byte	0x03, 0x50
        /*001a*/ 	.short	0x0000


	//----- nvinfo : EIATTR_MAXREG_COUNT
	.align		4
        /*001c*/ 	.byte	0x03, 0x1b
        /*001e*/ 	.short	0x0040


	//----- nvinfo : EIATTR_NUM_BARRIERS
	.align		4
        /*0020*/ 	.byte	0x02, 0x4c
        /*0022*/ 	.byte	0x01
	.zero		1


	//----- nvinfo : EIATTR_MERCURY_ISA_VERSION
	.align		4
        /*0024*/ 	.byte	0x03, 0x5f
        /*0026*/ 	.short	0x0101


	//----- nvinfo : EIATTR_COOP_GROUP_MASK_REGIDS
	.align		4
        /*0028*/ 	.byte	0x04, 0x29
        /*002a*/ 	.short	(.L_2579 - .L_2578)


	//   ....[0]....
.L_2578:
        /*002c*/ 	.word	0xffffffff


	//   ....[1]....
        /*0030*/ 	.word	0xffffffff


	//   ....[2]....
        /*0034*/ 	.word	0xffffffff


	//   ....[3]....
        /*0038*/ 	.word	0xffffffff


	//   ....[4]....
        /*003c*/ 	.word	0xffffffff


	//   ....[5]....
        /*0040*/ 	.word	0xffffffff


	//   ....[6]....
        /*0044*/ 	.word	0xffffffff


	//   ....[7]....
        /*0048*/ 	.word	0xffffffff


	//   ....[8]....
        /*004c*/ 	.word	0xffffffff


	//   ....[9]....
        /*0050*/ 	.word	0xffffffff


	//   ....[10]....
        /*0054*/ 	.word	0xffffffff


	//   ....[11]....
        /*0058*/ 	.word	0xffffffff


	//   ....[12]....
        /*005c*/ 	.word	0xffffffff


	//   ....[13]....
        /*0060*/ 	.word	0xffffffff


	//   ....[14]....
        /*0064*/ 	.word	0xffffffff


	//   ....[15]....
        /*0068*/ 	.word	0xffffffff


	//   ....[16]....
        /*006c*/ 	.word	0xffffffff


	//   ....[17]....
        /*0070*/ 	.word	0xffffffff


	//   ....[18]....
        /*0074*/ 	.word	0xffffffff


	//   ....[19]....
        /*0078*/ 	.word	0xffffffff


	//----- nvinfo : EIATTR_COOP_GROUP_INSTR_OFFSETS
	.align		4
.L_2579:
        /*007c*/ 	.byte	0x04, 0x28
        /*007e*/ 	.short	(.L_2581 - .L_2580)


	//   ....[0]....
.L_2580:
        /*0080*/ 	.word	0x000013b0


	//   ....[1]....
        /*0084*/ 	.word	0x000013c0


	//   ....[2]....
        /*0088*/ 	.word	0x000013d0


	//   ....[3]....
        /*008c*/ 	.word	0x000013e0


	//   ....[4]....
        /*0090*/ 	.word	0x00001410


	//   ....[5]....
        /*0094*/ 	.word	0x00001430


	//   ....[6]....
        /*0098*/ 	.word	0x00001450


	//   ....[7]....
        /*009c*/ 	.word	0x00001460


	//   ....[8]....
        /*00a0*/ 	.word	0x000014a0


	//   ....[9]....
        /*00a4*/ 	.word	0x000014c0


	//   ....[10]....
        /*00a8*/ 	.word	0x000014d0


	//   ....[11]....
        /*00ac*/ 	.word	0x000014e0


	//   ....[12]....
        /*00b0*/ 	.word	0x00001510


	//   ....[13]....
        /*00b4*/ 	.word	0x00001530


	//   ....[14]....
        /*00b8*/ 	.word	0x00001550


	//   ....[15]....
        /*00bc*/ 	.word	0x00001560


	//   ....[16]....
        /*00c0*/ 	.word	0x000015a0


	//   ....[17]....
        /*00c4*/ 	.word	0x000015d0


	//   ....[18]....
        /*00c8*/ 	.word	0x00001600


	//   ....[19]....
        /*00cc*/ 	.word	0x00001610


	//----- nvinfo : EIATTR_VRC_CTA_INIT_COUNT
	.align		4
.L_2581:
        /*00d0*/ 	.byte	0x02, 0x4a
	.zero		1
	.zero		1


	//----- nvinfo : EIATTR_EXIT_INSTR_OFFSETS
	.align		4
        /*00d4*/ 	.byte	0x04, 0x1c
        /*00d6*/ 	.short	(.L_2583 - .L_2582)


	//   ....[0]....
.L_2582:
        /*00d8*/ 	.word	0x00000060


	//   ....[1]....
        /*00dc*/ 	.word	0x000016b0


	//   ....[2]....
        /*00e0*/ 	.word	0x000016e0


	//   ....[3]....
        /*00e4*/ 	.word	0x00001840


	//----- nvinfo : EIATTR_MAX_THREADS
	.align		4
.L_2583:
        /*00e8*/ 	.byte	0x04, 0x05
        /*00ea*/ 	.short	(.L_2585 - .L_2584)
.L_2584:
        /*00ec*/ 	.word	0x00000400
        /*00f0*/ 	.word	0x00000001
        /*00f4*/ 	.word	0x00000001


	//----- nvinfo : EIATTR_CRS_STACK_SIZE
	.align		4
.L_2585:
        /*00f8*/ 	.byte	0x04, 0x1e
        /*00fa*/ 	.short	(.L_2587 - .L_2586)
.L_2586:
        /*00fc*/ 	.word	0x00000000


	//----- nvinfo : EIATTR_CBANK_PARAM_SIZE
	.align		4
.L_2587:
        /*0100*/ 	.byte	0x03, 0x19
        /*0102*/ 	.short	0x0128


	//----- nvinfo : EIATTR_PARAM_CBANK
	.align		4
        /*0104*/ 	.byte	0x04, 0x0a
        /*0106*/ 	.short	(.L_2589 - .L_2588)
	.align		4
.L_2588:
        /*0108*/ 	.word	index@(.nv.constant0._ZN10layer_norm40ln_parallel_residual_bwd_finalize_kernelINS_22Kernel_traits_finalizeILj512E6__halfffffjLb0ELj1024ELj4ENS_18Kernel_traits_baseILj512ES2_ffffjLj1024EEEEELb0EEEvNS_9BwdParamsE)
        /*010c*/ 	.short	0x0380
        /*010e*/ 	.short	0x0128


	//----- nvinfo : EIATTR_SW_WAR
	.align		4
.L_2589:
        /*0110*/ 	.byte	0x04, 0x36
        /*0112*/ 	.short	(.L_2591 - .L_2590)
.L_2590:
        /*0114*/ 	.word	0x00000008
.L_2591:


//--------------------- .nv.info._ZN10layer_norm31ln_parallel_residual_bwd_kernelINS_13Kernel_traitsI6__halfffffjLj512ELj1ELj4ELj1ELj16ENS_18Kernel_traits_baseILj512ES2_ffffjLj128EEEEELb1ELb1ELb0EEEvNS_9BwdParamsE --------------------------
	.section	.nv.info._ZN10layer_norm31ln_parallel_residual_bwd_kernelINS_13Kernel_traitsI6__halfffffjLj512ELj1ELj4ELj1ELj16ENS_18Kernel_traits_baseILj512ES2_ffffjLj128EEEEELb1ELb1ELb0EEEvNS_9BwdParamsE,"",@"SHT_CUDA_INFO"
	.sectionflags	@""
	.align	4


	//----- nvinfo : EIATTR_CUDA_API_VERSION
	.align		4
        /*0000*/ 	.byte	0x04, 0x37
        /*0002*/ 	.short	(.L_2593 - .L_2592)
.L_2592:
        /*0004*/ 	.word	0x00000082


	//----- nvinfo : EIATTR_KPARAM_INFO
	.align		4
.L_2593:
        /*0008*/ 	.byte	0x04, 0x17
        /*000a*/ 	.short	(.L_2595 - .L_2594)
.L_2594:
        /*000c*/ 	.word	0x00000000
        /*0010*/ 	.short	0x0000
        /*0012*/ 	.short	0x0000
        /*0014*/ 	.byte	0x00, 0xf0, 0xa1, 0x04


	//----- nvinfo : EIATTR_SPARSE_MMA_MASK
	.align		4
.L_2595:
        /*0018*/ 	.byte	0x03, 0x50
        /*001a*/ 	.short	0x0000


	//----- nvinfo : EIATTR_MAXREG_COUNT
	.align		4
        /*001c*/ 	.byte	0x03, 0x1b
        /*001e*/ 	.short	0x00ff


	//----- nvinfo : EIATTR_NUM_BARRIERS
	.align		4
        /*0020*/ 	.byte	0x02, 0x4c
        /*0022*/ 	.byte	0x01
	.zero		1


	//----- nvinfo : EIATTR_MERCURY_ISA_VERSION
	.align		4
        /*0024*/ 	.byte	0x03, 0x5f
        /*0026*/ 	.short	0x0101


	//----- nvinfo : EIATTR_COOP_GROUP_MASK_REGIDS
	.align		4
        /*0028*/ 	.byte	0x04, 0x29
        /*002a*/ 	.short	(.L_2597 - .L_2596)


	//   ....[0]....
.L_2596:
        /*002c*/ 	.word	0xffffffff


	//   ....[1]....
        /*0030*/ 	.word	0xffffffff


	//   ....[2]....
        /*0034*/ 	.word	0xffffffff


	//   ....[3]....
        /*0038*/ 	.word	0xffffffff


	//   ....[4]....
        /*003c*/ 	.word	0xffffffff


	//   ....[5]....
        /*0040*/ 	.word	0xffffffff


	//   ....[6]....
        /*0044*/ 	.word	0xffffffff


	//   ....[7]....
        /*0048*/ 	.word	0xffffffff


	//   ....[8]....
        /*004c*/ 	.word	0xffffffff


	//   ....[9]....
        /*0050*/ 	.word	0xffffffff


	//   ....[10]....
        /*0054*/ 	.word	0x05000048


	//   ....[11]....
        /*0058*/ 	.word	0x05000048


	//   ....[12]....
        /*005c*/ 	.word	0x05000048


	//   ....[13]....
        /*0060*/ 	.word	0x05000048


	//   ....[14]....
        /*0064*/ 	.word	0x05000048


	//   ....[15]....
        /*0068*/ 	.word	0x05000048


	//   ....[16]....
        /*006c*/ 	.word	0x05000048


	//   ....[17]....
        /*0070*/ 	.word	0x05000048


	//   ....[18]....
        /*0074*/ 	.word	0x05000048


	//   ....[19]....
        /*0078*/ 	.word	0x05000048


	//----- nvinfo : EIATTR_COOP_GROUP_INSTR_OFFSETS
	.align		4
.L_2597:
        /*007c*/ 	.byte	0x04, 0x28
        /*007e*/ 	.short	(.L_2599 - .L_2598)


	//   ....[0]....
.L_2598:
        /*0080*/ 	.word	0x000015a0


	//   ....[1]....
        /*0084*/ 	.word	0x000015b0


	//   ....[2]....
        /*0088*/ 	.word	0x000015e0


	//   ....[3]....
        /*008c*/ 	.word	0x000015f0


	//   ....[4]....
        /*0090*/ 	.word	0x00001620


	//   ....[5]....
        /*0094*/ 	.word	0x00001630


	//   ....[6]....
        /*0098*/ 	.word	0x00001660


	//   ....[7]....
        /*009c*/ 	.word	0x00001670


	//   ....[8]....
        /*00a0*/ 	.word	0x000016a0


	//   ....[9]....
        /*00a4*/ 	.word	0x000016b0


	//   ....[10]....
        /*00a8*/ 	.word	0x00006440


	//   ....[11]....
        /*00ac*/ 	.word	0x000064d0


	//   ....[12]....
        /*00b0*/ 	.word	0x00006530


	//   ....[13]....
        /*00b4*/ 	.word	0x00006590


	//   ....[14]....
        /*00b8*/ 	.word	0x000065f0


	//   ....[15]....
        /*00bc*/ 	.word	0x00006650


	//   ....[16]....
        /*00c0*/ 	.word	0x000066b0


	//   ....[17]....
        /*00c4*/ 	.word	0x00006710


	//   ....[18]....
        /*00c8*/ 	.word	0x00006770


	//   ....[19]....
        /*00cc*/ 	.word	0x000067d0


	//----- nvinfo : EIATTR_VRC_CTA_INIT_COUNT
	.align		4
.L_2599:
        /*00d0*/ 	.byte	0x02, 0x4a
	.zero		1
	.zero		1


	//----- nvinfo : EIATTR_EXIT_INSTR_OFFSETS
	.align		4
        /*00d4*/ 	.byte	0x04, 0x1c
        /*00d6*/ 	.short	(.L_2601 - .L_2600)


	//   ....[0]....
.L_2600:
        /*00d8*/ 	.word	0x000063a0


	//   ....[1]....
        /*00dc*/ 	.word	0x000063d0


	//----- nvinfo : EIATTR_MAX_THREADS
	.align		4
.L_2601:
        /*00e0*/ 	.byte	0x04, 0x05
        /*00e2*/ 	.short	(.L_2603 - .L_2602)
.L_2602:
        /*00e4*/ 	.word	0x00000080
        /*00e8*/ 	.word	0x00000001
        /*00ec*/ 	.word	0x00000001


	//----- nvinfo : EIATTR_CRS_STACK_SIZE
	.align		4
.L_2603:
        /*00f0*/ 	.byte	0x04, 0x1e
        /*00f2*/ 	.short	(.L_2605 - .L_2604)
.L_2604:
        /*00f4*/ 	.word	0x00000000


	//----- nvinfo : EIATTR_CBANK_PARAM_SIZE
	.align		4
.L_2605:
        /*00f8*/ 	.byte	0x03, 0x19
        /*00fa*/ 	.short	0x0128


	//----- nvinfo : EIATTR_PARAM_CBANK
	.align		4
        /*00fc*/ 	.byte	0x04, 0x0a
        /*00fe*/ 	.short	(.L_2607 - .L_2606)
	.align		4
.L_2606:
        /*0100*/ 	.word	index@(.nv.constant0._ZN10layer_norm31ln_parallel_residual_bwd_kernelINS_13Kernel_traitsI6__halfffffjLj512ELj1ELj4ELj1ELj16ENS_18Kernel_traits_baseILj512ES2_ffffjLj128EEEEELb1ELb1ELb0EEEvNS_9BwdParamsE)
        /*0104*/ 	.short	0x0380
        /*0106*/ 	.short	0x0128


	//----- nvinfo : EIATTR_SW_WAR
	.align		4
.L_2607:
        /*0108*/ 	.byte	0x04, 0x36
        /*010a*/ 	.short	(.L_2609 - .L_2608)
.L_2608:
        /*010c*/ 	.word	0x00000008
.L_2609:


//--------------------- .nv.info._ZN10layer_norm22ln_bwd_finalize_kernelINS_22Kernel_traits_finalizeILj512E6__halfffffjLb0ELj1024ELj4ENS_18Kernel_traits_baseILj512ES2_ffffjLj1024EEEEELb0ELb1EEEvNS_9BwdParamsE --------------------------
	.section	.nv.info._ZN10layer_norm22ln_bwd_finalize_kernelINS_22Kernel_traits_finalizeILj512E6__halfffffjLb0ELj1024ELj4ENS_18Kernel_traits_baseILj512ES2_ffffjLj1024EEEEELb0ELb1EEEvNS_9BwdParamsE,"",@"SHT_CUDA_INFO"
	.sectionflags	@""
	.align	4


	//----- nvinfo : EIATTR_CUDA_API_VERSION
	.align		4
        /*0000*/ 	.byte	0x04, 0x37
        /*0002*/ 	.short	(.L_2611 - .L_2610)
.L_2610:
        /*0004*/ 	.word	0x00000082


	//----- nvinfo : EIATTR_KPARAM_INFO
	.align		4
.L_2611:
        /*0008*/ 	.byte	0x04, 0x17
        /*000a*/ 	.short	(.L_2613 - .L_2612)
.L_2612:
        /*000c*/ 	.word	0x00000000
        /*0010*/ 	.short	0x0000
        /*0012*/ 	.short	0x0000
        /*0014*/ 	.byte	0x00, 0xf0, 0xa1, 0x04


	//----- nvinfo : EIATTR_SPARSE_MMA_MASK
	.align		4
.L_2613:
        /*0018*/ 	.byte	0x03, 0x50
        /*001a*/ 	.short	0x0000


	//----- nvinfo : EIATTR_MAXREG_COUNT
	.align		4
        /*001c*/ 	.byte	0x03, 0x1b
        /*001e*/ 	.short	0x0040


	//----- nvinfo : EIATTR_NUM_BARRIERS
	.align		4
        /*0020*/ 	.byte	0x02, 0x4c
        /*0022*/ 	.byte	0x01
	.zero		1


	//----- nvinfo : EIATTR_MERCURY_ISA_VERSION
	.align		4
        /*0024*/ 	.byte	0x03, 0x5f
        /*0026*/ 	.short	0x0101


	//----- nvinfo : EIATTR_COOP_GROUP_MASK_REGIDS
	.align		4
        /*0028*/ 	.byte	0x04, 0x29
        /*002a*/ 	.short	(.L_2615 - .L_2614)


	//   ....[0]....
.L_2614:
        /*002c*/ 	.word	0xffffffff


	//   ....[1]....
        /*0030*/ 	.word	0xffffffff


	//   ....[2]....
        /*0034*/ 	.word	0xffffffff


	//   ....[3]....
        /*0038*/ 	.word	0xffffffff


	//   ....[4]....
        /*003c*/ 	.word	0xffffffff


	//   ....[5]....
        /*0040*/ 	.word	0xffffffff


	//   ....[6]....
        /*0044*/ 	.word	0xffffffff


	//   ....[7]....
        /*0048*/ 	.word	0xffffffff


	//   ....[8]....
        /*004c*/ 	.word	0xffffffff


	//   ....[9]....
        /*0050*/ 	.word	0xffffffff


	//----- nvinfo : EIATTR_COOP_GROUP_INSTR_OFFSETS
	.align		4
.L_2615:
        /*0054*/ 	.byte	0x04, 0x28
        /*0056*/ 	.short	(.L_2617 - .L_2616)


	//   ....[0]....
.L_2616:
        /*0058*/ 	.word	0x00001630


	//   ....[1]....
        /*005c*/ 	.word	0x00001640


	//   ....[2]....
        /*0060*/ 	.word	0x00001670


	//   ....[3]....
        /*0064*/ 	.word	0x00001680


	//   ....[4]....
        /*0068*/ 	.word	0x000016b0


	//   ....[5]....
        /*006c*/ 	.word	0x000016d0


	//   ....[6]....
        /*0070*/ 	.word	0x00001700


	//   ....[7]....
        /*0074*/ 	.word	0x00001710


	//   ....[8]....
        /*0078*/ 	.word	0x00001740


	//   ....[9]....
        /*007c*/ 	.word	0x00001750


	//----- nvinfo : EIATTR_VRC_CTA_INIT_COUNT
	.align		4
.L_2617:
        /*0080*/ 	.byte	0x02, 0x4a
	.zero		1
	.zero		1


	//----- nvinfo : EIATTR_EXIT_INSTR_OFFSETS
	.align		4
        /*0084*/ 	.byte	0x04, 0x1c
        /*0086*/ 	.short	(.L_2619 - .L_2618)


	//   ....[0]....
.L_2618:
        /*0088*/ 	.word	0x00000070


	//   ....[1]....
        /*008c*/ 	.word	0x000017b0


	//   ....[2]....
        /*0090*/ 	.word	0x00001880


	//----- nvinfo : EIATTR_MAX_THREADS
	.align		4
.L_2619:
        /*0094*/ 	.byte	0x04, 0x05
        /*0096*/ 	.short	(.L_2621 - .L_2620)
.L_2620:
        /*0098*/ 	.word	0x00000400
        /*009c*/ 	.word	0x00000001
        /*00a0*/ 	.word	0x00000001


	//----- nvinfo : EIATTR_CRS_STACK_SIZE
	.align		4
.L_2621:
        /*00a4*/ 	.byte	0x04, 0x1e
        /*00a6*/ 	.short	(.L_2623 - .L_2622)
.L_2622:
        /*00a8*/ 	.word	0x00000000


	//----- nvinfo : EIATTR_CBANK_PARAM_SIZE
	.align		4
.L_2623:
        /*00ac*/ 	.byte	0x03, 0x19
        /*00ae*/ 	.short	0x0128


	//----- nvinfo : EIATTR_PARAM_CBANK
	.align		4
        /*00b0*/ 	.byte	0x04, 0x0a
        /*00b2*/ 	.short	(.L_2625 - .L_2624)
	.align		4
.L_2624:
        /*00b4*/ 	.word	index@(.nv.constant0._ZN10layer_norm22ln_bwd_finalize_kernelINS_22Kernel_traits_finalizeILj512E6__halfffffjLb0ELj1024ELj4ENS_18Kernel_traits_baseILj512ES2_ffffjLj1024EEEEELb0ELb1EEEvNS_9BwdParamsE)
        /*00b8*/ 	.short	0x0380
        /*00ba*/ 	.short	0x0128


	//----- nvinfo : EIATTR_SW_WAR
	.align		4
.L_2625:
        /*00bc*/ 	.byte	0x04, 0x36
        /*00be*/ 	.short	(.L_2627 - .L_2626)
.L_2626:
        /*00c0*/ 	.word	0x00000008
.L_2627:


//--------------------- .nv.info._ZN10layer_norm40ln_parallel_residual_bwd_finalize_kernelINS_22Kernel_traits_finalizeILj512E6__halfffffjLb0ELj1024ELj4ENS_18Kernel_traits_baseILj512ES2_ffffjLj1024EEEEELb1EEEvNS_9BwdParamsE --------------------------
	.section	.nv.info._ZN10layer_norm40ln_parallel_residual_bwd_finalize_kernelINS_22Kernel_traits_finalizeILj512E6__halfffffjLb0ELj1024ELj4ENS_18Kernel_traits_baseILj512ES2_ffffjLj1024EEEEELb1EEEvNS_9BwdParamsE,"",@"SHT_CUDA_INFO"
	.sectionflags	@""
	.align	4


	//----- nvinfo : EIATTR_CUDA_API_VERSION
	.align		4
        /*0000*/ 	.byte	0x04, 0x37
        /*0002*/ 	.short	(.L_2629 - .L_2628)
.L_2628:
        /*0004*/ 	.word	0x00000082


	//----- nvinfo : EIATTR_KPARAM_INFO
	.align		4
.L_2629:
        /*0008*/ 	.byte	0x04, 0x17
        /*000a*/ 	.short	(.L_2631 - .L_2630)
.L_2630:
        /*000c*/ 	.word	0x00000000
        /*0010*/ 	.short	0x0000
        /*0012*/ 	.short	0x0000
        /*0014*/ 	.byte	0x00, 0xf0, 0xa1, 0x04


	//----- nvinfo : EIATTR_SPARSE_MMA_MASK
	.align		4
.L_2631:
        /*0018*/ 	.byte	0x03, 0x50
        /*001a*/ 	.short	0x0000


	//----- nvinfo : EIATTR_MAXREG_COUNT
	.align		4
        /*001c*/ 	.byte	0x03, 0x1b
        /*001e*/ 	.short	0x0040


	//----- nvinfo : EIATTR_NUM_BARRIERS
	.align		4
        /*0020*/ 	.byte	0x02, 0x4c
        /*0022*/ 	.byte	0x01
	.zero		1


	//----- nvinfo : EIATTR_MERCURY_ISA_VERSION
	.align		4
        /*0024*/ 	.byte	0x03, 0x5f
        /*0026*/ 	.short	0x0101


	//----- nvinfo : EIATTR_COOP_GROUP_MASK_REGIDS
	.align		4
        /*0028*/ 	.byte	0x04, 0x29
        /*002a*/ 	.short	(.L_2633 - .L_2632)


	//   ....[0]....
.L_2632:
        /*002c*/ 	.word	0xffffffff


	//   ....[1]....
        /*0030*/ 	.word	0xffffffff


	//   ....[2]....
        /*0034*/ 	.word	0xffffffff


	//   ....[3]....
        /*0038*/ 	.word	0xffffffff


	//   ....[4]....
        /*003c*/ 	.word	0xffffffff


	//   ....[5]....
        /*0040*/ 	.word	0xffffffff


	//   ....[6]....
        /*0044*/ 	.word	0xffffffff


	//   ....[7]....
        /*0048*/ 	.word	0xffffffff


	//   ....[8]....
        /*004c*/ 	.word	0xffffffff


	//   ....[9]....
        /*0050*/ 	.word	0xffffffff


	//   ....[10]....
        /*0054*/ 	.word	0xffffffff


	//   ....[11]....
        /*0058*/ 	.word	0xffffffff


	//   ....[12]....
        /*005c*/ 	.word	0xffffffff


	//   ....[13]....
        /*0060*/ 	.word	0xffffffff


	//   ....[14]....
        /*0064*/ 	.word	0xffffffff


	//   ....[15]....
        /*0068*/ 	.word	0xffffffff


	//   ....[16]....
        /*006c*/ 	.word	0xffffffff


	//   ....[17]....
        /*0070*/ 	.word	0xffffffff


	//   ....[18]....
        /*0074*/ 	.word	0xffffffff


	//   ....[19]....
        /*0078*/ 	.word	0xffffffff


	//----- nvinfo : EIATTR_COOP_GROUP_INSTR_OFFSETS
	.align		4
.L_2633:
        /*007c*/ 	.byte	0x04, 0x28
        /*007e*/ 	.short	(.L_2635 - .L_2634)


	//   ....[0]....
.L_2634:
        /*0080*/ 	.word	0x00001410


	//   ....[1]....
        /*0084*/ 	.word	0x00001420


	//   ....[2]....
        /*0088*/ 	.word	0x00001430


	//   ....[3]....
        /*008c*/ 	.word	0x00001440


	//   ....[4]....
        /*0090*/ 	.word	0x00001480


	//   ....[5]....
        /*0094*/ 	.word	0x000014a0


	//   ....[6]....
        /*0098*/ 	.word	0x000014b0


	//   ....[7]....
        /*009c*/ 	.word	0x000014c0


	//   ....[8]....
        /*00a0*/ 	.word	0x000014f0


	//   ....[9]....
        /*00a4*/ 	.word	0x00001520


	//   ....[10]....
        /*00a8*/ 	.word	0x00001530


	//   ....[11]....
        /*00ac*/ 	.word	0x00001540


	//   ....[12]....
        /*00b0*/ 	.word	0x00001560


	//   ....[13]....
        /*00b4*/ 	.word	0x00001590


	//   ....[14]....
        /*00b8*/ 	.word	0x000015b0


	//   ....[15]....
        /*00bc*/ 	.word	0x000015c0


	//   ....[16]....
        /*00c0*/ 	.word	0x000015e0


	//   ....[17]....
        /*00c4*/ 	.word	0x00001610


	//   ....[18]....
        /*00c8*/ 	.word	0x00001630


	//   ....[19]....
        /*00cc*/ 	.word	0x00001640


	//----- nvinfo : EIATTR_VRC_CTA_INIT_COUNT
	.align		4
.L_2635:
        /*00d0*/ 	.byte	0x02, 0x4a
	.zero		1
	.zero		1


	//----- nvinfo : EIATTR_EXIT_INSTR_OFFSETS
	.align		4
        /*00d4*/ 	.byte	0x04, 0x1c
        /*00d6*/ 	.short	(.L_2637 - .L_2636)


	//   ....[0]....
.L_2636:
        /*00d8*/ 	.word	0x00000060


	//   ....[1]....
        /*00dc*/ 	.word	0x000016e0


	//   ....[2]....
        /*00e0*/ 	.word	0x00001850


	//----- nvinfo : EIATTR_MAX_THREADS
	.align		4
.L_2637:
        /*00e4*/ 	.byte	0x04, 0x05
        /*00e6*/ 	.short	(.L_2639 - .L_2638)
.L_2638:
        /*00e8*/ 	.word	0x00000400
        /*00ec*/ 	.word	0x00000001
        /*00f0*/ 	.word	0x00000001


	//----- nvinfo : EIATTR_CRS_STACK_SIZE
	.align		4
.L_2639:
        /*00f4*/ 	.byte	0x04, 0x1e
        /*00f6*/ 	.short	(.L_2641 - .L_2640)
.L_2640:
        /*00f8*/ 	.word	0x00000000


	//----- nvinfo : EIATTR_CBANK_PARAM_SIZE
	.align		4
.L_2641:
        /*00fc*/ 	.byte	0x03, 0x19
        /*00fe*/ 	.short	0x0128


	//----- nvinfo : EIATTR_PARAM_CBANK
	.align		4
        /*0100*/ 	.byte	0x04, 0x0a
        /*0102*/ 	.short	(.L_2643 - .L_2642)
	.align		4
.L_2642:
        /*0104*/ 	.word	index@(.nv.constant0._ZN10layer_norm40ln_parallel_residual_bwd_finalize_kernelINS_22Kernel_traits_finalizeILj512E6__halfffffjLb0ELj1024ELj4ENS_18Kernel_traits_baseILj512ES2_ffffjLj1024EEEEELb1EEEvNS_9BwdParamsE)
        /*0108*/ 	.short	0x0380
        /*010a*/ 	.short	0x0128


	//----- nvinfo : EIATTR_SW_WAR
	.align		4
.L_2643:
        /*010c*/ 	.byte	0x04, 0x36
        /*010e*/ 	.short	(.L_2645 - .L_2644)
.L_2644:
        /*0110*/ 	.word	0x00000008
.L_2645:


//--------------------- .nv.info._ZN10layer_norm31ln_parallel_residual_bwd_kernelINS_13Kernel_traitsI6__halfffffjLj512ELj1ELj4ELj1ELj16ENS_18Kernel_traits_baseILj512ES2_ffffjLj128EEEEELb1ELb1ELb1EEEvNS_9BwdParamsE --------------------------
	.section	.nv.info._ZN10layer_norm31ln_parallel_residual_bwd_kernelINS_13Kernel_traitsI6__halfffffjLj512ELj1ELj4ELj1ELj16ENS_18Kernel_traits_baseILj512ES2_ffffjLj128EEEEELb1ELb1ELb1EEEvNS_9BwdParamsE,"",@"SHT_CUDA_INFO"
	.sectionflags	@""
	.align	4


	//----- nvinfo : EIATTR_CUDA_API_VERSION
	.align		4
        /*0000*/ 	.byte	0x04, 0x37
        /*0002*/ 	.short	(.L_2647 - .L_2646)
.L_2646:
        /*0004*/ 	.word	0x00000082


	//----- nvinfo : EIATTR_KPARAM_INFO
	.align		4
.L_2647:
        /*0008*/ 	.byte	0x04, 0x17
        /*000a*/ 	.short	(.L_2649 - .L_2648)
.L_2648:
        /*000c*/ 	.word	0x00000000
        /*0010*/ 	.short	0x0000
        /*0012*/ 	.short	0x0000
        /*0014*/ 	.byte	0x00, 0xf0, 0xa1, 0x04


	//----- nvinfo : EIATTR_SPARSE_MMA_MASK
	.align		4
.L_2649:
        /*0018*/ 	.byte	0x03, 0x50
        /*001a*/ 	.short	0x0000


	//----- nvinfo : EIATTR_MAXREG_COUNT
	.align		4
        /*001c*/ 	.byte	0x03, 0x1b
        /*001e*/ 	.short	0x00ff


	//----- nvinfo : EIATTR_NUM_BARRIERS
	.align		4
        /*0020*/ 	.byte	0x02, 0x4c
        /*0022*/ 	.byte	0x01
	.zero		1


	//----- nvinfo : EIATTR_MERCURY_ISA_VERSION
	.align		4
        /*0024*/ 	.byte	0x03, 0x5f
        /*0026*/ 	.short	0x0101


	//----- nvinfo : EIATTR_COOP_GROUP_MASK_REGIDS
	.align		4
        /*0028*/ 	.byte	0x04, 0x29
        /*002a*/ 	.short	(.L_2651 - .L_2650)


	//   ....[0]....
.L_2650:
        /*002c*/ 	.word	0xffffffff


	//   ....[1]....
        /*0030*/ 	.word	0xffffffff


	//   ....[2]....
        /*0034*/ 	.word	0xffffffff


	//   ....[3]....
        /*0038*/ 	.word	0xffffffff


	//   ....[4]....
        /*003c*/ 	.word	0xffffffff


	//   ....[5]....
        /*0040*/ 	.word	0xffffffff


	//   ....[6]....
        /*0044*/ 	.word	0xffffffff


	//   ....[7]....
        /*0048*/ 	.word	0xffffffff


	//   ....[8]....
        /*004c*/ 	.word	0xffffffff


	//   ....[9]....
        /*0050*/ 	.word	0xffffffff


	//   ....[10]....
        /*0054*/ 	.word	0x0500004f


	//   ....[11]....
        /*0058*/ 	.word	0x0500004f


	//   ....[12]....
        /*005c*/ 	.word	0x0500004f


	//   ....[13]....
        /*0060*/ 	.word	0x0500004f


	//   ....[14]....
        /*0064*/ 	.word	0x0500004f


	//   ....[15]....
        /*0068*/ 	.word	0x0500004f


	//   ....[16]....
        /*006c*/ 	.word	0x0500004f


	//   ....[17]....
        /*0070*/ 	.word	0x0500004f


	//   ....[18]....
        /*0074*/ 	.word	0x0500004f


	//   ....[19]....
        /*0078*/ 	.word	0x0500004f


	//----- nvinfo : EIATTR_COOP_GROUP_INSTR_OFFSETS
	.align		4
.L_2651:
        /*007c*/ 	.byte	0x04, 0x28
        /*007e*/ 	.short	(.L_2653 - .L_2652)


	//   ....[0]....
.L_2652:
        /*0080*/ 	.word	0x00001180


	//   ....[1]....
        /*0084*/ 	.word	0x00001190


	//   ....[2]....
        /*0088*/ 	.word	0x000011c0


	//   ....[3]....
        /*008c*/ 	.word	0x000011d0


	//   ....[4]....
        /*0090*/ 	.word	0x00001200


	//   ....[5]....
        /*0094*/ 	.word	0x00001210


	//   ....[6]....
        /*0098*/ 	.word	0x00001240


	//   ....[7]....
        /*009c*/ 	.word	0x00001250


	//   ....[8]....
        /*00a0*/ 	.word	0x00001280


	//   ....[9]....
        /*00a4*/ 	.word	0x000012a0


	//   ....[10]....
        /*00a8*/ 	.word	0x00005b60


	//   ....[11]....
        /*00ac*/ 	.word	0x00005bf0


	//   ....[12]....
        /*00b0*/ 	.word	0x00005c60


	//   ....[13]....
        /*00b4*/ 	.word	0x00005cc0


	//   ....[14]....
        /*00b8*/ 	.word	0x00005d30


	//   ....[15]....
        /*00bc*/ 	.word	0x00005d90


	//   ....[16]....
        /*00c0*/ 	.word	0x00005e00


	//   ....[17]....
        /*00c4*/ 	.word	0x00005e60


	//   ....[18]....
        /*00c8*/ 	.word	0x00005ed0


	//   ....[19]....
        /*00cc*/ 	.word	0x00005f40


	//----- nvinfo : EIATTR_VRC_CTA_INIT_COUNT
	.align		4
.L_2653:
        /*00d0*/ 	.byte	0x02, 0x4a
	.zero		1
	.zero		1


	//----- nvinfo : EIATTR_EXIT_INSTR_OFFSETS
	.align		4
        /*00d4*/ 	.byte	0x04, 0x1c
        /*00d6*/ 	.short	(.L_2655 - .L_2654)


	//   ....[0]....
.L_2654:
        /*00d8*/ 	.word	0x00005af0


	//----- nvinfo : EIATTR_MAX_THREADS
	.align		4
.L_2655:
        /*00dc*/ 	.byte	0x04, 0x05
        /*00de*/ 	.short	(.L_2657 - .L_2656)
.L_2656:
        /*00e0*/ 	.word	0x00000080
        /*00e4*/ 	.word	0x00000001
        /*00e8*/ 	.word	0x00000001


	//----- nvinfo : EIATTR_CRS_STACK_SIZE
	.align		4
.L_2657:
        /*00ec*/ 	.byte	0x04, 0x1e
        /*00ee*/ 	.short	(.L_2659 - .L_2658)
.L_2658:
        /*00f0*/ 	.word	0x00000000


	//----- nvinfo : EIATTR_CBANK_PARAM_SIZE
	.align		4
.L_2659:
        /*00f4*/ 	.byte	0x03, 0x19
        /*00f6*/ 	.short	0x0128


	//----- nvinfo : EIATTR_PARAM_CBANK
	.align		4
        /*00f8*/ 	.byte	0x04, 0x0a
        /*00fa*/ 	.short	(.L_2661 - .L_2660)
	.align		4
.L_2660:
        /*00fc*/ 	.word	index@(.nv.constant0._ZN10layer_norm31ln_parallel_residual_bwd_kernelINS_13Kernel_traitsI6__halfffffjLj512ELj1ELj4ELj1ELj16ENS_18Kernel_traits_baseILj512ES2_ffffjLj128EEEEELb1ELb1ELb1EEEvNS_9BwdParamsE)
        /*0100*/ 	.short	0x0380
        /*0102*/ 	.short	0x0128


	//----- nvinfo : EIATTR_SW_WAR
	.align		4
.L_2661:
        /*0104*/ 	.byte	0x04, 0x36
        /*0106*/ 	.short	(.L_2663 - .L_2662)
.L_2662:
        /*0108*/ 	.word	0x00000008
.L_2663:


//--------------------- .nv.info._ZN10layer_norm31ln_parallel_residual_bwd_kernelINS_13Kernel_traitsIfffffjLj512ELj1ELj4ELj1ELj16ENS_18Kernel_traits_baseILj512EfffffjLj128EEEEELb0ELb0ELb0EEEvNS_9BwdParamsE --------------------------
	.section	.nv.info._ZN10layer_norm31ln_parallel_residual_bwd_kernelINS_13Kernel_traitsIfffffjLj512ELj1ELj4ELj1ELj16ENS_18Kernel_traits_baseILj512EfffffjLj128EEEEELb0ELb0ELb0EEEvNS_9BwdParamsE,"",@"SHT_CUDA_INFO"
	.sectionflags	@""
	.align	4


	//----- nvinfo : EIATTR_CUDA_API_VERSION
	.align		4
        /*0000*/ 	.byte	0x04, 0x37
        /*0002*/ 	.short	(.L_2665 - .L_2664)
.L_2664:
        /*0004*/ 	.word	0x00000082


	//----- nvinfo : EIATTR_KPARAM_INFO
	.align		4
.L_2665:
        /*0008*/ 	.byte	0x04, 0x17
        /*000a*/ 	.short	(.L_2667 - .L_2666)
.L_2666:
        /*000c*/ 	.word	0x00000000
        /*0010*/ 	.short	0x0000
        /*0012*/ 	.short	0x0000
        /*0014*/ 	.byte	0x00, 0xf0, 0xa1, 0x04


	//----- nvinfo : EIATTR_SPARSE_MMA_MASK
	.align		4
.L_2667:
        /*0018*/ 	.byte	0x03, 0x50
        /*001a*/ 	.short	0x0000


	//----- nvinfo : EIATTR_MAXREG_COUNT
	.align		4
        /*001c*/ 	.byte	0x03, 0x1b
        /*001e*/ 	.short	0x00ff


	//----- nvinfo : EIATTR_NUM_BARRIERS
	.align		4
        /*0020*/ 	.byte	0x02, 0x4c
        /*0022*/ 	.byte	0x01
	.zero		1


	//----- nvinfo : EIATTR_MERCURY_ISA_VERSION
	.align		4
        /*0024*/ 	.byte	0x03, 0x5f
        /*0026*/ 	.short	0x0101


	//----- nvinfo : EIATTR_COOP_GROUP_MASK_REGIDS
	.align		4
        /*0028*/ 	.byte	0x04, 0x29
        /*002a*/ 	.short	(.L_2669 - .L_2668)


	//   ....[0]....
.L_2668:
        /*002c*/ 	.word	0xffffffff


	//   ....[1]....
        /*0030*/ 	.word	0xffffffff


	//   ....[2]....
        /*0034*/ 	.word	0xffffffff


	//   ....[3]....
        /*0038*/ 	.word	0xffffffff


	//   ....[4]....
        /*003c*/ 	.word	0xffffffff


	//   ....[5]....
        /*0040*/ 	.word	0xffffffff


	//   ....[6]....
        /*0044*/ 	.word	0xffffffff


	//   ....[7]....
        /*0048*/ 	.word	0xffffffff


	//   ....[8]....
        /*004c*/ 	.word	0xffffffff


	//   ....[9]....
        /*0050*/ 	.word	0xffffffff


	//   ....[10]....
        /*0054*/ 	.word	0x05000084


	//   ....[11]....
        /*0058*/ 	.word	0x05000084


	//   ....[12]....
        /*005c*/ 	.word	0x05000084


	//   ....[13]....
        /*0060*/ 	.word	0x05000084


	//   ....[14]....
        /*0064*/ 	.word	0x05000084


	//   ....[15]....
        /*0068*/ 	.word	0x05000084


	//   ....[16]....
        /*006c*/ 	.word	0x05000084


	//   ....[17]....
        /*0070*/ 	.word	0x05000084


	//   ....[18]....
        /*0074*/ 	.word	0x05000084


	//   ....[19]....
        /*0078*/ 	.word	0x05000084


	//----- nvinfo : EIATTR_COOP_GROUP_INSTR_OFFSETS
	.align		4
.L_2669:
        /*007c*/ 	.byte	0x04, 0x28
        /*007e*/ 	.short	(.L_2671 - .L_2670)


	//   ....[0]....
.L_2670:
        /*0080*/ 	.word	0x00001780


	//   ....[1]....
        /*0084*/ 	.word	0x00001790


	//   ....[2]....
        /*0088*/ 	.word	0x000017c0


	//   ....[3]....
        /*008c*/ 	.word	0x000017d0


	//   ....[4]....
        /*0090*/ 	.word	0x00001800


	//   ....[5]....
        /*0094*/ 	.word	0x00001810


	//   ....[6]....
        /*0098*/ 	.word	0x00001840


	//   ....[7]....
        /*009c*/ 	.word	0x00001850


	//   ....[8]....
        /*00a0*/ 	.word	0x00001880


	//   ....[9]....
        /*00a4*/ 	.word	0x00001890


	//   ....[10]....
        /*00a8*/ 	.word	0x00005610


	//   ....[11]....
        /*00ac*/ 	.word	0x000056a0


	//   ....[12]....
        /*00b0*/ 	.word	0x00005710


	//   ....[13]....
        /*00b4*/ 	.word	0x00005770


	//   ....[14]....
        /*00b8*/ 	.word	0x000057e0


	//   ....[15]....
        /*00bc*/ 	.word	0x00005840


	//   ....[16]....
        /*00c0*/ 	.word	0x000058b0


	//   ....[17]....
        /*00c4*/ 	.word	0x00005910


	//   ....[18]....
        /*00c8*/ 	.word	0x00005980


	//   ....[19]....
        /*00cc*/ 	.word	0x000059e0


	//----- nvinfo : EIATTR_VRC_CTA_INIT_COUNT
	.align		4
.L_2671:
        /*00d0*/ 	.byte	0x02, 0x4a
	.zero		1
	.zero		1


	//----- nvinfo : EIATTR_EXIT_INSTR_OFFSETS
	.align		4
        /*00d4*/ 	.byte	0x04, 0x1c
        /*00d6*/ 	.short	(.L_2673 - .L_2672)


	//   ....[0]....
.L_2672:
        /*00d8*/ 	.word	0x000054e0


	//   ....[1]....
        /*00dc*/ 	.word	0x000055a0


	//----- nvinfo : EIATTR_MAX_THREADS
	.align		4
.L_2673:
        /*00e0*/ 	.byte	0x04, 0x05
        /*00e2*/ 	.short	(.L_2675 - .L_2674)
.L_2674:
        /*00e4*/ 	.word	0x00000080
        /*00e8*/ 	.word	0x00000001
        /*00ec*/ 	.word	0x00000001


	//----- nvinfo : EIATTR_CRS_STACK_SIZE
	.align		4
.L_2675:
        /*00f0*/ 	.byte	0x04, 0x1e
        /*00f2*/ 	.short	(.L_2677 - .L_2676)
.L_2676:
        /*00f4*/ 	.word	0x00000000


	//----- nvinfo : EIATTR_CBANK_PARAM_SIZE
	.align		4
.L_2677:
        /*00f8*/ 	.byte	0x03, 0x19
        /*00fa*/ 	.short	0x0128


	//----- nvinfo : EIATTR_PARAM_CBANK
	.align		4
        /*00fc*/ 	.byte	0x04, 0x0a
        /*00fe*/ 	.short	(.L_2679 - .L_2678)
	.align		4
.L_2678:
        /*0100*/ 	.word	index@(.nv.constant0._ZN10layer_norm31ln_parallel_residual_bwd_kernelINS_13Kernel_traitsIfffffjLj512ELj1ELj4ELj1ELj16ENS_18Kernel_traits_baseILj512EfffffjLj128EEEEELb0ELb0ELb0EEEvNS_9BwdParamsE)
        /*0104*/ 	.short	0x0380
        /*0106*/ 	.short	0x0128


	//----- nvinfo : EIATTR_SW_WAR
	.align		4
.L_2679:
        /*0108*/ 	.byte	0x04, 0x36
        /*010a*/ 	.short	(.L_2681 - .L_2680)
.L_2680:
        /*010c*/ 	.word	0x00000008
.L_2681:


//--------------------- .nv.info._ZN10layer_norm31ln_parallel_residual_bwd_kernelINS_13Kernel_traitsIfffffjLj512ELj1ELj4ELj1ELj16ENS_18Kernel_traits_baseILj512EfffffjLj128EEEEELb0ELb0ELb1EEEvNS_9BwdParamsE --------------------------
	.section	.nv.info._ZN10layer_norm31ln_parallel_residual_bwd_kernelINS_13Kernel_traitsIfffffjLj512ELj1ELj4ELj1ELj16ENS_18Kernel_traits_baseILj512EfffffjLj128EEEEELb0ELb0ELb1EEEvNS_9BwdParamsE,"",@"SHT_CUDA_INFO"
	.sectionflags	@""
	.align	4


	//----- nvinfo : EIATTR_CUDA_API_VERSION
	.align		4
        /*0000*/ 	.byte	0x04, 0x37
        /*0002*/ 	.short	(.L_2683 - .L_2682)
.L_2682:
        /*0004*/ 	.word	0x00000082


	//----- nvinfo : EIATTR_KPARAM_INFO
	.align		4
.L_2683:
        /*0008*/ 	.byte	0x04, 0x17
        /*000a*/ 	.short	(.L_2685 - .L_2684)
.L_2684:
        /*000c*/ 	.word	0x00000000
        /*0010*/ 	.short	0x0000
        /*0012*/ 	.short	0x0000
        /*0014*/ 	.byte	0x00, 0xf0, 0xa1, 0x04


	//----- nvinfo : EIATTR_SPARSE_MMA_MASK
	.align		4
.L_2685:
        /*0018*/ 	.byte	0x03, 0x50
        /*001a*/ 	.short	0x0000


	//----- nvinfo : EIATTR_MAXREG_COUNT
	.align		4
        /*001c*/ 	.byte	0x03, 0x1b
        /*001e*/ 	.short	0x00ff


	//----- nvinfo : EIATTR_NUM_BARRIERS
	.align		4
        /*0020*/ 	.byte	0x02, 0x4c
        /*0022*/ 	.byte	0x01
	.zero		1


	//----- nvinfo : EIATTR_MERCURY_ISA_VERSION
	.align		4
        /*0024*/ 	.byte	0x03, 0x5f
        /*0026*/ 	.short	0x0101


	//----- nvinfo : EIATTR_COOP_GROUP_MASK_REGIDS
	.align		4
        /*0028*/ 	.byte	0x04, 0x29
        /*002a*/ 	.short	(.L_2687 - .L_2686)


	//   ....[0]....
.L_2686:
        /*002c*/ 	.word	0xffffffff


	//   ....[1]....
        /*0030*/ 	.word	0xffffffff


	//   ....[2]....
        /*0034*/ 	.word	0xffffffff


	//   ....[3]....
        /*0038*/ 	.word	0xffffffff


	//   ....[4]....
        /*003c*/ 	.word	0xffffffff


	//   ....[5]....
        /*0040*/ 	.word	0xffffffff


	//   ....[6]....
        /*0044*/ 	.word	0xffffffff


	//   ....[7]....
        /*0048*/ 	.word	0xffffffff


	//   ....[8]....
        /*004c*/ 	.word	0xffffffff


	//   ....[9]....
        /*0050*/ 	.word	0xffffffff


	//   ....[10]....
        /*0054*/ 	.word	0x05000044


	//   ....[11]....
        /*0058*/ 	.word	0x05000044


	//   ....[12]....
        /*005c*/ 	.word	0x05000044


	//   ....[13]....
        /*0060*/ 	.word	0x05000044


	//   ....[14]....
        /*0064*/ 	.word	0x05000044


	//   ....[15]....
        /*0068*/ 	.word	0x05000044


	//   ....[16]....
        /*006c*/ 	.word	0x05000044


	//   ....[17]....
        /*0070*/ 	.word	0x05000044


	//   ....[18]....
        /*0074*/ 	.word	0x05000044


	//   ....[19]....
        /*0078*/ 	.word	0x05000044


	//----- nvinfo : EIATTR_COOP_GROUP_INSTR_OFFSETS
	.align		4
.L_2687:
        /*007c*/ 	.byte	0x04, 0x28
        /*007e*/ 	.short	(.L_2689 - .L_2688)


	//   ....[0]....
.L_2688:
        /*0080*/ 	.word	0x000013d0


	//   ....[1]....
        /*0084*/ 	.word	0x000013e0


	//   ....[2]....
        /*0088*/ 	.word	0x00001410


	//   ....[3]....
        /*008c*/ 	.word	0x00001420


	//   ....[4]....
        /*0090*/ 	.word	0x00001450


	//   ....[5]....
        /*0094*/ 	.word	0x00001460


	//   ....[6]....
        /*0098*/ 	.word	0x00001490


	//   ....[7]....
        /*009c*/ 	.word	0x000014a0


	//   ....[8]....
        /*00a0*/ 	.word	0x000014d0


	//   ....[9]....
        /*00a4*/ 	.word	0x000014e0


	//   ....[10]....
        /*00a8*/ 	.word	0x00004d10


	//   ....[11]....
        /*00ac*/ 	.word	0x00004da0


	//   ....[12]....
        /*00b0*/ 	.word	0x00004e10


	//   ....[13]....
        /*00b4*/ 	.word	0x00004e70


	//   ....[14]....
        /*00b8*/ 	.word	0x00004ee0


	//   ....[15]....
        /*00bc*/ 	.word	0x00004f40


	//   ....[16]....
        /*00c0*/ 	.word	0x00004fb0


	//   ....[17]....
        /*00c4*/ 	.word	0x00005010


	//   ....[18]....
        /*00c8*/ 	.word	0x00005080


	//   ....[19]....
        /*00cc*/ 	.word	0x000050e0


	//----- nvinfo : EIATTR_VRC_CTA_INIT_COUNT
	.align		4
.L_2689:
        /*00d0*/ 	.byte	0x02, 0x4a
	.zero		1
	.zero		1


	//----- nvinfo : EIATTR_EXIT_INSTR_OFFSETS
	.align		4
        /*00d4*/ 	.byte	0x04, 0x1c
        /*00d6*/ 	.short	(.L_2691 - .L_2690)


	//   ....[0]....
.L_2690:
        /*00d8*/ 	.word	0x00004ca0


	//----- nvinfo : EIATTR_MAX_THREADS
	.align		4
.L_2691:
        /*00dc*/ 	.byte	0x04, 0x05
        /*00de*/ 	.short	(.L_2693 - .L_2692)
.L_2692:
        /*00e0*/ 	.word	0x00000080
        /*00e4*/ 	.word	0x00000001
        /*00e8*/ 	.word	0x00000001


	//----- nvinfo : EIATTR_CRS_STACK_SIZE
	.align		4
.L_2693:
        /*00ec*/ 	.byte	0x04, 0x1e
        /*00ee*/ 	.short	(.L_2695 - .L_2694)
.L_2694:
        /*00f0*/ 	.word	0x00000000


	//----- nvinfo : EIATTR_CBANK_PARAM_SIZE
	.align		4
.L_2695:
        /*00f4*/ 	.byte	0x03, 0x19
        /*00f6*/ 	.short	0x0128


	//----- nvinfo : EIATTR_PARAM_CBANK
	.align		4
        /*00f8*/ 	.byte	0x04, 0x0a
        /*00fa*/ 	.short	(.L_2697 - .L_2696)
	.align		4
.L_2696:
        /*00fc*/ 	.word	index@(.nv.constant0._ZN10layer_norm31ln_parallel_residual_bwd_kernelINS_13Kernel_traitsIfffffjLj512ELj1ELj4ELj1ELj16ENS_18Kernel_traits_baseILj512EfffffjLj128EEEEELb0ELb0ELb1EEEvNS_9BwdParamsE)
        /*0100*/ 	.short	0x0380
        /*0102*/ 	.short	0x0128


	//----- nvinfo : EIATTR_SW_WAR
	.align		4
.L_2697:
        /*0104*/ 	.byte	0x04, 0x36
        /*0106*/ 	.short	(.L_2699 - .L_2698)
.L_2698:
        /*0108*/ 	.word	0x00000008
.L_2699:


//--------------------- .nv.info._ZN10layer_norm31ln_parallel_residual_bwd_kernelINS_13Kernel_traitsIfffffjLj512ELj1ELj4ELj1ELj16ENS_18Kernel_traits_baseILj512EfffffjLj128EEEEELb0ELb1ELb0EEEvNS_9BwdParamsE --------------------------
	.section	.nv.info._ZN10layer_norm31ln_parallel_residual_bwd_kernelINS_13Kernel_traitsIfffffjLj512ELj1ELj4ELj1ELj16ENS_18Kernel_traits_baseILj512EfffffjLj128EEEEELb0ELb1ELb0EEEvNS_9BwdParamsE,"",@"SHT_CUDA_INFO"
	.sectionflags	@""
	.align	4


	//----- nvinfo : EIATTR_CUDA_API_VERSION
	.align		4
        /*0000*/ 	.byte	0x04, 0x37
        /*0002*/ 	.short	(.L_2701 - .L_2700)
.L_2700:
        /*0004*/ 	.word	0x00000082


	//----- nvinfo : EIATTR_KPARAM_INFO
	.align		4
.L_2701:
        /*0008*/ 	.byte	0x04, 0x17
        /*000a*/ 	.short	(.L_2703 - .L_2702)
.L_2702:
        /*000c*/ 	.word	0x00000000
        /*0010*/ 	.short	0x0000
        /*0012*/ 	.short	0x0000
        /*0014*/ 	.byte	0x00, 0xf0, 0xa1, 0x04


	//----- nvinfo : EIATTR_SPARSE_MMA_MASK
	.align		4
.L_2703:
        /*0018*/ 	.byte	0x03, 0x50
        /*001a*/ 	.short	0x0000


	//----- nvinfo : EIATTR_MAXREG_COUNT
	.align		4
        /*001c*/ 	.byte	0x03, 0x1b
        /*001e*/ 	.short	0x00ff


	//----- nvinfo : EIATTR_NUM_BARRIERS
	.align		4
        /*0020*/ 	.byte	0x02, 0x4c
        /*0022*/ 	.byte	0x01
	.zero		1


	//----- nvinfo : EIATTR_MERCURY_ISA_VERSION
	.align		4
        /*0024*/ 	.byte	0x03, 0x5f
        /*0026*/ 	.short	0x0101


	//----- nvinfo : EIATTR_COOP_GROUP_MASK_REGIDS
	.align		4
        /*0028*/ 	.byte	0x04, 0x29
        /*002a*/ 	.short	(.L_2705 - .L_2704)


	//   ....[0]....
.L_2704:
        /*002c*/ 	.word	0xffffffff


	//   ....[1]....
        /*0030*/ 	.word	0xffffffff


	//   ....[2]....
        /*0034*/ 	.word	0xffffffff


	//   ....[3]....
        /*0038*/ 	.word	0xffffffff


	//   ....[4]....
        /*003c*/ 	.word	0xffffffff


	//   ....[5]....
        /*0040*/ 	.word	0xffffffff


	//   ....[6]....
        /*0044*/ 	.word	0xffffffff


	//   ....[7]....
        /*0048*/ 	.word	0xffffffff


	//   ....[8]....
        /*004c*/ 	.word	0xffffffff


	//   ....[9]....
        /*0050*/ 	.word	0xffffffff


	//   ....[10]....
        /*0054*/ 	.word	0x05000075


	//   ....[11]....
        /*0058*/ 	.word	0x05000075


	//   ....[12]....
        /*005c*/ 	.word	0x05000075


	//   ....[13]....
        /*0060*/ 	.word	0x05000075


	//   ....[14]....
        /*0064*/ 	.word	0x05000075


	//   ....[15]....
        /*0068*/ 	.word	0x05000075


	//   ....[16]....
        /*006c*/ 	.word	0x05000075


	//   ....[17]....
        /*0070*/ 	.word	0x05000075


	//   ....[18]....
        /*0074*/ 	.word	0x05000075


	//   ....[19]....
        /*0078*/ 	.word	0x05000075


	//----- nvinfo : EIATTR_COOP_GROUP_INSTR_OFFSETS
	.align		4
.L_2705:
        /*007c*/ 	.byte	0x04, 0x28
        /*007e*/ 	.short	(.L_2707 - .L_2706)


	//   ....[0]....
.L_2706:
        /*0080*/ 	.word	0x00001ab0


	//   ....[1]....
        /*0084*/ 	.word	0x00001ac0


	//   ....[2]....
        /*0088*/ 	.word	0x00001af0


	//   ....[3]....
        /*008c*/ 	.word	0x00001b00


	//   ....[4]....
        /*0090*/ 	.word	0x00001b30


	//   ....[5]....
        /*0094*/ 	.word	0x00001b40


	//   ....[6]....
        /*0098*/ 	.word	0x00001b70


	//   ....[7]....
        /*009c*/ 	.word	0x00001b80


	//   ....[8]....
        /*00a0*/ 	.word	0x00001bb0


	//   ....[9]....
        /*00a4*/ 	.word	0x00001bc0


	//   ....[10]....
        /*00a8*/ 	.word	0x00005180


	//   ....[11]....
        /*00ac*/ 	.word	0x00005210


	//   ....[12]....
        /*00b0*/ 	.word	0x00005280


	//   ....[13]....
        /*00b4*/ 	.word	0x000052e0


	//   ....[14]....
        /*00b8*/ 	.word	0x00005350


	//   ....[15]....
        /*00bc*/ 	.word	0x000053b0


	//   ....[16]....
        /*00c0*/ 	.word	0x00005420


	//   ....[17]....
        /*00c4*/ 	.word	0x00005480


	//   ....[18]....
        /*00c8*/ 	.word	0x000054f0


	//   ....[19]....
        /*00cc*/ 	.word	0x00005550


	//----- nvinfo : EIATTR_VRC_CTA_INIT_COUNT
	.align		4
.L_2707:
        /*00d0*/ 	.byte	0x02, 0x4a
	.zero		1
	.zero		1


	//----- nvinfo : EIATTR_EXIT_INSTR_OFFSETS
	.align		4
        /*00d4*/ 	.byte	0x04, 0x1c
        /*00d6*/ 	.short	(.L_2709 - .L_2708)


	//   ....[0]....
.L_2708:
        /*00d8*/ 	.word	0x000050e0


	//   ....[1]....
        /*00dc*/ 	.word	0x00005110


	//----- nvinfo : EIATTR_MAX_THREADS
	.align		4
.L_2709:
        /*00e0*/ 	.byte	0x04, 0x05
        /*00e2*/ 	.short	(.L_2711 - .L_2710)
.L_2710:
        /*00e4*/ 	.word	0x00000080
        /*00e8*/ 	.word	0x00000001
        /*00ec*/ 	.word	0x00000001


	//----- nvinfo : EIATTR_CRS_STACK_SIZE
	.align		4
.L_2711:
        /*00f0*/ 	.byte	0x04, 0x1e
        /*00f2*/ 	.short	(.L_2713 - .L_2712)
.L_2712:
        /*00f4*/ 	.word	0x00000000


	//----- nvinfo : EIATTR_CBANK_PARAM_SIZE
	.align		4
.L_2713:
        /*00f8*/ 	.byte	0x03, 0x19
        /*00fa*/ 	.short	0x0128


	//----- nvinfo : EIATTR_PARAM_CBANK
	.align		4
        /*00fc*/ 	.byte	0x04, 0x0a
        /*00fe*/ 	.short	(.L_2715 - .L_2714)
	.align		4
.L_2714:
        /*0100*/ 	.word	index@(.nv.constant0._ZN10layer_norm31ln_parallel_residual_bwd_kernelINS_13Kernel_traitsIfffffjLj512ELj1ELj4ELj1ELj16ENS_18Kernel_traits_baseILj512EfffffjLj128EEEEELb0ELb1ELb0EEEvNS_9BwdParamsE)
        /*0104*/ 	.short	0x0380
        /*0106*/ 	.short	0x0128


	//----- nvinfo : EIATTR_SW_WAR
	.align		4
.L_2715:
        /*0108*/ 	.byte	0x04, 0x36
        /*010a*/ 	.short	(.L_2717 - .L_2716)
.L_2716:
        /*010c*/ 	.word	0x00000008
.L_2717:


//--------------------- .nv.info._ZN10layer_norm31ln_parallel_residual_bwd_kernelINS_13Kernel_traitsIfffffjLj512ELj1ELj4ELj1ELj16ENS_18Kernel_traits_baseILj512EfffffjLj128EEEEELb0ELb1ELb1EEEvNS_9BwdParamsE --------------------------
	.section	.nv.info._ZN10layer_norm31ln_parallel_residual_bwd_kernelINS_13Kernel_traitsIfffffjLj512ELj1ELj4ELj1ELj16ENS_18Kernel_traits_baseILj512EfffffjLj128EEEEELb0ELb1ELb1EEEvNS_9BwdParamsE,"",@"SHT_CUDA_INFO"
	.sectionflags	@""
	.align	4


	//----- nvinfo : EIATTR_CUDA_API_VERSION
	.align		4
        /*0000*/ 	.byte	0x04, 0x37
        /*0002*/ 	.short	(.L_2719 - .L_2718)
.L_2718:
        /*0004*/ 	.word	0x00000082


	//----- nvinfo : EIATTR_KPARAM_INFO
	.align		4
.L_2719:
        /*0008*/ 	.byte	0x04, 0x17
        /*000a*/ 	.short	(.L_2721 - .L_2720)
.L_2720:
        /*000c*/ 	.word	0x00000000
        /*0010*/ 	.short	0x0000
        /*0012*/ 	.short	0x0000
        /*0014*/ 	.byte	0x00, 0xf0, 0xa1, 0x04


	//----- nvinfo : EIATTR_SPARSE_MMA_MASK
	.align		4
.L_2721:
        /*0018*/ 	.byte	0x03, 0x50
        /*001a*/ 	.short	0x0000


	//----- nvinfo : EIATTR_MAXREG_COUNT
	.align		4
        /*001c*/ 	.byte	0x03, 0x1b
        /*001e*/ 	.short	0x00ff


	//----- nvinfo : EIATTR_NUM_BARRIERS
	.align		4
        /*0020*/ 	.byte	0x02, 0x4c
        /*0022*/ 	.byte	0x01
	.zero		1


	//----- nvinfo : EIATTR_MERCURY_ISA_VERSION
	.align		4
        /*0024*/ 	.byte	0x03, 0x5f
        /*0026*/ 	.short	0x0101


	//----- nvinfo : EIATTR_COOP_GROUP_MASK_REGIDS
	.align		4
        /*0028*/ 	.byte	0x04, 0x29
        /*002a*/ 	.short	(.L_2723 - .L_2722)


	//   ....[0]....
.L_2722:
        /*002c*/ 	.word	0xffffffff


	//   ....[1]....
        /*0030*/ 	.word	0xffffffff


	//   ....[2]....
        /*0034*/ 	.word	0xffffffff


	//   ....[3]....
        /*0038*/ 	.word	0xffffffff


	//   ....[4]....
        /*003c*/ 	.word	0xffffffff


	//   ....[5]....
        /*0040*/ 	.word	0xffffffff


	//   ....[6]....
        /*0044*/ 	.word	0xffffffff


	//   ....[7]....
        /*0048*/ 	.word	0xffffffff


	//   ....[8]....
        /*004c*/ 	.word	0xffffffff


	//   ....[9]....
        /*0050*/ 	.word	0xffffffff


	//   ....[10]....
        /*0054*/ 	.word	0x05000034


	//   ....[11]....
        /*0058*/ 	.word	0x05000034


	//   ....[12]....
        /*005c*/ 	.word	0x05000034


	//   ....[13]....
        /*0060*/ 	.word	0x05000034


	//   ....[14]....
        /*0064*/ 	.word	0x05000034


	//   ....[15]....
        /*0068*/ 	.word	0x05000034


	//   ....[16]....
        /*006c*/ 	.word	0x05000034


	//   ....[17]....
        /*0070*/ 	.word	0x05000034


	//   ....[18]....
        /*0074*/ 	.word	0x05000034


	//   ....[19]....
        /*0078*/ 	.word	0x05000034


	//----- nvinfo : EIATTR_COOP_GROUP_INSTR_OFFSETS
	.align		4
.L_2723:
        /*007c*/ 	.byte	0x04, 0x28
        /*007e*/ 	.short	(.L_2725 - .L_2724)


	//   ....[0]....
.L_2724:
        /*0080*/ 	.word	0x00001600


	//   ....[1]....
        /*0084*/ 	.word	0x00001610


	//   ....[2]....
        /*0088*/ 	.word	0x00001640


	//   ....[3]....
        /*008c*/ 	.word	0x00001650


	//   ....[4]....
        /*0090*/ 	.word	0x00001680


	//   ....[5]....
        /*0094*/ 	.word	0x00001690


	//   ....[6]....
        /*0098*/ 	.word	0x000016c0


	//   ....[7]....
        /*009c*/ 	.word	0x000016d0


	//   ....[8]....
        /*00a0*/ 	.word	0x00001700


	//   ....[9]....
        /*00a4*/ 	.word	0x00001710


	//   ....[10]....
        /*00a8*/ 	.word	0x00004770


	//   ....[11]....
        /*00ac*/ 	.word	0x00004800


	//   ....[12]....
        /*00b0*/ 	.word	0x00004870


	//   ....[13]....
        /*00b4*/ 	.word	0x000048d0


	//   ....[14]....
        /*00b8*/ 	.word	0x00004940


	//   ....[15]....
        /*00bc*/ 	.word	0x000049a0


	//   ....[16]....
        /*00c0*/ 	.word	0x00004a10


	//   ....[17]....
        /*00c4*/ 	.word	0x00004a70


	//   ....[18]....
        /*00c8*/ 	.word	0x00004ae0


	//   ....[19]....
        /*00cc*/ 	.word	0x00004b40


	//----- nvinfo : EIATTR_VRC_CTA_INIT_COUNT
	.align		4
.L_2725:
        /*00d0*/ 	.byte	0x02, 0x4a
	.zero		1
	.zero		1


	//----- nvinfo : EIATTR_EXIT_INSTR_OFFSETS
	.align		4
        /*00d4*/ 	.byte	0x04, 0x1c
        /*00d6*/ 	.short	(.L_2727 - .L_2726)


	//   ....[0]....
.L_2726:
        /*00d8*/ 	.word	0x00004700


	//----- nvinfo : EIATTR_MAX_THREADS
	.align		4
.L_2727:
        /*00dc*/ 	.byte	0x04, 0x05
        /*00de*/ 	.short	(.L_2729 - .L_2728)
.L_2728:
        /*00e0*/ 	.word	0x00000080
        /*00e4*/ 	.word	0x00000001
        /*00e8*/ 	.word	0x00000001


	//----- nvinfo : EIATTR_CRS_STACK_SIZE
	.align		4
.L_2729:
        /*00ec*/ 	.byte	0x04, 0x1e
        /*00ee*/ 	.short	(.L_2731 - .L_2730)
.L_2730:
        /*00f0*/ 	.word	0x00000000


	//----- nvinfo : EIATTR_CBANK_PARAM_SIZE
	.align		4
.L_2731:
        /*00f4*/ 	.byte	0x03, 0x19
        /*00f6*/ 	.short	0x0128


	//----- nvinfo : EIATTR_PARAM_CBANK
	.align		4
        /*00f8*/ 	.byte	0x04, 0x0a
        /*00fa*/ 	.short	(.L_2733 - .L_2732)
	.align		4
.L_2732:
        /*00fc*/ 	.word	index@(.nv.constant0._ZN10layer_norm31ln_parallel_residual_bwd_kernelINS_13Kernel_traitsIfffffjLj512ELj1ELj4ELj1ELj16ENS_18Kernel_traits_baseILj512EfffffjLj128EEEEELb0ELb1ELb1EEEvNS_9BwdParamsE)
        /*0100*/ 	.short	0x0380
        /*0102*/ 	.short	0x0128


	//----- nvinfo : EIATTR_SW_WAR
	.align		4
.L_2733:
        /*0104*/ 	.byte	0x04, 0x36
        /*0106*/ 	.short	(.L_2735 - .L_2734)
.L_2734:
        /*0108*/ 	.word	0x00000008
.L_2735:


//--------------------- .nv.info._ZN10layer_norm31ln_parallel_residual_bwd_kernelINS_13Kernel_traitsIfffffjLj512ELj1ELj4ELj1ELj16ENS_18Kernel_traits_baseILj512EfffffjLj128EEEEELb1ELb0ELb0EEEvNS_9BwdParamsE --------------------------
	.section	.nv.info._ZN10layer_norm31ln_parallel_residual_bwd_kernelINS_13Kernel_traitsIfffffjLj512ELj1ELj4ELj1ELj16ENS_18Kernel_traits_baseILj512EfffffjLj128EEEEELb1ELb0ELb0EEEvNS_9BwdParamsE,"",@"SHT_CUDA_INFO"
	.sectionflags	@""
	.align	4


	//----- nvinfo : EIATTR_CUDA_API_VERSION
	.align		4
        /*0000*/ 	.byte	0x04, 0x37
        /*0002*/ 	.short	(.L_2737 - .L_2736)
.L_2736:
        /*0004*/ 	.word	0x00000082


	//----- nvinfo : EIATTR_KPARAM_INFO
	.align		4
.L_2737:
        /*0008*/ 	.byte	0x04, 0x17
        /*000a*/ 	.short	(.L_2739 - .L_2738)
.L_2738:
        /*000c*/ 	.word	0x00000000
        /*0010*/ 	.short	0x0000
        /*0012*/ 	.short	0x0000
        /*0014*/ 	.byte	0x00, 0xf0, 0xa1, 0x04


	//----- nvinfo : EIATTR_SPARSE_MMA_MASK
	.align		4
.L_2739:
        /*0018*/ 	.byte	0x03, 0x50
        /*001a*/ 	.short	0x0000


	//----- nvinfo : EIATTR_MAXREG_COUNT
	.align		4
        /*001c*/ 	.byte	0x03, 0x1b
        /*001e*/ 	.short	0x00ff


	//----- nvinfo : EIATTR_NUM_BARRIERS
	.align		4
        /*0020*/ 	.byte	0x02, 0x4c
        /*0022*/ 	.byte	0x01
	.zero		1


	//----- nvinfo : EIATTR_MERCURY_ISA_VERSION
	.align		4
        /*0024*/ 	.byte	0x03, 0x5f
        /*0026*/ 	.short	0x0101


	//----- nvinfo : EIATTR_COOP_GROUP_MASK_REGIDS
	.align		4
        /*0028*/ 	.byte	0x04, 0x29
        /*002a*/ 	.short	(.L_2741 - .L_2740)


	//   ....[0]....
.L_2740:
        /*002c*/ 	.word	0xffffffff


	//   ....[1]....
        /*0030*/ 	.word	0xffffffff


	//   ....[2]....
        /*0034*/ 	.word	0xffffffff


	//   ....[3]....
        /*0038*/ 	.word	0xffffffff


	//   ....[4]....
        /*003c*/ 	.word	0xffffffff


	//   ....[5]....
        /*0040*/ 	.word	0xffffffff


	//   ....[6]....
        /*0044*/ 	.word	0xffffffff


	//   ....[7]....
        /*0048*/ 	.word	0xffffffff


	//   ....[8]....
        /*004c*/ 	.word	0xffffffff


	//   ....[9]....
        /*0050*/ 	.word	0xffffffff


	//   ....[10]....
        /*0054*/ 	.word	0x05000084


	//   ....[11]....
        /*0058*/ 	.word	0x05000084


	//   ....[12]....
        /*005c*/ 	.word	0x05000084


	//   ....[13]....
        /*0060*/ 	.word	0x05000084


	//   ....[14]....
        /*0064*/ 	.word	0x05000084


	//   ....[15]....
        /*0068*/ 	.word	0x05000084


	//   ....[16]....
        /*006c*/ 	.word	0x05000084


	//   ....[17]....
        /*0070*/ 	.word	0x05000084


	//   ....[18]....
        /*0074*/ 	.word	0x05000084


	//   ....[19]....
        /*0078*/ 	.word	0x05000084


	//----- nvinfo : EIATTR_COOP_GROUP_INSTR_OFFSETS
	.align		4
.L_2741:
        /*007c*/ 	.byte	0x04, 0x28
        /*007e*/ 	.short	(.L_2743 - .L_2742)


	//   ....[0]....
.L_2742:
        /*0080*/ 	.word	0x00001980


	//   ....[1]....
        /*0084*/ 	.word	0x00001990


	//   ....[2]....
        /*0088*/ 	.word	0x000019c0


	//   ....[3]....
        /*008c*/ 	.word	0x000019d0


	//   ....[4]....
        /*0090*/ 	.word	0x00001a00


	//   ....[5]....
        /*0094*/ 	.word	0x00001a10


	//   ....[6]....
        /*0098*/ 	.word	0x00001a40


	//   ....[7]....
        /*009c*/ 	.word	0x00001a50


	//   ....[8]....
        /*00a0*/ 	.word	0x00001a80


	//   ....[9]....
        /*00a4*/ 	.word	0x00001a90


	//   ....[10]....
        /*00a8*/ 	.word	0x00006ff0


	//   ....[11]....
        /*00ac*/ 	.word	0x00007080


	//   ....[12]....
        /*00b0*/ 	.word	0x000070f0


	//   ....[13]....
        /*00b4*/ 	.word	0x00007150


	//   ....[14]....
        /*00b8*/ 	.word	0x000071c0


	//   ....[15]....
        /*00bc*/ 	.word	0x00007220


	//   ....[16]....
        /*00c0*/ 	.word	0x00007290


	//   ....[17]....
        /*00c4*/ 	.word	0x000072f0


	//   ....[18]....
        /*00c8*/ 	.word	0x00007360


	//   ....[19]....
        /*00cc*/ 	.word	0x000073c0


	//----- nvinfo : EIATTR_VRC_CTA_INIT_COUNT
	.align		4
.L_2743:
        /*00d0*/ 	.byte	0x02, 0x4a
	.zero		1
	.zero		1


	//----- nvinfo : EIATTR_EXIT_INSTR_OFFSETS
	.align		4
        /*00d4*/ 	.byte	0x04, 0x1c
        /*00d6*/ 	.short	(.L_2745 - .L_2744)


	//   ....[0]....
.L_2744:
        /*00d8*/ 	.word	0x00006ec0


	//   ....[1]....
        /*00dc*/ 	.word	0x00006f80


	//----- nvinfo : EIATTR_MAX_THREADS
	.align		4
.L_2745:
        /*00e0*/ 	.byte	0x04, 0x05
        /*00e2*/ 	.short	(.L_2747 - .L_2746)
.L_2746:
        /*00e4*/ 	.word	0x00000080
        /*00e8*/ 	.word	0x00000001
        /*00ec*/ 	.word	0x00000001


	//----- nvinfo : EIATTR_CRS_STACK_SIZE
	.align		4
.L_2747:
        /*00f0*/ 	.byte	0x04, 0x1e
        /*00f2*/ 	.short	(.L_2749 - .L_2748)
.L_2748:
        /*00f4*/ 	.word	0x00000000


	//----- nvinfo : EIATTR_CBANK_PARAM_SIZE
	.align		4
.L_2749:
        /*00f8*/ 	.byte	0x03, 0x19
        /*00fa*/ 	.short	0x0128


	//----- nvinfo : EIATTR_PARAM_CBANK
	.align		4
        /*00fc*/ 	.byte	0x04, 0x0a
        /*00fe*/ 	.short	(.L_2751 - .L_2750)
	.align		4
.L_2750:
        /*0100*/ 	.word	index@(.nv.constant0._ZN10layer_norm31ln_parallel_residual_bwd_kernelINS_13Kernel_traitsIfffffjLj512ELj1ELj4ELj1ELj16ENS_18Kernel_traits_baseILj512EfffffjLj128EEEEELb1ELb0ELb0EEEvNS_9BwdParamsE)
        /*0104*/ 	.short	0x0380
        /*0106*/ 	.short	0x0128


	//----- nvinfo : EIATTR_SW_WAR
	.align		4
.L_2751:
        /*0108*/ 	.byte	0x04, 0x36
        /*010a*/ 	.short	(.L_2753 - .L_2752)
.L_2752:
        /*010c*/ 	.word	0x00000008
.L_2753:


//--------------------- .nv.info._ZN10layer_norm31ln_parallel_residual_bwd_kernelINS_13Kernel_traitsIfffffjLj512ELj1ELj4ELj1ELj16ENS_18Kernel_traits_baseILj512EfffffjLj128EEEEELb1ELb0ELb1EEEvNS_9BwdParamsE --------------------------
	.section	.nv.info._ZN10layer_norm31ln_parallel_residual_bwd_kernelINS_13Kernel_traitsIfffffjLj512ELj1ELj4ELj1ELj16ENS_18Kernel_traits_baseILj512EfffffjLj128EEEEELb1ELb0ELb1EEEvNS_9BwdParamsE,"",@"SHT_CUDA_INFO"
	.sectionflags	@""
	.align	4


	//----- nvinfo : EIATTR_CUDA_API_VERSION
	.align		4
        /*0000*/ 	.byte	0x04, 0x37
        /*0002*/ 	.short	(.L_2755 - .L_2754)
.L_2754:
        /*0004*/ 	.word	0x00000082


	//----- nvinfo : EIATTR_KPARAM_INFO
	.align		4
.L_2755:
        /*0008*/ 	.byte	0x04, 0x17
        /*000a*/ 	.short	(.L_2757 - .L_2756)
.L_2756:
        /*000c*/ 	.word	0x00000000
        /*0010*/ 	.short	0x0000
        /*0012*/ 	.short	0x0000
        /*0014*/ 	.byte	0x00, 0xf0, 0xa1, 0x04


	//----- nvinfo : EIATTR_SPARSE_MMA_MASK
	.align		4
.L_2757:
        /*0018*/ 	.byte	0x03, 0x50
        /*001a*/ 	.short	0x0000


	//----- nvinfo : EIATTR_MAXREG_COUNT
	.align		4
        /*001c*/ 	.byte	0x03, 0x1b
        /*001e*/ 	.short	0x00ff


	//----- nvinfo : EIATTR_NUM_BARRIERS
	.align		4
        /*0020*/ 	.byte	0x02, 0x4c
        /*0022*/ 	.byte	0x01
	.zero		1


	//----- nvinfo : EIATTR_MERCURY_ISA_VERSION
	.align		4
        /*0024*/ 	.byte	0x03, 0x5f
        /*0026*/ 	.short	0x0101


	//----- nvinfo : EIATTR_COOP_GROUP_MASK_REGIDS
	.align		4
        /*0028*/ 	.byte	0x04, 0x29
        /*002a*/ 	.short	(.L_2759 - .L_2758)


	//   ....[0]....
.L_2758:
        /*002c*/ 	.word	0xffffffff


	//   ....[1]....
        /*0030*/ 	.word	0xffffffff


	//   ....[2]....
        /*0034*/ 	.word	0xffffffff


	//   ....[3]....
        /*0038*/ 	.word	0xffffffff


	//   ....[4]....
        /*003c*/ 	.word	0xffffffff


	//   ....[5]....
        /*0040*/ 	.word	0xffffffff


	//   ....[6]....
        /*0044*/ 	.word	0xffffffff


	//   ....[7]....
        /*0048*/ 	.word	0xffffffff


	//   ....[8]....
        /*004c*/ 	.word	0xffffffff


	//   ....[9]....
        /*0050*/ 	.word	0xffffffff


	//   ....[10]....
        /*0054*/ 	.word	0x05000055


	//   ....[11]....
        /*0058*/ 	.word	0x05000055


	//   ....[12]....
        /*005c*/ 	.word	0x05000055


	//   ....[13]....
        /*0060*/ 	.word	0x05000055


	//   ....[14]....
        /*0064*/ 	.word	0x05000055


	//   ....[15]....
        /*0068*/ 	.word	0x05000055


	//   ....[16]....
        /*006c*/ 	.word	0x05000055


	//   ....[17]....
        /*0070*/ 	.word	0x05000055


	//   ....[18]....
        /*0074*/ 	.word	0x05000055


	//   ....[19]....
        /*0078*/ 	.word	0x05000055


	//----- nvinfo : EIATTR_COOP_GROUP_INSTR_OFFSETS
	.align		4
.L_2759:
        /*007c*/ 	.byte	0x04, 0x28
        /*007e*/ 	.short	(.L_2761 - .L_2760)


	//   ....[0]....
.L_2760:
        /*0080*/ 	.word	0x00001540


	//   ....[1]....
        /*0084*/ 	.word	0x00001550


	//   ....[2]....
        /*0088*/ 	.word	0x00001580


	//   ....[3]....
        /*008c*/ 	.word	0x00001590


	//   ....[4]....
        /*0090*/ 	.word	0x000015c0


	//   ....[5]....
        /*0094*/ 	.word	0x000015d0


	//   ....[6]....
        /*0098*/ 	.word	0x00001600


	//   ....[7]....
        /*009c*/ 	.word	0x00001610


	//   ....[8]....
        /*00a0*/ 	.word	0x00001640


	//   ....[9]....
        /*00a4*/ 	.word	0x00001650


	//   ....[10]....
        /*00a8*/ 	.word	0x000066a0


	//   ....[11]....
        /*00ac*/ 	.word	0x00006730


	//   ....[12]....
        /*00b0*/ 	.word	0x000067a0


	//   ....[13]....
        /*00b4*/ 	.word	0x00006800


	//   ....[14]....
        /*00b8*/ 	.word	0x00006870


	//   ....[15]....
        /*00bc*/ 	.word	0x000068d0


	//   ....[16]....
        /*00c0*/ 	.word	0x00006940


	//   ....[17]....
        /*00c4*/ 	.word	0x000069a0


	//   ....[18]....
        /*00c8*/ 	.word	0x00006a10


	//   ....[19]....
        /*00cc*/ 	.word	0x00006a70


	//----- nvinfo : EIATTR_VRC_CTA_INIT_COUNT
	.align		4
.L_2761:
        /*00d0*/ 	.byte	0x02, 0x4a
	.zero		1
	.zero		1


	//----- nvinfo : EIATTR_EXIT_INSTR_OFFSETS
	.align		4
        /*00d4*/ 	.byte	0x04, 0x1c
        /*00d6*/ 	.short	(.L_2763 - .L_2762)


	//   ....[0]....
.L_2762:
        /*00d8*/ 	.word	0x00006630


	//----- nvinfo : EIATTR_MAX_THREADS
	.align		4
.L_2763:
        /*00dc*/ 	.byte	0x04, 0x05
        /*00de*/ 	.short	(.L_2765 - .L_2764)
.L_2764:
        /*00e0*/ 	.word	0x00000080
        /*00e4*/ 	.word	0x00000001
        /*00e8*/ 	.word	0x00000001


	//----- nvinfo : EIATTR_CRS_STACK_SIZE
	.align		4
.L_2765:
        /*00ec*/ 	.byte	0x04, 0x1e
        /*00ee*/ 	.short	(.L_2767 - .L_2766)
.L_2766:
        /*00f0*/ 	.word	0x00000000


	//----- nvinfo : EIATTR_CBANK_PARAM_SIZE
	.align		4
.L_2767:
        /*00f4*/ 	.byte	0x03, 0x19
        /*00f6*/ 	.short	0x0128


	//----- nvinfo : EIATTR_PARAM_CBANK
	.align		4
        /*00f8*/ 	.byte	0x04, 0x0a
        /*00fa*/ 	.short	(.L_2769 - .L_2768)
	.align		4
.L_2768:
        /*00fc*/ 	.word	index@(.nv.constant0._ZN10layer_norm31ln_parallel_residual_bwd_kernelINS_13Kernel_traitsIfffffjLj512ELj1ELj4ELj1ELj16ENS_18Kernel_traits_baseILj512EfffffjLj128EEEEELb1ELb0ELb1EEEvNS_9BwdParamsE)
        /*0100*/ 	.short	0x0380
        /*0102*/ 	.short	0x0128


	//----- nvinfo : EIATTR_SW_WAR
	.align		4
.L_2769:
        /*0104*/ 	.byte	0x04, 0x36
        /*0106*/ 	.short	(.L_2771 - .L_2770)
.L_2770:
        /*0108*/ 	.word	0x00000008
.L_2771:


//--------------------- .nv.info._ZN10layer_norm22ln_bwd_finalize_kernelINS_22Kernel_traits_finalizeILj512EfffffjLb0ELj1024ELj4ENS_18Kernel_traits_baseILj512EfffffjLj1024EEEEELb0ELb0EEEvNS_9BwdParamsE --------------------------
	.section	.nv.info._ZN10layer_norm22ln_bwd_finalize_kernelINS_22Kernel_traits_finalizeILj512EfffffjLb0ELj1024ELj4ENS_18Kernel_traits_baseILj512EfffffjLj1024EEEEELb0ELb0EEEvNS_9BwdParamsE,"",@"SHT_CUDA_INFO"
	.sectionflags	@""
	.align	4


	//----- nvinfo : EIATTR_CUDA_API_VERSION
	.align		4
        /*0000*/ 	.byte	0x04, 0x37
        /*0002*/ 	.short	(.L_2773 - .L_2772)
.L_2772:
        /*0004*/ 	.word	0x00000082


	//----- nvinfo : EIATTR_KPARAM_INFO
	.align		4
.L_2773:
        /*0008*/ 	.byte	0x04, 0x17
        /*000a*/ 	.short	(.L_2775 - .L_2774)
.L_2774:
        /*000c*/ 	.word	0x00000000
        /*0010*/ 	.short	0x0000
        /*0012*/ 	.short	0x0000
        /*0014*/ 	.byte	0x00, 0xf0, 0xa1, 0x04


	//----- nvinfo : EIATTR_SPARSE_MMA_MASK
	.align		4
.L_2775:
        /*0018*/ 	.byte	0x03, 0x50
        /*001a*/ 	.short	0x0000


	//----- nvinfo : EIATTR_MAXREG_COUNT
	.align		4
        /*001c*/ 	.byte	0x03, 0x1b
        /*001e*/ 	.short	0x0040


	//----- nvinfo : EIATTR_NUM_BARRIERS
	.align		4
        /*0020*/ 	.byte	0x02, 0x4c
        /*0022*/ 	.byte	0x01
	.zero		1


	//----- nvinfo : EIATTR_MERCURY_ISA_VERSION
	.align		4
        /*0024*/ 	.byte	0x03, 0x5f
        /*0026*/ 	.short	0x0101


	//----- nvinfo : EIATTR_COOP_GROUP_MASK_REGIDS
	.align		4
        /*0028*/ 	.byte	0x04, 0x29
        /*002a*/ 	.short	(.L_2777 - .L_2776)


	//   ....[0]....
.L_2776:
        /*002c*/ 	.word	0xffffffff


	//   ....[1]....
        /*0030*/ 	.word	0xffffffff


	//   ....[2]....
        /*0034*/ 	.word	0xffffffff


	//   ....[3]....
        /*0038*/ 	.word	0xffffffff


	//   ....[4]....
        /*003c*/ 	.word	0xffffffff


	//   ....[5]....
        /*0040*/ 	.word	0xffffffff


	//   ....[6]....
        /*0044*/ 	.word	0xffffffff


	//   ....[7]....
        /*0048*/ 	.word	0xffffffff


	//   ....[8]....
        /*004c*/ 	.word	0xffffffff


	//   ....[9]....
        /*0050*/ 	.word	0xffffffff


	//----- nvinfo : EIATTR_COOP_GROUP_INSTR_OFFSETS
	.align		4
.L_2777:
        /*0054*/ 	.byte	0x04, 0x28
        /*0056*/ 	.short	(.L_2779 - .L_2778)


	//   ....[0]....
.L_2778:
        /*0058*/ 	.word	0x000015e0


	//   ....[1]....
        /*005c*/ 	.word	0x000015f0


	//   ....[2]....
        /*0060*/ 	.word	0x00001620


	//   ....[3]....
        /*0064*/ 	.word	0x00001630


	//   ....[4]....
        /*0068*/ 	.word	0x00001660


	//   ....[5]....
        /*006c*/ 	.word	0x00001670


	//   ....[6]....
        /*0070*/ 	.word	0x000016b0


	//   ....[7]....
        /*0074*/ 	.word	0x000016e0


	//   ....[8]....
        /*0078*/ 	.word	0x00001710


	//   ....[9]....
        /*007c*/ 	.word	0x00001720


	//----- nvinfo : EIATTR_VRC_CTA_INIT_COUNT
	.align		4
.L_2779:
        /*0080*/ 	.byte	0x02, 0x4a
	.zero		1
	.zero		1


	//----- nvinfo : EIATTR_EXIT_INSTR_OFFSETS
	.align		4
        /*0084*/ 	.byte	0x04, 0x1c
        /*0086*/ 	.short	(.L_2781 - .L_2780)


	//   ....[0]....
.L_2780:
        /*0088*/ 	.word	0x00000060


	//   ....[1]....
        /*008c*/ 	.word	0x00001780


	//   ....[2]....
        /*0090*/ 	.word	0x000017b0


	//   ....[3]....
        /*0094*/ 	.word	0x00001850


	//----- nvinfo : EIATTR_MAX_THREADS
	.align		4
.L_2781:
        /*0098*/ 	.byte	0x04, 0x05
        /*009a*/ 	.short	(.L_2783 - .L_2782)
.L_2782:
        /*009c*/ 	.word	0x00000400
        /*00a0*/ 	.word	0x00000001
        /*00a4*/ 	.word	0x00000001


	//----- nvinfo : EIATTR_CRS_STACK_SIZE
	.align		4
.L_2783:
        /*00a8*/ 	.byte	0x04, 0x1e
        /*00aa*/ 	.short	(.L_2785 - .L_2784)
.L_2784:
        /*00ac*/ 	.word	0x00000000


	//----- nvinfo : EIATTR_CBANK_PARAM_SIZE
	.align		4
.L_2785:
        /*00b0*/ 	.byte	0x03, 0x19
        /*00b2*/ 	.short	0x0128


	//----- nvinfo : EIATTR_PARAM_CBANK
	.align		4
        /*00b4*/ 	.byte	0x04, 0x0a
        /*00b6*/ 	.short	(.L_2787 - .L_2786)
	.align		4
.L_2786:
        /*00b8*/ 	.word	index@(.nv.constant0._ZN10layer_norm22ln_bwd_finalize_kernelINS_22Kernel_traits_finalizeILj512EfffffjLb0ELj1024ELj4ENS_18Kernel_traits_baseILj512EfffffjLj1024EEEEELb0ELb0EEEvNS_9BwdParamsE)
        /*00bc*/ 	.short	0x0380
        /*00be*/ 	.short	0x0128


	//----- nvinfo : EIATTR_SW_WAR
	.align		4
.L_2787:
        /*00c0*/ 	.byte	0x04, 0x36
        /*00c2*/ 	.short	(.L_2789 - .L_2788)
.L_2788:
        /*00c4*/ 	.word	0x00000008
.L_2789:


//--------------------- .nv.info._ZN10layer_norm40ln_parallel_residual_bwd_finalize_kernelINS_22Kernel_traits_finalizeILj512EfffffjLb0ELj1024ELj4ENS_18Kernel_traits_baseILj512EfffffjLj1024EEEEELb0EEEvNS_9BwdParamsE --------------------------
	.section	.nv.info._ZN10layer_norm40ln_parallel_residual_bwd_finalize_kernelINS_22Kernel_traits_finalizeILj512EfffffjLb0ELj1024ELj4ENS_18Kernel_traits_baseILj512EfffffjLj1024EEEEELb0EEEvNS_9BwdParamsE,"",@"SHT_CUDA_INFO"
	.sectionflags	@""
	.align	4


	//----- nvinfo : EIATTR_CUDA_API_VERSION
	.align		4
        /*0000*/ 	.byte	0x04, 0x37
        /*0002*/ 	.short	(.L_2791 - .L_2790)
.L_2790:
        /*0004*/ 	.word	0x00000082


	//----- nvinfo : EIATTR_KPARAM_INFO
	.align		4
.L_2791:
        /*0008*/ 	.byte	0x04, 0x17
        /*000a*/ 	.short	(.L_2793 - .L_2792)
.L_2792:
        /*000c*/ 	.word	0x00000000
        /*0010*/ 	.short	0x0000
        /*0012*/ 	.short	0x0000
        /*0014*/ 	.byte	0x00, 0xf0, 0xa1, 0x04


	//----- nvinfo : EIATTR_SPARSE_MMA_MASK
	.align		4
.L_2793:
        /*0018*/ 	.byte	0x03, 0x50
        /*001a*/ 	.short	0x0000


	//----- nvinfo : EIATTR_MAXREG_COUNT
	.align		4
        /*001c*/ 	.byte	0x03, 0x1b
        /*001e*/ 	.short	0x0040


	//----- nvinfo : EIATTR_NUM_BARRIERS
	.align		4
        /*0020*/ 	.byte	0x02, 0x4c
        /*0022*/ 	.byte	0x01
	.zero		1


	//----- nvinfo : EIATTR_MERCURY_ISA_VERSION
	.align		4
        /*0024*/ 	.byte	0x03, 0x5f
        /*0026*/ 	.short	0x0101


	//----- nvinfo : EIATTR_COOP_GROUP_MASK_REGIDS
	.align		4
        /*0028*/ 	.byte	0x04, 0x29
        /*002a*/ 	.short	(.L_2795 - .L_2794)


	//   ....[0]....
.L_2794:
        /*002c*/ 	.word	0xffffffff


	//   ....[1]....
        /*0030*/ 	.word	0xffffffff


	//   ....[2]....
        /*0034*/ 	.word	0xffffffff


	//   ....[3]....
        /*0038*/ 	.word	0xffffffff


	//   ....[4]....
        /*003c*/ 	.word	0xffffffff


	//   ....[5]....
        /*0040*/ 	.word	0xffffffff


	//   ....[6]....
        /*0044*/ 	.word	0xffffffff


	//   ....[7]....
        /*0048*/ 	.word	0xffffffff


	//   ....[8]....
        /*004c*/ 	.word	0xffffffff


	//   ....[9]....
        /*0050*/ 	.word	0xffffffff


	//   ....[10]....
        /*0054*/ 	.word	0xffffffff


	//   ....[11]....
        /*0058*/ 	.word	0xffffffff


	//   ....[12]....
        /*005c*/ 	.word	0xffffffff


	//   ....[13]....
        /*0060*/ 	.word	0xffffffff


	//   ....[14]....
        /*0064*/ 	.word	0xffffffff


	//   ....[15]....
        /*0068*/ 	.word	0xffffffff


	//   ....[16]....
        /*006c*/ 	.word	0xffffffff


	//   ....[17]....
        /*0070*/ 	.word	0xffffffff


	//   ....[18]....
        /*0074*/ 	.word	0xffffffff


	//   ....[19]....
        /*0078*/ 	.word	0xffffffff


	//----- nvinfo : EIATTR_COOP_GROUP_INSTR_OFFSETS
	.align		4
.L_2795:
        /*007c*/ 	.byte	0x04, 0x28
        /*007e*/ 	.short	(.L_2797 - .L_2796)


	//   ....[0]....
.L_2796:
        /*0080*/ 	.word	0x000013b0


	//   ....[1]....
        /*0084*/ 	.word	0x000013c0


	//   ....[2]....
        /*0088*/ 	.word	0x000013d0


	//   ....[3]....
        /*008c*/ 	.word	0x000013e0


	//   ....[4]....
        /*0090*/ 	.word	0x00001410


	//   ....[5]....
        /*0094*/ 	.word	0x00001430


	//   ....[6]....
        /*0098*/ 	.word	0x00001450


	//   ....[7]....
        /*009c*/ 	.word	0x00001460


	//   ....[8]....
        /*00a0*/ 	.word	0x000014a0


	//   ....[9]....
        /*00a4*/ 	.word	0x000014c0


	//   ....[10]....
        /*00a8*/ 	.word	0x000014d0


	//   ....[11]....
        /*00ac*/ 	.word	0x000014e0


	//   ....[12]....
        /*00b0*/ 	.word	0x00001510


	//   ....[13]....
        /*00b4*/ 	.word	0x00001530


	//   ....[14]....
        /*00b8*/ 	.word	0x00001550


	//   ....[15]....
        /*00bc*/ 	.word	0x00001560


	//   ....[16]....
        /*00c0*/ 	.word	0x000015a0


	//   ....[17]....
        /*00c4*/ 	.word	0x000015d0


	//   ....[18]....
        /*00c8*/ 	.word	0x00001600


	//   ....[19]....
        /*00cc*/ 	.word	0x00001610


	//----- nvinfo : EIATTR_VRC_CTA_INIT_COUNT
	.align		4
.L_2797:
        /*00d0*/ 	.byte	0x02, 0x4a
	.zero		1
	.zero		1


	//----- nvinfo : EIATTR_EXIT_INSTR_OFFSETS
	.align		4
        /*00d4*/ 	.byte	0x04, 0x1c
        /*00d6*/ 	.short	(.L_2799 - .L_2798)


	//   ....[0]....
.L_2798:
        /*00d8*/ 	.word	0x00000060


	//   ....[1]....
        /*00dc*/ 	.word	0x000016b0


	//   ....[2]....
        /*00e0*/ 	.word	0x000016e0


	//   ....[3]....
        /*00e4*/ 	.word	0x00001800


	//----- nvinfo : EIATTR_MAX_THREADS
	.align		4
.L_2799:
        /*00e8*/ 	.byte	0x04, 0x05
        /*00ea*/ 	.short	(.L_2801 - .L_2800)
.L_2800:
        /*00ec*/ 	.word	0x00000400
        /*00f0*/ 	.word	0x00000001
        /*00f4*/ 	.word	0x00000001


	//----- nvinfo : EIATTR_CRS_STACK_SIZE
	.align		4
.L_2801:
        /*00f8*/ 	.byte	0x04, 0x1e
        /*00fa*/ 	.short	(.L_2803 - .L_2802)
.L_2802:
        /*00fc*/ 	.word	0x00000000


	//----- nvinfo : EIATTR_CBANK_PARAM_SIZE
	.align		4
.L_2803:
        /*0100*/ 	.byte	0x03, 0x19
        /*0102*/ 	.short	0x0128


	//----- nvinfo : EIATTR_PARAM_CBANK
	.align		4
        /*0104*/ 	.byte	0x04, 0x0a
        /*0106*/ 	.short	(.L_2805 - .L_2804)
	.align		4
.L_2804:
        /*0108*/ 	.word	index@(.nv.constant0._ZN10layer_norm40ln_parallel_residual_bwd_finalize_kernelINS_22Kernel_traits_finalizeILj512EfffffjLb0ELj1024ELj4ENS_18Kernel_traits_baseILj512EfffffjLj1024EEEEELb0EEEvNS_9BwdParamsE)
        /*010c*/ 	.short	0x0380
        /*010e*/ 	.short	0x0128


	//----- nvinfo : EIATTR_SW_WAR
	.align		4
.L_2805:
        /*0110*/ 	.byte	0x04, 0x36
        /*0112*/ 	.short	(.L_2807 - .L_2806)
.L_2806:
        /*0114*/ 	.word	0x00000008
.L_2807:


//--------------------- .nv.info._ZN10layer_norm31ln_parallel_residual_bwd_kernelINS_13Kernel_traitsIfffffjLj512ELj1ELj4ELj1ELj16ENS_18Kernel_traits_baseILj512EfffffjLj128EEEEELb1ELb1ELb0EEEvNS_9BwdParamsE --------------------------
	.section	.nv.info._ZN10layer_norm31ln_parallel_residual_bwd_kernelINS_13Kernel_traitsIfffffjLj512ELj1ELj4ELj1ELj16ENS_18Kernel_traits_baseILj512EfffffjLj128EEEEELb1ELb1ELb0EEEvNS_9BwdParamsE,"",@"SHT_CUDA_INFO"
	.sectionflags	@""
	.align	4


	//----- nvinfo : EIATTR_CUDA_API_VERSION
	.align		4
        /*0000*/ 	.byte	0x04, 0x37
        /*0002*/ 	.short	(.L_2809 - .L_2808)
.L_2808:
        /*0004*/ 	.word	0x00000082


	//----- nvinfo : EIATTR_KPARAM_INFO
	.align		4
.L_2809:
        /*0008*/ 	.byte	0x04, 0x17
        /*000a*/ 	.short	(.L_2811 - .L_2810)
.L_2810:
        /*000c*/ 	.word	0x00000000
        /*0010*/ 	.short	0x0000
        /*0012*/ 	.short	0x0000
        /*0014*/ 	.byte	0x00, 0xf0, 0xa1, 0x04


	//----- nvinfo : EIATTR_SPARSE_MMA_MASK
	.align		4
.L_2811:
        /*0018*/ 	.byte	0x03, 0x50
        /*001a*/ 	.short	0x0000


	//----- nvinfo : EIATTR_MAXREG_COUNT
	.align		4
        /*001c*/ 	.byte	0x03, 0x1b
        /*001e*/ 	.short	0x00ff


	//----- nvinfo : EIATTR_NUM_BARRIERS
	.align		4
        /*0020*/ 	.byte	0x02, 0x4c
        /*0022*/ 	.byte	0x01
	.zero		1


	//----- nvinfo : EIATTR_MERCURY_ISA_VERSION
	.align		4
        /*0024*/ 	.byte	0x03, 0x5f
        /*0026*/ 	.short	0x0101


	//----- nvinfo : EIATTR_COOP_GROUP_MASK_REGIDS
	.align		4
        /*0028*/ 	.byte	0x04, 0x29
        /*002a*/ 	.short	(.L_2813 - .L_2812)


	//   ....[0]....
.L_2812:
        /*002c*/ 	.word	0xffffffff


	//   ....[1]....
        /*0030*/ 	.word	0xffffffff


	//   ....[2]....
        /*0034*/ 	.word	0xffffffff


	//   ....[3]....
        /*0038*/ 	.word	0xffffffff


	//   ....[4]....
        /*003c*/ 	.word	0xffffffff


	//   ....[5]....
        /*0040*/ 	.word	0xffffffff


	//   ....[6]....
        /*0044*/ 	.word	0xffffffff


	//   ....[7]....
        /*0048*/ 	.word	0xffffffff


	//   ....[8]....
        /*004c*/ 	.word	0xffffffff


	//   ....[9]....
        /*0050*/ 	.word	0xffffffff


	//   ....[10]....
        /*0054*/ 	.word	0x0500007b


	//   ....[11]....
        /*0058*/ 	.word	0x0500007b


	//   ....[12]....
        /*005c*/ 	.word	0x0500007b


	//   ....[13]....
        /*0060*/ 	.word	0x0500007b


	//   ....[14]....
        /*0064*/ 	.word	0x0500007b


	//   ....[15]....
        /*0068*/ 	.word	0x0500007b


	//   ....[16]....
        /*006c*/ 	.word	0x0500007b


	//   ....[17]....
        /*0070*/ 	.word	0x0500007b


	//   ....[18]....
        /*0074*/ 	.word	0x0500007b


	//   ....[19]....
        /*0078*/ 	.word	0x0500007b


	//----- nvinfo : EIATTR_COOP_GROUP_INSTR_OFFSETS
	.align		4
.L_2813:
        /*007c*/ 	.byte	0x04, 0x28
        /*007e*/ 	.short	(.L_2815 - .L_2814)


	//   ....[0]....
.L_2814:
        /*0080*/ 	.word	0x00001320


	//   ....[1]....
        /*0084*/ 	.word	0x00001330


	//   ....[2]....
        /*0088*/ 	.word	0x00001360


	//   ....[3]....
        /*008c*/ 	.word	0x00001370


	//   ....[4]....
        /*0090*/ 	.word	0x000013a0


	//   ....[5]....
        /*0094*/ 	.word	0x000013b0


	//   ....[6]....
        /*0098*/ 	.word	0x000013e0


	//   ....[7]....
        /*009c*/ 	.word	0x000013f0


	//   ....[8]....
        /*00a0*/ 	.word	0x00001420


	//   ....[9]....
        /*00a4*/ 	.word	0x00001430


	//   ....[10]....
        /*00a8*/ 	.word	0x000061c0


	//   ....[11]....
        /*00ac*/ 	.word	0x00006250


	//   ....[12]....
        /*00b0*/ 	.word	0x000062c0


	//   ....[13]....
        /*00b4*/ 	.word	0x00006320


	//   ....[14]....
        /*00b8*/ 	.word	0x00006390


	//   ....[15]....
        /*00bc*/ 	.word	0x000063f0


	//   ....[16]....
        /*00c0*/ 	.word	0x00006460


	//   ....[17]....
        /*00c4*/ 	.word	0x000064c0


	//   ....[18]....
        /*00c8*/ 	.word	0x00006530


	//   ....[19]....
        /*00cc*/ 	.word	0x00006590


	//----- nvinfo : EIATTR_VRC_CTA_INIT_COUNT
	.align		4
.L_2815:
        /*00d0*/ 	.byte	0x02, 0x4a
	.zero		1
	.zero		1


	//----- nvinfo : EIATTR_EXIT_INSTR_OFFSETS
	.align		4
        /*00d4*/ 	.byte	0x04, 0x1c
        /*00d6*/ 	.short	(.L_2817 - .L_2816)


	//   ....[0]....
.L_2816:
        /*00d8*/ 	.word	0x00006120


	//   ....[1]....
        /*00dc*/ 	.word	0x00006150


	//----- nvinfo : EIATTR_MAX_THREADS
	.align		4
.L_2817:
        /*00e0*/ 	.byte	0x04, 0x05
        /*00e2*/ 	.short	(.L_2819 - .L_2818)
.L_2818:
        /*00e4*/ 	.word	0x00000080
        /*00e8*/ 	.word	0x00000001
        /*00ec*/ 	.word	0x00000001


	//----- nvinfo : EIATTR_CRS_STACK_SIZE
	.align		4
.L_2819:
        /*00f0*/ 	.byte	0x04, 0x1e
        /*00f2*/ 	.short	(.L_2821 - .L_2820)
.L_2820:
        /*00f4*/ 	.word	0x00000000


	//----- nvinfo : EIATTR_CBANK_PARAM_SIZE
	.align		4
.L_2821:
        /*00f8*/ 	.byte	0x03, 0x19
        /*00fa*/ 	.short	0x0128


	//----- nvinfo : EIATTR_PARAM_CBANK
	.align		4
        /*00fc*/ 	.byte	0x04, 0x0a
        /*00fe*/ 	.short	(.L_2823 - .L_2822)
	.align		4
.L_2822:
        /*0100*/ 	.word	index@(.nv.constant0._ZN10layer_norm31ln_parallel_residual_bwd_kernelINS_13Kernel_traitsIfffffjLj512ELj1ELj4ELj1ELj16ENS_18Kernel_traits_baseILj512EfffffjLj128EEEEELb1ELb1ELb0EEEvNS_9BwdParamsE)
        /*0104*/ 	.short	0x0380
        /*0106*/ 	.short	0x0128


	//----- nvinfo : EIATTR_SW_WAR
	.align		4
.L_2823:
        /*0108*/ 	.byte	0x04, 0x36
        /*010a*/ 	.short	(.L_2825 - .L_2824)
.L_2824:
        /*010c*/ 	.word	0x00000008
.L_2825:


//--------------------- .nv.info._ZN10layer_norm22ln_bwd_finalize_kernelINS_22Kernel_traits_finalizeILj512EfffffjLb0ELj1024ELj4ENS_18Kernel_traits_baseILj512EfffffjLj1024EEEEELb0ELb1EEEvNS_9BwdParamsE --------------------------
	.section	.nv.info._ZN10layer_norm22ln_bwd_finalize_kernelINS_22Kernel_traits_finalizeILj512EfffffjLb0ELj1024ELj4ENS_18Kernel_traits_baseILj512EfffffjLj1024EEEEELb0ELb1EEEvNS_9BwdParamsE,"",@"SHT_CUDA_INFO"
	.sectionflags	@""
	.align	4


	//----- nvinfo : EIATTR_CUDA_API_VERSION
	.align		4
        /*0000*/ 	.byte	0x04, 0x37
        /*0002*/ 	.short	(.L_2827 - .L_2826)
.L_2826:
        /*0004*/ 	.word	0x00000082


	//----- nvinfo : EIATTR_KPARAM_INFO
	.align		4
.L_2827:
        /*0008*/ 	.byte	0x04, 0x17
        /*000a*/ 	.short	(.L_2829 - .L_2828)
.L_2828:
        /*000c*/ 	.word	0x00000000
        /*0010*/ 	.short	0x0000
        /*0012*/ 	.short	0x0000
        /*0014*/ 	.byte	0x00, 0xf0, 0xa1, 0x04


	//----- nvinfo : EIATTR_SPARSE_MMA_MASK
	.align		4
.L_2829:
        /*0018*/ 	.byte	0x03, 0x50
        /*001a*/ 	.short	0x0000


	//----- nvinfo : EIATTR_MAXREG_COUNT
	.align		4
        /*001c*/ 	.byte	0x03, 0x1b
        /*001e*/ 	.short	0x0040


	//----- nvinfo : EIATTR_NUM_BARRIERS
	.align		4
        /*0020*/ 	.byte	0x02, 0x4c
        /*0022*/ 	.byte	0x01
	.zero		1


	//----- nvinfo : EIATTR_MERCURY_ISA_VERSION
	.align		4
        /*0024*/ 	.byte	0x03, 0x5f
        /*0026*/ 	.short	0x0101


	//----- nvinfo : EIATTR_COOP_GROUP_MASK_REGIDS
	.align		4
        /*0028*/ 	.byte	0x04, 0x29
        /*002a*/ 	.short	(.L_2831 - .L_2830)


	//   ....[0]....
.L_2830:
        /*002c*/ 	.word	0xffffffff


	//   ....[1]....
        /*0030*/ 	.word	0xffffffff


	//   ....[2]....
        /*0034*/ 	.word	0xffffffff


	//   ....[3]....
        /*0038*/ 	.word	0xffffffff


	//   ....[4]....
        /*003c*/ 	.word	0xffffffff


	//   ....[5]....
        /*0040*/ 	.word	0xffffffff


	//   ....[6]....
        /*0044*/ 	.word	0xffffffff


	//   ....[7]....
        /*0048*/ 	.word	0xffffffff


	//   ....[8]....
        /*004c*/ 	.word	0xffffffff


	//   ....[9]....
        /*0050*/ 	.word	0xffffffff


	//----- nvinfo : EIATTR_COOP_GROUP_INSTR_OFFSETS
	.align		4
.L_2831:
        /*0054*/ 	.byte	0x04, 0x28
        /*0056*/ 	.short	(.L_2833 - .L_2832)


	//   ....[0]....
.L_2832:
        /*0058*/ 	.word	0x00001630


	//   ....[1]....
        /*005c*/ 	.word	0x00001640


	//   ....[2]....
        /*0060*/ 	.word	0x00001670


	//   ....[3]....
        /*0064*/ 	.word	0x00001680


	//   ....[4]....
        /*0068*/ 	.word	0x000016b0


	//   ....[5]....
        /*006c*/ 	.word	0x000016c0


	//   ....[6]....
        /*0070*/ 	.word	0x000016f0


	//   ....[7]....
        /*0074*/ 	.word	0x00001710


	//   ....[8]....
        /*0078*/ 	.word	0x00001740


	//   ....[9]....
        /*007c*/ 	.word	0x00001750


	//----- nvinfo : EIATTR_VRC_CTA_INIT_COUNT
	.align		4
.L_2833:
        /*0080*/ 	.byte	0x02, 0x4a
	.zero		1
	.zero		1


	//----- nvinfo : EIATTR_EXIT_INSTR_OFFSETS
	.align		4
        /*0084*/ 	.byte	0x04, 0x1c
        /*0086*/ 	.short	(.L_2835 - .L_2834)


	//   ....[0]....
.L_2834:
        /*0088*/ 	.word	0x00000070


	//   ....[1]....
        /*008c*/ 	.word	0x000017b0


	//   ....[2]....
        /*0090*/ 	.word	0x00001860


	//----- nvinfo : EIATTR_MAX_THREADS
	.align		4
.L_2835:
        /*0094*/ 	.byte	0x04, 0x05
        /*0096*/ 	.short	(.L_2837 - .L_2836)
.L_2836:
        /*0098*/ 	.word	0x00000400
        /*009c*/ 	.word	0x00000001
        /*00a0*/ 	.word	0x00000001


	//----- nvinfo : EIATTR_CRS_STACK_SIZE
	.align		4
.L_2837:
        /*00a4*/ 	.byte	0x04, 0x1e
        /*00a6*/ 	.short	(.L_2839 - .L_2838)
.L_2838:
        /*00a8*/ 	.word	0x00000000


	//----- nvinfo : EIATTR_CBANK_PARAM_SIZE
	.align		4
.L_2839:
        /*00ac*/ 	.byte	0x03, 0x19
        /*00ae*/ 	.short	0x0128


	//----- nvinfo : EIATTR_PARAM_CBANK
	.align		4
        /*00b0*/ 	.byte	0x04, 0x0a
        /*00b2*/ 	.short	(.L_2841 - .L_2840)
	.align		4
.L_2840:
        /*00b4*/ 	.word	index@(.nv.constant0._ZN10layer_norm22ln_bwd_finalize_kernelINS_22Kernel_traits_finalizeILj512EfffffjLb0ELj1024ELj4ENS_18Kernel_traits_baseILj512EfffffjLj1024EEEEELb0ELb1EEEvNS_9BwdParamsE)
        /*00b8*/ 	.short	0x0380
        /*00ba*/ 	.short	0x0128


	//----- nvinfo : EIATTR_SW_WAR
	.align		4
.L_2841:
        /*00bc*/ 	.byte	0x04, 0x36
        /*00be*/ 	.short	(.L_2843 - .L_2842)
.L_2842:
        /*00c0*/ 	.word	0x00000008
.L_2843:


//--------------------- .nv.info._ZN10layer_norm40ln_parallel_residual_bwd_finalize_kernelINS_22Kernel_traits_finalizeILj512EfffffjLb0ELj1024ELj4ENS_18Kernel_traits_baseILj512EfffffjLj1024EEEEELb1EEEvNS_9BwdParamsE --------------------------
	.section	.nv.info._ZN10layer_norm40ln_parallel_residual_bwd_finalize_kernelINS_22Kernel_traits_finalizeILj512EfffffjLb0ELj1024ELj4ENS_18Kernel_traits_baseILj512EfffffjLj1024EEEEELb1EEEvNS_9BwdParamsE,"",@"SHT_CUDA_INFO"
	.sectionflags	@""
	.align	4


	//----- nvinfo : EIATTR_CUDA_API_VERSION
	.align		4
        /*0000*/ 	.byte	0x04, 0x37
        /*0002*/ 	.short	(.L_2845 - .L_2844)
.L_2844:
        /*0004*/ 	.word	0x00000082


	//----- nvinfo : EIATTR_KPARAM_INFO
	.align		4
.L_2845:
        /*0008*/ 	.byte	0x04, 0x17
        /*000a*/ 	.short	(.L_2847 - .L_2846)
.L_2846:
        /*000c*/ 	.word	0x00000000
        /*0010*/ 	.short	0x0000
        /*0012*/ 	.short	0x0000
        /*0014*/ 	.byte	0x00, 0xf0, 0xa1, 0x04


	//----- nvinfo : EIATTR_SPARSE_MMA_MASK
	.align		4
.L_2847:
        /*0018*/ 	.byte	0x03, 0x50
        /*001a*/ 	.short	0x0000


	//----- nvinfo : EIATTR_MAXREG_COUNT
	.align		4
        /*001c*/ 	.byte	0x03, 0x1b
        /*001e*/ 	.short	0x0040


	//----- nvinfo : EIATTR_NUM_BARRIERS
	.align		4
        /*0020*/ 	.byte	0x02, 0x4c
        /*0022*/ 	.byte	0x01
	.zero		1


	//----- nvinfo : EIATTR_MERCURY_ISA_VERSION
	.align		4
        /*0024*/ 	.byte	0x03, 0x5f
        /*0026*/ 	.short	0x0101


	//----- nvinfo : EIATTR_COOP_GROUP_MASK_REGIDS
	.align		4
        /*0028*/ 	.byte	0x04, 0x29
        /*002a*/ 	.short	(.L_2849 - .L_2848)


	//   ....[0]....
.L_2848:
        /*002c*/ 	.word	0xffffffff


	//   ....[1]....
        /*0030*/ 	.word	0xffffffff


	//   ....[2]....
        /*0034*/ 	.word	0xffffffff


	//   ....[3]....
        /*0038*/ 	.word	0xffffffff


	//   ....[4]....
        /*003c*/ 	.word	0xffffffff


	//   ....[5]....
        /*0040*/ 	.word	0xffffffff


	//   ....[6]....
        /*0044*/ 	.word	0xffffffff


	//   ....[7]....
        /*0048*/ 	.word	0xffffffff


	//   ....[8]....
        /*004c*/ 	.word	0xffffffff


	//   ....[9]....
        /*0050*/ 	.word	0xffffffff


	//   ....[10]....
        /*0054*/ 	.word	0xffffffff


	//   ....[11]....
        /*0058*/ 	.word	0xffffffff


	//   ....[12]....
        /*005c*/ 	.word	0xffffffff


	//   ....[13]....
        /*0060*/ 	.word	0xffffffff


	//   ....[14]....
        /*0064*/ 	.word	0xffffffff


	//   ....[15]....
        /*0068*/ 	.word	0xffffffff


	//   ....[16]....
        /*006c*/ 	.word	0xffffffff


	//   ....[17]....
        /*0070*/ 	.word	0xffffffff


	//   ....[18]....
        /*0074*/ 	.word	0xffffffff


	//   ....[19]....
        /*0078*/ 	.word	0xffffffff


	//----- nvinfo : EIATTR_COOP_GROUP_INSTR_OFFSETS
	.align		4
.L_2849:
        /*007c*/ 	.byte	0x04, 0x28
        /*007e*/ 	.short	(.L_2851 - .L_2850)


	//   ....[0]....
.L_2850:
        /*0080*/ 	.word	0x00001410


	//   ....[1]....
        /*0084*/ 	.word	0x00001420


	//   ....[2]....
        /*0088*/ 	.word	0x00001430


	//   ....[3]....
        /*008c*/ 	.word	0x00001440


	//   ....[4]....
        /*0090*/ 	.word	0x00001470


	//   ....[5]....
        /*0094*/ 	.word	0x00001490


	//   ....[6]....
        /*0098*/ 	.word	0x000014b0


	//   ....[7]....
        /*009c*/ 	.word	0x000014c0


	//   ....[8]....
        /*00a0*/ 	.word	0x000014f0


	//   ....[9]....
        /*00a4*/ 	.word	0x00001510


	//   ....[10]....
        /*00a8*/ 	.word	0x00001530


	//   ....[11]....
        /*00ac*/ 	.word	0x00001540


	//   ....[12]....
        /*00b0*/ 	.word	0x00001570


	//   ....[13]....
        /*00b4*/ 	.word	0x00001590


	//   ....[14]....
        /*00b8*/ 	.word	0x000015b0


	//   ....[15]....
        /*00bc*/ 	.word	0x000015c0


	//   ....[16]....
        /*00c0*/ 	.word	0x000015f0


	//   ....[17]....
        /*00c4*/ 	.word	0x00001620


	//   ....[18]....
        /*00c8*/ 	.word	0x00001630


	//   ....[19]....
        /*00cc*/ 	.word	0x00001640


	//----- nvinfo : EIATTR_VRC_CTA_INIT_COUNT
	.align		4
.L_2851:
        /*00d0*/ 	.byte	0x02, 0x4a
	.zero		1
	.zero		1


	//----- nvinfo : EIATTR_EXIT_INSTR_OFFSETS
	.align		4
        /*00d4*/ 	.byte	0x04, 0x1c
        /*00d6*/ 	.short	(.L_2853 - .L_2852)


	//   ....[0]....
.L_2852:
        /*00d8*/ 	.word	0x00000060


	//   ....[1]....
        /*00dc*/ 	.word	0x000016e0


	//   ....[2]....
        /*00e0*/ 	.word	0x00001810


	//----- nvinfo : EIATTR_MAX_THREADS
	.align		4
.L_2853:
        /*00e4*/ 	.byte	0x04, 0x05
        /*00e6*/ 	.short	(.L_2855 - .L_2854)
.L_2854:
        /*00e8*/ 	.word	0x00000400
        /*00ec*/ 	.word	0x00000001
        /*00f0*/ 	.word	0x00000001


	//----- nvinfo : EIATTR_CRS_STACK_SIZE
	.align		4
.L_2855:
        /*00f4*/ 	.byte	0x04, 0x1e
        /*00f6*/ 	.short	(.L_2857 - .L_2856)
.L_2856:
        /*00f8*/ 	.word	0x00000000


	//----- nvinfo : EIATTR_CBANK_PARAM_SIZE
	.align		4
.L_2857:
        /*00fc*/ 	.byte	0x03, 0x19
        /*00fe*/ 	.short	0x0128


	//----- nvinfo : EIATTR_PARAM_CBANK
	.align		4
        /*0100*/ 	.byte	0x04, 0x0a
        /*0102*/ 	.short	(.L_2859 - .L_2858)
	.align		4
.L_2858:
        /*0104*/ 	.word	index@(.nv.constant0._ZN10layer_norm40ln_parallel_residual_bwd_finalize_kernelINS_22Kernel_traits_finalizeILj512EfffffjLb0ELj1024ELj4ENS_18Kernel_traits_baseILj512EfffffjLj1024EEEEELb1EEEvNS_9BwdParamsE)
        /*0108*/ 	.short	0x0380
        /*010a*/ 	.short	0x0128


	//----- nvinfo : EIATTR_SW_WAR
	.align		4
.L_2859:
        /*010c*/ 	.byte	0x04, 0x36
        /*010e*/ 	.short	(.L_2861 - .L_2860)
.L_2860:
        /*0110*/ 	.word	0x00000008
.L_2861:


//--------------------- .nv.info._ZN10layer_norm31ln_parallel_residual_bwd_kernelINS_13Kernel_traitsIfffffjLj512ELj1ELj4ELj1ELj16ENS_18Kernel_traits_baseILj512EfffffjLj128EEEEELb1ELb1ELb1EEEvNS_9BwdParamsE --------------------------
	.section	.nv.info._ZN10layer_norm31ln_parallel_residual_bwd_kernelINS_13Kernel_traitsIfffffjLj512ELj1ELj4ELj1ELj16ENS_18Kernel_traits_baseILj512EfffffjLj128EEEEELb1ELb1ELb1EEEvNS_9BwdParamsE,"",@"SHT_CUDA_INFO"
	.sectionflags	@""
	.align	4


	//----- nvinfo : EIATTR_CUDA_API_VERSION
	.align		4
        /*0000*/ 	.byte	0x04, 0x37
        /*0002*/ 	.short	(.L_2863 - .L_2862)
.L_2862:
        /*0004*/ 	.word	0x00000082


	//----- nvinfo : EIATTR_KPARAM_INFO
	.align		4
.L_2863:
        /*0008*/ 	.byte	0x04, 0x17
        /*000a*/ 	.short	(.L_2865 - .L_2864)
.L_2864:
        /*000c*/ 	.word	0x00000000
        /*0010*/ 	.short	0x0000
        /*0012*/ 	.short	0x0000
        /*0014*/ 	.byte	0x00, 0xf0, 0xa1, 0x04


	//----- nvinfo : EIATTR_SPARSE_MMA_MASK
	.align		4
.L_2865:
        /*0018*/ 	.byte	0x03, 0x50
        /*001a*/ 	.short	0x0000


	//----- nvinfo : EIATTR_MAXREG_COUNT
	.align		4
        /*001c*/ 	.byte	0x03, 0x1b
        /*001e*/ 	.short	0x00ff


	//----- nvinfo : EIATTR_NUM_BARRIERS
	.align		4
        /*0020*/ 	.byte	0x02, 0x4c
        /*0022*/ 	.byte	0x01
	.zero		1


	//----- nvinfo : EIATTR_MERCURY_ISA_VERSION
	.align		4
        /*0024*/ 	.byte	0x03, 0x5f
        /*0026*/ 	.short	0x0101


	//----- nvinfo : EIATTR_COOP_GROUP_MASK_REGIDS
	.align		4
        /*0028*/ 	.byte	0x04, 0x29
        /*002a*/ 	.short	(.L_2867 - .L_2866)


	//   ....[0]....
.L_2866:
        /*002c*/ 	.word	0xffffffff


	//   ....[1]....
        /*0030*/ 	.word	0xffffffff


	//   ....[2]....
        /*0034*/ 	.word	0xffffffff


	//   ....[3]....
        /*0038*/ 	.word	0xffffffff


	//   ....[4]....
        /*003c*/ 	.word	0xffffffff


	//   ....[5]....
        /*0040*/ 	.word	0xffffffff


	//   ....[6]....
        /*0044*/ 	.word	0xffffffff


	//   ....[7]....
        /*0048*/ 	.word	0xffffffff


	//   ....[8]....
        /*004c*/ 	.word	0xffffffff


	//   ....[9]....
        /*0050*/ 	.word	0xffffffff


	//   ....[10]....
        /*0054*/ 	.word	0x05000044


	//   ....[11]....
        /*0058*/ 	.word	0x05000044


	//   ....[12]....
        /*005c*/ 	.word	0x05000044


	//   ....[13]....
        /*0060*/ 	.word	0x05000044


	//   ....[14]....
        /*0064*/ 	.word	0x05000044


	//   ....[15]....
        /*0068*/ 	.word	0x05000044


	//   ....[16]....
        /*006c*/ 	.word	0x05000044


	//   ....[17]....
        /*0070*/ 	.word	0x05000044


	//   ....[18]....
        /*0074*/ 	.word	0x05000044


	//   ....[19]....
        /*0078*/ 	.word	0x05000044


	//----- nvinfo : EIATTR_COOP_GROUP_INSTR_OFFSETS
	.align		4
.L_2867:
        /*007c*/ 	.byte	0x04, 0x28
        /*007e*/ 	.short	(.L_2869 - .L_2868)


	//   ....[0]....
.L_2868:
        /*0080*/ 	.word	0x00000fd0


	//   ....[1]....
        /*0084*/ 	.word	0x00000fe0


	//   ....[2]....
        /*0088*/ 	.word	0x00001010


	//   ....[3]....
        /*008c*/ 	.word	0x00001020


	//   ....[4]....
        /*0090*/ 	.word	0x00001050


	//   ....[5]....
        /*0094*/ 	.word	0x00001060


	//   ....[6]....
        /*0098*/ 	.word	0x00001090


	//   ....[7]....
        /*009c*/ 	.word	0x000010a0


	//   ....[8]....
        /*00a0*/ 	.word	0x000010d0


	//   ....[9]....
        /*00a4*/ 	.word	0x000010e0


	//   ....[10]....
        /*00a8*/ 	.word	0x000059a0


	//   ....[11]....
        /*00ac*/ 	.word	0x00005a30


	//   ....[12]....
        /*00b0*/ 	.word	0x00005aa0


	//   ....[13]....
        /*00b4*/ 	.word	0x00005b00


	//   ....[14]....
        /*00b8*/ 	.word	0x00005b70


	//   ....[15]....
        /*00bc*/ 	.word	0x00005bd0


	//   ....[16]....
        /*00c0*/ 	.word	0x00005c40


	//   ....[17]....
        /*00c4*/ 	.word	0x00005ca0


	//   ....[18]....
        /*00c8*/ 	.word	0x00005d10


	//   ....[19]....
        /*00cc*/ 	.word	0x00005d70


	//----- nvinfo : EIATTR_VRC_CTA_INIT_COUNT
	.align		4
.L_2869:
        /*00d0*/ 	.byte	0x02, 0x4a
	.zero		1
	.zero		1


	//----- nvinfo : EIATTR_EXIT_INSTR_OFFSETS
	.align		4
        /*00d4*/ 	.byte	0x04, 0x1c
        /*00d6*/ 	.short	(.L_2871 - .L_2870)


	//   ....[0]....
.L_2870:
        /*00d8*/ 	.word	0x00005930


	//----- nvinfo : EIATTR_MAX_THREADS
	.align		4
.L_2871:
        /*00dc*/ 	.byte	0x04, 0x05
        /*00de*/ 	.short	(.L_2873 - .L_2872)
.L_2872:
        /*00e0*/ 	.word	0x00000080
        /*00e4*/ 	.word	0x00000001
        /*00e8*/ 	.word	0x00000001


	//----- nvinfo : EIATTR_CRS_STACK_SIZE
	.align		4
.L_2873:
        /*00ec*/ 	.byte	0x04, 0x1e
        /*00ee*/ 	.short	(.L_2875 - .L_2874)
.L_2874:
        /*00f0*/ 	.word	0x00000000


	//----- nvinfo : EIATTR_CBANK_PARAM_SIZE
	.align		4
.L_2875:
        /*00f4*/ 	.byte	0x03, 0x19
        /*00f6*/ 	.short	0x0128


	//----- nvinfo : EIATTR_PARAM_CBANK
	.align		4
        /*00f8*/ 	.byte	0x04, 0x0a
        /*00fa*/ 	.short	(.L_2877 - .L_2876)
	.align		4
.L_2876:
        /*00fc*/ 	.word	index@(.nv.constant0._ZN10layer_norm31ln_parallel_residual_bwd_kernelINS_13Kernel_traitsIfffffjLj512ELj1ELj4ELj1ELj16ENS_18Kernel_traits_baseILj512EfffffjLj128EEEEELb1ELb1ELb1EEEvNS_9BwdParamsE)
        /*0100*/ 	.short	0x0380
        /*0102*/ 	.short	0x0128


	//----- nvinfo : EIATTR_SW_WAR
	.align		4
.L_2877:
        /*0104*/ 	.byte	0x04, 0x36
        /*0106*/ 	.short	(.L_2879 - .L_2878)
.L_2878:
        /*0108*/ 	.word	0x00000008
.L_2879:


//--------------------- .nv.callgraph             --------------------------
	.section	.nv.callgraph,"",@"SHT_CUDA_CALLGRAPH"
	.align	4
	.sectionentsize	8
	.align		4
        /*0000*/ 	.word	0x00000000
	.align		4
        /*0004*/ 	.word	0xffffffff
	.align		4
        /*0008*/ 	.word	0x00000000
	.align		4
        /*000c*/ 	.word	0xfffffffe
	.align		4
        /*0010*/ 	.word	0x00000000
	.align		4
        /*0014*/ 	.word	0xfffffffd
	.align		4
        /*0018*/ 	.word	0x00000000
	.align		4
        /*001c*/ 	.word	0xfffffffc


//--------------------- .text._ZN10layer_norm31ln_parallel_residual_bwd_kernelINS_13Kernel_traitsI13__nv_bfloat16S2_S2_S2_fjLj512ELj1ELj4ELj1ELj16ENS_18Kernel_traits_baseILj512ES2_S2_S2_S2_fjLj128EEEEELb0ELb0ELb0EEEvNS_9BwdParamsE --------------------------
	.section	.text._ZN10layer_norm31ln_parallel_residual_bwd_kernelINS_13Kernel_traitsI13__nv_bfloat16S2_S2_S2_fjLj512ELj1ELj4ELj1ELj16ENS_18Kernel_traits_baseILj512ES2_S2_S2_S2_fjLj128EEEEELb0ELb0ELb0EEEvNS_9BwdParamsE,"ax",@progbits
	.align	128
        .global         _ZN10layer_norm31ln_parallel_residual_bwd_kernelINS_13Kernel_traitsI13__nv_bfloat16S2_S2_S2_fjLj512ELj1ELj4ELj1ELj16ENS_18Kernel_traits_baseILj512ES2_S2_S2_S2_fjLj128EEEEELb0ELb0ELb0EEEvNS_9BwdParamsE
        .type           _ZN10layer_norm31ln_parallel_residual_bwd_kernelINS_13Kernel_traitsI13__nv_bfloat16S2_S2_S2_fjLj512ELj1ELj4ELj1ELj16ENS_18Kernel_traits_baseILj512ES2_S2_S2_S2_fjLj128EEEEELb0ELb0ELb0EEEvNS_9BwdParamsE,@function
        .size           _ZN10layer_norm31ln_parallel_residual_bwd_kernelINS_13Kernel_traitsI13__nv_bfloat16S2_S2_S2_fjLj512ELj1ELj4ELj1ELj16ENS_18Kernel_traits_baseILj512ES2_S2_S2_S2_fjLj128EEEEELb0ELb0ELb0EEEvNS_9BwdParamsE,(.L_x_3886 - _ZN10layer_norm31ln_parallel_residual_bwd_kernelINS_13Kernel_traitsI13__nv_bfloat16S2_S2_S2_fjLj512ELj1ELj4ELj1ELj16ENS_18Kernel_traits_baseILj512ES2_S2_S2_S2_fjLj128EEEEELb0ELb0ELb0EEEvNS_9BwdParamsE)
        .other          _ZN10layer_norm31ln_parallel_residual_bwd_kernelINS_13Kernel_traitsI13__nv_bfloat16S2_S2_S2_fjLj512ELj1ELj4ELj1ELj16ENS_18Kernel_traits_baseILj512ES2_S2_S2_S2_fjLj128EEEEELb0ELb0ELb0EEEvNS_9BwdParamsE,@"STO_CUDA_ENTRY STV_DEFAULT"
_ZN10layer_norm31ln_parallel_residual_bwd_kernelINS_13Kernel_traitsI13__nv_bfloat16S2_S2_S2_fjLj512ELj1ELj4ELj1ELj16ENS_18Kernel_traits_baseILj512ES2_S2_S2_S2_fjLj128EEEEELb0ELb0ELb0EEEvNS_9BwdParamsE:
.text._ZN10layer_norm31ln_parallel_residual_bwd_kernelINS_13Kernel_traitsI13__nv_bfloat16S2_S2_S2_fjLj512ELj1ELj4ELj1ELj16ENS_18Kernel_traits_baseILj512ES2_S2_S2_S2_fjLj128EEEEELb0ELb0ELb0EEEvNS_9BwdParamsE:
[----:B------:R-:W-:Y:S01]  /*0000*/  LDC R1, c[0x0][0x37c] ;  /* 0x0000df00ff017b82 */ /* 0x000fe20000000800 */
[----:B------:R-:W0:Y:S01]  /*0010*/  S2R R14, SR_TID.X ;  /* 0x00000000000e7919 */ /* 0x000e220000002100 */
[----:B------:R-:W1:Y:S06]  /*0020*/  LDCU UR4, c[0x0][0x388] ;  /* 0x00007100ff0477ac */ /* 0x000e6c0008000800 */
[----:B------:R-:W2:Y:S01]  /*0030*/  LDC.64 R6, c[0x0][0x3d0] ;  /* 0x0000f400ff067b82 */ /* 0x000ea20000000a00 */
[----:B------:R-:W3:Y:S01]  /*0040*/  LDCU.64 UR10, c[0x0][0x358] ;  /* 0x00006b00ff0a77ac */ /* 0x000ee20008000a00 */
[----:B------:R-:W4:Y:S06]  /*0050*/  LDCU UR5, c[0x0][0x384] ;  /* 0x00007080ff0577ac */ /* 0x000f2c0008000800 */
[----:B------:R-:W3:Y:S01]  /*0060*/  LDC.64 R8, c[0x0][0x3d8] ;  /* 0x0000f600ff087b82 */ /* 0x000ee20000000a00 */
[----:B------:R-:W0:Y:S01]  /*0070*/  LDCU UR24, c[0x0][0x388] ;  /* 0x00007100ff1877ac */ /* 0x000e220008000800 */
[----:B------:R-:W2:Y:S06]  /*0080*/  LDCU.U8 UR15, c[0x0][0x410] ;  /* 0x00008200ff0f77ac */ /* 0x000eac0008000000 */
[----:B------:R-:W4:Y:S01]  /*0090*/  LDC.64 R10, c[0x0][0x3d0] ;  /* 0x0000f400ff0a7b82 */ /* 0x000f220000000a00 */
[----:B-1----:R-:W-:Y:S01]  /*00a0*/  MOV R0, UR4 ;  /* 0x0000000400007c02 */ /* 0x002fe20008000f00 */
[----:B------:R-:W1:Y:S03]  /*00b0*/  LDCU UR14, c[0x0][0x400] ;  /* 0x00008000ff0e77ac */ /* 0x000e660008000800 */
[----:B------:R-:W-:Y:S01]  /*00c0*/  SHF.R.S32.HI R3, RZ, 0x1f, R0 ;  /* 0x0000001fff037819 */ /* 0x000fe20000011400 */
[----:B------:R-:W1:Y:S02]  /*00d0*/  LDCU.64 UR6, c[0x0][0x470] ;  /* 0x00008e00ff0677ac */ /* 0x000e640008000a00 */
[----:B------:R-:W1:Y:S01]  /*00e0*/  LDC.64 R12, c[0x0][0x3d8] ;  /* 0x0000f600ff0c7b82 */ /* 0x000e620000000a00 */
[----:B------:R-:W-:Y:S01]  /*00f0*/  LEA.HI R2, R3, R0, RZ, 0x3 ;  /* 0x0000000003027211 */ /* 0x000fe200078f18ff */
[----:B------:R-:W1:Y:S01]  /*0100*/  LDCU.64 UR12, c[0x0][0x438] ;  /* 0x00008700ff0c77ac */ /* 0x000e620008000a00 */
[C---:B0-----:R-:W-:Y:S01]  /*0110*/  LOP3.LUT R5, R14.reuse, 0x1f, RZ, 0xc, !PT ;  /* 0x0000001f0e057812 */ /* 0x041fe200078e0cff */
[----:B------:R-:W0:Y:S01]  /*0120*/  LDCU.64 UR8, c[0x0][0x478] ;  /* 0x00008f00ff0877ac */ /* 0x000e220008000a00 */
[----:B------:R-:W-:-:S02]  /*0130*/  LOP3.LUT R4, R14, 0x1f, RZ, 0xc0, !PT ;  /* 0x0000001f0e047812 */ /* 0x000fc400078ec0ff */
[----:B------:R-:W-:Y:S02]  /*0140*/  LEA.HI.SX32 R2, R2, R5, 0x1d ;  /* 0x0000000502027211 */ /* 0x000fe400078feaff */
[----:B------:R-:W-:Y:S02]  /*0150*/  MOV R3, R4 ;  /* 0x0000000400037202 */ /* 0x000fe40000000f00 */
[C---:B------:R-:W-:Y:S01]  /*0160*/  ISETP.GE.U32.AND P4, PT, R2.reuse, 0x20, PT ;  /* 0x000000200200780c */ /* 0x040fe20003f86070 */
[----:B------:R-:W0:Y:S01]  /*0170*/  S2UR UR4, SR_CTAID.X ;  /* 0x00000000000479c3 */ /* 0x000e220000002500 */
[----:B------:R-:W-:-:S11]  /*0180*/  ISETP.GE.U32.AND P0, PT, R2, 0x40, PT ;  /* 0x000000400200780c */ /* 0x000fd60003f06070 */
[----:B--2---:R-:W-:-:S04]  /*0190*/  @P4 IMAD.WIDE.U32 R6, R3, 0x10, R6 ;  /* 0x0000001003064825 */ /* 0x004fc800078e0006 */
[C---:B---3--:R-:W-:Y:S01]  /*01a0*/  @P4 IMAD.WIDE.U32 R8, R3.reuse, 0x10, R8 ;  /* 0x0000001003084825 */ /* 0x048fe200078e0008 */
[----:B------:R2:W5:Y:S01]  /*01b0*/  @P4 LDG.E.128 R92, desc[UR10][R6.64] ;  /* 0x0000000a065c4981 */ /* 0x000562000c1e1d00 */
[----:B------:R-:W-:-:S03]  /*01c0*/  @P4 LOP3.LUT R3, R3, 0x20, RZ, 0xfc, !PT ;  /* 0x0000002003034812 */ /* 0x000fc600078efcff */
[----:B------:R2:W5:Y:S01]  /*01d0*/  @P4 LDG.E.128 R88, desc[UR10][R8.64] ;  /* 0x0000000a08584981 */ /* 0x000562000c1e1d00 */
[----:B------:R-:W-:Y:S01]  /*01e0*/  SHF.R.U32.HI R5, RZ, 0x5, R14 ;  /* 0x00000005ff057819 */ /* 0x000fe2000001160e */
[----:B----4-:R-:W-:Y:S01]  /*01f0*/  @P0 IMAD.WIDE.U32 R10, R3, 0x10, R10 ;  /* 0x00000010030a0825 */ /* 0x010fe200078e000a */
[----:B0-----:R-:W-:-:S03]  /*0200*/  USHF.L.U32 UR4, UR4, 0x2, URZ ;  /* 0x0000000204047899 */ /* 0x001fc600080006ff */
[----:B-1----:R-:W-:Y:S01]  /*0210*/  @P0 IMAD.WIDE.U32 R12, R3, 0x10, R12 ;  /* 0x00000010030c0825 */ /* 0x002fe200078e000c */
[----:B------:R2:W5:Y:S02]  /*0220*/  @P0 LDG.E.128 R84, desc[UR10][R10.64] ;  /* 0x0000000a0a540981 */ /* 0x000564000c1e1d00 */
[----:B------:R-:W-:Y:S02]  /*0230*/  LOP3.LUT R5, R5, UR4, RZ, 0xfc, !PT ;  /* 0x0000000405057c12 */ /* 0x000fe4000f8efcff */
[----:B------:R2:W5:Y:S02]  /*0240*/  @P0 LDG.E.128 R80, desc[UR10][R12.64] ;  /* 0x0000000a0c500981 */ /* 0x000564000c1e1d00 */
[----:B------:R-:W-:Y:S02]  /*0250*/  ISETP.GE.AND P0, PT, R5, UR5, PT ;  /* 0x0000000505007c0c */ /* 0x000fe4000bf06270 */
[----:B------:R-:W-:Y:S02]  /*0260*/  CS2R R76, SRZ ;  /* 0x00000000004c7805 */ /* 0x000fe4000001ff00 */
[----:B------:R-:W-:-:S02]  /*0270*/  CS2R R78, SRZ ;  /* 0x00000000004e7805 */ /* 0x000fc4000001ff00 */
[----:B------:R-:W-:Y:S02]  /*0280*/  CS2R R72, SRZ ;  /* 0x0000000000487805 */ /* 0x000fe4000001ff00 */
[----:B------:R-:W-:Y:S02]  /*0290*/  CS2R R74, SRZ ;  /* 0x00000000004a7805 */ /* 0x000fe4000001ff00 */
[----:B------:R-:W-:Y:S02]  /*02a0*/  CS2R R68, SRZ ;  /* 0x0000000000447805 */ /* 0x000fe4000001ff00 */
[----:B------:R-:W-:Y:S02]  /*02b0*/  CS2R R70, SRZ ;  /* 0x0000000000467805 */ /* 0x000fe4000001ff00 */
        /* <DEDUP_REMOVED lines=25> */
[----:B------:R-:W-:Y:S01]  /*0450*/  CS2R R18, SRZ ;  /* 0x0000000000127805 */ /* 0x000fe2000001ff00 */
[----:B--2---:R-:W-:Y:S06]  /*0460*/  @P0 BRA `(.L_x_0) ;  /* 0x0000004400340947 */ /* 0x004fec0003800000 */
[----:B------:R-:W0:Y:S01]  /*0470*/  LDCU.U8 UR4, c[0x0][0x410] ;  /* 0x00008200ff0477ac */ /* 0x000e220008000000 */
[----:B-----5:R-:W-:Y:S02]  /*0480*/  PRMT R6, R84, 0x7632, R6 ;  /* 0x0000763254067816 */ /* 0x020fe40000000006 */
        /* <DEDUP_REMOVED lines=15> */
[----:B------:R-:W-:Y:S01]  /*0580*/  CS2R R50, SRZ ;  /* 0x0000000000327805 */ /* 0x000fe2000001ff00 */
[----:B0-----:R-:W-:Y:S01]  /*0590*/  UISETP.NE.AND UP0, UPT, UR4, URZ, UPT ;  /* 0x000000ff0400728c */ /* 0x001fe2000bf05270 */
        /* <DEDUP_REMOVED lines=13> */
[----:B------:R-:W-:Y:S02]  /*0670*/  PLOP3.LUT P3, PT, PT, PT, UP0, 0x80, 0x8 ;  /* 0x000000000008781c */ /* 0x000fe40003f6f008 */
[----:B------:R-:W-:Y:S02]  /*0680*/  CS2R R22, SRZ ;  /* 0x0000000000167805 */ /* 0x000fe4000001ff00 */
[----:B------:R-:W-:Y:S02]  /*0690*/  CS2R R16, SRZ ;  /* 0x0000000000107805 */ /* 0x000fe4000001ff00 */
[----:B------:R-:W-:-:S07]  /*06a0*/  CS2R R18, SRZ ;  /* 0x0000000000127805 */ /* 0x000fce000001ff00 */
.L_x_26:
[----:B0-----:R-:W0:Y:S02]  /*06b0*/  LDC.64 R112, c[0x0][0x3c0] ;  /* 0x0000f000ff707b82 */ /* 0x001e240000000a00 */
[----:B0-----:R-:W-:-:S06]  /*06c0*/  IMAD.WIDE R114, R5, 0x4, R112 ;  /* 0x0000000405727825 */ /* 0x001fcc00078e0270 */
[----:B------:R-:W0:Y:S01]  /*06d0*/  LDC.64 R112, c[0x0][0x3c8] ;  /* 0x0000f200ff707b82 */ /* 0x000e220000000a00 */
[----:B------:R-:W2:Y:S01]  /*06e0*/  LDG.E R114, desc[UR10][R114.64] ;  /* 0x0000000a72727981 */ /* 0x000ea2000c1e1900 */
[----:B0-----:R-:W-:-:S05]  /*06f0*/  IMAD.WIDE R112, R5, 0x4, R112 ;  /* 0x0000000405707825 */ /* 0x001fca00078e0270 */
[----:B-----5:R0:W5:Y:S01]  /*0700*/  LDG.E R13, desc[UR10][R112.64] ;  /* 0x0000000a700d7981 */ /* 0x020162000c1e1900 */
[----:B------:R-:W-:Y:S01]  /*0710*/  MOV R0, UR24 ;  /* 0x0000001800007c02 */ /* 0x000fe20008000f00 */
[----:B------:R-:W-:Y:S01]  /*0720*/  BSSY.RECONVERGENT B0, `(.L_x_1) ;  /* 0x00000a6000007945 */ /* 0x000fe20003800200 */
[----:B------:R-:W-:Y:S01]  /*0730*/  HFMA2 R147, -RZ, RZ, 0, 0 ;  /* 0x00000000ff937431 */ /* 0x000fe200000001ff */
[----:B------:R-:W-:Y:S02]  /*0740*/  ISETP.GE.U32.AND P2, PT, R2, 0x40, PT ;  /* 0x000000400200780c */ /* 0x000fe40003f46070 */
[----:B------:R-:W-:Y:S01]  /*0750*/  IMAD R7, R5, R0, RZ ;  /* 0x0000000005077224 */ /* 0x000fe200078e02ff */
[----:B------:R-:W-:-:S04]  /*0760*/  MOV R152, RZ ;  /* 0x000000ff00987202 */ /* 0x000fc80000000f00 */
[----:B------:R-:W-:-:S04]  /*0770*/  SHF.R.S32.HI R116, RZ, 0x1f, R7 ;  /* 0x0000001fff747819 */ /* 0x000fc80000011407 */
[----:B------:R-:W-:-:S04]  /*0780*/  LEA.HI R7, R116, R7, RZ, 0x3 ;  /* 0x0000000774077211 */ /* 0x000fc800078f18ff */
[----:B------:R-:W-:-:S04]  /*0790*/  LEA.HI.SX32 R7, R7, R4, 0x1d ;  /* 0x0000000407077211 */ /* 0x000fc800078feaff */
[----:B------:R-:W-:Y:S02]  /*07a0*/  MOV R149, R7 ;  /* 0x0000000700957202 */ /* 0x000fe40000000f00 */
[----:B--2---:R-:W-:Y:S01]  /*07b0*/  FSEL R145, R114, RZ, !P3 ;  /* 0x000000ff72917208 */ /* 0x004fe20005800000 */
[----:B0-----:R-:W-:Y:S06]  /*07c0*/  @!P4 BRA `(.L_x_2) ;  /* 0x00000008006cc947 */ /* 0x001fec0003800000 */
[----:B------:R-:W0:Y:S08]  /*07d0*/  LDC.64 R112, c[0x0][0x428] ;  /* 0x00010a00ff707b82 */ /* 0x000e300000000a00 */
[----:B------:R-:W1:Y:S08]  /*07e0*/  LDC.64 R120, c[0x0][0x430] ;  /* 0x00010c00ff787b82 */ /* 0x000e700000000a00 */
[----:B------:R-:W2:Y:S01]  /*07f0*/  LDC.64 R116, c[0x0][0x3a8] ;  /* 0x0000ea00ff747b82 */ /* 0x000ea20000000a00 */
[----:B0-----:R-:W-:-:S06]  /*0800*/  IMAD.WIDE.U32 R112, R7, 0x10, R112 ;  /* 0x0000001007707825 */ /* 0x001fcc00078e0070 */
[----:B------:R-:W3:Y:S01]  /*0810*/  LDG.E.128 R112, desc[UR10][R112.64] ;  /* 0x0000000a70707981 */ /* 0x000ee2000c1e1d00 */
[----:B-1----:R-:W-:-:S06]  /*0820*/  IMAD.WIDE.U32 R120, R7, 0x10, R120 ;  /* 0x0000001007787825 */ /* 0x002fcc00078e0078 */
[----:B------:R-:W4:Y:S01]  /*0830*/  LDG.E.128 R120, desc[UR10][R120.64] ;  /* 0x0000000a78787981 */ /* 0x000f22000c1e1d00 */
[----:B--2---:R-:W-:-:S06]  /*0840*/  IMAD.WIDE.U32 R116, R7, 0x10, R116 ;  /* 0x0000001007747825 */ /* 0x004fcc00078e0074 */
[----:B------:R-:W2:Y:S01]  /*0850*/  LDG.E.128 R116, desc[UR10][R116.64] ;  /* 0x0000000a74747981 */ /* 0x000ea2000c1e1d00 */
[----:B------:R-:W-:-:S04]  /*0860*/  ISETP.NE.U32.AND P0, PT, RZ, UR12, PT ;  /* 0x0000000cff007c0c */ /* 0x000fc8000bf05070 */
[----:B------:R-:W-:-:S13]  /*0870*/  ISETP.NE.AND.EX P0, PT, RZ, UR13, PT, P0 ;  /* 0x0000000dff007c0c */ /* 0x000fda000bf05300 */
[----:B------:R-:W0:Y:S01]  /*0880*/  @P0 LDC.64 R14, c[0x0][0x438] ;  /* 0x00010e00ff0e0b82 */ /* 0x000e220000000a00 */
[----:B------:R-:W-:Y:S02]  /*0890*/  SHF.L.U32 R124, R88, 0x10, RZ ;  /* 0x00000010587c7819 */ /* 0x000fe400000006ff */
[----:B------:R-:W-:Y:S02]  /*08a0*/  SHF.L.U32 R12, R92, 0x10, RZ ;  /* 0x000000105c0c7819 */ /* 0x000fe400000006ff */
[----:B------:R-:W-:Y:S02]  /*08b0*/  PRMT R133, R88, 0x7632, R133 ;  /* 0x0000763258857816 */ /* 0x000fe40000000085 */
[----:B------:R-:W-:Y:S02]  /*08c0*/  SHF.L.U32 R134, R89, 0x10, RZ ;  /* 0x0000001059867819 */ /* 0x000fe400000006ff */
[----:B------:R-:W-:Y:S02]  /*08d0*/  PRMT R127, R92, 0x7632, R127 ;  /* 0x000076325c7f7816 */ /* 0x000fe4000000007f */
[----:B------:R-:W-:-:S02]  /*08e0*/  SHF.L.U32 R133, R133, 0x10, RZ ;  /* 0x0000001085857819 */ /* 0x000fc400000006ff */
[----:B------:R-:W-:Y:S01]  /*08f0*/  SHF.L.U32 R128, R93, 0x10, RZ ;  /* 0x000000105d807819 */ /* 0x000fe200000006ff */
[----:B0-----:R-:W-:-:S05]  /*0900*/  @P0 IMAD.WIDE.U32 R14, R7, 0x10, R14 ;  /* 0x00000010070e0825 */ /* 0x001fca00078e000e */
[----:B------:R0:W5:Y:S01]  /*0910*/  @P0 LDG.E.128 R96, desc[UR10][R14.64] ;  /* 0x0000000a0e600981 */ /* 0x000162000c1e1d00 */
[----:B------:R-:W-:Y:S02]  /*0920*/  SHF.L.U32 R127, R127, 0x10, RZ ;  /* 0x000000107f7f7819 */ /* 0x000fe400000006ff */
[----:B0-----:R-:W-:-:S04]  /*0930*/  PRMT R15, R93, 0x7632, R15 ;  /* 0x000076325d0f7816 */ /* 0x001fc8000000000f */
[----:B------:R-:W-:Y:S02]  /*0940*/  SHF.L.U32 R15, R15, 0x10, RZ ;  /* 0x000000100f0f7819 */ /* 0x000fe400000006ff */
[----:B------:R-:W-:Y:S02]  /*0950*/  SHF.L.U32 R136, R90, 0x10, RZ ;  /* 0x000000105a887819 */ /* 0x000fe400000006ff */
[----:B------:R-:W-:Y:S02]  /*0960*/  SHF.L.U32 R156, R91, 0x10, RZ ;  /* 0x000000105b9c7819 */ /* 0x000fe400000006ff */
[C---:B---3--:R-:W-:Y:S02]  /*0970*/  PRMT R3, R112.reuse, 0x7632, R3 ;  /* 0x0000763270037816 */ /* 0x048fe40000000003 */
[----:B------:R-:W-:Y:S02]  /*0980*/  SHF.L.U32 R131, R112, 0x10, RZ ;  /* 0x0000001070837819 */ /* 0x000fe400000006ff */
[----:B----4-:R-:W-:-:S02]  /*0990*/  SHF.L.U32 R135, R120, 0x10, RZ ;  /* 0x0000001078877819 */ /* 0x010fc400000006ff */
[----:B------:R-:W-:Y:S02]  /*09a0*/  PRMT R11, R120, 0x7632, R11 ;  /* 0x00007632780b7816 */ /* 0x000fe4000000000b */
[----:B------:R-:W-:Y:S01]  /*09b0*/  SHF.L.U32 R120, R3, 0x10, RZ ;  /* 0x0000001003787819 */ /* 0x000fe200000006ff */
[----:B------:R-:W-:Y:S01]  /*09c0*/  FMUL.FTZ R3, R124, R135 ;  /* 0x000000877c037220 */ /* 0x000fe20000410000 */
[----:B------:R-:W-:Y:S02]  /*09d0*/  SHF.L.U32 R137, R121, 0x10, RZ ;  /* 0x0000001079897819 */ /* 0x000fe400000006ff */
[----:B------:R-:W-:Y:S01]  /*09e0*/  PRMT R121, R94, 0x7632, R121 ;  /* 0x000076325e797816 */ /* 0x000fe20000000079 */
[----:B------:R-:W-:Y:S01]  /*09f0*/  FFMA.FTZ R14, R12, R131, R3 ;  /* 0x000000830c0e7223 */ /* 0x000fe20000010003 */
[----:B------:R-:W-:Y:S02]  /*0a00*/  SHF.L.U32 R112, R11, 0x10, RZ ;  /* 0x000000100b707819 */ /* 0x000fe400000006ff */
[----:B------:R-:W-:-:S02]  /*0a10*/  SHF.L.U32 R147, R113, 0x10, RZ ;  /* 0x0000001071937819 */ /* 0x000fc400000006ff */
[----:B------:R-:W-:Y:S02]  /*0a20*/  PRMT R3, R89, 0x7632, R3 ;  /* 0x0000763259037816 */ /* 0x000fe40000000003 */
[----:B------:R-:W-:Y:S02]  /*0a30*/  PRMT R138, R121, 0x7632, R138 ;  /* 0x00007632798a7816 */ /* 0x000fe4000000008a */
[----:B------:R-:W-:Y:S01]  /*0a40*/  PRMT R113, R90, 0x7632, R113 ;  /* 0x000076325a717816 */ /* 0x000fe20000000071 */
[----:B------:R-:W-:Y:S01]  /*0a50*/  FMUL.FTZ R11, R134, R137 ;  /* 0x00000089860b7220 */ /* 0x000fe20000410000 */
[----:B------:R-:W-:Y:S01]  /*0a60*/  PRMT R152, R122, 0x7632, R152 ;  /* 0x000076327a987816 */ /* 0x000fe20000000098 */
[----:B------:R-:W-:Y:S01]  /*0a70*/  FMUL.FTZ R124, R133, R112 ;  /* 0x00000070857c7220 */ /* 0x000fe20000410000 */
[----:B------:R-:W-:Y:S02]  /*0a80*/  SHF.L.U32 R3, R3, 0x10, RZ ;  /* 0x0000001003037819 */ /* 0x000fe400000006ff */
[----:B------:R-:W-:-:S02]  /*0a90*/  SHF.L.U32 R138, R138, 0x10, RZ ;  /* 0x000000108a8a7819 */ /* 0x000fc400000006ff */
[C---:B------:R-:W-:Y:S01]  /*0aa0*/  PRMT R154, R113.reuse, 0x7632, R154 ;  /* 0x00007632719a7816 */ /* 0x040fe2000000009a */
[----:B------:R-:W-:Y:S01]  /*0ab0*/  FFMA.FTZ R12, R128, R147, R11 ;  /* 0x00000093800c7223 */ /* 0x000fe2000001000b */
[----:B------:R-:W-:Y:S02]  /*0ac0*/  SHF.L.U32 R113, R113, 0x10, RZ ;  /* 0x0000001071717819 */ /* 0x000fe400000006ff */
[----:B------:R-:W-:Y:S02]  /*0ad0*/  PRMT R140, R114, 0x7632, R140 ;  /* 0x00007632728c7816 */ /* 0x000fe4000000008c */
[----:B------:R-:W-:Y:S01]  /*0ae0*/  SHF.L.U32 R152, R152, 0x10, RZ ;  /* 0x0000001098987819 */ /* 0x000fe200000006ff */
[----:B------:R-:W-:Y:S01]  /*0af0*/  FFMA.FTZ R11, R127, R120, R124 ;  /* 0x000000787f0b7223 */ /* 0x000fe2000001007c */
[----:B------:R-:W-:Y:S01]  /*0b00*/  SHF.L.U32 R154, R154, 0x10, RZ ;  /* 0x000000109a9a7819 */ /* 0x000fe200000006ff */
[----:B------:R-:W-:Y:S01]  /*0b10*/  FMUL.FTZ R124, R3, R138 ;  /* 0x0000008a037c7220 */ /* 0x000fe20000410000 */
[----:B------:R-:W-:Y:S01]  /*0b20*/  SHF.L.U32 R3, R121, 0x10, RZ ;  /* 0x0000001079037819 */ /* 0x000fe200000006ff */
[----:B------:R-:W-:Y:S01]  /*0b30*/  FMUL.FTZ R128, R113, R152 ;  /* 0x0000009871807220 */ /* 0x000fe20000410000 */
[----:B------:R-:W-:-:S02]  /*0b40*/  SHF.L.U32 R140, R140, 0x10, RZ ;  /* 0x000000108c8c7819 */ /* 0x000fc400000006ff */
[----:B------:R-:W-:Y:S01]  /*0b50*/  PRMT R113, R91, 0x7632, R113 ;  /* 0x000076325b717816 */ /* 0x000fe20000000071 */
[----:B------:R-:W-:Y:S02]  /*0b60*/  FFMA.FTZ R15, R15, R154, R124 ;  /* 0x0000009a0f0f7223 */ /* 0x000fe4000001007c */
[----:B------:R-:W-:Y:S01]  /*0b70*/  FFMA.FTZ R124, R3, R140, R128 ;  /* 0x0000008c037c7223 */ /* 0x000fe20000010080 */
[----:B------:R-:W-:Y:S02]  /*0b80*/  SHF.L.U32 R3, R113, 0x10, RZ ;  /* 0x0000001071037819 */ /* 0x000fe400000006ff */
[----:B------:R-:W-:Y:S02]  /*0b90*/  SHF.L.U32 R113, R122, 0x10, RZ ;  /* 0x000000107a717819 */ /* 0x000fe400000006ff */
[----:B------:R-:W-:Y:S02]  /*0ba0*/  SHF.L.U32 R121, R114, 0x10, RZ ;  /* 0x0000001072797819 */ /* 0x000fe400000006ff */
[----:B------:R-:W-:Y:S01]  /*0bb0*/  PRMT R114, R123, 0x7632, R114 ;  /* 0x000076327b727816 */ /* 0x000fe20000000072 */
[----:B------:R-:W-:Y:S01]  /*0bc0*/  FMUL.FTZ R127, R136, R113 ;  /* 0x00000071887f7220 */ /* 0x000fe20000410000 */
[----:B------:R-:W-:-:S02]  /*0bd0*/  SHF.L.U32 R134, R94, 0x10, RZ ;  /* 0x000000105e867819 */ /* 0x000fc400000006ff */
[----:B--2---:R-:W-:Y:S02]  /*0be0*/  SHF.L.U32 R128, R116, 0x10, RZ ;  /* 0x0000001074807819 */ /* 0x004fe400000006ff */
[----:B------:R-:W-:Y:S01]  /*0bf0*/  SHF.L.U32 R114, R114, 0x10, RZ ;  /* 0x0000001072727819 */ /* 0x000fe200000006ff */
[----:B------:R-:W-:Y:S01]  /*0c00*/  FFMA.FTZ R127, R134, R121, R127 ;  /* 0x00000079867f7223 */ /* 0x000fe2000001007f */
[----:B------:R-:W-:Y:S01]  /*0c10*/  SHF.L.U32 R134, R117, 0x10, RZ ;  /* 0x0000001075867819 */ /* 0x000fe200000006ff */
[----:B------:R-:W-:Y:S02]  /*0c20*/  FADD.FTZ R128, -R145, R128 ;  /* 0x0000008091807221 */ /* 0x000fe40000010100 */
[----:B------:R-:W-:Y:S02]  /*0c30*/  FMUL.FTZ R136, R3, R114 ;  /* 0x0000007203887220 */ /* 0x000fe40000410000 */
[----:B-----5:R-:W-:Y:S01]  /*0c40*/  FMUL.FTZ R3, R13, R128 ;  /* 0x000000800d037220 */ /* 0x020fe20000410000 */
[----:B------:R-:W-:Y:S01]  /*0c50*/  FADD.FTZ R134, -R145, R134 ;  /* 0x0000008691867221 */ /* 0x000fe20000010100 */
[----:B------:R-:W-:-:S02]  /*0c60*/  FADD.FTZ R60, R60, R131 ;  /* 0x000000833c3c7221 */ /* 0x000fc40000010000 */
[----:B------:R-:W-:Y:S01]  /*0c70*/  FFMA.FTZ R76, R3, R131, R76 ;  /* 0x00000083034c7223 */ /* 0x000fe2000001004c */
[----:B------:R-:W-:Y:S01]  /*0c80*/  FMUL.FTZ R131, R13, R134 ;  /* 0x000000860d837220 */ /* 0x000fe20000410000 */
[--C-:B------:R-:W-:Y:S01]  /*0c90*/  FADD.FTZ R62, R62, R147.reuse ;  /* 0x000000933e3e7221 */ /* 0x100fe20000010000 */
[----:B------:R-:W-:Y:S02]  /*0ca0*/  PRMT R116, R116, 0x7632, R116 ;  /* 0x0000763274747816 */ /* 0x000fe40000000074 */
[----:B------:R-:W-:Y:S01]  /*0cb0*/  FFMA.FTZ R78, R131, R147, R78 ;  /* 0x00000093834e7223 */ /* 0x000fe2000001004e */
[C---:B------:R-:W-:Y:S02]  /*0cc0*/  SHF.L.U32 R134, R118.reuse, 0x10, RZ ;  /* 0x0000001076867819 */ /* 0x040fe400000006ff */
[----:B------:R-:W-:Y:S02]  /*0cd0*/  PRMT R147, R118, 0x7632, R147 ;  /* 0x0000763276937816 */ /* 0x000fe40000000093 */
[----:B------:R-:W-:-:S02]  /*0ce0*/  SHF.L.U32 R118, R119, 0x10, RZ ;  /* 0x0000001077767819 */ /* 0x000fc400000006ff */
[----:B------:R-:W-:Y:S02]  /*0cf0*/  SHF.L.U32 R116, R116, 0x10, RZ ;  /* 0x0000001074747819 */ /* 0x000fe400000006ff */
[----:B------:R-:W-:Y:S02]  /*0d00*/  PRMT R133, R95, 0x7632, R133 ;  /* 0x000076325f857816 */ /* 0x000fe40000000085 */
[----:B------:R-:W-:Y:S01]  /*0d10*/  PRMT R122, R115, 0x7632, R122 ;  /* 0x00007632737a7816 */ /* 0x000fe2000000007a */
[----:B------:R-:W-:Y:S01]  /*0d20*/  FADD.FTZ R118, -R145, R118 ;  /* 0x0000007691767221 */ /* 0x000fe20000010100 */
[----:B------:R-:W-:Y:S01]  /*0d30*/  PRMT R117, R117, 0x7632, R117 ;  /* 0x0000763275757816 */ /* 0x000fe20000000075 */
[----:B------:R-:W-:Y:S01]  /*0d40*/  FADD.FTZ R134, -R145, R134 ;  /* 0x0000008691867221 */ /* 0x000fe20000010100 */
[----:B------:R-:W-:Y:S01]  /*0d50*/  SHF.L.U32 R133, R133, 0x10, RZ ;  /* 0x0000001085857819 */ /* 0x000fe200000006ff */
[----:B------:R-:W-:Y:S01]  /*0d60*/  FADD.FTZ R116, -R145, R116 ;  /* 0x0000007491747221 */ /* 0x000fe20000010100 */
[----:B------:R-:W-:Y:S01]  /*0d70*/  SHF.L.U32 R122, R122, 0x10, RZ ;  /* 0x000000107a7a7819 */ /* 0x000fe200000006ff */
[----:B------:R-:W-:Y:S01]  /*0d80*/  FADD.FTZ R30, R30, R137 ;  /* 0x000000891e1e7221 */ /* 0x000fe20000010000 */
[----:B------:R-:W-:Y:S01]  /*0d90*/  FFMA.FTZ R46, R131, R137, R46 ;  /* 0x00000089832e7223 */ /* 0x000fe2000001002e */
[----:B------:R-:W-:Y:S01]  /*0da0*/  SHF.L.U32 R123, R123, 0x10, RZ ;  /* 0x000000107b7b7819 */ /* 0x000fe200000006ff */
[----:B------:R-:W-:Y:S01]  /*0db0*/  FADD.FTZ R28, R28, R135 ;  /* 0x000000871c1c7221 */ /* 0x000fe20000010000 */
[----:B------:R-:W-:Y:S01]  /*0dc0*/  FFMA.FTZ R44, R3, R135, R44 ;  /* 0x00000087032c7223 */ /* 0x000fe2000001002c */
[C---:B------:R-:W-:Y:S01]  /*0dd0*/  FMUL.FTZ R137, R13.reuse, R118 ;  /* 0x000000760d897220 */ /* 0x040fe20000410000 */
[----:B------:R-:W-:Y:S01]  /*0de0*/  FMUL.FTZ R135, R13, R134 ;  /* 0x000000860d877220 */ /* 0x000fe20000410000 */
[----:B------:R-:W-:Y:S01]  /*0df0*/  SHF.L.U32 R118, R117, 0x10, RZ ;  /* 0x0000001075767819 */ /* 0x000fe200000006ff */
[----:B------:R-:W-:Y:S01]  /*0e00*/  FMUL.FTZ R134, R13, R116 ;  /* 0x000000740d867220 */ /* 0x000fe20000410000 */
[----:B------:R-:W-:Y:S01]  /*0e10*/  FFMA.FTZ R128, R133, R122, R136 ;  /* 0x0000007a85807223 */ /* 0x000fe20000010088 */
[----:B------:R-:W-:Y:S01]  /*0e20*/  SHF.L.U32 R115, R115, 0x10, RZ ;  /* 0x0000001073737819 */ /* 0x000fe200000006ff */
[----:B------:R-:W-:Y:S01]  /*0e30*/  FMUL.FTZ R133, R156, R123 ;  /* 0x0000007b9c857220 */ /* 0x000fe20000410000 */
[----:B------:R-:W-:Y:S01]  /*0e40*/  SHF.L.U32 R136, R95, 0x10, RZ ;  /* 0x000000105f887819 */ /* 0x000fe200000006ff */
[----:B------:R-:W-:Y:S01]  /*0e50*/  FADD.FTZ R118, -R145, R118 ;  /* 0x0000007691767221 */ /* 0x000fe20000010100 */
[----:B------:R-:W-:Y:S01]  /*0e60*/  FADD.FTZ R29, R29, R112 ;  /* 0x000000701d1d7221 */ /* 0x000fe20000010000 */
[----:B------:R-:W-:Y:S01]  /*0e70*/  FFMA.FTZ R45, R134, R112, R45 ;  /* 0x00000070862d7223 */ /* 0x000fe2000001002d */
[----:B------:R-:W-:Y:S01]  /*0e80*/  SHF.L.U32 R116, R147, 0x10, RZ ;  /* 0x0000001093747819 */ /* 0x000fe200000006ff */
[----:B------:R-:W-:Y:S01]  /*0e90*/  FADD.FTZ R24, R24, R113 ;  /* 0x0000007118187221 */ /* 0x000fe20000010000 */
[----:B------:R-:W-:Y:S01]  /*0ea0*/  FFMA.FTZ R40, R135, R113, R40 ;  /* 0x0000007187287223 */ /* 0x000fe20000010028 */
[----:B------:R-:W-:Y:S01]  /*0eb0*/  FADD.FTZ R112, RZ, R14 ;  /* 0x0000000eff707221 */ /* 0x000fe20000010000 */
[----:B------:R-:W-:Y:S01]  /*0ec0*/  FFMA.FTZ R113, R3, R14, RZ ;  /* 0x0000000e03717223 */ /* 0x000fe200000100ff */
[-C--:B------:R-:W-:Y:S01]  /*0ed0*/  FFMA.FTZ R133, R136, R115.reuse, R133 ;  /* 0x0000007388857223 */ /* 0x080fe20000010085 */
[----:B------:R-:W-:Y:S01]  /*0ee0*/  FADD.FTZ R58, R58, R115 ;  /* 0x000000733a3a7221 */ /* 0x000fe20000010000 */
[----:B------:R-:W-:Y:S01]  /*0ef0*/  FFMA.FTZ R74, R137, R115, R74 ;  /* 0x00000073894a7223 */ /* 0x000fe2000001004a */
[----:B------:R-:W-:Y:S01]  /*0f00*/  FMUL.FTZ R136, R13, R118 ;  /* 0x000000760d887220 */ /* 0x000fe20000410000 */
[----:B------:R-:W-:Y:S01]  /*0f10*/  FADD.FTZ R116, -R145, R116 ;  /* 0x0000007491747221 */ /* 0x000fe20000010100 */
[----:B------:R-:W-:Y:S01]  /*0f20*/  FADD.FTZ R115, R112, R11 ;  /* 0x0000000b70737221 */ /* 0x000fe20000010000 */
[----:B------:R-:W-:Y:S01]  /*0f30*/  FFMA.FTZ R112, R134, R11, R113 ;  /* 0x0000000b86707223 */ /* 0x000fe20000010071 */
[----:B------:R-:W-:Y:S01]  /*0f40*/  FADD.FTZ R31, R31, R138 ;  /* 0x0000008a1f1f7221 */ /* 0x000fe20000010000 */
[----:B------:R-:W-:Y:S01]  /*0f50*/  FFMA.FTZ R47, R136, R138, R47 ;  /* 0x0000008a882f7223 */ /* 0x000fe2000001002f */
[----:B------:R-:W-:Y:S01]  /*0f60*/  FMUL.FTZ R138, R13, R116 ;  /* 0x000000740d8a7220 */ /* 0x000fe20000410000 */
[----:B------:R-:W-:Y:S01]  /*0f70*/  FADD.FTZ R116, R115, R12 ;  /* 0x0000000c73747221 */ /* 0x000fe20000010000 */
[----:B------:R-:W-:Y:S01]  /*0f80*/  FFMA.FTZ R113, R131, R12, R112 ;  /* 0x0000000c83717223 */ /* 0x000fe20000010070 */
[----:B------:R-:W-:-:S02]  /*0f90*/  PRMT R149, R119, 0x7632, R149 ;  /* 0x0000763277957816 */ /* 0x000fc40000000095 */
[----:B------:R-:W-:Y:S01]  /*0fa0*/  FADD.FTZ R116, R116, R15 ;  /* 0x0000000f74747221 */ /* 0x000fe20000010000 */
[----:B------:R-:W-:Y:S01]  /*0fb0*/  FFMA.FTZ R112, R136, R15, R113 ;  /* 0x0000000f88707223 */ /* 0x000fe20000010071 */
[----:B------:R-:W-:Y:S02]  /*0fc0*/  SHF.L.U32 R118, R149, 0x10, RZ ;  /* 0x0000001095767819 */ /* 0x000fe400000006ff */
[----:B------:R-:W-:Y:S01]  /*0fd0*/  FADD.FTZ R113, R116, R127 ;  /* 0x0000007f74717221 */ /* 0x000fe20000010000 */
[----:B------:R-:W-:Y:S02]  /*0fe0*/  FFMA.FTZ R115, R135, R127, R112 ;  /* 0x0000007f87737223 */ /* 0x000fe40000010070 */
[----:B------:R-:W-:Y:S01]  /*0ff0*/  FADD.FTZ R118, -R145, R118 ;  /* 0x0000007691767221 */ /* 0x000fe20000010100 */
[----:B------:R-:W-:Y:S01]  /*1000*/  FADD.FTZ R112, R113, R124 ;  /* 0x0000007c71707221 */ /* 0x000fe20000010000 */
[C---:B------:R-:W-:Y:S01]  /*1010*/  FFMA.FTZ R116, R138.reuse, R124, R115 ;  /* 0x0000007c8a747223 */ /* 0x040fe20000010073 */
[----:B------:R-:W-:Y:S01]  /*1020*/  FADD.FTZ R57, R57, R140 ;  /* 0x0000008c39397221 */ /* 0x000fe20000010000 */
[----:B------:R-:W-:Y:S01]  /*1030*/  FFMA.FTZ R73, R138, R140, R73 ;  /* 0x0000008c8a497223 */ /* 0x000fe20000010049 */
[----:B------:R-:W-:Y:S01]  /*1040*/  FMUL.FTZ R140, R13, R118 ;  /* 0x000000760d8c7220 */ /* 0x000fe20000410000 */
[----:B------:R-:W-:Y:S01]  /*1050*/  FADD.FTZ R147, R112, R133 ;  /* 0x0000008570937221 */ /* 0x000fe20000010000 */
[----:B------:R-:W-:Y:S01]  /*1060*/  FFMA.FTZ R113, R137, R133, R116 ;  /* 0x0000008589717223 */ /* 0x000fe20000010074 */
        /* <DEDUP_REMOVED lines=11> */
[C---:B------:R-:W-:Y:S01]  /*1120*/  FFMA.FTZ R75, R140.reuse, R122, R75 ;  /* 0x0000007a8c4b7223 */ /* 0x040fe2000001004b */
[----:B------:R-:W-:Y:S01]  /*1130*/  FADD.FTZ R27, R27, R114 ;  /* 0x000000721b1b7221 */ /* 0x000fe20000010000 */
[C---:B------:R-:W-:Y:S01]  /*1140*/  FFMA.FTZ R43, R140.reuse, R114, R43 ;  /* 0x000000728c2b7223 */ /* 0x040fe2000001002b */
[----:B------:R-:W-:Y:S01]  /*1150*/  IADD3 R149, PT, PT, R7, 0x20, RZ ;  /* 0x0000002007957810 */ /* 0x000fe20007ffe0ff */
[----:B------:R-:W-:Y:S01]  /*1160*/  FADD.FTZ R147, R147, R128 ;  /* 0x0000008093937221 */ /* 0x000fe20000010000 */
[----:B------:R-:W-:-:S07]  /*1170*/  FFMA.FTZ R152, R140, R128, R113 ;  /* 0x000000808c987223 */ /* 0x000fce0000010071 */
.L_x_2:
[----:B------:R-:W-:Y:S05]  /*1180*/  BSYNC.RECONVERGENT B0 ;  /* 0x0000000000007941 */ /* 0x000fea0003800200 */
.L_x_1:
[----:B------:R-:W-:Y:S04]  /*1190*/  BSSY.RECONVERGENT B0, `(.L_x_3) ;  /* 0x000009b000007945 */ /* 0x000fe80003800200 */
[----:B------:R-:W-:Y:S05]  /*11a0*/  @!P2 BRA `(.L_x_4) ;  /* 0x000000080064a947 */ /* 0x000fea0003800000 */
        /* <DEDUP_REMOVED lines=12> */
[----:B------:R-:W-:Y:S02]  /*1270*/  PRMT R141, R82, 0x7632, R141 ;  /* 0x00007632528d7816 */ /* 0x000fe4000000008d */
[----:B------:R-:W-:Y:S02]  /*1280*/  PRMT R129, R81, 0x7632, R129 ;  /* 0x0000763251817816 */ /* 0x000fe40000000081 */
[----:B------:R-:W-:Y:S02]  /*1290*/  PRMT R10, R83, 0x7632, R10 ;  /* 0x00007632530a7816 */ /* 0x000fe4000000000a */
[----:B------:R-:W-:Y:S02]  /*12a0*/  PRMT R139, R86, 0x7632, R139 ;  /* 0x00007632568b7816 */ /* 0x000fe4000000008b */
[----:B------:R-:W-:Y:S02]  /*12b0*/  SHF.L.U32 R141, R141, 0x10, RZ ;  /* 0x000000108d8d7819 */ /* 0x000fe400000006ff */
[----:B------:R-:W-:-:S02]  /*12c0*/  PRMT R125, R85, 0x7632, R125 ;  /* 0x00007632557d7816 */ /* 0x000fc4000000007d */
[----:B------:R-:W-:Y:S02]  /*12d0*/  PRMT R143, R87, 0x7632, R143 ;  /* 0x00007632578f7816 */ /* 0x000fe4000000008f */
[----:B------:R-:W-:Y:S01]  /*12e0*/  SHF.L.U32 R129, R129, 0x10, RZ ;  /* 0x0000001081817819 */ /* 0x000fe200000006ff */
[----:B0-----:R-:W-:Y:S01]  /*12f0*/  @P0 IMAD.WIDE.U32 R8, R149, 0x10, R8 ;  /* 0x0000001095080825 */ /* 0x001fe200078e0008 */
[----:B------:R-:W-:-:S04]  /*1300*/  SHF.L.U32 R139, R139, 0x10, RZ ;  /* 0x000000108b8b7819 */ /* 0x000fc800000006ff */
[----:B------:R0:W5:Y:S01]  /*1310*/  @P0 LDG.E.128 R100, desc[UR10][R8.64] ;  /* 0x0000000a08640981 */ /* 0x000162000c1e1d00 */
[----:B------:R-:W-:Y:S02]  /*1320*/  SHF.L.U32 R125, R125, 0x10, RZ ;  /* 0x000000107d7d7819 */ /* 0x000fe400000006ff */
[----:B------:R-:W-:Y:S02]  /*1330*/  SHF.L.U32 R143, R143, 0x10, RZ ;  /* 0x000000108f8f7819 */ /* 0x000fe400000006ff */
[----:B0-----:R-:W-:Y:S02]  /*1340*/  SHF.L.U32 R9, R10, 0x10, RZ ;  /* 0x000000100a097819 */ /* 0x001fe400000006ff */
[----:B------:R-:W-:Y:S02]  /*1350*/  SHF.L.U32 R130, R80, 0x10, RZ ;  /* 0x0000001050827819 */ /* 0x000fe400000006ff */
[----:B---3--:R-:W-:Y:S02]  /*1360*/  PRMT R150, R118, 0x7632, R150 ;  /* 0x0000763276967816 */ /* 0x008fe40000000096 */
[----:B------:R-:W-:-:S02]  /*1370*/  PRMT R148, R117, 0x7632, R148 ;  /* 0x0000763275947816 */ /* 0x000fc40000000094 */
[----:B------:R-:W-:Y:S02]  /*1380*/  PRMT R154, R119, 0x7632, R154 ;  /* 0x00007632779a7816 */ /* 0x000fe4000000009a */
[----:B------:R-:W-:Y:S02]  /*1390*/  SHF.L.U32 R150, R150, 0x10, RZ ;  /* 0x0000001096967819 */ /* 0x000fe400000006ff */
[----:B----4-:R-:W-:Y:S02]  /*13a0*/  PRMT R158, R114, 0x7632, R158 ;  /* 0x00007632729e7816 */ /* 0x010fe4000000009e */
[----:B------:R-:W-:Y:S02]  /*13b0*/  PRMT R160, R113, 0x7632, R160 ;  /* 0x0000763271a07816 */ /* 0x000fe400000000a0 */
[----:B------:R-:W-:Y:S02]  /*13c0*/  PRMT R156, R115, 0x7632, R156 ;  /* 0x00007632739c7816 */ /* 0x000fe4000000009c */
[----:B------:R-:W-:-:S02]  /*13d0*/  SHF.L.U32 R148, R148, 0x10, RZ ;  /* 0x0000001094947819 */ /* 0x000fc400000006ff */
[----:B------:R-:W-:Y:S01]  /*13e0*/  SHF.L.U32 R154, R154, 0x10, RZ ;  /* 0x000000109a9a7819 */ /* 0x000fe200000006ff */
[----:B------:R-:W-:Y:S01]  /*13f0*/  FMUL.FTZ R10, R141, R150 ;  /* 0x000000968d0a7220 */ /* 0x000fe20000410000 */
[----:B------:R-:W-:Y:S01]  /*1400*/  SHF.L.U32 R158, R158, 0x10, RZ ;  /* 0x000000109e9e7819 */ /* 0x000fe200000006ff */
[----:B------:R-:W-:Y:S01]  /*1410*/  FMUL.FTZ R8, R129, R148 ;  /* 0x0000009481087220 */ /* 0x000fe20000410000 */
[----:B------:R-:W-:Y:S01]  /*1420*/  SHF.L.U32 R160, R160, 0x10, RZ ;  /* 0x00000010a0a07819 */ /* 0x000fe200000006ff */
[----:B------:R-:W-:Y:S01]  /*1430*/  FMUL.FTZ R126, R9, R154 ;  /* 0x0000009a097e7220 */ /* 0x000fe20000410000 */
[----:B------:R-:W-:Y:S01]  /*1440*/  SHF.L.U32 R156, R156, 0x10, RZ ;  /* 0x000000109c9c7819 */ /* 0x000fe200000006ff */
[----:B------:R-:W-:Y:S01]  /*1450*/  FFMA.FTZ R9, R139, R158, R10 ;  /* 0x0000009e8b097223 */ /* 0x000fe2000001000a */
[----:B--2---:R-:W-:Y:S01]  /*1460*/  SHF.L.U32 R164, R121, 0x10, RZ ;  /* 0x0000001079a47819 */ /* 0x004fe200000006ff */
[----:B------:R-:W-:Y:S01]  /*1470*/  FFMA.FTZ R8, R125, R160, R8 ;  /* 0x000000a07d087223 */ /* 0x000fe20000010008 */
[----:B------:R-:W-:Y:S01]  /*1480*/  PRMT R125, R121, 0x7632, R125 ;  /* 0x00007632797d7816 */ /* 0x000fe2000000007d */
[----:B------:R-:W-:Y:S01]  /*1490*/  FFMA.FTZ R10, R143, R156, R126 ;  /* 0x0000009c8f0a7223 */ /* 0x000fe2000001007e */
[----:B------:R-:W-:-:S02]  /*14a0*/  SHF.L.U32 R126, R120, 0x10, RZ ;  /* 0x00000010787e7819 */ /* 0x000fc400000006ff */
[----:B------:R-:W-:Y:S02]  /*14b0*/  PRMT R129, R122, 0x7632, R129 ;  /* 0x000076327a817816 */ /* 0x000fe40000000081 */
[----:B------:R-:W-:Y:S02]  /*14c0*/  SHF.L.U32 R121, R116, 0x10, RZ ;  /* 0x0000001074797819 */ /* 0x000fe400000006ff */
[----:B------:R-:W-:Y:S01]  /*14d0*/  SHF.L.U32 R142, R122, 0x10, RZ ;  /* 0x000000107a8e7819 */ /* 0x000fe200000006ff */
[----:B------:R-:W-:Y:S01]  /*14e0*/  FADD.FTZ R126, -R145, R126 ;  /* 0x0000007e917e7221 */ /* 0x000fe20000010100 */
[C---:B------:R-:W-:Y:S02]  /*14f0*/  PRMT R132, R123.reuse, 0x7632, R132 ;  /* 0x000076327b847816 */ /* 0x040fe40000000084 */
[----:B------:R-:W-:Y:S02]  /*1500*/  SHF.L.U32 R144, R123, 0x10, RZ ;  /* 0x000000107b907819 */ /* 0x000fe400000006ff */
[----:B------:R-:W-:Y:S01]  /*1510*/  SHF.L.U32 R122, R129, 0x10, RZ ;  /* 0x00000010817a7819 */ /* 0x000fe200000006ff */
[----:B------:R-:W-:Y:S01]  /*1520*/  FMUL.FTZ R130, R130, R121 ;  /* 0x0000007982827220 */ /* 0x000fe20000410000 */
[----:B------:R-:W-:-:S02]  /*1530*/  SHF.L.U32 R123, R84, 0x10, RZ ;  /* 0x00000010547b7819 */ /* 0x000fc400000006ff */
[----:B------:R-:W-:Y:S02]  /*1540*/  SHF.L.U32 R129, R112, 0x10, RZ ;  /* 0x0000001070817819 */ /* 0x000fe400000006ff */
[----:B------:R-:W-:Y:S01]  /*1550*/  SHF.L.U32 R146, R125, 0x10, RZ ;  /* 0x000000107d927819 */ /* 0x000fe200000006ff */
[----:B-----5:R-:W-:Y:S01]  /*1560*/  FMUL.FTZ R125, R13, R126 ;  /* 0x0000007e0d7d7220 */ /* 0x020fe20000410000 */
[----:B------:R-:W-:Y:S01]  /*1570*/  SHF.L.U32 R139, R117, 0x10, RZ ;  /* 0x00000010758b7819 */ /* 0x000fe200000006ff */
[-C--:B------:R-:W-:Y:S01]  /*1580*/  FFMA.FTZ R126, R123, R129.reuse, R130 ;  /* 0x000000817b7e7223 */ /* 0x080fe20000010082 */
[----:B------:R-:W-:Y:S02]  /*1590*/  SHF.L.U32 R130, R82, 0x10, RZ ;  /* 0x0000001052827819 */ /* 0x000fe400000006ff */
[----:B------:R-:W-:Y:S01]  /*15a0*/  SHF.L.U32 R117, R118, 0x10, RZ ;  /* 0x0000001076757819 */ /* 0x000fe200000006ff */
[----:B------:R-:W-:Y:S01]  /*15b0*/  FADD.FTZ R52, R52, R129 ;  /* 0x0000008134347221 */ /* 0x000fe20000010000 */
[C---:B------:R-:W-:Y:S01]  /*15c0*/  FFMA.FTZ R68, R125.reuse, R129, R68 ;  /* 0x000000817d447223 */ /* 0x040fe20000010044 */
[----:B------:R-:W-:Y:S01]  /*15d0*/  FADD.FTZ R20, R20, R121 ;  /* 0x0000007914147221 */ /* 0x000fe20000010000 */
[----:B------:R-:W-:Y:S01]  /*15e0*/  FFMA.FTZ R36, R125, R121, R36 ;  /* 0x000000797d247223 */ /* 0x000fe20000010024 */
[----:B------:R-:W-:Y:S01]  /*15f0*/  SHF.L.U32 R121, R113, 0x10, RZ ;  /* 0x0000001071797819 */ /* 0x000fe200000006ff */
[----:B------:R-:W-:Y:S01]  /*1600*/  FMUL.FTZ R129, R130, R117 ;  /* 0x0000007582817220 */ /* 0x000fe20000410000 */
[----:B------:R-:W-:-:S02]  /*1610*/  SHF.L.U32 R113, R114, 0x10, RZ ;  /* 0x0000001072717819 */ /* 0x000fc400000006ff */
[----:B------:R-:W-:Y:S01]  /*1620*/  SHF.L.U32 R130, R86, 0x10, RZ ;  /* 0x0000001056827819 */ /* 0x000fe200000006ff */
[----:B------:R-:W-:Y:S01]  /*1630*/  FADD.FTZ R164, -R145, R164 ;  /* 0x000000a491a47221 */ /* 0x000fe20000010100 */
[----:B------:R-:W-:-:S03]  /*1640*/  SHF.L.U32 R123, R81, 0x10, RZ ;  /* 0x00000010517b7819 */ /* 0x000fc600000006ff */
[----:B------:R-:W-:Y:S01]  /*1650*/  FFMA.FTZ R130, R130, R113, R129 ;  /* 0x0000007182827223 */ /* 0x000fe20000010081 */
[----:B------:R-:W-:Y:S01]  /*1660*/  FMUL.FTZ R129, R13, R164 ;  /* 0x000000a40d817220 */ /* 0x000fe20000410000 */
[----:B------:R-:W-:Y:S02]  /*1670*/  SHF.L.U32 R114, R83, 0x10, RZ ;  /* 0x0000001053727819 */ /* 0x000fe400000006ff */
[----:B------:R-:W-:Y:S01]  /*1680*/  SHF.L.U32 R119, R119, 0x10, RZ ;  /* 0x0000001077777819 */ /* 0x000fe200000006ff */
[-C--:B------:R-:W-:Y:S01]  /*1690*/  FMUL.FTZ R123, R123, R139.reuse ;  /* 0x0000008b7b7b7220 */ /* 0x080fe20000410000 */
[----:B------:R-:W-:Y:S01]  /*16a0*/  SHF.L.U32 R118, R115, 0x10, RZ ;  /* 0x0000001073767819 */ /* 0x000fe200000006ff */
[----:B------:R-:W-:Y:S01]  /*16b0*/  FADD.FTZ R22, R22, R139 ;  /* 0x0000008b16167221 */ /* 0x000fe20000010000 */
[----:B------:R-:W-:Y:S01]  /*16c0*/  PRMT R120, R120, 0x7632, R120 ;  /* 0x0000763278787816 */ /* 0x000fe20000000078 */
[----:B------:R-:W-:Y:S01]  /*16d0*/  FFMA.FTZ R38, R129, R139, R38 ;  /* 0x0000008b81267223 */ /* 0x000fe20000010026 */
[----:B------:R-:W-:-:S02]  /*16e0*/  PRMT R115, R80, 0x7632, R115 ;  /* 0x0000763250737816 */ /* 0x000fc40000000073 */
[----:B------:R-:W-:Y:S01]  /*16f0*/  PRMT R116, R116, 0x7632, R116 ;  /* 0x0000763274747816 */ /* 0x000fe20000000074 */
[----:B------:R-:W-:Y:S01]  /*1700*/  FMUL.FTZ R114, R114, R119 ;  /* 0x0000007772727220 */ /* 0x000fe20000410000 */
[----:B------:R-:W-:Y:S01]  /*1710*/  SHF.L.U32 R139, R87, 0x10, RZ ;  /* 0x00000010578b7819 */ /* 0x000fe200000006ff */
[----:B------:R-:W-:Y:S01]  /*1720*/  FADD.FTZ R142, -R145, R142 ;  /* 0x0000008e918e7221 */ /* 0x000fe20000010100 */
[----:B------:R-:W-:Y:S02]  /*1730*/  PRMT R112, R112, 0x7632, R112 ;  /* 0x0000763270707816 */ /* 0x000fe40000000070 */
[----:B------:R-:W-:Y:S02]  /*1740*/  SHF.L.U32 R120, R120, 0x10, RZ ;  /* 0x0000001078787819 */ /* 0x000fe400000006ff */
[----:B------:R-:W-:Y:S02]  /*1750*/  SHF.L.U32 R115, R115, 0x10, RZ ;  /* 0x0000001073737819 */ /* 0x000fe400000006ff */
[----:B------:R-:W-:Y:S01]  /*1760*/  SHF.L.U32 R116, R116, 0x10, RZ ;  /* 0x0000001074747819 */ /* 0x000fe200000006ff */
[----:B------:R-:W-:Y:S01]  /*1770*/  FFMA.FTZ R139, R139, R118, R114 ;  /* 0x000000768b8b7223 */ /* 0x000fe20000010072 */
[----:B------:R-:W-:Y:S01]  /*1780*/  SHF.L.U32 R132, R132, 0x10, RZ ;  /* 0x0000001084847819 */ /* 0x000fe200000006ff */
[----:B------:R-:W-:Y:S01]  /*1790*/  FADD.FTZ R144, -R145, R144 ;  /* 0x0000009091907221 */ /* 0x000fe20000010100 */
[----:B------:R-:W-:Y:S01]  /*17a0*/  SHF.L.U32 R114, R112, 0x10, RZ ;  /* 0x0000001070727819 */ /* 0x000fe200000006ff */
[----:B------:R-:W-:Y:S01]  /*17b0*/  FMUL.FTZ R141, R13, R142 ;  /* 0x0000008e0d8d7220 */ /* 0x000fe20000410000 */
[----:B------:R-:W-:Y:S01]  /*17c0*/  SHF.L.U32 R112, R6, 0x10, RZ ;  /* 0x0000001006707819 */ /* 0x000fe200000006ff */
[----:B------:R-:W-:Y:S01]  /*17d0*/  FADD.FTZ R162, -R145, R120 ;  /* 0x0000007891a27221 */ /* 0x000fe20000010100 */
[----:B------:R-:W-:Y:S01]  /*17e0*/  FMUL.FTZ R115, R115, R116 ;  /* 0x0000007473737220 */ /* 0x000fe20000410000 */
[----:B------:R-:W-:Y:S01]  /*17f0*/  FADD.FTZ R120, -R145, R132 ;  /* 0x0000008491787221 */ /* 0x000fe20000010100 */
[----:B------:R-:W-:Y:S01]  /*1800*/  SHF.L.U32 R132, R85, 0x10, RZ ;  /* 0x0000001055847819 */ /* 0x000fe200000006ff */
[----:B------:R-:W-:Y:S01]  /*1810*/  FADD.FTZ R48, R48, R113 ;  /* 0x0000007130307221 */ /* 0x000fe20000010000 */
[----:B------:R-:W-:Y:S01]  /*1820*/  FFMA.FTZ R64, R141, R113, R64 ;  /* 0x000000718d407223 */ /* 0x000fe20000010040 */
[C---:B------:R-:W-:Y:S01]  /*1830*/  FMUL.FTZ R143, R13.reuse, R144 ;  /* 0x000000900d8f7220 */ /* 0x040fe20000410000 */
[----:B------:R-:W-:Y:S01]  /*1840*/  FFMA.FTZ R142, R112, R114, R115 ;  /* 0x00000072708e7223 */ /* 0x000fe20000010073 */
[----:B------:R-:W-:Y:S01]  /*1850*/  FMUL.FTZ R144, R13, R162 ;  /* 0x000000a20d907220 */ /* 0x000fe20000410000 */
[----:B------:R-:W-:Y:S01]  /*1860*/  FADD.FTZ R147, R147, R126 ;  /* 0x0000007e93937221 */ /* 0x000fe20000010000 */
[----:B------:R-:W-:Y:S01]  /*1870*/  FFMA.FTZ R113, R125, R126, R152 ;  /* 0x0000007e7d717223 */ /* 0x000fe20000010098 */
[----:B------:R-:W-:Y:S01]  /*1880*/  FADD.FTZ R146, -R145, R146 ;  /* 0x0000009291927221 */ /* 0x000fe20000010100 */
[----:B------:R-:W-:Y:S01]  /*1890*/  FFMA.FTZ R132, R132, R121, R123 ;  /* 0x0000007984847223 */ /* 0x000fe2000001007b */
[----:B------:R-:W-:Y:S01]  /*18a0*/  FADD.FTZ R147, R147, R142 ;  /* 0x0000008e93937221 */ /* 0x000fe20000010000 */
[----:B------:R-:W-:Y:S01]  /*18b0*/  FFMA.FTZ R112, R144, R142, R113 ;  /* 0x0000008e90707223 */ /* 0x000fe20000010071 */
[----:B------:R-:W-:-:S02]  /*18c0*/  FMUL.FTZ R146, R13, R146 ;  /* 0x000000920d927220 */ /* 0x000fc40000410000 */
[----:B------:R-:W-:Y:S01]  /*18d0*/  FADD.FTZ R147, R147, R132 ;  /* 0x0000008493937221 */ /* 0x000fe20000010000 */
[----:B------:R-:W-:Y:S01]  /*18e0*/  FFMA.FTZ R113, R129, R132, R112 ;  /* 0x0000008481717223 */ /* 0x000fe20000010070 */
[----:B------:R-:W-:Y:S02]  /*18f0*/  FADD.FTZ R122, -R145, R122 ;  /* 0x0000007a917a7221 */ /* 0x000fe40000010100 */
[----:B------:R-:W-:Y:S01]  /*1900*/  FADD.FTZ R147, R147, R8 ;  /* 0x0000000893937221 */ /* 0x000fe20000010000 */
[----:B------:R-:W-:Y:S01]  /*1910*/  FFMA.FTZ R112, R146, R8, R113 ;  /* 0x0000000892707223 */ /* 0x000fe20000010071 */
[----:B------:R-:W-:Y:S01]  /*1920*/  FADD.FTZ R53, R53, R114 ;  /* 0x0000007235357221 */ /* 0x000fe20000010000 */
[----:B------:R-:W-:Y:S01]  /*1930*/  FFMA.FTZ R69, R144, R114, R69 ;  /* 0x0000007290457223 */ /* 0x000fe20000010045 */
[----:B------:R-:W-:Y:S01]  /*1940*/  FADD.FTZ R23, R23, R148 ;  /* 0x0000009417177221 */ /* 0x000fe20000010000 */
[----:B------:R-:W-:Y:S01]  /*1950*/  FFMA.FTZ R39, R146, R148, R39 ;  /* 0x0000009492277223 */ /* 0x000fe20000010027 */
[----:B------:R-:W-:Y:S01]  /*1960*/  FMUL.FTZ R148, R13, R122 ;  /* 0x0000007a0d947220 */ /* 0x000fe20000410000 */
[----:B------:R-:W-:Y:S01]  /*1970*/  FADD.FTZ R114, R147, R130 ;  /* 0x0000008293727221 */ /* 0x000fe20000010000 */
[----:B------:R-:W-:-:S03]  /*1980*/  FFMA.FTZ R112, R141, R130, R112 ;  /* 0x000000828d707223 */ /* 0x000fc60000010070 */
        /* <DEDUP_REMOVED lines=25> */
[----:B------:R-:W-:Y:S01]  /*1b20*/  FADD.FTZ R147, R147, R10 ;  /* 0x0000000a93937221 */ /* 0x000fe20000010000 */
[----:B------:R-:W-:-:S07]  /*1b30*/  FFMA.FTZ R152, R150, R10, R113 ;  /* 0x0000000a96987223 */ /* 0x000fce0000010071 */
.L_x_4:
[----:B------:R-:W-:Y:S05]  /*1b40*/  BSYNC.RECONVERGENT B0 ;  /* 0x0000000000007941 */ /* 0x000fea0003800200 */
.L_x_3:
[----:B------:R-:W-:Y:S01]  /*1b50*/  UISETP.NE.AND UP0, UPT, UR15, URZ, UPT ;  /* 0x000000ff0f00728c */ /* 0x000fe2000bf05270 */
[----:B------:R-:W-:Y:S01]  /*1b60*/  ISETP.GE.U32.AND P4, PT, R2, 0x20, PT ;  /* 0x000000200200780c */ /* 0x000fe20003f86070 */
[----:B------:R-:W-:-:S04]  /*1b70*/  UMOV UR4, 0xffffffff ;  /* 0xffffffff00047882 */ /* 0x000fc80000000000 */
[----:B------:R-:W-:Y:S01]  /*1b80*/  PLOP3.LUT P3, PT, PT, PT, UP0, 0x80, 0x8 ;  /* 0x000000000008781c */ /* 0x000fe20003f6f008 */
[----:B------:R-:W-:-:S12]  /*1b90*/  BRA.DIV UR4, `(.L_x_5) ;  /* 0x0000003e04787947 */ /* 0x000fd8000b800000 */
[----:B------:R-:W0:Y:S04]  /*1ba0*/  SHFL.BFLY PT, R112, R147, 0x1, 0x1f ;  /* 0x0c201f0093707f89 */ /* 0x000e2800000e0000 */
[----:B------:R-:W1:Y:S01]  /*1bb0*/  SHFL.BFLY PT, R113, R152, 0x1, 0x1f ;  /* 0x0c201f0098717f89 */ /* 0x000e6200000e0000 */
[----:B0-----:R-:W-:Y:S01]  /*1bc0*/  FADD.FTZ R112, R112, R147 ;  /* 0x0000009370707221 */ /* 0x001fe20000010000 */
[----:B-1----:R-:W-:-:S04]  /*1bd0*/  FADD.FTZ R113, R113, R152 ;  /* 0x0000009871717221 */ /* 0x002fc80000010000 */
        /* <DEDUP_REMOVED lines=12> */
[----:B------:R0:W1:Y:S04]  /*1ca0*/  SHFL.BFLY PT, R112, R119, 0x10, 0x1f ;  /* 0x0e001f0077707f89 */ /* 0x00006800000e0000 */
[----:B------:R0:W2:Y:S02]  /*1cb0*/  SHFL.BFLY PT, R113, R118, 0x10, 0x1f ;  /* 0x0e001f0076717f89 */ /* 0x0000a400000e0000 */
.L_x_44:
[----:B-1----:R-:W-:Y:S01]  /*1cc0*/  FADD.FTZ R112, R119, R112 ;  /* 0x0000007077707221 */ /* 0x002fe20000010000 */
[----:B--2---:R-:W-:Y:S01]  /*1cd0*/  FADD.FTZ R113, R118, R113 ;  /* 0x0000007176717221 */ /* 0x004fe20000010000 */
[----:B------:R-:W-:Y:S02]  /*1ce0*/  BSSY.RECONVERGENT B0, `(.L_x_6) ;  /* 0x0000163000007945 */ /* 0x000fe40003800200 */
[----:B------:R-:W-:Y:S01]  /*1cf0*/  FMUL.FTZ R112, R112, UR14 ;  /* 0x0000000e70707c20 */ /* 0x000fe20008410000 */
[----:B------:R-:W-:-:S04]  /*1d00*/  FMUL.FTZ R122, R113, UR14 ;  /* 0x0000000e717a7c20 */ /* 0x000fc80008410000 */
[----:B------:R-:W-:Y:S01]  /*1d10*/  FSEL R123, R112, RZ, !P3 ;  /* 0x000000ff707b7208 */ /* 0x000fe20005800000 */
[----:B------:R-:W-:Y:S06]  /*1d20*/  @!P4 BRA `(.L_x_7) ;  /* 0x000000140078c947 */ /* 0x000fec0003800000 */
[----:B------:R-:W-:-:S04]  /*1d30*/  UISETP.NE.U32.AND UP0, UPT, UR12, URZ, UPT ;  /* 0x000000ff0c00728c */ /* 0x000fc8000bf05070 */
[----:B------:R-:W-:-:S09]  /*1d40*/  UISETP.NE.AND.EX UP0, UPT, UR13, URZ, UPT, UP0 ;  /* 0x000000ff0d00728c */ /* 0x000fd2000bf05300 */
[----:B------:R-:W-:Y:S05]  /*1d50*/  BRA.U UP0, `(.L_x_8) ;  /* 0x00000009003c7547 */ /* 0x000fea000b800000 */
[----:B------:R-:W-:Y:S01]  /*1d60*/  UMOV UR4, UR8 ;  /* 0x0000000800047c82 */ /* 0x000fe20008000000 */
[----:B------:R-:W-:Y:S01]  /*1d70*/  UMOV UR5, UR9 ;  /* 0x0000000900057c82 */ /* 0x000fe20008000000 */
[----:B------:R-:W-:-:S04]  /*1d80*/  UISETP.NE.U32.AND UP0, UPT, UR4, URZ, UPT ;  /* 0x000000ff0400728c */ /* 0x000fc8000bf05070 */
[----:B------:R-:W-:-:S09]  /*1d90*/  UISETP.NE.AND.EX UP0, UPT, UR5, URZ, UPT, UP0 ;  /* 0x000000ff0500728c */ /* 0x000fd2000bf05300 */
[----:B------:R-:W-:Y:S05]  /*1da0*/  BRA.U UP0, `(.L_x_9) ;  /* 0x0000000500047547 */ /* 0x000fea000b800000 */
[----:B------:R-:W-:-:S04]  /*1db0*/  UISETP.NE.U32.AND UP0, UPT, UR6, URZ, UPT ;  /* 0x000000ff0600728c */ /* 0x000fc8000bf05070 */
[----:B------:R-:W-:-:S09]  /*1dc0*/  UISETP.NE.AND.EX UP0, UPT, UR7, URZ, UPT, UP0 ;  /* 0x000000ff0700728c */ /* 0x000fd2000bf05300 */
[----:B------:R-:W-:Y:S05]  /*1dd0*/  BRA.U UP0, `(.L_x_10) ;  /* 0x0000000100747547 */ /* 0x000fea000b800000 */
[-CC-:B------:R-:W-:Y:S01]  /*1de0*/  FFMA.FTZ R113, R3, R122.reuse, R123.reuse ;  /* 0x0000007a03717223 */ /* 0x180fe2000001007b */
[-CC-:B------:R-:W-:Y:S01]  /*1df0*/  FFMA.FTZ R114, R134, R122.reuse, R123.reuse ;  /* 0x0000007a86727223 */ /* 0x180fe2000001007b */
[-CC-:B------:R-:W-:Y:S01]  /*1e00*/  FFMA.FTZ R115, R131, R122.reuse, R123.reuse ;  /* 0x0000007a83737223 */ /* 0x180fe2000001007b */
[-CC-:B0-----:R-:W-:Y:S01]  /*1e10*/  FFMA.FTZ R118, R136, R122.reuse, R123.reuse ;  /* 0x0000007a88767223 */ /* 0x181fe2000001007b */
[-CC-:B------:R-:W-:Y:S01]  /*1e20*/  FFMA.FTZ R120, R135, R122.reuse, R123.reuse ;  /* 0x0000007a87787223 */ /* 0x180fe2000001007b */
[-CC-:B------:R-:W-:Y:S01]  /*1e30*/  FFMA.FTZ R117, R138, R122.reuse, R123.reuse ;  /* 0x0000007a8a757223 */ /* 0x180fe2000001007b */
[-CC-:B------:R-:W-:Y:S01]  /*1e40*/  FFMA.FTZ R154, R137, R122.reuse, R123.reuse ;  /* 0x0000007a899a7223 */ /* 0x180fe2000001007b */
[----:B------:R-:W-:Y:S01]  /*1e50*/  FFMA.FTZ R119, R140, R122, R123 ;  /* 0x0000007a8c777223 */ /* 0x000fe2000001007b */
[----:B------:R-:W-:Y:S01]  /*1e60*/  FADD.FTZ R112, R14, -R113 ;  /* 0x800000710e707221 */ /* 0x000fe20000010000 */
[----:B------:R-:W-:Y:S01]  /*1e70*/  FADD.FTZ R114, R11, -R114 ;  /* 0x800000720b727221 */ /* 0x000fe20000010000 */
[----:B------:R-:W-:Y:S01]  /*1e80*/  FADD.FTZ R116, R12, -R115 ;  /* 0x800000730c747221 */ /* 0x000fe20000010000 */
[----:B------:R-:W-:Y:S01]  /*1e90*/  FADD.FTZ R118, R15, -R118 ;  /* 0x800000760f767221 */ /* 0x000fe20000010000 */
[----:B------:R-:W-:Y:S01]  /*1ea0*/  FADD.FTZ R120, R127, -R120 ;  /* 0x800000787f787221 */ /* 0x000fe20000010000 */
[----:B------:R-:W-:Y:S01]  /*1eb0*/  FADD.FTZ R152, R124, -R117 ;  /* 0x800000757c987221 */ /* 0x000fe20000010000 */
[----:B------:R-:W-:Y:S01]  /*1ec0*/  FADD.FTZ R154, R133, -R154 ;  /* 0x8000009a859a7221 */ /* 0x000fe20000010000 */
[----:B------:R-:W-:Y:S01]  /*1ed0*/  FADD.FTZ R156, R128, -R119 ;  /* 0x80000077809c7221 */ /* 0x000fe20000010000 */
[C---:B-----5:R-:W-:Y:S01]  /*1ee0*/  FMUL.FTZ R112, R13.reuse, R112 ;  /* 0x000000700d707220 */ /* 0x060fe20000410000 */
[C---:B------:R-:W-:Y:S01]  /*1ef0*/  FMUL.FTZ R113, R13.reuse, R114 ;  /* 0x000000720d717220 */ /* 0x040fe20000410000 */
[C---:B------:R-:W-:Y:S01]  /*1f00*/  FMUL.FTZ R116, R13.reuse, R116 ;  /* 0x000000740d747220 */ /* 0x040fe20000410000 */
[C---:B------:R-:W-:Y:S01]  /*1f10*/  FMUL.FTZ R115, R13.reuse, R118 ;  /* 0x000000760d737220 */ /* 0x040fe20000410000 */
[C---:B------:R-:W-:Y:S01]  /*1f20*/  FMUL.FTZ R114, R13.reuse, R120 ;  /* 0x000000780d727220 */ /* 0x040fe20000410000 */
[C---:B------:R-:W-:Y:S01]  /*1f30*/  FMUL.FTZ R117, R13.reuse, R152 ;  /* 0x000000980d757220 */ /* 0x040fe20000410000 */
[C---:B------:R-:W-:Y:S01]  /*1f40*/  FMUL.FTZ R154, R13.reuse, R154 ;  /* 0x0000009a0d9a7220 */ /* 0x040fe20000410000 */
[----:B------:R-:W-:Y:S01]  /*1f50*/  FMUL.FTZ R119, R13, R156 ;  /* 0x0000009c0d777220 */ /* 0x000fe20000410000 */
[----:B------:R-:W-:-:S02]  /*1f60*/  F2FP.BF16.F32.PACK_AB R112, R113, R112 ;  /* 0x000000707170723e */ /* 0x000fc400000010ff */
[----:B------:R-:W-:Y:S02]  /*1f70*/  F2FP.BF16.F32.PACK_AB R113, R115, R116 ;  /* 0x000000747371723e */ /* 0x000fe400000010ff */
[----:B------:R-:W-:Y:S02]  /*1f80*/  F2FP.BF16.F32.PACK_AB R114, R117, R114 ;  /* 0x000000727572723e */ /* 0x000fe400000010ff */
[----:B------:R-:W-:Y:S01]  /*1f90*/  F2FP.BF16.F32.PACK_AB R115, R119, R154 ;  /* 0x0000009a7773723e */ /* 0x000fe200000010ff */
[----:B------:R-:W-:Y:S06]  /*1fa0*/  BRA `(.L_x_11) ;  /* 0x0000001000a07947 */ /* 0x000fec0003800000 */
.L_x_10:
[-CC-:B------:R-:W-:Y:S01]  /*1fb0*/  FFMA.FTZ R107, R131, R122.reuse, R123.reuse ;  /* 0x0000007a836b7223 */ /* 0x180fe2000001007b */
[-CC-:B------:R-:W-:Y:S01]  /*1fc0*/  FFMA.FTZ R114, R136, R122.reuse, R123.reuse ;  /* 0x0000007a88727223 */ /* 0x180fe2000001007b */
[-CC-:B------:R-:W-:Y:S01]  /*1fd0*/  FFMA.FTZ R105, R3, R122.reuse, R123.reuse ;  /* 0x0000007a03697223 */ /* 0x180fe2000001007b */
[-CC-:B------:R-:W-:Y:S01]  /*1fe0*/  FFMA.FTZ R106, R134, R122.reuse, R123.reuse ;  /* 0x0000007a866a7223 */ /* 0x180fe2000001007b */
        /* <DEDUP_REMOVED lines=9> */
[----:B0-----:R-:W-:Y:S01]  /*2080*/  FADD.FTZ R118, R124, -R113 ;  /* 0x800000717c767221 */ /* 0x001fe20000010000 */
        /* <DEDUP_REMOVED lines=13> */
[----:B------:R-:W-:Y:S02]  /*2160*/  F2FP.BF16.F32.PACK_AB R112, R105, R104 ;  /* 0x000000686970723e */ /* 0x000fe400000010ff */
[----:B------:R-:W-:Y:S02]  /*2170*/  MOV R107, R115 ;  /* 0x00000073006b7202 */ /* 0x000fe40000000f00 */
[----:B------:R-:W-:Y:S02]  /*2180*/  MOV R106, R114 ;  /* 0x00000072006a7202 */ /* 0x000fe40000000f00 */
[----:B------:R-:W-:-:S02]  /*2190*/  MOV R105, R113 ;  /* 0x0000007100697202 */ /* 0x000fc40000000f00 */
[----:B------:R-:W-:Y:S01]  /*21a0*/  MOV R104, R112 ;  /* 0x0000007000687202 */ /* 0x000fe20000000f00 */
[----:B------:R-:W-:Y:S06]  /*21b0*/  BRA `(.L_x_11) ;  /* 0x00000010001c7947 */ /* 0x000fec0003800000 */
.L_x_9:
[----:B------:R-:W-:-:S04]  /*21c0*/  UISETP.NE.U32.AND UP0, UPT, UR6, URZ, UPT ;  /* 0x000000ff0600728c */ /* 0x000fc8000bf05070 */
[----:B------:R-:W-:-:S09]  /*21d0*/  UISETP.NE.AND.EX UP0, UPT, UR7, URZ, UPT, UP0 ;  /* 0x000000ff0700728c */ /* 0x000fd2000bf05300 */
[----:B------:R-:W-:Y:S05]  /*21e0*/  BRA.U UP0, `(.L_x_12) ;  /* 0x0000000100847547 */ /* 0x000fea000b800000 */
        /* <DEDUP_REMOVED lines=33> */
.L_x_12:
        /* <DEDUP_REMOVED lines=15> */
[----:B0-----:R-:W-:Y:S01]  /*24f0*/  FADD.FTZ R118, R128, -R111 ;  /* 0x8000006f80767221 */ /* 0x001fe20000010000 */
        /* <DEDUP_REMOVED lines=15> */
[----:B------:R-:W-:Y:S02]  /*25f0*/  MOV R104, R112 ;  /* 0x0000007000687202 */ /* 0x000fe40000000f00 */
[----:B------:R-:W-:Y:S02]  /*2600*/  MOV R111, R115 ;  /* 0x00000073006f7202 */ /* 0x000fe40000000f00 */
[----:B------:R-:W-:Y:S02]  /*2610*/  MOV R110, R114 ;  /* 0x00000072006e7202 */ /* 0x000fe40000000f00 */
[----:B------:R-:W-:Y:S02]  /*2620*/  MOV R109, R113 ;  /* 0x00000071006d7202 */ /* 0x000fe40000000f00 */
[----:B------:R-:W-:Y:S01]  /*2630*/  MOV R108, R112 ;  /* 0x00000070006c7202 */ /* 0x000fe20000000f00 */
[----:B------:R-:W-:Y:S06]  /*2640*/  BRA `(.L_x_11) ;  /* 0x0000000800f87947 */ /* 0x000fec0003800000 */
.L_x_8:
        /* <DEDUP_REMOVED lines=8> */
[-C--:B0-----:R-:W-:Y:S01]  /*26d0*/  FFMA.FTZ R118, R137, R122.reuse, R123 ;  /* 0x0000007a89767223 */ /* 0x081fe2000001007b */
[C---:B------:R-:W-:Y:S01]  /*26e0*/  PRMT R113, R99.reuse, 0x7632, R113 ;  /* 0x0000763263717816 */ /* 0x040fe20000000071 */
[-CC-:B------:R-:W-:Y:S01]  /*26f0*/  FFMA.FTZ R119, R140, R122.reuse, R123.reuse ;  /* 0x0000007a8c777223 */ /* 0x180fe2000001007b */
[----:B------:R-:W-:Y:S01]  /*2700*/  PRMT R112, R98, 0x7632, R112 ;  /* 0x0000763262707816 */ /* 0x000fe20000000070 */
[-CC-:B------:R-:W-:Y:S01]  /*2710*/  FFMA.FTZ R115, R138, R122.reuse, R123.reuse ;  /* 0x0000007a8a737223 */ /* 0x180fe2000001007b */
[----:B------:R-:W-:Y:S01]  /*2720*/  SHF.L.U32 R116, R99, 0x10, RZ ;  /* 0x0000001063747819 */ /* 0x000fe200000006ff */
[----:B------:R-:W-:Y:S01]  /*2730*/  FADD.FTZ R117, R133, -R118 ;  /* 0x8000007685757221 */ /* 0x000fe20000010000 */
[-C--:B------:R-:W-:Y:S01]  /*2740*/  FFMA.FTZ R120, R135, R122.reuse, R123 ;  /* 0x0000007a87787223 */ /* 0x080fe2000001007b */
[----:B------:R-:W-:Y:S01]  /*2750*/  SHF.L.U32 R118, R113, 0x10, RZ ;  /* 0x0000001071767819 */ /* 0x000fe200000006ff */
[----:B------:R-:W-:Y:S01]  /*2760*/  FADD.FTZ R121, R128, -R119 ;  /* 0x8000007780797221 */ /* 0x000fe20000010000 */
[----:B------:R-:W-:Y:S01]  /*2770*/  SHF.L.U32 R112, R112, 0x10, RZ ;  /* 0x0000001070707819 */ /* 0x000fe200000006ff */
[----:B------:R-:W-:Y:S01]  /*2780*/  FADD.FTZ R113, R124, -R115 ;  /* 0x800000737c717221 */ /* 0x000fe20000010000 */
[----:B------:R-:W-:Y:S01]  /*2790*/  SHF.L.U32 R114, R98, 0x10, RZ ;  /* 0x0000001062727819 */ /* 0x000fe200000006ff */
[----:B------:R-:W-:Y:S01]  /*27a0*/  FADD.FTZ R119, R127, -R120 ;  /* 0x800000787f777221 */ /* 0x000fe20000010000 */
[C---:B-----5:R-:W-:Y:S01]  /*27b0*/  FFMA.FTZ R115, R13.reuse, R117, R116 ;  /* 0x000000750d737223 */ /* 0x060fe20000010074 */
[C---:B------:R-:W-:Y:S01]  /*27c0*/  FFMA.FTZ R154, R13.reuse, R121, R118 ;  /* 0x000000790d9a7223 */ /* 0x040fe20000010076 */
[--C-:B------:R-:W-:Y:S01]  /*27d0*/  FFMA.FTZ R152, R13, R113, R112.reuse ;  /* 0x000000710d987223 */ /* 0x100fe20000010070 */
[-CC-:B------:R-:W-:Y:S01]  /*27e0*/  FFMA.FTZ R116, R136, R122.reuse, R123.reuse ;  /* 0x0000007a88747223 */ /* 0x180fe2000001007b */
[-C--:B------:R-:W-:Y:S01]  /*27f0*/  FFMA.FTZ R121, R131, R122.reuse, R123 ;  /* 0x0000007a83797223 */ /* 0x080fe2000001007b */
[----:B------:R-:W-:Y:S01]  /*2800*/  PRMT R113, R97, 0x7632, R113 ;  /* 0x0000763261717816 */ /* 0x000fe20000000071 */
[-CC-:B------:R-:W-:Y:S01]  /*2810*/  FFMA.FTZ R117, R3, R122.reuse, R123.reuse ;  /* 0x0000007a03757223 */ /* 0x180fe2000001007b */
[----:B------:R-:W-:Y:S01]  /*2820*/  PRMT R112, R96, 0x7632, R112 ;  /* 0x0000763260707816 */ /* 0x000fe20000000070 */
[----:B------:R-:W-:Y:S01]  /*2830*/  FFMA.FTZ R156, R134, R122, R123 ;  /* 0x0000007a869c7223 */ /* 0x000fe2000001007b */
[----:B------:R-:W-:Y:S01]  /*2840*/  FFMA.FTZ R119, R13, R119, R114 ;  /* 0x000000770d777223 */ /* 0x000fe20000010072 */
[----:B------:R-:W-:Y:S01]  /*2850*/  SHF.L.U32 R114, R96, 0x10, RZ ;  /* 0x0000001060727819 */ /* 0x000fe200000006ff */
[----:B------:R-:W-:Y:S01]  /*2860*/  FADD.FTZ R147, R15, -R116 ;  /* 0x800000740f937221 */ /* 0x000fe20000010000 */
[----:B------:R-:W-:Y:S01]  /*2870*/  SHF.L.U32 R118, R97, 0x10, RZ ;  /* 0x0000001061767819 */ /* 0x000fe200000006ff */
[----:B------:R-:W-:Y:S01]  /*2880*/  FADD.FTZ R145, R12, -R121 ;  /* 0x800000790c917221 */ /* 0x000fe20000010000 */
[----:B------:R-:W-:Y:S01]  /*2890*/  SHF.L.U32 R120, R113, 0x10, RZ ;  /* 0x0000001071787819 */ /* 0x000fe200000006ff */
[----:B------:R-:W-:Y:S01]  /*28a0*/  FADD.FTZ R117, R14, -R117 ;  /* 0x800000750e757221 */ /* 0x000fe20000010000 */
[----:B------:R-:W-:Y:S01]  /*28b0*/  SHF.L.U32 R116, R112, 0x10, RZ ;  /* 0x0000001070747819 */ /* 0x000fe200000006ff */
[----:B------:R-:W-:Y:S01]  /*28c0*/  FADD.FTZ R121, R11, -R156 ;  /* 0x8000009c0b797221 */ /* 0x000fe20000010000 */
[C---:B------:R-:W-:Y:S01]  /*28d0*/  FFMA.FTZ R113, R13.reuse, R145, R118 ;  /* 0x000000910d717223 */ /* 0x040fe20000010076 */
[C---:B------:R-:W-:Y:S01]  /*28e0*/  FFMA.FTZ R112, R13.reuse, R117, R114 ;  /* 0x000000750d707223 */ /* 0x040fe20000010072 */
[C---:B------:R-:W-:Y:S01]  /*28f0*/  FFMA.FTZ R120, R13.reuse, R147, R120 ;  /* 0x000000930d787223 */ /* 0x040fe20000010078 */
[----:B------:R-:W-:Y:S01]  /*2900*/  FFMA.FTZ R117, R13, R121, R116 ;  /* 0x000000790d757223 */ /* 0x000fe20000010074 */
[----:B------:R-:W-:-:S02]  /*2910*/  F2FP.BF16.F32.PACK_AB R115, R154, R115 ;  /* 0x000000739a73723e */ /* 0x000fc400000010ff */
[----:B------:R-:W-:Y:S02]  /*2920*/  F2FP.BF16.F32.PACK_AB R114, R152, R119 ;  /* 0x000000779872723e */ /* 0x000fe400000010ff */
[----:B------:R-:W-:Y:S02]  /*2930*/  F2FP.BF16.F32.PACK_AB R113, R120, R113 ;  /* 0x000000717871723e */ /* 0x000fe400000010ff */
[----:B------:R-:W-:Y:S01]  /*2940*/  F2FP.BF16.F32.PACK_AB R112, R117, R112 ;  /* 0x000000707570723e */ /* 0x000fe200000010ff */
[----:B------:R-:W-:Y:S06]  /*2950*/  BRA `(.L_x_11) ;  /* 0x0000000800347947 */ /* 0x000fec0003800000 */
.L_x_14:
[-CC-:B------:R-:W-:Y:S01]  /*2960*/  FFMA.FTZ R105, R3, R122.reuse, R123.reuse ;  /* 0x0000007a03697223 */ /* 0x180fe2000001007b */
[-CC-:B------:R-:W-:Y:S01]  /*2970*/  FFMA.FTZ R114, R135, R122.reuse, R123.reuse ;  /* 0x0000007a87727223 */ /* 0x180fe2000001007b */
[-CC-:B------:R-:W-:Y:S01]  /*2980*/  FFMA.FTZ R116, R137, R122.reuse, R123.reuse ;  /* 0x0000007a89747223 */ /* 0x180fe2000001007b */
[----:B------:R-:W-:Y:S01]  /*2990*/  FFMA.FTZ R107, R131, R122, R123 ;  /* 0x0000007a836b7223 */ /* 0x000fe2000001007b */
[----:B------:R-:W-:Y:S01]  /*29a0*/  SHF.L.U32 R104, R96, 0x10, RZ ;  /* 0x0000001060687819 */ /* 0x000fe200000006ff */
[----:B------:R-:W-:Y:S01]  /*29b0*/  FADD.FTZ R112, R14, -R105 ;  /* 0x800000690e707221 */ /* 0x000fe20000010000 */
[----:B------:R-:W-:Y:S01]  /*29c0*/  SHF.L.U32 R115, R98, 0x10, RZ ;  /* 0x0000001062737819 */ /* 0x000fe200000006ff */
[----:B------:R-:W-:Y:S01]  /*29d0*/  FADD.FTZ R114, R127, -R114 ;  /* 0x800000727f727221 */ /* 0x000fe20000010000 */
[----:B------:R-:W-:Y:S01]  /*29e0*/  SHF.L.U32 R117, R99, 0x10, RZ ;  /* 0x0000001063757819 */ /* 0x000fe200000006ff */
[----:B0-----:R-:W-:Y:S01]  /*29f0*/  FADD.FTZ R118, R133, -R116 ;  /* 0x8000007485767221 */ /* 0x001fe20000010000 */
[----:B------:R-:W-:Y:S01]  /*2a00*/  SHF.L.U32 R113, R97, 0x10, RZ ;  /* 0x0000001061717819 */ /* 0x000fe200000006ff */
[----:B------:R-:W-:Y:S01]  /*2a10*/  FADD.FTZ R106, R12, -R107 ;  /* 0x8000006b0c6a7221 */ /* 0x000fe20000010000 */
[C-C-:B-----5:R-:W-:Y:S01]  /*2a20*/  FFMA.FTZ R112, R13.reuse, R112, R104.reuse ;  /* 0x000000700d707223 */ /* 0x160fe20000010068 */
[C---:B------:R-:W-:Y:S01]  /*2a30*/  FFMA.FTZ R116, R13.reuse, R114, R115 ;  /* 0x000000720d747223 */ /* 0x040fe20000010073 */
[C---:B------:R-:W-:Y:S01]  /*2a40*/  FFMA.FTZ R119, R13.reuse, R118, R117 ;  /* 0x000000760d777223 */ /* 0x040fe20000010075 */
[----:B------:R-:W-:Y:S01]  /*2a50*/  PRMT R104, R96, 0x7632, R104 ;  /* 0x0000763260687816 */ /* 0x000fe20000000068 */
[----:B------:R-:W-:Y:S01]  /*2a60*/  FFMA.FTZ R113, R13, R106, R113 ;  /* 0x0000006a0d717223 */ /* 0x000fe20000010071 */
[----:B------:R-:W-:Y:S01]  /*2a70*/  PRMT R115, R98, 0x7632, R115 ;  /* 0x0000763262737816 */ /* 0x000fe20000000073 */
[-C--:B------:R-:W-:Y:S01]  /*2a80*/  FFMA.FTZ R117, R138, R122.reuse, R123 ;  /* 0x0000007a8a757223 */ /* 0x080fe2000001007b */
[----:B------:R-:W-:Y:S01]  /*2a90*/  PRMT R107, R97, 0x7632, R107 ;  /* 0x00007632616b7816 */ /* 0x000fe2000000006b */
[-CC-:B------:R-:W-:Y:S01]  /*2aa0*/  FFMA.FTZ R106, R134, R122.reuse, R123.reuse ;  /* 0x0000007a866a7223 */ /* 0x180fe2000001007b */
[----:B------:R-:W-:Y:S01]  /*2ab0*/  PRMT R118, R99, 0x7632, R118 ;  /* 0x0000763263767816 */ /* 0x000fe20000000076 */
[-CC-:B------:R-:W-:Y:S01]  /*2ac0*/  FFMA.FTZ R114, R136, R122.reuse, R123.reuse ;  /* 0x0000007a88727223 */ /* 0x180fe2000001007b */
        /* <DEDUP_REMOVED lines=12> */
[----:B------:R-:W-:-:S02]  /*2b90*/  FFMA.FTZ R118, R13, R118, R120 ;  /* 0x000000760d767223 */ /* 0x000fc40000010078 */
[----:B------:R-:W-:Y:S02]  /*2ba0*/  F2FP.BF16.F32.PACK_AB R114, R117, R116 ;  /* 0x000000747572723e */ /* 0x000fe400000010ff */
[----:B------:R-:W-:Y:S02]  /*2bb0*/  F2FP.BF16.F32.PACK_AB R113, R104, R113 ;  /* 0x000000716871723e */ /* 0x000fe400000010ff */
[----:B------:R-:W-:Y:S02]  /*2bc0*/  F2FP.BF16.F32.PACK_AB R115, R118, R119 ;  /* 0x000000777673723e */ /* 0x000fe400000010ff */
[----:B------:R-:W-:Y:S02]  /*2bd0*/  F2FP.BF16.F32.PACK_AB R112, R105, R112 ;  /* 0x000000706970723e */ /* 0x000fe400000010ff */
[----:B------:R-:W-:Y:S02]  /*2be0*/  MOV R107, R115 ;  /* 0x00000073006b7202 */ /* 0x000fe40000000f00 */
[----:B------:R-:W-:-:S02]  /*2bf0*/  MOV R106, R114 ;  /* 0x00000072006a7202 */ /* 0x000fc40000000f00 */
[----:B------:R-:W-:Y:S02]  /*2c00*/  MOV R105, R113 ;  /* 0x0000007100697202 */ /* 0x000fe40000000f00 */
[----:B------:R-:W-:Y:S01]  /*2c10*/  MOV R104, R112 ;  /* 0x0000007000687202 */ /* 0x000fe20000000f00 */
[----:B------:R-:W-:Y:S06]  /*2c20*/  BRA `(.L_x_11) ;  /* 0x0000000400807947 */ /* 0x000fec0003800000 */
.L_x_13:
[----:B------:R-:W-:-:S04]  /*2c30*/  UISETP.NE.U32.AND UP0, UPT, UR6, URZ, UPT ;  /* 0x000000ff0600728c */ /* 0x000fc8000bf05070 */
[----:B------:R-:W-:-:S09]  /*2c40*/  UISETP.NE.AND.EX UP0, UPT, UR7, URZ, UPT, UP0 ;  /* 0x000000ff0700728c */ /* 0x000fd2000bf05300 */
[----:B------:R-:W-:Y:S05]  /*2c50*/  BRA.U UP0, `(.L_x_15) ;  /* 0x0000000100b47547 */ /* 0x000fea000b800000 */
        /* <DEDUP_REMOVED lines=45> */
.L_x_15:
        /* <DEDUP_REMOVED lines=14> */
[----:B------:R-:W-:Y:S01]  /*3010*/  FFMA.FTZ R114, R13, R110, R111 ;  /* 0x0000006e0d727223 */ /* 0x000fe2000001006f */
[----:B------:R-:W-:Y:S01]  /*3020*/  PRMT R112, R99, 0x7632, R112 ;  /* 0x0000763263707816 */ /* 0x000fe20000000070 */
[----:B------:R-:W-:Y:S01]  /*3030*/  FFMA.FTZ R109, R13, R108, R109 ;  /* 0x0000006c0d6d7223 */ /* 0x000fe2000001006d */
[----:B------:R-:W-:Y:S01]  /*3040*/  PRMT R104, R96, 0x7632, R104 ;  /* 0x0000763260687816 */ /* 0x000fe20000000068 */
[-C--:B------:R-:W-:Y:S01]  /*3050*/  FFMA.FTZ R117, R140, R122.reuse, R123 ;  /* 0x0000007a8c757223 */ /* 0x080fe2000001007b */
[----:B------:R-:W-:Y:S01]  /*3060*/  PRMT R107, R97, 0x7632, R107 ;  /* 0x00007632616b7816 */ /* 0x000fe2000000006b */
[-C--:B------:R-:W-:Y:S01]  /*3070*/  FFMA.FTZ R108, R134, R122.reuse, R123 ;  /* 0x0000007a866c7223 */ /* 0x080fe2000001007b */
        /* <DEDUP_REMOVED lines=12> */
[----:B------:R-:W-:-:S02]  /*3140*/  FFMA.FTZ R110, R13, R110, R107 ;  /* 0x0000006e0d6e7223 */ /* 0x000fc4000001006b */
[C---:B------:R-:W-:Y:S01]  /*3150*/  FFMA.FTZ R111, R13.reuse, R104, R111 ;  /* 0x000000680d6f7223 */ /* 0x040fe2000001006f */
[----:B------:R-:W-:Y:S01]  /*3160*/  FFMA.FTZ R105, R13, R108, R105 ;  /* 0x0000006c0d697223 */ /* 0x000fe20000010069 */
[----:B------:R-:W-:Y:S02]  /*3170*/  F2FP.BF16.F32.PACK_AB R115, R112, R115 ;  /* 0x000000737073723e */ /* 0x000fe400000010ff */
[----:B------:R-:W-:Y:S02]  /*3180*/  F2FP.BF16.F32.PACK_AB R113, R110, R109 ;  /* 0x0000006d6e71723e */ /* 0x000fe400000010ff */
[----:B------:R-:W-:Y:S02]  /*3190*/  F2FP.BF16.F32.PACK_AB R114, R111, R114 ;  /* 0x000000726f72723e */ /* 0x000fe400000010ff */
[----:B------:R-:W-:Y:S02]  /*31a0*/  F2FP.BF16.F32.PACK_AB R112, R105, R106 ;  /* 0x0000006a6970723e */ /* 0x000fe400000010ff */
[----:B------:R-:W-:-:S02]  /*31b0*/  MOV R107, R115 ;  /* 0x00000073006b7202 */ /* 0x000fc40000000f00 */
[----:B------:R-:W-:Y:S02]  /*31c0*/  MOV R106, R114 ;  /* 0x00000072006a7202 */ /* 0x000fe40000000f00 */
[----:B------:R-:W-:Y:S02]  /*31d0*/  MOV R105, R113 ;  /* 0x0000007100697202 */ /* 0x000fe40000000f00 */
[----:B------:R-:W-:Y:S02]  /*31e0*/  MOV R104, R112 ;  /* 0x0000007000687202 */ /* 0x000fe40000000f00 */
[----:B------:R-:W-:Y:S02]  /*31f0*/  MOV R111, R115 ;  /* 0x00000073006f7202 */ /* 0x000fe40000000f00 */
[----:B------:R-:W-:Y:S02]  /*3200*/  MOV R110, R114 ;  /* 0x00000072006e7202 */ /* 0x000fe40000000f00 */
[----:B------:R-:W-:-:S02]  /*3210*/  MOV R109, R113 ;  /* 0x00000071006d7202 */ /* 0x000fc40000000f00 */
[----:B------:R-:W-:-:S07]  /*3220*/  MOV R108, R112 ;  /* 0x00000070006c7202 */ /* 0x000fce0000000f00 */
.L_x_11:
[----:B------:R-:W-:Y:S01]  /*3230*/  ISETP.NE.U32.AND P0, PT, RZ, UR4, PT ;  /* 0x00000004ff007c0c */ /* 0x000fe2000bf05070 */
[----:B0-----:R-:W0:Y:S01]  /*3240*/  LDC.64 R118, c[0x0][0x468] ;  /* 0x00011a00ff767b82 */ /* 0x001e220000000a00 */
[----:B------:R-:W-:Y:S02]  /*3250*/  ISETP.NE.U32.AND P1, PT, RZ, UR6, PT ;  /* 0x00000006ff007c0c */ /* 0x000fe4000bf25070 */
[----:B------:R-:W-:Y:S02]  /*3260*/  ISETP.NE.AND.EX P0, PT, RZ, UR5, PT, P0 ;  /* 0x00000005ff007c0c */ /* 0x000fe4000bf05300 */
[----:B------:R-:W-:-:S11]  /*3270*/  ISETP.NE.AND.EX P1, PT, RZ, UR7, PT, P1 ;  /* 0x00000007ff007c0c */ /* 0x000fd6000bf25310 */
[----:B------:R-:W1:Y:S08]  /*3280*/  @P0 LDC.64 R120, c[0x0][0x478] ;  /* 0x00011e00ff780b82 */ /* 0x000e700000000a00 */
[----:B------:R-:W2:Y:S01]  /*3290*/  @P1 LDC.64 R116, c[0x0][0x470] ;  /* 0x00011c00ff741b82 */ /* 0x000ea20000000a00 */
[----:B0-----:R-:W-:-:S04]  /*32a0*/  IMAD.WIDE.U32 R118, R7, 0x10, R118 ;  /* 0x0000001007767825 */ /* 0x001fc800078e0076 */
[----:B-1----:R-:W-:-:S05]  /*32b0*/  @P0 IMAD.WIDE.U32 R120, R7, 0x10, R120 ;  /* 0x0000001007780825 */ /* 0x002fca00078e0078 */
[----:B------:R1:W-:Y:S01]  /*32c0*/  @P0 STG.E.128 desc[UR10][R120.64], R108 ;  /* 0x0000006c78000986 */ /* 0x0003e2000c101d0a */
[----:B--2---:R-:W-:-:S03]  /*32d0*/  @P1 IMAD.WIDE.U32 R116, R7, 0x10, R116 ;  /* 0x0000001007741825 */ /* 0x004fc600078e0074 */
[----:B------:R1:W-:Y:S01]  /*32e0*/  STG.E.128 desc[UR10][R118.64], R112 ;  /* 0x0000007076007986 */ /* 0x0003e2000c101d0a */
[----:B------:R-:W-:-:S03]  /*32f0*/  IADD3 R7, PT, PT, R7, 0x20, RZ ;  /* 0x0000002007077810 */ /* 0x000fc60007ffe0ff */
[----:B------:R1:W-:Y:S04]  /*3300*/  @P1 STG.E.128 desc[UR10][R116.64], R104 ;  /* 0x0000006874001986 */ /* 0x0003e8000c101d0a */
.L_x_7:
[----:B------:R-:W-:Y:S05]  /*3310*/  BSYNC.RECONVERGENT B0 ;  /* 0x0000000000007941 */ /* 0x000fea0003800200 */
.L_x_6:
[----:B------:R-:W-:Y:S04]  /*3320*/  BSSY.RECONVERGENT B0, `(.L_x_16) ;  /* 0x000015d000007945 */ /* 0x000fe80003800200 */
[----:B------:R-:W-:Y:S05]  /*3330*/  @!P2 BRA `(.L_x_17) ;  /* 0x00000014006ca947 */ /* 0x000fea0003800000 */
[----:B------:R-:W-:-:S04]  /*3340*/  UISETP.NE.U32.AND UP0, UPT, UR12, URZ, UPT ;  /* 0x000000ff0c00728c */ /* 0x000fc8000bf05070 */
[----:B------:R-:W-:-:S09]  /*3350*/  UISETP.NE.AND.EX UP0, UPT, UR13, URZ, UPT, UP0 ;  /* 0x000000ff0d00728c */ /* 0x000fd2000bf05300 */
[----:B------:R-:W-:Y:S05]  /*3360*/  BRA.U !UP0, `(.L_x_18) ;  /* 0x0000000d08007547 */ /* 0x000fea000b800000 */
[----:B------:R-:W-:-:S04]  /*3370*/  UISETP.NE.U32.AND UP0, UPT, UR8, URZ, UPT ;  /* 0x000000ff0800728c */ /* 0x000fc8000bf05070 */
[----:B------:R-:W-:-:S06]  /*3380*/  UISETP.NE.AND.EX UP0, UPT, UR9, URZ, UPT, UP0 ;  /* 0x000000ff0900728c */ /* 0x000fcc000bf05300 */
[----:B------:R-:W-:-:S13]  /*3390*/  PLOP3.LUT P0, PT, PT, PT, UP0, 0x80, 0x8 ;  /* 0x000000000008781c */ /* 0x000fda0003f0f008 */
[----:B------:R-:W-:Y:S05]  /*33a0*/  @!P0 BRA `(.L_x_19) ;  /* 0x0000000400888947 */ /* 0x000fea0003800000 */
[----:B------:R-:W-:-:S04]  /*33b0*/  UISETP.NE.U32.AND UP0, UPT, UR6, URZ, UPT ;  /* 0x000000ff0600728c */ /* 0x000fc8000bf05070 */
[----:B------:R-:W-:-:S06]  /*33c0*/  UISETP.NE.AND.EX UP0, UPT, UR7, URZ, UPT, UP0 ;  /* 0x000000ff0700728c */ /* 0x000fcc000bf05300 */
[----:B------:R-:W-:-:S13]  /*33d0*/  PLOP3.LUT P1, PT, PT, PT, UP0, 0x80, 0x8 ;  /* 0x000000000008781c */ /* 0x000fda0003f2f008 */
[----:B------:R-:W-:Y:S05]  /*33e0*/  @!P1 BRA `(.L_x_20) ;  /* 0x0000000000c49947 */ /* 0x000fea0003800000 */
[-CC-:B-1----:R-:W-:Y:S01]  /*33f0*/  FFMA.FTZ R105, R125, R122.reuse, R123.reuse ;  /* 0x0000007a7d697223 */ /* 0x182fe2000001007b */
[-CC-:B------:R-:W-:Y:S01]  /*3400*/  FFMA.FTZ R109, R129, R122.reuse, R123.reuse ;  /* 0x0000007a816d7223 */ /* 0x180fe2000001007b */
[-CC-:B------:R-:W-:Y:S01]  /*3410*/  FFMA.FTZ R115, R141, R122.reuse, R123.reuse ;  /* 0x0000007a8d737223 */ /* 0x180fe2000001007b */
[----:B------:R-:W-:Y:S01]  /*3420*/  SHF.L.U32 R106, R100, 0x10, RZ ;  /* 0x00000010646a7819 */ /* 0x000fe200000006ff */
[----:B0-----:R-:W-:Y:S01]  /*3430*/  FFMA.FTZ R119, R150, R122, R123 ;  /* 0x0000007a96777223 */ /* 0x001fe2000001007b */
[----:B------:R-:W-:Y:S01]  /*3440*/  SHF.L.U32 R111, R101, 0x10, RZ ;  /* 0x00000010656f7819 */ /* 0x000fe200000006ff */
[----:B------:R-:W-:Y:S01]  /*3450*/  FADD.FTZ R104, R126, -R105 ;  /* 0x800000697e687221 */ /* 0x000fe20000010000 */
[----:B------:R-:W-:Y:S01]  /*3460*/  SHF.L.U32 R117, R102, 0x10, RZ ;  /* 0x0000001066757819 */ /* 0x000fe200000006ff */
[----:B------:R-:W-:Y:S01]  /*3470*/  FADD.FTZ R108, R132, -R109 ;  /* 0x8000006d846c7221 */ /* 0x000fe20000010000 */
[----:B------:R-:W-:Y:S01]  /*3480*/  PRMT R114, R103, 0x7632, R114 ;  /* 0x0000763267727816 */ /* 0x000fe20000000072 */
[----:B------:R-:W-:Y:S01]  /*3490*/  FADD.FTZ R110, R130, -R115 ;  /* 0x80000073826e7221 */ /* 0x000fe20000010000 */
[----:B------:R-:W-:Y:S01]  /*34a0*/  FADD.FTZ R116, R10, -R119 ;  /* 0x800000770a747221 */ /* 0x000fe20000010000 */
[C---:B-----5:R-:W-:Y:S01]  /*34b0*/  FFMA.FTZ R106, R13.reuse, R104, R106 ;  /* 0x000000680d6a7223 */ /* 0x060fe2000001006a */
[----:B------:R-:W-:Y:S01]  /*34c0*/  SHF.L.U32 R105, R114, 0x10, RZ ;  /* 0x0000001072697819 */ /* 0x000fe200000006ff */
[C---:B------:R-:W-:Y:S01]  /*34d0*/  FFMA.FTZ R111, R13.reuse, R108, R111 ;  /* 0x0000006c0d6f7223 */ /* 0x040fe2000001006f */
[----:B------:R-:W-:Y:S01]  /*34e0*/  FFMA.FTZ R114, R13, R110, R117 ;  /* 0x0000006e0d727223 */ /* 0x000fe20000010075 */
[-CC-:B------:R-:W-:Y:S01]  /*34f0*/  FFMA.FTZ R107, R144, R122.reuse, R123.reuse ;  /* 0x0000007a906b7223 */ /* 0x180fe2000001007b */
[-CC-:B------:R-:W-:Y:S01]  /*3500*/  FFMA.FTZ R113, R146, R122.reuse, R123.reuse ;  /* 0x0000007a92717223 */ /* 0x180fe2000001007b */
[-CC-:B------:R-:W-:Y:S01]  /*3510*/  FFMA.FTZ R112, R148, R122.reuse, R123.reuse ;  /* 0x0000007a94707223 */ /* 0x180fe2000001007b */
[----:B------:R-:W-:Y:S01]  /*3520*/  PRMT R104, R100, 0x7632, R104 ;  /* 0x0000763264687816 */ /* 0x000fe20000000068 */
[----:B------:R-:W-:Y:S01]  /*3530*/  FFMA.FTZ R122, R143, R122, R123 ;  /* 0x0000007a8f7a7223 */ /* 0x000fe2000001007b */
[----:B------:R-:W-:Y:S01]  /*3540*/  PRMT R108, R101, 0x7632, R108 ;  /* 0x00007632656c7816 */ /* 0x000fe2000000006c */
[----:B------:R-:W-:Y:S01]  /*3550*/  FFMA.FTZ R117, R13, R116, R105 ;  /* 0x000000740d757223 */ /* 0x000fe20000010069 */
[----:B------:R-:W-:Y:S01]  /*3560*/  PRMT R110, R102, 0x7632, R110 ;  /* 0x00007632666e7816 */ /* 0x000fe2000000006e */
[----:B------:R-:W-:Y:S01]  /*3570*/  FADD.FTZ R122, R139, -R122 ;  /* 0x8000007a8b7a7221 */ /* 0x000fe20000010000 */
[----:B------:R-:W-:Y:S01]  /*3580*/  SHF.L.U32 R116, R103, 0x10, RZ ;  /* 0x0000001067747819 */ /* 0x000fe200000006ff */
[----:B------:R-:W-:Y:S01]  /*3590*/  FADD.FTZ R112, R9, -R112 ;  /* 0x8000007009707221 */ /* 0x000fe20000010000 */
[----:B------:R-:W-:Y:S01]  /*35a0*/  SHF.L.U32 R105, R104, 0x10, RZ ;  /* 0x0000001068697819 */ /* 0x000fe200000006ff */
[----:B------:R-:W-:Y:S01]  /*35b0*/  FADD.FTZ R104, R142, -R107 ;  /* 0x8000006b8e687221 */ /* 0x000fe20000010000 */
[----:B------:R-:W-:Y:S01]  /*35c0*/  SHF.L.U32 R109, R108, 0x10, RZ ;  /* 0x000000106c6d7819 */ /* 0x000fe200000006ff */
[----:B------:R-:W-:Y:S01]  /*35d0*/  FADD.FTZ R108, R8, -R113 ;  /* 0x80000071086c7221 */ /* 0x000fe20000010000 */
[----:B------:R-:W-:Y:S01]  /*35e0*/  SHF.L.U32 R115, R110, 0x10, RZ ;  /* 0x000000106e737819 */ /* 0x000fe200000006ff */
[C---:B------:R-:W-:Y:S01]  /*35f0*/  FFMA.FTZ R116, R13.reuse, R122, R116 ;  /* 0x0000007a0d747223 */ /* 0x040fe20000010074 */
[C---:B------:R-:W-:Y:S01]  /*3600*/  FFMA.FTZ R105, R13.reuse, R104, R105 ;  /* 0x000000680d697223 */ /* 0x040fe20000010069 */
[----:B------:R-:W-:-:S02]  /*3610*/  FFMA.FTZ R108, R13, R108, R109 ;  /* 0x0000006c0d6c7223 */ /* 0x000fc4000001006d */
[----:B------:R-:W-:Y:S01]  /*3620*/  FFMA.FTZ R107, R13, R112, R115 ;  /* 0x000000700d6b7223 */ /* 0x000fe20000010073 */
[----:B------:R-:W-:Y:S02]  /*3630*/  F2FP.BF16.F32.PACK_AB R115, R117, R116 ;  /* 0x000000747573723e */ /* 0x000fe400000010ff */
[----:B------:R-:W-:Y:S02]  /*3640*/  F2FP.BF16.F32.PACK_AB R113, R108, R111 ;  /* 0x0000006f6c71723e */ /* 0x000fe400000010ff */
[----:B------:R-:W-:Y:S02]  /*3650*/  F2FP.BF16.F32.PACK_AB R114, R107, R114 ;  /* 0x000000726b72723e */ /* 0x000fe400000010ff */
[----:B------:R-:W-:Y:S02]  /*3660*/  F2FP.BF16.F32.PACK_AB R112, R105, R106 ;  /* 0x0000006a6970723e */ /* 0x000fe400000010ff */
[----:B------:R-:W-:Y:S02]  /*3670*/  MOV R107, R115 ;  /* 0x00000073006b7202 */ /* 0x000fe40000000f00 */
[----:B------:R-:W-:-:S02]  /*3680*/  MOV R106, R114 ;  /* 0x00000072006a7202 */ /* 0x000fc40000000f00 */
[----:B------:R-:W-:Y:S02]  /*3690*/  MOV R105, R113 ;  /* 0x0000007100697202 */ /* 0x000fe40000000f00 */
[----:B------:R-:W-:Y:S02]  /*36a0*/  MOV R104, R112 ;  /* 0x0000007000687202 */ /* 0x000fe40000000f00 */
[----:B------:R-:W-:Y:S02]  /*36b0*/  MOV R111, R115 ;  /* 0x00000073006f7202 */ /* 0x000fe40000000f00 */
[----:B------:R-:W-:Y:S02]  /*36c0*/  MOV R110, R114 ;  /* 0x00000072006e7202 */ /* 0x000fe40000000f00 */
[----:B------:R-:W-:Y:S02]  /*36d0*/  MOV R109, R113 ;  /* 0x00000071006d7202 */ /* 0x000fe40000000f00 */
[----:B------:R-:W-:Y:S01]  /*36e0*/  MOV R108, R112 ;  /* 0x00000070006c7202 */ /* 0x000fe20000000f00 */
[----:B------:R-:W-:Y:S06]  /*36f0*/  BRA `(.L_x_21) ;  /* 0x0000001000587947 */ /* 0x000fec0003800000 */
.L_x_20:
[-CC-:B-1----:R-:W-:Y:S01]  /*3700*/  FFMA.FTZ R113, R129, R122.reuse, R123.reuse ;  /* 0x0000007a81717223 */ /* 0x182fe2000001007b */
[-CC-:B------:R-:W-:Y:S01]  /*3710*/  FFMA.FTZ R109, R125, R122.reuse, R123.reuse ;  /* 0x0000007a7d6d7223 */ /* 0x180fe2000001007b */
[-C--:B0-----:R-:W-:Y:S01]  /*3720*/  FFMA.FTZ R119, R141, R122.reuse, R123 ;  /* 0x0000007a8d777223 */ /* 0x081fe2000001007b */
[----:B------:R-:W-:Y:S01]  /*3730*/  SHF.L.U32 R115, R101, 0x10, RZ ;  /* 0x0000001065737819 */ /* 0x000fe200000006ff */
[----:B------:R-:W-:Y:S01]  /*3740*/  FADD.FTZ R112, R132, -R113 ;  /* 0x8000007184707221 */ /* 0x000fe20000010000 */
[----:B------:R-:W-:Y:S01]  /*3750*/  SHF.L.U32 R110, R100, 0x10, RZ ;  /* 0x00000010646e7819 */ /* 0x000fe200000006ff */
[----:B------:R-:W-:Y:S01]  /*3760*/  FFMA.FTZ R145, R150, R122, R123 ;  /* 0x0000007a96917223 */ /* 0x000fe2000001007b */
[----:B------:R-:W-:Y:S01]  /*3770*/  SHF.L.U32 R121, R102, 0x10, RZ ;  /* 0x0000001066797819 */ /* 0x000fe200000006ff */
[----:B------:R-:W-:Y:S01]  /*3780*/  FADD.FTZ R108, R126, -R109 ;  /* 0x8000006d7e6c7221 */ /* 0x000fe20000010000 */
[----:B------:R-:W-:Y:S01]  /*3790*/  PRMT R118, R103, 0x7632, R118 ;  /* 0x0000763267767816 */ /* 0x000fe20000000076 */
[----:B------:R-:W-:Y:S01]  /*37a0*/  FADD.FTZ R114, R130, -R119 ;  /* 0x8000007782727221 */ /* 0x000fe20000010000 */
[C---:B-----5:R-:W-:Y:S01]  /*37b0*/  FFMA.FTZ R113, R13.reuse, R112, R115 ;  /* 0x000000700d717223 */ /* 0x060fe20000010073 */
[C---:B------:R-:W-:Y:S01]  /*37c0*/  FFMA.FTZ R110, R13.reuse, R108, R110 ;  /* 0x0000006c0d6e7223 */ /* 0x040fe2000001006e */
[----:B------:R-:W-:Y:S01]  /*37d0*/  SHF.L.U32 R109, R118, 0x10, RZ ;  /* 0x00000010766d7819 */ /* 0x000fe200000006ff */
[----:B------:R-:W-:Y:S01]  /*37e0*/  FADD.FTZ R118, R10, -R145 ;  /* 0x800000910a767221 */ /* 0x000fe20000010000 */
[----:B------:R-:W-:Y:S01]  /*37f0*/  FFMA.FTZ R121, R13, R114, R121 ;  /* 0x000000720d797223 */ /* 0x000fe20000010079 */
[----:B------:R-:W-:Y:S01]  /*3800*/  PRMT R112, R101, 0x7632, R112 ;  /* 0x0000763265707816 */ /* 0x000fe20000000070 */
[-CC-:B------:R-:W-:Y:S01]  /*3810*/  FFMA.FTZ R111, R144, R122.reuse, R123.reuse ;  /* 0x0000007a906f7223 */ /* 0x180fe2000001007b */
[-CC-:B------:R-:W-:Y:S01]  /*3820*/  FFMA.FTZ R117, R146, R122.reuse, R123.reuse ;  /* 0x0000007a92757223 */ /* 0x180fe2000001007b */
[-CC-:B------:R-:W-:Y:S01]  /*3830*/  FFMA.FTZ R116, R148, R122.reuse, R123.reuse ;  /* 0x0000007a94747223 */ /* 0x180fe2000001007b */
[----:B------:R-:W-:Y:S01]  /*3840*/  PRMT R108, R100, 0x7632, R108 ;  /* 0x00007632646c7816 */ /* 0x000fe2000000006c */
[----:B------:R-:W-:Y:S01]  /*3850*/  FFMA.FTZ R122, R143, R122, R123 ;  /* 0x0000007a8f7a7223 */ /* 0x000fe2000001007b */
[----:B------:R-:W-:Y:S01]  /*3860*/  PRMT R114, R102, 0x7632, R114 ;  /* 0x0000763266727816 */ /* 0x000fe20000000072 */
        /* <DEDUP_REMOVED lines=20> */
[----:B------:R-:W-:Y:S01]  /*39b0*/  MOV R108, R112 ;  /* 0x00000070006c7202 */ /* 0x000fe20000000f00 */
[----:B------:R-:W-:Y:S06]  /*39c0*/  BRA `(.L_x_21) ;  /* 0x0000000c00a47947 */ /* 0x000fec0003800000 */
.L_x_19:
[----:B-1----:R-:W1:Y:S02]  /*39d0*/  LDC.64 R112, c[0x0][0x470] ;  /* 0x00011c00ff707b82 */ /* 0x002e640000000a00 */
[----:B-1----:R-:W-:-:S04]  /*39e0*/  ISETP.NE.U32.AND P1, PT, R112, RZ, PT ;  /* 0x000000ff7000720c */ /* 0x002fc80003f25070 */
[----:B------:R-:W-:-:S13]  /*39f0*/  ISETP.NE.AND.EX P1, PT, R113, RZ, PT, P1 ;  /* 0x000000ff7100720c */ /* 0x000fda0003f25310 */
[----:B------:R-:W-:Y:S05]  /*3a00*/  @!P1 BRA `(.L_x_22) ;  /* 0x0000000000b49947 */ /* 0x000fea0003800000 */
[-CC-:B------:R-:W-:Y:S01]  /*3a10*/  FFMA.FTZ R113, R129, R122.reuse, R123.reuse ;  /* 0x0000007a81717223 */ /* 0x180fe2000001007b */
        /* <DEDUP_REMOVED lines=44> */
.L_x_22:
[----:B0-----:R-:W-:Y:S01]  /*3ce0*/  PRMT R118, R103, 0x7632, R118 ;  /* 0x0000763267767816 */ /* 0x001fe20000000076 */
        /* <DEDUP_REMOVED lines=17> */
[----:B-----5:R-:W-:Y:S01]  /*3e00*/  FFMA.FTZ R121, R13, R112, R121 ;  /* 0x000000700d797223 */ /* 0x020fe20000010079 */
[----:B------:R-:W-:Y:S01]  /*3e10*/  PRMT R112, R101, 0x7632, R112 ;  /* 0x0000763265707816 */ /* 0x000fe20000000070 */
[C---:B------:R-:W-:Y:S01]  /*3e20*/  FFMA.FTZ R152, R13.reuse, R120, R122 ;  /* 0x000000780d987223 */ /* 0x040fe2000001007a */
[C---:B------:R-:W-:Y:S01]  /*3e30*/  FFMA.FTZ R122, R13.reuse, R116, R115 ;  /* 0x000000740d7a7223 */ /* 0x040fe20000010073 */
[----:B------:R-:W-:Y:S01]  /*3e40*/  PRMT R114, R100, 0x7632, R114 ;  /* 0x0000763264727816 */ /* 0x000fe20000000072 */
[----:B------:R-:W-:Y:S01]  /*3e50*/  FADD.FTZ R116, R132, -R117 ;  /* 0x8000007584747221 */ /* 0x000fe20000010000 */
[----:B------:R-:W-:Y:S01]  /*3e60*/  FFMA.FTZ R145, R13, R118, R145 ;  /* 0x000000760d917223 */ /* 0x000fe20000010091 */
[----:B------:R-:W-:Y:S01]  /*3e70*/  SHF.L.U32 R117, R112, 0x10, RZ ;  /* 0x0000001070757819 */ /* 0x000fe200000006ff */
[----:B------:R-:W-:Y:S01]  /*3e80*/  FADD.FTZ R112, R126, -R113 ;  /* 0x800000717e707221 */ /* 0x000fe20000010000 */
[----:B------:R-:W-:Y:S01]  /*3e90*/  SHF.L.U32 R118, R101, 0x10, RZ ;  /* 0x0000001065767819 */ /* 0x000fe200000006ff */
[----:B------:R-:W-:Y:S01]  /*3ea0*/  FADD.FTZ R120, R8, -R119 ;  /* 0x8000007708787221 */ /* 0x000fe20000010000 */
[----:B------:R-:W-:-:S02]  /*3eb0*/  SHF.L.U32 R115, R100, 0x10, RZ ;  /* 0x0000001064737819 */ /* 0x000fc400000006ff */
[----:B------:R-:W-:Y:S01]  /*3ec0*/  SHF.L.U32 R113, R114, 0x10, RZ ;  /* 0x0000001072717819 */ /* 0x000fe200000006ff */
[----:B------:R-:W-:Y:S01]  /*3ed0*/  FADD.FTZ R114, R142, -R123 ;  /* 0x8000007b8e727221 */ /* 0x000fe20000010000 */
[C---:B------:R-:W-:Y:S01]  /*3ee0*/  FFMA.FTZ R116, R13.reuse, R116, R118 ;  /* 0x000000740d747223 */ /* 0x040fe20000010076 */
[C---:B------:R-:W-:Y:S01]  /*3ef0*/  FFMA.FTZ R117, R13.reuse, R120, R117 ;  /* 0x000000780d757223 */ /* 0x040fe20000010075 */
[C---:B------:R-:W-:Y:S01]  /*3f00*/  FFMA.FTZ R112, R13.reuse, R112, R115 ;  /* 0x000000700d707223 */ /* 0x040fe20000010073 */
[----:B------:R-:W-:Y:S01]  /*3f10*/  FFMA.FTZ R13, R13, R114, R113 ;  /* 0x000000720d0d7223 */ /* 0x000fe20000010071 */
[----:B------:R-:W-:Y:S02]  /*3f20*/  F2FP.BF16.F32.PACK_AB R115, R152, R145 ;  /* 0x000000919873723e */ /* 0x000fe400000010ff */
[----:B------:R-:W-:Y:S02]  /*3f30*/  F2FP.BF16.F32.PACK_AB R114, R122, R121 ;  /* 0x000000797a72723e */ /* 0x000fe400000010ff */
[----:B------:R-:W-:-:S02]  /*3f40*/  F2FP.BF16.F32.PACK_AB R113, R117, R116 ;  /* 0x000000747571723e */ /* 0x000fc400000010ff */
[----:B------:R-:W-:Y:S01]  /*3f50*/  F2FP.BF16.F32.PACK_AB R112, R13, R112 ;  /* 0x000000700d70723e */ /* 0x000fe200000010ff */
[----:B------:R-:W-:Y:S06]  /*3f60*/  BRA `(.L_x_21) ;  /* 0x00000008003c7947 */ /* 0x000fec0003800000 */
.L_x_18:
[----:B-1----:R-:W1:Y:S02]  /*3f70*/  LDC.64 R112, c[0x0][0x478] ;  /* 0x00011e00ff707b82 */ /* 0x002e640000000a00 */
[----:B-1----:R-:W-:-:S04]  /*3f80*/  ISETP.NE.U32.AND P0, PT, R112, RZ, PT ;  /* 0x000000ff7000720c */ /* 0x002fc80003f05070 */
[----:B------:R-:W-:-:S13]  /*3f90*/  ISETP.NE.AND.EX P0, PT, R113, RZ, PT, P0 ;  /* 0x000000ff7100720c */ /* 0x000fda0003f05300 */
[----:B------:R-:W-:Y:S05]  /*3fa0*/  @!P0 BRA `(.L_x_23) ;  /* 0x0000000400288947 */ /* 0x000fea0003800000 */
[----:B------:R-:W1:Y:S02]  /*3fb0*/  LDC.64 R108, c[0x0][0x470] ;  /* 0x00011c00ff6c7b82 */ /* 0x000e640000000a00 */
[----:B-1----:R-:W-:-:S04]  /*3fc0*/  ISETP.NE.U32.AND P1, PT, R108, RZ, PT ;  /* 0x000000ff6c00720c */ /* 0x002fc80003f25070 */
[----:B------:R-:W-:-:S13]  /*3fd0*/  ISETP.NE.AND.EX P1, PT, R109, RZ, PT, P1 ;  /* 0x000000ff6d00720c */ /* 0x000fda0003f25310 */
[----:B------:R-:W-:Y:S05]  /*3fe0*/  @!P1 BRA `(.L_x_24) ;  /* 0x0000000000949947 */ /* 0x000fea0003800000 */
        /* <DEDUP_REMOVED lines=9> */
[----:B0-----:R-:W-:Y:S01]  /*4080*/  FADD.FTZ R118, R10, -R115 ;  /* 0x800000730a767221 */ /* 0x001fe20000010000 */
        /* <DEDUP_REMOVED lines=13> */
[----:B------:R-:W-:-:S02]  /*4160*/  FMUL.FTZ R13, R13, R108 ;  /* 0x0000006c0d0d7220 */ /* 0x000fc40000410000 */
        /* <DEDUP_REMOVED lines=13> */
.L_x_24:
[-CC-:B0-----:R-:W-:Y:S01]  /*4240*/  FFMA.FTZ R119, R150, R122.reuse, R123.reuse ;  /* 0x0000007a96777223 */ /* 0x181fe2000001007b */
        /* <DEDUP_REMOVED lines=32> */
.L_x_23:
[----:B------:R-:W1:Y:S02]  /*4450*/  LDC.64 R112, c[0x0][0x470] ;  /* 0x00011c00ff707b82 */ /* 0x000e640000000a00 */
[----:B-1----:R-:W-:-:S04]  /*4460*/  ISETP.NE.U32.AND P1, PT, R112, RZ, PT ;  /* 0x000000ff7000720c */ /* 0x002fc80003f25070 */
[----:B------:R-:W-:-:S13]  /*4470*/  ISETP.NE.AND.EX P1, PT, R113, RZ, PT, P1 ;  /* 0x000000ff7100720c */ /* 0x000fda0003f25310 */
[----:B------:R-:W-:Y:S05]  /*4480*/  @!P1 BRA `(.L_x_25) ;  /* 0x0000000000849947 */ /* 0x000fea0003800000 */
        /* <DEDUP_REMOVED lines=33> */
.L_x_25:
[-CC-:B------:R-:W-:Y:S01]  /*46a0*/  FFMA.FTZ R113, R125, R122.reuse, R123.reuse ;  /* 0x0000007a7d717223 */ /* 0x180fe2000001007b */
[-CC-:B------:R-:W-:Y:S01]  /*46b0*/  FFMA.FTZ R115, R144, R122.reuse, R123.reuse ;  /* 0x0000007a90737223 */ /* 0x180fe2000001007b */
[-CC-:B------:R-:W-:Y:S01]  /*46c0*/  FFMA.FTZ R145, R150, R122.reuse, R123.reuse ;  /* 0x0000007a96917223 */ /* 0x180fe2000001007b */
[-CC-:B------:R-:W-:Y:S01]  /*46d0*/  FFMA.FTZ R117, R129, R122.reuse, R123.reuse ;  /* 0x0000007a81757223 */ /* 0x180fe2000001007b */
[-CC-:B0-----:R-:W-:Y:S01]  /*46e0*/  FFMA.FTZ R119, R146, R122.reuse, R123.reuse ;  /* 0x0000007a92777223 */ /* 0x181fe2000001007b */
        /* <DEDUP_REMOVED lines=22> */
[----:B------:R-:W-:-:S07]  /*4850*/  F2FP.BF16.F32.PACK_AB R115, R119, R122 ;  /* 0x0000007a7773723e */ /* 0x000fce00000010ff */
.L_x_21:
[----:B------:R-:W0:Y:S08]  /*4860*/  @P0 LDC.64 R120, c[0x0][0x478] ;  /* 0x00011e00ff780b82 */ /* 0x000e300000000a00 */
[----:B------:R-:W1:Y:S08]  /*4870*/  LDC.64 R118, c[0x0][0x468] ;  /* 0x00011a00ff767b82 */ /* 0x000e700000000a00 */
[----:B------:R-:W2:Y:S01]  /*4880*/  @P1 LDC.64 R116, c[0x0][0x470] ;  /* 0x00011c00ff741b82 */ /* 0x000ea20000000a00 */
[----:B0-----:R-:W-:-:S05]  /*4890*/  @P0 IMAD.WIDE.U32 R120, R7, 0x10, R120 ;  /* 0x0000001007780825 */ /* 0x001fca00078e0078 */
[----:B------:R3:W-:Y:S01]  /*48a0*/  @P0 STG.E.128 desc[UR10][R120.64], R108 ;  /* 0x0000006c78000986 */ /* 0x0007e2000c101d0a */
[----:B-1----:R-:W-:-:S05]  /*48b0*/  IMAD.WIDE.U32 R118, R7, 0x10, R118 ;  /* 0x0000001007767825 */ /* 0x002fca00078e0076 */
[----:B------:R3:W-:Y:S01]  /*48c0*/  STG.E.128 desc[UR10][R118.64], R112 ;  /* 0x0000007076007986 */ /* 0x0007e2000c101d0a */
[----:B--2---:R-:W-:-:S05]  /*48d0*/  @P1 IMAD.WIDE.U32 R116, R7, 0x10, R116 ;  /* 0x0000001007741825 */ /* 0x004fca00078e0074 */
[----:B------:R3:W-:Y:S02]  /*48e0*/  @P1 STG.E.128 desc[UR10][R116.64], R104 ;  /* 0x0000006874001986 */ /* 0x0007e4000c101d0a */
.L_x_17:
[----:B------:R-:W-:Y:S05]  /*48f0*/  BSYNC.RECONVERGENT B0 ;  /* 0x0000000000007941 */ /* 0x000fea0003800200 */
.L_x_16:
[----:B-1-3--:R-:W1:Y:S02]  /*4900*/  LDC.64 R112, c[0x0][0x380] ;  /* 0x0000e000ff707b82 */ /* 0x00ae640000000a00 */
[----:B-1----:R-:W-:-:S04]  /*4910*/  LEA R5, R112, R5, 0x2 ;  /* 0x0000000570057211 */ /* 0x002fc800078e10ff */
[----:B------:R-:W-:-:S13]  /*4920*/  ISETP.GE.AND P0, PT, R5, R113, PT ;  /* 0x000000710500720c */ /* 0x000fda0003f06270 */
[----:B------:R-:W-:Y:S05]  /*4930*/  @!P0 BRA `(.L_x_26) ;  /* 0xffffffbc005c8947 */ /* 0x000fea000383ffff */
.L_x_0:
[----:B------:R-:W1:Y:S01]  /*4940*/  S2R R6, SR_TID.X ;  /* 0x0000000000067919 */ /* 0x000e620000002100 */
[----:B------:R-:W-:Y:S05]  /*4950*/  WARPSYNC.ALL ;  /* 0x0000000000007948 */ /* 0x000fea0003800000 */
[----:B------:R-:W2:Y:S01]  /*4960*/  S2R R5, SR_CgaCtaId ;  /* 0x0000000000057919 */ /* 0x000ea20000008800 */
[----:B------:R-:W3:Y:S01]  /*4970*/  S2UR UR4, SR_CTAID.X ;  /* 0x00000000000479c3 */ /* 0x000ee20000002500 */
[----:B------:R-:W-:Y:S01]  /*4980*/  MOV R4, 0x400 ;  /* 0x0000040000047802 */ /* 0x000fe20000000f00 */
[----:B------:R-:W4:Y:S01]  /*4990*/  LDCU.128 UR16, c[0x0][0x440] ;  /* 0x00008800ff1077ac */ /* 0x000f220008000c00 */
[----:B------:R-:W-:Y:S01]  /*49a0*/  BSSY.RECONVERGENT B0, `(.L_x_27) ;  /* 0x00000c5000007945 */ /* 0x000fe20003800200 */
[----:B------:R-:W0:Y:S01]  /*49b0*/  LDCU.128 UR20, c[0x0][0x450] ;  /* 0x00008a00ff1477ac */ /* 0x000e220008000c00 */
[----:B---3--:R-:W-:Y:S01]  /*49c0*/  IMAD R9, R0, UR4, RZ ;  /* 0x0000000400097c24 */ /* 0x008fe2000f8e02ff */
[----:B-1----:R-:W-:-:S02]  /*49d0*/  SHF.L.U32 R3, R6, 0x6, RZ ;  /* 0x0000000606037819 */ /* 0x002fc400000006ff */
[----:B------:R-:W-:Y:S02]  /*49e0*/  SHF.L.U32 R2, R6, 0x5, RZ ;  /* 0x0000000506027819 */ /* 0x000fe400000006ff */
[----:B------:R-:W-:Y:S02]  /*49f0*/  LOP3.LUT R3, R3, 0x1800, RZ, 0xc0, !PT ;  /* 0x0000180003037812 */ /* 0x000fe400078ec0ff */
[----:B--2---:R-:W-:Y:S02]  /*4a00*/  LEA R5, R5, R4, 0x18 ;  /* 0x0000000405057211 */ /* 0x004fe400078ec0ff */
[----:B------:R-:W-:Y:S02]  /*4a10*/  LOP3.LUT R2, R3, 0x3e0, R2, 0xf8, !PT ;  /* 0x000003e003027812 */ /* 0x000fe400078ef802 */
[----:B------:R-:W-:Y:S02]  /*4a20*/  IADD3 R4, P4, PT, R9, R6, RZ ;  /* 0x0000000609047210 */ /* 0x000fe40007f9e0ff */
[----:B------:R-:W-:-:S02]  /*4a30*/  IADD3 R9, PT, PT, R2, R5, RZ ;  /* 0x0000000502097210 */ /* 0x000fc40007ffe0ff */
[C---:B------:R-:W-:Y:S02]  /*4a40*/  LOP3.LUT R7, R6.reuse, 0x7f, RZ, 0x3c, !PT ;  /* 0x0000007f06077812 */ /* 0x040fe400078e3cff */
[----:B------:R-:W-:Y:S01]  /*4a50*/  IADD3.X R3, PT, PT, RZ, RZ, RZ, P4, !PT ;  /* 0x000000ffff037210 */ /* 0x000fe200027fe4ff */
[----:B------:R-:W-:Y:S01]  /*4a60*/  STS.128 [R9], R60 ;  /* 0x0000003c09007388 */ /* 0x000fe20000000c00 */
[----:B------:R-:W-:Y:S02]  /*4a70*/  IADD3 R7, PT, PT, R7, R0, RZ ;  /* 0x0000000007077210 */ /* 0x000fe40007ffe0ff */
[----:B------:R-:W-:Y:S01]  /*4a80*/  LEA R0, R6, R5, 0x2 ;  /* 0x0000000506007211 */ /* 0x000fe200078e10ff */
[----:B------:R-:W-:Y:S01]  /*4a90*/  STS.128 [R9+0x10], R56 ;  /* 0x0000103809007388 */ /* 0x000fe20000000c00 */
[C---:B------:R-:W-:Y:S02]  /*4aa0*/  SHF.L.U32 R2, R4.reuse, 0x2, RZ ;  /* 0x0000000204027819 */ /* 0x040fe400000006ff */
[----:B------:R-:W-:Y:S01]  /*4ab0*/  ISETP.GE.U32.AND P3, PT, R7, 0x80, PT ;  /* 0x000000800700780c */ /* 0x000fe20003f66070 */
[----:B------:R-:W-:Y:S01]  /*4ac0*/  STS.128 [R9+0x400], R52 ;  /* 0x0004003409007388 */ /* 0x000fe20000000c00 */
[----:B------:R-:W-:-:S02]  /*4ad0*/  SHF.L.U64.HI R3, R4, 0x2, R3 ;  /* 0x0000000204037819 */ /* 0x000fc40000010203 */
[C---:B----4-:R-:W-:Y:S01]  /*4ae0*/  IADD3 R6, P6, PT, R2.reuse, UR18, RZ ;  /* 0x0000001202067c10 */ /* 0x050fe2000ffde0ff */
[----:B------:R-:W-:Y:S01]  /*4af0*/  STS.128 [R9+0x410], R48 ;  /* 0x0004103009007388 */ /* 0x000fe20000000c00 */
[----:B------:R-:W-:Y:S01]  /*4b00*/  BAR.SYNC.DEFER_BLOCKING 0x0 ;  /* 0x0000000000007b1d */ /* 0x000fe20000010000 */
[C---:B------:R-:W-:Y:S02]  /*4b10*/  ISETP.GE.U32.AND P0, PT, R7.reuse, 0x100, PT ;  /* 0x000001000700780c */ /* 0x040fe40003f06070 */
[C---:B------:R-:W-:Y:S02]  /*4b20*/  ISETP.GE.U32.AND P1, PT, R7.reuse, 0x180, PT ;  /* 0x000001800700780c */ /* 0x040fe40003f26070 */
[----:B------:R-:W-:Y:S02]  /*4b30*/  ISETP.GE.U32.AND P2, PT, R7, 0x200, PT ;  /* 0x000002000700780c */ /* 0x000fe40003f46070 */
[C---:B------:R-:W-:Y:S02]  /*4b40*/  IADD3 R8, P5, PT, R2.reuse, UR16, RZ ;  /* 0x0000001002087c10 */ /* 0x040fe4000ffbe0ff */
[----:B0-----:R-:W-:-:S02]  /*4b50*/  IADD3 R4, P4, PT, R2, UR22, RZ ;  /* 0x0000001602047c10 */ /* 0x001fc4000ff9e0ff */
[C---:B------:R-:W-:Y:S02]  /*4b60*/  IADD3.X R7, PT, PT, R3.reuse, UR19, RZ, P6, !PT ;  /* 0x0000001303077c10 */ /* 0x040fe4000b7fe4ff */
[----:B------:R-:W-:Y:S02]  /*4b70*/  IADD3 R2, P6, PT, R2, UR20, RZ ;  /* 0x0000001402027c10 */ /* 0x000fe4000ffde0ff */
[----:B------:R-:W-:Y:S01]  /*4b80*/  IADD3.X R5, PT, PT, R3, UR23, RZ, P4, !PT ;  /* 0x0000001703057c10 */ /* 0x000fe2000a7fe4ff */
[----:B------:R-:W0:Y:S04]  /*4b90*/  LDS R10, [R0] ;  /* 0x00000000000a7984 */ /* 0x000e280000000800 */
[----:B------:R-:W1:Y:S04]  /*4ba0*/  LDS R15, [R0+0x800] ;  /* 0x00080000000f7984 */ /* 0x000e680000000800 */
[----:B------:R-:W2:Y:S04]  /*4bb0*/  LDS R11, [R0+0x200] ;  /* 0x00020000000b7984 */ /* 0x000ea80000000800 */
[----:B------:R-:W3:Y:S04]  /*4bc0*/  LDS R14, [R0+0xa00] ;  /* 0x000a0000000e7984 */ /* 0x000ee80000000800 */
[----:B------:R-:W4:Y:S04]  /*4bd0*/  LDS R12, [R0+0x400] ;  /* 0x00040000000c7984 */ /* 0x000f280000000800 */
[----:B-----5:R-:W4:Y:S04]  /*4be0*/  LDS R81, [R0+0xc00] ;  /* 0x000c000000517984 */ /* 0x020f280000000800 */
[----:B------:R-:W4:Y:S04]  /*4bf0*/  LDS R13, [R0+0x600] ;  /* 0x00060000000d7984 */ /* 0x000f280000000800 */
[----:B------:R-:W4:Y:S04]  /*4c00*/  LDS R56, [R0+0xe00] ;  /* 0x000e000000387984 */ /* 0x000f280000000800 */
[----:B------:R-:W4:Y:S04]  /*4c10*/  LDS R53, [R0+0x1000] ;  /* 0x0010000000357984 */ /* 0x000f280000000800 */
[----:B------:R-:W4:Y:S04]  /*4c20*/  LDS R48, [R0+0x1200] ;  /* 0x0012000000307984 */ /* 0x000f280000000800 */
[----:B------:R-:W4:Y:S01]  /*4c30*/  LDS R49, [R0+0x1400] ;  /* 0x0014000000317984 */ /* 0x000f220000000800 */
[----:B0-----:R-:W-:-:S03]  /*4c40*/  FADD.FTZ R10, RZ, R10 ;  /* 0x0000000aff0a7221 */ /* 0x001fc60000010000 */
[----:B------:R-:W0:Y:S01]  /*4c50*/  LDS R50, [R0+0x1600] ;  /* 0x0016000000327984 */ /* 0x000e220000000800 */
[----:B-1----:R-:W-:-:S03]  /*4c60*/  FADD.FTZ R10, R10, R15 ;  /* 0x0000000f0a0a7221 */ /* 0x002fc60000010000 */
[----:B------:R-:W1:Y:S01]  /*4c70*/  LDS R51, [R0+0x1800] ;  /* 0x0018000000337984 */ /* 0x000e620000000800 */
[----:B--2---:R-:W-:-:S03]  /*4c80*/  FADD.FTZ R11, RZ, R11 ;  /* 0x0000000bff0b7221 */ /* 0x004fc60000010000 */
[----:B------:R-:W-:Y:S01]  /*4c90*/  LDS R52, [R0+0x1a00] ;  /* 0x001a000000347984 */ /* 0x000fe20000000800 */
[----:B---3--:R-:W-:-:S03]  /*4ca0*/  FADD.FTZ R11, R11, R14 ;  /* 0x0000000e0b0b7221 */ /* 0x008fc60000010000 */
[----:B------:R-:W2:Y:S01]  /*4cb0*/  LDS R55, [R0+0x1c00] ;  /* 0x001c000000377984 */ /* 0x000ea20000000800 */
[----:B----4-:R-:W-:-:S03]  /*4cc0*/  FADD.FTZ R12, RZ, R12 ;  /* 0x0000000cff0c7221 */ /* 0x010fc60000010000 */
[----:B------:R-:W-:Y:S01]  /*4cd0*/  LDS R54, [R0+0x1e00] ;  /* 0x001e000000367984 */ /* 0x000fe20000000800 */
[----:B------:R-:W-:Y:S01]  /*4ce0*/  FADD.FTZ R12, R12, R81 ;  /* 0x000000510c0c7221 */ /* 0x000fe20000010000 */
[----:B------:R-:W-:Y:S01]  /*4cf0*/  BAR.SYNC.DEFER_BLOCKING 0x0 ;  /* 0x0000000000007b1d */ /* 0x000fe20000010000 */
[----:B------:R-:W-:-:S04]  /*4d00*/  FADD.FTZ R13, RZ, R13 ;  /* 0x0000000dff0d7221 */ /* 0x000fc80000010000 */
[----:B------:R-:W-:Y:S01]  /*4d10*/  FADD.FTZ R13, R13, R56 ;  /* 0x000000380d0d7221 */ /* 0x000fe20000010000 */
[----:B------:R-:W-:Y:S01]  /*4d20*/  FADD.FTZ R10, R10, R53 ;  /* 0x000000350a0a7221 */ /* 0x000fe20000010000 */
[----:B------:R-:W-:Y:S01]  /*4d30*/  FADD.FTZ R11, R11, R48 ;  /* 0x000000300b0b7221 */ /* 0x000fe20000010000 */
[----:B------:R-:W-:Y:S01]  /*4d40*/  FADD.FTZ R12, R12, R49 ;  /* 0x000000310c0c7221 */ /* 0x000fe20000010000 */
[----:B0-----:R-:W-:Y:S01]  /*4d50*/  FADD.FTZ R13, R13, R50 ;  /* 0x000000320d0d7221 */ /* 0x001fe20000010000 */
[----:B------:R0:W-:Y:S01]  /*4d60*/  STS.128 [R9], R76 ;  /* 0x0000004c09007388 */ /* 0x0001e20000000c00 */
[----:B-1----:R-:W-:-:S03]  /*4d70*/  FADD.FTZ R51, R10, R51 ;  /* 0x000000330a337221 */ /* 0x002fc60000010000 */
[----:B------:R-:W-:Y:S04]  /*4d80*/  STS.128 [R9+0x10], R72 ;  /* 0x0000104809007388 */ /* 0x000fe80000000c00 */
[----:B------:R-:W-:Y:S01]  /*4d90*/  STS.128 [R9+0x400], R68 ;  /* 0x0004004409007388 */ /* 0x000fe20000000c00 */
[----:B--2---:R-:W-:-:S03]  /*4da0*/  FADD.FTZ R55, R12, R55 ;  /* 0x000000370c377221 */ /* 0x004fc60000010000 */
[----:B------:R-:W-:Y:S01]  /*4db0*/  STS.128 [R9+0x410], R64 ;  /* 0x0004104009007388 */ /* 0x000fe20000000c00 */
[----:B------:R-:W-:Y:S01]  /*4dc0*/  BAR.SYNC.DEFER_BLOCKING 0x0 ;  /* 0x0000000000007b1d */ /* 0x000fe20000010000 */
[C---:B0-----:R-:W-:Y:S02]  /*4dd0*/  IADD3.X R79, PT, PT, R3.reuse, UR17, RZ, P5, !PT ;  /* 0x00000011034f7c10 */ /* 0x041fe4000affe4ff */
[----:B------:R-:W-:-:S03]  /*4de0*/  IADD3.X R3, PT, PT, R3, UR21, RZ, P6, !PT ;  /* 0x0000001503037c10 */ /* 0x000fc6000b7fe4ff */
[----:B------:R-:W0:Y:S04]  /*4df0*/  LDS R57, [R0] ;  /* 0x0000000000397984 */ /* 0x000e280000000800 */
[----:B------:R-:W1:Y:S04]  /*4e00*/  LDS R62, [R0+0x800] ;  /* 0x00080000003e7984 */ /* 0x000e680000000800 */
[----:B------:R-:W2:Y:S04]  /*4e10*/  LDS R58, [R0+0x200] ;  /* 0x00020000003a7984 */ /* 0x000ea80000000800 */
[----:B------:R-:W3:Y:S04]  /*4e20*/  LDS R61, [R0+0xa00] ;  /* 0x000a0000003d7984 */ /* 0x000ee80000000800 */
[----:B------:R-:W4:Y:S04]  /*4e30*/  LDS R59, [R0+0x400] ;  /* 0x00040000003b7984 */ /* 0x000f280000000800 */
[----:B------:R-:W4:Y:S04]  /*4e40*/  LDS R80, [R0+0xc00] ;  /* 0x000c000000507984 */ /* 0x000f280000000800 */
        /* <DEDUP_REMOVED lines=10> */
[----:B------:R-:W2:Y:S01]  /*4ef0*/  LDS R69, [R0+0x1a00] ;  /* 0x001a000000457984 */ /* 0x000ea20000000800 */
[----:B---3--:R-:W-:-:S03]  /*4f00*/  FADD.FTZ R58, R58, R61 ;  /* 0x0000003d3a3a7221 */ /* 0x008fc60000010000 */
[----:B------:R-:W3:Y:S01]  /*4f10*/  LDS R70, [R0+0x1c00] ;  /* 0x001c000000467984 */ /* 0x000ee20000000800 */
[----:B----4-:R-:W-:-:S03]  /*4f20*/  FADD.FTZ R59, RZ, R59 ;  /* 0x0000003bff3b7221 */ /* 0x010fc60000010000 */
[----:B------:R-:W4:Y:S01]  /*4f30*/  LDS R71, [R0+0x1e00] ;  /* 0x001e000000477984 */ /* 0x000f220000000800 */
        /* <DEDUP_REMOVED lines=8> */
[----:B------:R-:W-:Y:S01]  /*4fc0*/  STS.128 [R9], R28 ;  /* 0x0000001c09007388 */ /* 0x000fe20000000c00 */
[----:B-1----:R-:W-:-:S03]  /*4fd0*/  FADD.FTZ R57, R57, R66 ;  /* 0x0000004239397221 */ /* 0x002fc60000010000 */
[----:B------:R-:W-:Y:S01]  /*4fe0*/  STS.128 [R9+0x10], R24 ;  /* 0x0000101809007388 */ /* 0x000fe20000000c00 */
[----:B--2---:R-:W-:-:S03]  /*4ff0*/  FADD.FTZ R69, R58, R69 ;  /* 0x000000453a457221 */ /* 0x004fc60000010000 */
[----:B------:R-:W-:Y:S01]  /*5000*/  STS.128 [R9+0x400], R20 ;  /* 0x0004001409007388 */ /* 0x000fe20000000c00 */
[----:B---3--:R-:W-:-:S03]  /*5010*/  FADD.FTZ R59, R59, R70 ;  /* 0x000000463b3b7221 */ /* 0x008fc60000010000 */
[----:B------:R0:W-:Y:S01]  /*5020*/  STS.128 [R9+0x410], R16 ;  /* 0x0004101009007388 */ /* 0x0001e20000000c00 */
[----:B----4-:R-:W-:Y:S01]  /*5030*/  FADD.FTZ R71, R60, R71 ;  /* 0x000000473c477221 */ /* 0x010fe20000010000 */
[----:B------:R-:W-:Y:S01]  /*5040*/  BAR.SYNC.DEFER_BLOCKING 0x0 ;  /* 0x0000000000007b1d */ /* 0x000fe20000010000 */
[----:B0-----:R-:W-:-:S05]  /*5050*/  FADD.FTZ R17, R13, R54 ;  /* 0x000000360d117221 */ /* 0x001fca0000010000 */
        /* <DEDUP_REMOVED lines=52> */
[----:B-1----:R-:W-:-:S03]  /*53a0*/  FADD.FTZ R11, RZ, R11 ;  /* 0x0000000bff0b7221 */ /* 0x002fc60000010000 */
[----:B------:R-:W1:Y:S01]  /*53b0*/  LDS R39, [R0+0x1800] ;  /* 0x0018000000277984 */ /* 0x000e620000000800 */
[----:B--2---:R-:W-:-:S03]  /*53c0*/  FADD.FTZ R12, RZ, R12 ;  /* 0x0000000cff0c7221 */ /* 0x004fc60000010000 */
[----:B------:R2:W2:Y:S01]  /*53d0*/  LDS R41, [R0+0x1a00] ;  /* 0x001a000000297984 */ /* 0x0004a20000000800 */
[----:B---3--:R-:W-:-:S03]  /*53e0*/  FADD.FTZ R13, RZ, R13 ;  /* 0x0000000dff0d7221 */ /* 0x008fc60000010000 */
[----:B------:R3:W2:Y:S01]  /*53f0*/  LDS R32, [R0+0x1c00] ;  /* 0x001c000000207984 */ /* 0x0006a20000000800 */
[----:B----4-:R-:W-:-:S03]  /*5400*/  FADD.FTZ R10, R10, R15 ;  /* 0x0000000f0a0a7221 */ /* 0x010fc60000010000 */
[----:B------:R3:W4:Y:S01]  /*5410*/  LDS R43, [R0+0x1e00] ;  /* 0x001e0000002b7984 */ /* 0x0007220000000800 */
[----:B------:R-:W-:Y:S01]  /*5420*/  FADD.FTZ R11, R11, R14 ;  /* 0x0000000e0b0b7221 */ /* 0x000fe20000010000 */
[----:B------:R-:W-:Y:S01]  /*5430*/  FADD.FTZ R12, R12, R33 ;  /* 0x000000210c0c7221 */ /* 0x000fe20000010000 */
[----:B------:R-:W-:Y:S01]  /*5440*/  FADD.FTZ R13, R13, R26 ;  /* 0x0000001a0d0d7221 */ /* 0x000fe20000010000 */
[----:B------:R-:W-:Y:S01]  /*5450*/  FADD.FTZ R10, R10, R35 ;  /* 0x000000230a0a7221 */ /* 0x000fe20000010000 */
[----:B------:R-:W-:Y:S01]  /*5460*/  FADD.FTZ R28, R11, R28 ;  /* 0x0000001c0b1c7221 */ /* 0x000fe20000010000 */
[----:B------:R-:W-:Y:S01]  /*5470*/  FADD.FTZ R37, R12, R37 ;  /* 0x000000250c257221 */ /* 0x000fe20000010000 */
[----:B0-----:R-:W-:Y:S01]  /*5480*/  FADD.FTZ R30, R13, R30 ;  /* 0x0000001e0d1e7221 */ /* 0x001fe20000010000 */
[----:B-1----:R-:W-:Y:S01]  /*5490*/  FADD.FTZ R39, R10, R39 ;  /* 0x000000270a277221 */ /* 0x002fe20000010000 */
[----:B---3--:R-:W-:Y:S06]  /*54a0*/  @!P3 BRA `(.L_x_28) ;  /* 0x000000000050b947 */ /* 0x008fec0003800000 */
[----:B------:R-:W-:Y:S02]  /*54b0*/  MOV R10, R6 ;  /* 0x00000006000a7202 */ /* 0x000fe40000000f00 */
[----:B------:R-:W-:Y:S02]  /*54c0*/  MOV R11, R7 ;  /* 0x00000007000b7202 */ /* 0x000fe40000000f00 */
[----:B------:R-:W-:Y:S02]  /*54d0*/  MOV R12, R8 ;  /* 0x00000008000c7202 */ /* 0x000fe40000000f00 */
[----:B------:R-:W-:Y:S01]  /*54e0*/  MOV R13, R79 ;  /* 0x0000004f000d7202 */ /* 0x000fe20000000f00 */
[----:B------:R0:W-:Y:S01]  /*54f0*/  STG.E desc[UR10][R10.64], R57 ;  /* 0x000000390a007986 */ /* 0x0001e2000c10190a */
[----:B------:R-:W-:Y:S02]  /*5500*/  MOV R14, R4 ;  /* 0x00000004000e7202 */ /* 0x000fe40000000f00 */
[----:B------:R-:W-:Y:S01]  /*5510*/  MOV R15, R5 ;  /* 0x00000005000f7202 */ /* 0x000fe20000000f00 */
[----:B------:R1:W-:Y:S01]  /*5520*/  STG.E desc[UR10][R12.64], R51 ;  /* 0x000000330c007986 */ /* 0x0003e2000c10190a */
[----:B------:R-:W-:-:S02]  /*5530*/  IADD3 R6, P3, PT, R6, 0x200, RZ ;  /* 0x0000020006067810 */ /* 0x000fc40007f7e0ff */
[----:B------:R-:W-:Y:S01]  /*5540*/  IADD3 R8, P4, PT, R8, 0x200, RZ ;  /* 0x0000020008087810 */ /* 0x000fe20007f9e0ff */
[----:B------:R1:W-:Y:S01]  /*5550*/  STG.E desc[UR10][R14.64], R39 ;  /* 0x000000270e007986 */ /* 0x0003e2000c10190a */
[----:B------:R-:W-:Y:S02]  /*5560*/  IADD3 R4, P5, PT, R4, 0x200, RZ ;  /* 0x0000020004047810 */ /* 0x000fe40007fbe0ff */
[----:B------:R-:W-:Y:S02]  /*5570*/  IADD3.X R7, PT, PT, RZ, R7, RZ, P3, !PT ;  /* 0x00000007ff077210 */ /* 0x000fe40001ffe4ff */
[----:B0-----:R-:W-:Y:S02]  /*5580*/  MOV R10, R2 ;  /* 0x00000002000a7202 */ /* 0x001fe40000000f00 */
[----:B------:R-:W-:Y:S02]  /*5590*/  MOV R11, R3 ;  /* 0x00000003000b7202 */ /* 0x000fe40000000f00 */
[----:B------:R-:W-:-:S02]  /*55a0*/  IADD3 R2, P6, PT, R2, 0x200, RZ ;  /* 0x0000020002027810 */ /* 0x000fc40007fde0ff */
[----:B------:R-:W-:Y:S01]  /*55b0*/  IADD3.X R79, PT, PT, RZ, R79, RZ, P4, !PT ;  /* 0x0000004fff4f7210 */ /* 0x000fe200027fe4ff */
[----:B------:R1:W-:Y:S01]  /*55c0*/  STG.E desc[UR10][R10.64], R73 ;  /* 0x000000490a007986 */ /* 0x0003e2000c10190a */
[----:B------:R-:W-:Y:S02]  /*55d0*/  IADD3.X R5, PT, PT, RZ, R5, RZ, P5, !PT ;  /* 0x00000005ff057210 */ /* 0x000fe40002ffe4ff */
[----:B------:R-:W-:-:S07]  /*55e0*/  IADD3.X R3, PT, PT, RZ, R3, RZ, P6, !PT ;  /* 0x00000003ff037210 */ /* 0x000fce00037fe4ff */
.L_x_28:
[----:B------:R-:W-:Y:S05]  /*55f0*/  BSYNC.RECONVERGENT B0 ;  /* 0x0000000000007941 */ /* 0x000fea0003800200 */
.L_x_27:
[----:B------:R-:W-:Y:S01]  /*5600*/  BSSY.RECONVERGENT B0, `(.L_x_29) ;  /* 0x0000017000007945 */ /* 0x000fe20003800200 */
[----:B--2---:R-:W-:-:S03]  /*5610*/  FADD.FTZ R41, R28, R41 ;  /* 0x000000291c297221 */ /* 0x004fc60000010000 */
[----:B------:R-:W-:Y:S05]  /*5620*/  @!P0 BRA `(.L_x_30) ;  /* 0x0000000000508947 */ /* 0x000fea0003800000 */
[----:B-1----:R-:W-:Y:S02]  /*5630*/  MOV R10, R6 ;  /* 0x00000006000a7202 */ /* 0x002fe40000000f00 */
        /* <DEDUP_REMOVED lines=19> */
.L_x_30:
[----:B------:R-:W-:Y:S05]  /*5770*/  BSYNC.RECONVERGENT B0 ;  /* 0x0000000000007941 */ /* 0x000fea0003800200 */
.L_x_29:
[----:B------:R-:W-:Y:S01]  /*5780*/  BSSY.RECONVERGENT B0, `(.L_x_31) ;  /* 0x0000017000007945 */ /* 0x000fe20003800200 */
[----:B------:R-:W-:-:S03]  /*5790*/  FADD.FTZ R37, R37, R32 ;  /* 0x0000002025257221 */ /* 0x000fc60000010000 */
[----:B------:R-:W-:Y:S05]  /*57a0*/  @!P1 BRA `(.L_x_32) ;  /* 0x0000000000509947 */ /* 0x000fea0003800000 */
[----:B-12---:R-:W-:Y:S02]  /*57b0*/  MOV R10, R6 ;  /* 0x00000006000a7202 */ /* 0x006fe40000000f00 */
        /* <DEDUP_REMOVED lines=19> */
.L_x_32:
[----:B------:R-:W-:Y:S05]  /*58f0*/  BSYNC.RECONVERGENT B0 ;  /* 0x0000000000007941 */ /* 0x000fea0003800200 */
.L_x_31:
[----:B------:R-:W-:Y:S05]  /*5900*/  @!P2 EXIT ;  /* 0x000000000000a94d */ /* 0x000fea0003800000 */
[----:B--2---:R-:W-:Y:S01]  /*5910*/  MOV R9, R79 ;  /* 0x0000004f00097202 */ /* 0x004fe20000000f00 */
[----:B----4-:R-:W-:Y:S01]  /*5920*/  FADD.FTZ R43, R30, R43 ;  /* 0x0000002b1e2b7221 */ /* 0x010fe20000010000 */
[----:B------:R-:W-:Y:S04]  /*5930*/  STG.E desc[UR10][R6.64], R71 ;  /* 0x0000004706007986 */ /* 0x000fe8000c10190a */
[----:B------:R-:W-:Y:S04]  /*5940*/  STG.E desc[UR10][R8.64], R17 ;  /* 0x0000001108007986 */ /* 0x000fe8000c10190a */
[----:B------:R-:W-:Y:S04]  /*5950*/  STG.E desc[UR10][R4.64], R43 ;  /* 0x0000002b04007986 */ /* 0x000fe8000c10190a */
[----:B------:R-:W-:Y:S01]  /*5960*/  STG.E desc[UR10][R2.64], R77 ;  /* 0x0000004d02007986 */ /* 0x000fe2000c10190a */
[----:B------:R-:W-:Y:S05]  /*5970*/  EXIT ;  /* 0x000000000000794d */ /* 0x000fea0003800000 */
.L_x_5:
[----:B------:R-:W-:Y:S01]  /*5980*/  HFMA2 R122, -RZ, RZ, 0, 5.9604644775390625e-08 ;  /* 0x00000001ff7a7431 */ /* 0x000fe200000001ff */
[----:B------:R-:W-:Y:S01]  /*5990*/  BSSY B0, `(.L_x_33) ;  /* 0x0000006000007945 */ /* 0x000fe20003800000 */
[----:B------:R-:W-:Y:S02]  /*59a0*/  MOV R123, 0x1f ;  /* 0x0000001f007b7802 */ /* 0x000fe40000000f00 */
[----:B------:R-:W-:-:S07]  /*59b0*/  MOV R120, 0xffffffff ;  /* 0xffffffff00787802 */ /* 0x000fce0000000f00 */
[----:B-----5:R-:W-:Y:S05]  /*59c0*/  WARPSYNC.COLLECTIVE R120, `(.L_x_34) ;  /* 0x0000000078087348 */ /* 0x020fea0003c00000 */
[----:B------:R0:W1:Y:S02]  /*59d0*/  SHFL.BFLY P0, R121, R147, R122, R123 ;  /* 0x0c00007a93797389 */ /* 0x000064000000007b */
[----:B01---5:R-:W-:Y:S05]  /*59e0*/  ENDCOLLECTIVE ;  /* 0x000000000000791b */ /* 0x023fea0003800000 */
.L_x_34:
[----:B------:R-:W-:Y:S05]  /*59f0*/  BSYNC B0 ;  /* 0x0000000000007941 */ /* 0x000fea0003800000 */
.L_x_33:
[----:B------:R-:W-:Y:S01]  /*5a00*/  MOV R112, R121 ;  /* 0x0000007900707202 */ /* 0x000fe20000000f00 */
[----:B------:R-:W-:Y:S01]  /*5a10*/  HFMA2 R122, -RZ, RZ, 0, 5.9604644775390625e-08 ;  /* 0x00000001ff7a7431 */ /* 0x000fe200000001ff */
[----:B------:R-:W-:Y:S02]  /*5a20*/  MOV R123, 0x1f ;  /* 0x0000001f007b7802 */ /* 0x000fe40000000f00 */
[----:B------:R-:W-:Y:S01]  /*5a30*/  MOV R120, 0xffffffff ;  /* 0xffffffff00787802 */ /* 0x000fe20000000f00 */
[----:B------:R-:W-:Y:S01]  /*5a40*/  FADD.FTZ R112, R112, R147 ;  /* 0x0000009370707221 */ /* 0x000fe20000010000 */
[----:B------:R-:W-:-:S07]  /*5a50*/  MOV R147, R152 ;  /* 0x0000009800937202 */ /* 0x000fce0000000f00 */
[----:B------:R-:W-:Y:S05]  /*5a60*/  WARPSYNC.COLLECTIVE R120, `(.L_x_35) ;  /* 0x0000000078087348 */ /* 0x000fea0003c00000 */
[----:B------:R0:W1:Y:S02]  /*5a70*/  SHFL.BFLY P0, R121, R147, R122, R123 ;  /* 0x0c00007a93797389 */ /* 0x000064000000007b */
[----:B01----:R-:W-:Y:S05]  /*5a80*/  ENDCOLLECTIVE ;  /* 0x000000000000791b */ /* 0x003fea0003800000 */
.L_x_35:
[----:B------:R-:W-:Y:S01]  /*5a90*/  MOV R147, R112 ;  /* 0x0000007000937202 */ /* 0x000fe20000000f00 */
[----:B------:R-:W-:Y:S01]  /*5aa0*/  HFMA2 R122, -RZ, RZ, 0, 1.1920928955078125e-07 ;  /* 0x00000002ff7a7431 */ /* 0x000fe200000001ff */
[----:B------:R-:W-:-:S07]  /*5ab0*/  MOV R113, R121 ;  /* 0x0000007900717202 */ /* 0x000fce0000000f00 */
[----:B------:R-:W-:Y:S05]  /*5ac0*/  WARPSYNC.COLLECTIVE R120, `(.L_x_36) ;  /* 0x0000000078087348 */ /* 0x000fea0003c00000 */
[----:B------:R0:W1:Y:S02]  /*5ad0*/  SHFL.BFLY P0, R121, R147, R122, R123 ;  /* 0x0c00007a93797389 */ /* 0x000064000000007b */
[----:B01----:R-:W-:Y:S05]  /*5ae0*/  ENDCOLLECTIVE ;  /* 0x000000000000791b */ /* 0x003fea0003800000 */
.L_x_36:
[----:B------:R-:W-:-:S05]  /*5af0*/  FADD.FTZ R113, R113, R152 ;  /* 0x0000009871717221 */ /* 0x000fca0000010000 */
[----:B------:R-:W-:Y:S02]  /*5b00*/  MOV R147, R113 ;  /* 0x0000007100937202 */ /* 0x000fe40000000f00 */
[----:B------:R-:W-:-:S07]  /*5b10*/  MOV R115, R121 ;  /* 0x0000007900737202 */ /* 0x000fce0000000f00 */
[----:B------:R-:W-:Y:S05]  /*5b20*/  WARPSYNC.COLLECTIVE R120, `(.L_x_37) ;  /* 0x0000000078087348 */ /* 0x000fea0003c00000 */
[----:B------:R0:W1:Y:S02]  /*5b30*/  SHFL.BFLY P0, R121, R147, R122, R123 ;  /* 0x0c00007a93797389 */ /* 0x000064000000007b */
[----:B01----:R-:W-:Y:S05]  /*5b40*/  ENDCOLLECTIVE ;  /* 0x000000000000791b */ /* 0x003fea0003800000 */
.L_x_37:
[----:B------:R-:W-:-:S05]  /*5b50*/  FADD.FTZ R115, R112, R115 ;  /* 0x0000007370737221 */ /* 0x000fca0000010000 */
[----:B------:R-:W-:Y:S01]  /*5b60*/  MOV R147, R115 ;  /* 0x0000007300937202 */ /* 0x000fe20000000f00 */
[----:B------:R-:W-:Y:S01]  /*5b70*/  HFMA2 R122, -RZ, RZ, 0, 2.384185791015625e-07 ;  /* 0x00000004ff7a7431 */ /* 0x000fe200000001ff */
[----:B------:R-:W-:-:S07]  /*5b80*/  MOV R114, R121 ;  /* 0x0000007900727202 */ /* 0x000fce0000000f00 */
[----:B------:R-:W-:Y:S05]  /*5b90*/  WARPSYNC.COLLECTIVE R120, `(.L_x_38) ;  /* 0x0000000078087348 */ /* 0x000fea0003c00000 */
[----:B------:R0:W1:Y:S02]  /*5ba0*/  SHFL.BFLY P0, R121, R147, R122, R123 ;  /* 0x0c00007a93797389 */ /* 0x000064000000007b */
[----:B01----:R-:W-:Y:S05]  /*5bb0*/  ENDCOLLECTIVE ;  /* 0x000000000000791b */ /* 0x003fea0003800000 */
.L_x_38:
[----:B------:R-:W-:-:S05]  /*5bc0*/  FADD.FTZ R114, R113, R114 ;  /* 0x0000007271727221 */ /* 0x000fca0000010000 */
[----:B------:R-:W-:Y:S02]  /*5bd0*/  MOV R147, R114 ;  /* 0x0000007200937202 */ /* 0x000fe40000000f00 */
[----:B------:R-:W-:-:S07]  /*5be0*/  MOV R116, R121 ;  /* 0x0000007900747202 */ /* 0x000fce0000000f00 */
[----:B------:R-:W-:Y:S05]  /*5bf0*/  WARPSYNC.COLLECTIVE R120, `(.L_x_39) ;  /* 0x0000000078087348 */ /* 0x000fea0003c00000 */
[----:B------:R0:W1:Y:S02]  /*5c00*/  SHFL.BFLY P0, R121, R147, R122, R123 ;  /* 0x0c00007a93797389 */ /* 0x000064000000007b */
[----:B01----:R-:W-:Y:S05]  /*5c10*/  ENDCOLLECTIVE ;  /* 0x000000000000791b */ /* 0x003fea0003800000 */
.L_x_39:
[----:B------:R-:W-:-:S05]  /*5c20*/  FADD.FTZ R116, R115, R116 ;  /* 0x0000007473747221 */ /* 0x000fca0000010000 */
[----:B------:R-:W-:Y:S01]  /*5c30*/  MOV R147, R116 ;  /* 0x0000007400937202 */ /* 0x000fe20000000f00 */
[----:B------:R-:W-:Y:S01]  /*5c40*/  HFMA2 R122, -RZ, RZ, 0, 4.76837158203125e-07 ;  /* 0x00000008ff7a7431 */ /* 0x000fe200000001ff */
[----:B------:R-:W-:-:S07]  /*5c50*/  MOV R117, R121 ;  /* 0x0000007900757202 */ /* 0x000fce0000000f00 */
[----:B------:R-:W-:Y:S05]  /*5c60*/  WARPSYNC.COLLECTIVE R120, `(.L_x_40) ;  /* 0x0000000078087348 */ /* 0x000fea0003c00000 */
[----:B------:R0:W1:Y:S02]  /*5c70*/  SHFL.BFLY P0, R121, R147, R122, R123 ;  /* 0x0c00007a93797389 */ /* 0x000064000000007b */
[----:B01----:R-:W-:Y:S05]  /*5c80*/  ENDCOLLECTIVE ;  /* 0x000000000000791b */ /* 0x003fea0003800000 */
.L_x_40:
[----:B------:R-:W-:-:S05]  /*5c90*/  FADD.FTZ R117, R114, R117 ;  /* 0x0000007572757221 */ /* 0x000fca0000010000 */
[----:B------:R-:W-:Y:S02]  /*5ca0*/  MOV R147, R117 ;  /* 0x0000007500937202 */ /* 0x000fe40000000f00 */
[----:B------:R-:W-:-:S07]  /*5cb0*/  MOV R119, R121 ;  /* 0x0000007900777202 */ /* 0x000fce0000000f00 */
[----:B------:R-:W-:Y:S05]  /*5cc0*/  WARPSYNC.COLLECTIVE R120, `(.L_x_41) ;  /* 0x0000000078087348 */ /* 0x000fea0003c00000 */
[----:B------:R0:W1:Y:S02]  /*5cd0*/  SHFL.BFLY P0, R121, R147, R122, R123 ;  /* 0x0c00007a93797389 */ /* 0x000064000000007b */
[----:B01----:R-:W-:Y:S05]  /*5ce0*/  ENDCOLLECTIVE ;  /* 0x000000000000791b */ /* 0x003fea0003800000 */
.L_x_41:
[----:B------:R-:W-:-:S05]  /*5cf0*/  FADD.FTZ R119, R116, R119 ;  /* 0x0000007774777221 */ /* 0x000fca0000010000 */
[----:B------:R-:W-:Y:S01]  /*5d00*/  MOV R147, R119 ;  /* 0x0000007700937202 */ /* 0x000fe20000000f00 */
[----:B------:R-:W-:Y:S01]  /*5d10*/  HFMA2 R122, -RZ, RZ, 0, 9.5367431640625e-07 ;  /* 0x00000010ff7a7431 */ /* 0x000fe200000001ff */
[----:B------:R-:W-:-:S07]  /*5d20*/  MOV R118, R121 ;  /* 0x0000007900767202 */ /* 0x000fce0000000f00 */
[----:B------:R-:W-:Y:S05]  /*5d30*/  WARPSYNC.COLLECTIVE R120, `(.L_x_42) ;  /* 0x0000000078087348 */ /* 0x000fea0003c00000 */
[----:B------:R0:W1:Y:S02]  /*5d40*/  SHFL.BFLY P0, R121, R147, R122, R123 ;  /* 0x0c00007a93797389 */ /* 0x000064000000007b */
[----:B01----:R-:W-:Y:S05]  /*5d50*/  ENDCOLLECTIVE ;  /* 0x000000000000791b */ /* 0x003fea0003800000 */
.L_x_42:
[----:B------:R-:W-:-:S05]  /*5d60*/  FADD.FTZ R118, R117, R118 ;  /* 0x0000007675767221 */ /* 0x000fca0000010000 */
[----:B------:R-:W-:Y:S02]  /*5d70*/  MOV R147, R118 ;  /* 0x0000007600937202 */ /* 0x000fe40000000f00 */
[----:B------:R-:W-:-:S07]  /*5d80*/  MOV R112, R121 ;  /* 0x0000007900707202 */ /* 0x000fce0000000f00 */
[----:B------:R-:W-:Y:S05]  /*5d90*/  WARPSYNC.COLLECTIVE R120, `(.L_x_43) ;  /* 0x0000000078087348 */ /* 0x000fea0003c00000 */
[----:B------:R0:W1:Y:S02]  /*5da0*/  SHFL.BFLY P0, R121, R147, R122, R123 ;  /* 0x0c00007a93797389 */ /* 0x000064000000007b */
[----:B01----:R-:W-:Y:S05]  /*5db0*/  ENDCOLLECTIVE ;  /* 0x000000000000791b */ /* 0x003fea0003800000 */
.L_x_43:
[----:B------:R-:W-:Y:S01]  /*5dc0*/  MOV R113, R121 ;  /* 0x0000007900717202 */ /* 0x000fe20000000f00 */
[----:B------:R-:W-:Y:S06]  /*5dd0*/  BRA `(.L_x_44) ;  /* 0xffffffbc00b87947 */ /* 0x000fec000383ffff */
.L_x_45:
[----:B------:R-:W-:-:S00]  /*5de0*/  BRA `(.L_x_45) ;  /* 0xfffffffc00fc7947 */ /* 0x000fc0000383ffff */
[----:B------:R-:W-:-:S00]  /*5df0*/  NOP ;  /* 0x0000000000007918 */ /* 0x000fc00000000000 */
        /* <DEDUP_REMOVED lines=8> */
.L_x_3886:


//--------------------- .text._ZN10layer_norm31ln_parallel_residual_bwd_kernelINS_13Kernel_traitsI13__nv_bfloat16S2_S2_S2_fjLj512ELj1ELj4ELj1ELj16ENS_18Kernel_traits_baseILj512ES2_S2_S2_S2_fjLj128EEEEELb0ELb0ELb1EEEvNS_9BwdParamsE --------------------------
	.section	.text._ZN10layer_norm31ln_parallel_residual_bwd_kernelINS_13Kernel_traitsI13__nv_bfloat16S2_S2_S2_fjLj512ELj1ELj4ELj1ELj16ENS_18Kernel_traits_baseILj512ES2_S2_S2_S2_fjLj128EEEEELb0ELb0ELb1EEEvNS_9BwdParamsE,"ax",@progbits
	.align	128
        .global         _ZN10layer_norm31ln_parallel_residual_bwd_kernelINS_13Kernel_traitsI13__nv_bfloat16S2_S2_S2_fjLj512ELj1ELj4ELj1ELj16ENS_18Kernel_traits_baseILj512ES2_S2_S2_S2_fjLj128EEEEELb0ELb0ELb1EEEvNS_9BwdParamsE
        .type           _ZN10layer_norm31ln_parallel_residual_bwd_kernelINS_13Kernel_traitsI13__nv_bfloat16S2_S2_S2_fjLj512ELj1ELj4ELj1ELj16ENS_18Kernel_traits_baseILj512ES2_S2_S2_S2_fjLj128EEEEELb0ELb0ELb1EEEvNS_9BwdParamsE,@function
        .size           _ZN10layer_norm31ln_parallel_residual_bwd_kernelINS_13Kernel_traitsI13__nv_bfloat16S2_S2_S2_fjLj512ELj1ELj4ELj1ELj16ENS_18Kernel_traits_baseILj512ES2_S2_S2_S2_fjLj128EEEEELb0ELb0ELb1EEEvNS_9BwdParamsE,(.L_x_3887 - _ZN10layer_norm31ln_parallel_residual_bwd_kernelINS_13Kernel_traitsI13__nv_bfloat16S2_S2_S2_fjLj512ELj1ELj4ELj1ELj16ENS_18Kernel_traits_baseILj512ES2_S2_S2_S2_fjLj128EEEEELb0ELb0ELb1EEEvNS_9BwdParamsE)
        .other          _ZN10layer_norm31ln_parallel_residual_bwd_kernelINS_13Kernel_traitsI13__nv_bfloat16S2_S2_S2_fjLj512ELj1ELj4ELj1ELj16ENS_18Kernel_traits_baseILj512ES2_S2_S2_S2_fjLj128EEEEELb0ELb0ELb1EEEvNS_9BwdParamsE,@"STO_CUDA_ENTRY STV_DEFAULT"
_ZN10layer_norm31ln_parallel_residual_bwd_kernelINS_13Kernel_traitsI13__nv_bfloat16S2_S2_S2_fjLj512ELj1ELj4ELj1ELj16ENS_18Kernel_traits_baseILj512ES2_S2_S2_S2_fjLj128EEEEELb0ELb0ELb1EEEvNS_9BwdParamsE:
.text._ZN10layer_norm31ln_parallel_residual_bwd_kernelINS_13Kernel_traitsI13__nv_bfloat16S2_S2_S2_fjLj512ELj1ELj4ELj1ELj16ENS_18Kernel_traits_baseILj512ES2_S2_S2_S2_fjLj128EEEEELb0ELb0ELb1EEEvNS_9BwdParamsE:
[----:B------:R-:W-:Y:S01]  /*0000*/  LDC R1, c[0x0][0x37c] ;  /* 0x0000df00ff017b82 */ /* 0x000fe20000000800 */
[----:B------:R-:W0:Y:S07]  /*0010*/  S2R R140, SR_TID.X ;  /* 0x00000000008c7919 */ /* 0x000e2e0000002100 */
[----:B------:R-:W1:Y:S01]  /*0020*/  S2UR UR4, SR_CTAID.X ;  /* 0x00000000000479c3 */ /* 0x000e620000002500 */
[----:B------:R-:W2:Y:S01]  /*0030*/  LDCU UR5, c[0x0][0x384] ;  /* 0x00007080ff0577ac */ /* 0x000ea20008000800 */
[----:B------:R-:W-:Y:S01]  /*0040*/  BSSY B0, `(.L_x_46) ;  /* 0x0000495000007945 */ /* 0x000fe20003800000 */
[----:B------:R-:W-:-:S02]  /*0050*/  CS2R R60, SRZ ;  /* 0x00000000003c7805 */ /* 0x000fc4000001ff00 */
[----:B------:R-:W-:Y:S01]  /*0060*/  CS2R R62, SRZ ;  /* 0x00000000003e7805 */ /* 0x000fe2000001ff00 */
[----:B------:R-:W3:Y:S01]  /*0070*/  LDCU.64 UR10, c[0x0][0x358] ;  /* 0x00006b00ff0a77ac */ /* 0x000ee20008000a00 */
[----:B------:R-:W-:Y:S02]  /*0080*/  CS2R R56, SRZ ;  /* 0x0000000000387805 */ /* 0x000fe4000001ff00 */
[----:B------:R-:W-:Y:S02]  /*0090*/  CS2R R58, SRZ ;  /* 0x00000000003a7805 */ /* 0x000fe4000001ff00 */
[----:B------:R-:W-:Y:S01]  /*00a0*/  CS2R R80, SRZ ;  /* 0x0000000000507805 */ /* 0x000fe2000001ff00 */
[----:B------:R-:W4:Y:S01]  /*00b0*/  LDCU UR13, c[0x0][0x388] ;  /* 0x00007100ff0d77ac */ /* 0x000f220008000800 */
[----:B------:R-:W-:Y:S02]  /*00c0*/  CS2R R82, SRZ ;  /* 0x0000000000527805 */ /* 0x000fe4000001ff00 */
[----:B------:R-:W-:-:S02]  /*00d0*/  CS2R R84, SRZ ;  /* 0x0000000000547805 */ /* 0x000fc4000001ff00 */
[----:B------:R-:W-:Y:S01]  /*00e0*/  CS2R R86, SRZ ;  /* 0x0000000000567805 */ /* 0x000fe2000001ff00 */
[----:B------:R-:W0:Y:S01]  /*00f0*/  LDCU.U8 UR12, c[0x0][0x410] ;  /* 0x00008200ff0c77ac */ /* 0x000e220008000000 */
[----:B------:R-:W-:Y:S02]  /*0100*/  CS2R R74, SRZ ;  /* 0x00000000004a7805 */ /* 0x000fe4000001ff00 */
[----:B------:R-:W-:Y:S02]  /*0110*/  CS2R R72, SRZ ;  /* 0x0000000000487805 */ /* 0x000fe4000001ff00 */
[----:B------:R-:W-:Y:S01]  /*0120*/  CS2R R78, SRZ ;  /* 0x00000000004e7805 */ /* 0x000fe2000001ff00 */
[----:B------:R-:W0:Y:S01]  /*0130*/  LDCU UR16, c[0x0][0x400] ;  /* 0x00008000ff1077ac */ /* 0x000e220008000800 */
[----:B------:R-:W-:Y:S02]  /*0140*/  CS2R R76, SRZ ;  /* 0x00000000004c7805 */ /* 0x000fe4000001ff00 */
[----:B------:R-:W-:-:S02]  /*0150*/  CS2R R54, SRZ ;  /* 0x0000000000367805 */ /* 0x000fc4000001ff00 */
[----:B------:R-:W-:Y:S01]  /*0160*/  CS2R R52, SRZ ;  /* 0x0000000000347805 */ /* 0x000fe2000001ff00 */
[----:B------:R-:W2:Y:S01]  /*0170*/  LDCU.64 UR6, c[0x0][0x470] ;  /* 0x00008e00ff0677ac */ /* 0x000ea20008000a00 */
[----:B------:R-:W-:Y:S02]  /*0180*/  CS2R R50, SRZ ;  /* 0x0000000000327805 */ /* 0x000fe4000001ff00 */
[----:B------:R-:W-:Y:S02]  /*0190*/  CS2R R48, SRZ ;  /* 0x0000000000307805 */ /* 0x000fe4000001ff00 */
[----:B------:R-:W-:Y:S01]  /*01a0*/  CS2R R90, SRZ ;  /* 0x00000000005a7805 */ /* 0x000fe2000001ff00 */
[----:B-1----:R-:W-:Y:S01]  /*01b0*/  USHF.L.U32 UR4, UR4, 0x2, URZ ;  /* 0x0000000204047899 */ /* 0x002fe200080006ff */
[----:B------:R-:W-:Y:S01]  /*01c0*/  CS2R R88, SRZ ;  /* 0x0000000000587805 */ /* 0x000fe2000001ff00 */
[----:B------:R-:W1:Y:S01]  /*01d0*/  LDCU.64 UR8, c[0x0][0x478] ;  /* 0x00008f00ff0877ac */ /* 0x000e620008000a00 */
[----:B------:R-:W-:-:S02]  /*01e0*/  CS2R R70, SRZ ;  /* 0x0000000000467805 */ /* 0x000fc4000001ff00 */
[----:B------:R-:W-:Y:S02]  /*01f0*/  CS2R R68, SRZ ;  /* 0x0000000000447805 */ /* 0x000fe4000001ff00 */
[----:B------:R-:W-:Y:S02]  /*0200*/  CS2R R46, SRZ ;  /* 0x00000000002e7805 */ /* 0x000fe4000001ff00 */
[----:B0-----:R-:W-:Y:S01]  /*0210*/  SHF.R.U32.HI R0, RZ, 0x5, R140 ;  /* 0x00000005ff007819 */ /* 0x001fe2000001168c */
[----:B------:R-:W0:Y:S01]  /*0220*/  LDCU.64 UR14, c[0x0][0x438] ;  /* 0x00008700ff0e77ac */ /* 0x000e220008000a00 */
[----:B------:R-:W-:Y:S02]  /*0230*/  CS2R R44, SRZ ;  /* 0x00000000002c7805 */ /* 0x000fe4000001ff00 */
[----:B------:R-:W-:Y:S02]  /*0240*/  CS2R R42, SRZ ;  /* 0x00000000002a7805 */ /* 0x000fe4000001ff00 */
[----:B------:R-:W-:-:S02]  /*0250*/  LOP3.LUT R122, R0, UR4, RZ, 0xfc, !PT ;  /* 0x00000004007a7c12 */ /* 0x000fc4000f8efcff */
[----:B------:R-:W-:Y:S02]  /*0260*/  CS2R R40, SRZ ;  /* 0x0000000000287805 */ /* 0x000fe4000001ff00 */
[----:B------:R-:W-:Y:S02]  /*0270*/  CS2R R6, SRZ ;  /* 0x0000000000067805 */ /* 0x000fe4000001ff00 */
[----:B------:R-:W-:Y:S02]  /*0280*/  CS2R R4, SRZ ;  /* 0x0000000000047805 */ /* 0x000fe4000001ff00 */
[----:B--2---:R-:W-:Y:S02]  /*0290*/  ISETP.GE.AND P0, PT, R122, UR5, PT ;  /* 0x000000057a007c0c */ /* 0x004fe4000bf06270 */
[----:B------:R-:W-:Y:S02]  /*02a0*/  CS2R R66, SRZ ;  /* 0x0000000000427805 */ /* 0x000fe4000001ff00 */
[----:B------:R-:W-:-:S02]  /*02b0*/  CS2R R64, SRZ ;  /* 0x0000000000407805 */ /* 0x000fc4000001ff00 */
[----:B------:R-:W-:Y:S02]  /*02c0*/  CS2R R38, SRZ ;  /* 0x0000000000267805 */ /* 0x000fe4000001ff00 */
[----:B------:R-:W-:Y:S02]  /*02d0*/  CS2R R36, SRZ ;  /* 0x0000000000247805 */ /* 0x000fe4000001ff00 */
[----:B------:R-:W-:Y:S02]  /*02e0*/  CS2R R34, SRZ ;  /* 0x0000000000227805 */ /* 0x000fe4000001ff00 */
[----:B------:R-:W-:Y:S01]  /*02f0*/  CS2R R32, SRZ ;  /* 0x0000000000207805 */ /* 0x000fe2000001ff00 */
[----:B01-34-:R-:W-:Y:S06]  /*0300*/  @P0 BRA `(.L_x_47) ;  /* 0x0000004400a00947 */ /* 0x01bfec0003800000 */
[----:B------:R-:W0:Y:S01]  /*0310*/  LDC.64 R2, c[0x0][0x3d0] ;  /* 0x0000f400ff027b82 */ /* 0x000e220000000a00 */
[----:B------:R-:W-:-:S07]  /*0320*/  LOP3.LUT R140, R140, 0x1f, RZ, 0xc0, !PT ;  /* 0x0000001f8c8c7812 */ /* 0x000fce00078ec0ff */
[----:B------:R-:W1:Y:S01]  /*0330*/  LDC.64 R4, c[0x0][0x3d8] ;  /* 0x0000f600ff047b82 */ /* 0x000e620000000a00 */
[----:B0-----:R-:W-:-:S05]  /*0340*/  IMAD.WIDE.U32 R2, R140, 0x10, R2 ;  /* 0x000000108c027825 */ /* 0x001fca00078e0002 */
[----:B------:R-:W2:Y:S01]  /*0350*/  LDG.E.128 R20, desc[UR10][R2.64] ;  /* 0x0000000a02147981 */ /* 0x000ea2000c1e1d00 */
[----:B-1----:R-:W-:-:S03]  /*0360*/  IMAD.WIDE.U32 R4, R140, 0x10, R4 ;  /* 0x000000108c047825 */ /* 0x002fc600078e0004 */
[----:B------:R0:W3:Y:S04]  /*0370*/  LDG.E.128 R12, desc[UR10][R2.64+0x200] ;  /* 0x0002000a020c7981 */ /* 0x0000e8000c1e1d00 */
[----:B------:R-:W4:Y:S04]  /*0380*/  LDG.E.128 R16, desc[UR10][R4.64] ;  /* 0x0000000a04107981 */ /* 0x000f28000c1e1d00 */
[----:B------:R1:W5:Y:S01]  /*0390*/  LDG.E.128 R8, desc[UR10][R4.64+0x200] ;  /* 0x0002000a04087981 */ /* 0x000362000c1e1d00 */
[----:B------:R-:W-:Y:S01]  /*03a0*/  HFMA2 R104, -RZ, RZ, 0, 0 ;  /* 0x00000000ff687431 */ /* 0x000fe200000001ff */
[----:B------:R-:W-:Y:S01]  /*03b0*/  BSSY B1, `(.L_x_48) ;  /* 0x000041d000017945 */ /* 0x000fe20003800000 */
        /* <DEDUP_REMOVED lines=8> */
[----:B0-----:R-:W-:Y:S02]  /*0440*/  CS2R R2, SRZ ;  /* 0x0000000000027805 */ /* 0x001fe4000001ff00 */
[----:B-1----:R-:W-:Y:S02]  /*0450*/  CS2R R4, SRZ ;  /* 0x0000000000047805 */ /* 0x002fe4000001ff00 */
        /* <DEDUP_REMOVED lines=13> */
[----:B------:R-:W-:Y:S02]  /*0530*/  MOV R123, RZ ;  /* 0x000000ff007b7202 */ /* 0x000fe40000000f00 */
[----:B--2---:R-:W-:-:S02]  /*0540*/  PRMT R121, R20, 0x7632, R121 ;  /* 0x0000763214797816 */ /* 0x004fc40000000079 */
[----:B------:R-:W-:Y:S02]  /*0550*/  PRMT R120, R21, 0x7632, R120 ;  /* 0x0000763215787816 */ /* 0x000fe40000000078 */
[----:B------:R-:W-:Y:S02]  /*0560*/  PRMT R119, R22, 0x7632, R119 ;  /* 0x0000763216777816 */ /* 0x000fe40000000077 */
[----:B------:R-:W-:Y:S02]  /*0570*/  PRMT R118, R23, 0x7632, R118 ;  /* 0x0000763217767816 */ /* 0x000fe40000000076 */
[----:B----4-:R-:W-:Y:S02]  /*0580*/  PRMT R117, R16, 0x7632, R117 ;  /* 0x0000763210757816 */ /* 0x010fe40000000075 */
[----:B------:R-:W-:Y:S02]  /*0590*/  PRMT R116, R17, 0x7632, R116 ;  /* 0x0000763211747816 */ /* 0x000fe40000000074 */
[----:B------:R-:W-:-:S02]  /*05a0*/  PRMT R115, R18, 0x7632, R115 ;  /* 0x0000763212737816 */ /* 0x000fc40000000073 */
[----:B------:R-:W-:Y:S02]  /*05b0*/  PRMT R114, R19, 0x7632, R114 ;  /* 0x0000763213727816 */ /* 0x000fe40000000072 */
[----:B---3--:R-:W-:Y:S02]  /*05c0*/  PRMT R113, R12, 0x7632, R113 ;  /* 0x000076320c717816 */ /* 0x008fe40000000071 */
[----:B------:R-:W-:Y:S02]  /*05d0*/  PRMT R112, R13, 0x7632, R112 ;  /* 0x000076320d707816 */ /* 0x000fe40000000070 */
[----:B------:R-:W-:Y:S02]  /*05e0*/  PRMT R111, R14, 0x7632, R111 ;  /* 0x000076320e6f7816 */ /* 0x000fe4000000006f */
[----:B------:R-:W-:Y:S02]  /*05f0*/  PRMT R110, R15, 0x7632, R110 ;  /* 0x000076320f6e7816 */ /* 0x000fe4000000006e */
[----:B-----5:R-:W-:-:S02]  /*0600*/  PRMT R109, R8, 0x7632, R109 ;  /* 0x00007632086d7816 */ /* 0x020fc4000000006d */
[----:B------:R-:W-:Y:S02]  /*0610*/  PRMT R108, R9, 0x7632, R108 ;  /* 0x00007632096c7816 */ /* 0x000fe4000000006c */
[----:B------:R-:W-:Y:S02]  /*0620*/  PRMT R107, R10, 0x7632, R107 ;  /* 0x000076320a6b7816 */ /* 0x000fe4000000006b */
[----:B------:R-:W-:Y:S02]  /*0630*/  PRMT R106, R11, 0x7632, R106 ;  /* 0x000076320b6a7816 */ /* 0x000fe4000000006a */
[----:B------:R-:W-:Y:S02]  /*0640*/  SHF.L.U32 R139, R20, 0x10, RZ ;  /* 0x00000010148b7819 */ /* 0x000fe400000006ff */
[----:B------:R-:W-:Y:S02]  /*0650*/  SHF.L.U32 R138, R21, 0x10, RZ ;  /* 0x00000010158a7819 */ /* 0x000fe400000006ff */
[----:B------:R-:W-:-:S02]  /*0660*/  CS2R R20, SRZ ;  /* 0x0000000000147805 */ /* 0x000fc4000001ff00 */
[----:B------:R-:W-:Y:S02]  /*0670*/  SHF.L.U32 R137, R22, 0x10, RZ ;  /* 0x0000001016897819 */ /* 0x000fe400000006ff */
[----:B------:R-:W-:Y:S02]  /*0680*/  SHF.L.U32 R136, R23, 0x10, RZ ;  /* 0x0000001017887819 */ /* 0x000fe400000006ff */
[----:B------:R-:W-:Y:S02]  /*0690*/  CS2R R22, SRZ ;  /* 0x0000000000167805 */ /* 0x000fe4000001ff00 */
        /* <DEDUP_REMOVED lines=20> */
[----:B------:R-:W-:-:S02]  /*07e0*/  SHF.L.U32 R119, R119, 0x10, RZ ;  /* 0x0000001077777819 */ /* 0x000fc400000006ff */
[----:B------:R-:W-:Y:S02]  /*07f0*/  SHF.L.U32 R118, R118, 0x10, RZ ;  /* 0x0000001076767819 */ /* 0x000fe400000006ff */
[----:B------:R-:W-:Y:S02]  /*0800*/  SHF.L.U32 R117, R117, 0x10, RZ ;  /* 0x0000001075757819 */ /* 0x000fe400000006ff */
[----:B------:R-:W-:Y:S02]  /*0810*/  SHF.L.U32 R116, R116, 0x10, RZ ;  /* 0x0000001074747819 */ /* 0x000fe400000006ff */
        /* <DEDUP_REMOVED lines=9> */
[----:B------:R-:W-:-:S07]  /*08b0*/  SHF.L.U32 R106, R106, 0x10, RZ ;  /* 0x000000106a6a7819 */ /* 0x000fce00000006ff */
.L_x_66:
[----:B0-----:R-:W0:Y:S01]  /*08c0*/  LDC.64 R60, c[0x0][0x3a8] ;  /* 0x0000ea00ff3c7b82 */ /* 0x001e220000000a00 */
[----:B------:R-:W-:-:S05]  /*08d0*/  IMAD R0, R122, UR13, RZ ;  /* 0x0000000d7a007c24 */ /* 0x000fca000f8e02ff */
[----:B------:R-:W-:Y:S02]  /*08e0*/  SHF.R.S32.HI R49, RZ, 0x1f, R0 ;  /* 0x0000001fff317819 */ /* 0x000fe40000011400 */
[----:B------:R-:W1:Y:S02]  /*08f0*/  LDC.64 R66, c[0x0][0x3c0] ;  /* 0x0000f000ff427b82 */ /* 0x000e640000000a00 */
[----:B------:R-:W-:-:S04]  /*0900*/  LEA.HI R49, R49, R0, RZ, 0x3 ;  /* 0x0000000031317211 */ /* 0x000fc800078f18ff */
[----:B------:R-:W-:Y:S02]  /*0910*/  LEA.HI.SX32 R142, R49, R140, 0x1d ;  /* 0x0000008c318e7211 */ /* 0x000fe400078feaff */
[----:B------:R-:W2:Y:S08]  /*0920*/  LDC.64 R64, c[0x0][0x430] ;  /* 0x00010c00ff407b82 */ /* 0x000eb00000000a00 */
[----:B------:R-:W3:Y:S01]  /*0930*/  LDC.64 R68, c[0x0][0x428] ;  /* 0x00010a00ff447b82 */ /* 0x000ee20000000a00 */
[----:B0-----:R-:W-:-:S06]  /*0940*/  IMAD.WIDE.U32 R48, R142, 0x10, R60 ;  /* 0x000000108e307825 */ /* 0x001fcc00078e003c */
[----:B------:R-:W4:Y:S01]  /*0950*/  LDG.E.128 R48, desc[UR10][R48.64] ;  /* 0x0000000a30307981 */ /* 0x000f22000c1e1d00 */
[----:B------:R-:W0:Y:S01]  /*0960*/  LDC.64 R144, c[0x0][0x3c8] ;  /* 0x0000f200ff907b82 */ /* 0x000e220000000a00 */
[----:B-1----:R-:W-:-:S05]  /*0970*/  IMAD.WIDE R66, R122, 0x4, R66 ;  /* 0x000000047a427825 */ /* 0x002fca00078e0242 */
[----:B------:R-:W4:Y:S01]  /*0980*/  LDG.E R0, desc[UR10][R66.64] ;  /* 0x0000000a42007981 */ /* 0x000f22000c1e1900 */
[----:B--2---:R-:W-:-:S06]  /*0990*/  IMAD.WIDE.U32 R56, R142, 0x10, R64 ;  /* 0x000000108e387825 */ /* 0x004fcc00078e0040 */
[----:B------:R-:W2:Y:S01]  /*09a0*/  LDG.E.128 R56, desc[UR10][R56.64] ;  /* 0x0000000a38387981 */ /* 0x000ea2000c1e1d00 */
[----:B---3--:R-:W-:-:S06]  /*09b0*/  IMAD.WIDE.U32 R52, R142, 0x10, R68 ;  /* 0x000000108e347825 */ /* 0x008fcc00078e0044 */
[----:B------:R-:W3:Y:S01]  /*09c0*/  LDG.E.128 R52, desc[UR10][R52.64] ;  /* 0x0000000a34347981 */ /* 0x000ee2000c1e1d00 */
[----:B0-----:R-:W-:-:S05]  /*09d0*/  IMAD.WIDE R144, R122, 0x4, R144 ;  /* 0x000000047a907825 */ /* 0x001fca00078e0290 */
[----:B------:R0:W3:Y:S01]  /*09e0*/  LDG.E R141, desc[UR10][R144.64] ;  /* 0x0000000a908d7981 */ /* 0x0000e2000c1e1900 */
[----:B------:R-:W-:-:S05]  /*09f0*/  IADD3 R105, PT, PT, R142, 0x20, RZ ;  /* 0x000000208e697810 */ /* 0x000fca0007ffe0ff */
[----:B------:R-:W-:-:S06]  /*0a00*/  IMAD.WIDE.U32 R60, R105, 0x10, R60 ;  /* 0x00000010693c7825 */ /* 0x000fcc00078e003c */
[----:B------:R-:W3:Y:S01]  /*0a10*/  LDG.E.128 R60, desc[UR10][R60.64] ;  /* 0x0000000a3c3c7981 */ /* 0x000ee2000c1e1d00 */
[----:B------:R-:W-:-:S04]  /*0a20*/  IMAD.WIDE.U32 R64, R105, 0x10, R64 ;  /* 0x0000001069407825 */ /* 0x000fc800078e0040 */
[----:B------:R-:W-:Y:S02]  /*0a30*/  IMAD.WIDE.U32 R68, R105, 0x10, R68 ;  /* 0x0000001069447825 */ /* 0x000fe400078e0044 */
[----:B------:R-:W3:Y:S04]  /*0a40*/  LDG.E.128 R64, desc[UR10][R64.64] ;  /* 0x0000000a40407981 */ /* 0x000ee8000c1e1d00 */
[----:B------:R-:W3:Y:S01]  /*0a50*/  LDG.E.128 R68, desc[UR10][R68.64] ;  /* 0x0000000a44447981 */ /* 0x000ee2000c1e1d00 */
[----:B------:R-:W-:-:S04]  /*0a60*/  ISETP.NE.U32.AND P0, PT, RZ, UR14, PT ;  /* 0x0000000eff007c0c */ /* 0x000fc8000bf05070 */
[----:B------:R-:W-:-:S13]  /*0a70*/  ISETP.NE.AND.EX P0, PT, RZ, UR15, PT, P0 ;  /* 0x0000000fff007c0c */ /* 0x000fda000bf05300 */
[----:B------:R-:W1:Y:S08]  /*0a80*/  @P0 LDC.64 R146, c[0x0][0x438] ;  /* 0x00010e00ff920b82 */ /* 0x000e700000000a00 */
[----:B0-----:R-:W0:Y:S01]  /*0a90*/  @P0 LDC.64 R144, c[0x0][0x438] ;  /* 0x00010e00ff900b82 */ /* 0x001e220000000a00 */
[----:B------:R-:W-:Y:S01]  /*0aa0*/  ISETP.NE.AND P2, PT, RZ, UR12, PT ;  /* 0x0000000cff007c0c */ /* 0x000fe2000bf45270 */
[----:B-1----:R-:W-:-:S05]  /*0ab0*/  @P0 IMAD.WIDE.U32 R146, R142, 0x10, R146 ;  /* 0x000000108e920825 */ /* 0x002fca00078e0092 */
[----:B-----5:R-:W5:Y:S01]  /*0ac0*/  @P0 LDG.E.128 R32, desc[UR10][R146.64] ;  /* 0x0000000a92200981 */ /* 0x020f62000c1e1d00 */
[----:B0-----:R-:W-:-:S05]  /*0ad0*/  @P0 IMAD.WIDE.U32 R144, R105, 0x10, R144 ;  /* 0x0000001069900825 */ /* 0x001fca00078e0090 */
[----:B------:R0:W5:Y:S01]  /*0ae0*/  @P0 LDG.E.128 R36, desc[UR10][R144.64] ;  /* 0x0000000a90240981 */ /* 0x000162000c1e1d00 */
[----:B------:R-:W-:Y:S01]  /*0af0*/  UMOV UR4, 0xffffffff ;  /* 0xffffffff00047882 */ /* 0x000fe20000000000 */
[----:B------:R-:W-:-:S04]  /*0b00*/  ISETP.NE.U32.AND P1, PT, RZ, UR14, PT ;  /* 0x0000000eff007c0c */ /* 0x000fc8000bf25070 */
[----:B------:R-:W-:Y:S02]  /*0b10*/  ISETP.NE.AND.EX P1, PT, RZ, UR15, PT, P1 ;  /* 0x0000000fff007c0c */ /* 0x000fe4000bf25310 */
[----:B----4-:R-:W-:Y:S02]  /*0b20*/  SHF.L.U32 R143, R48, 0x10, RZ ;  /* 0x00000010308f7819 */ /* 0x010fe400000006ff */
[----:B------:R-:W-:Y:S02]  /*0b30*/  SHF.L.U32 R151, R49, 0x10, RZ ;  /* 0x0000001031977819 */ /* 0x000fe400000006ff */
[----:B------:R-:W-:-:S05]  /*0b40*/  FSEL R154, R0, RZ, !P2 ;  /* 0x000000ff009a7208 */ /* 0x000fca0005000000 */
[C---:B------:R-:W-:Y:S01]  /*0b50*/  FADD.FTZ R0, -R154.reuse, R143 ;  /* 0x0000008f9a007221 */ /* 0x040fe20000010100 */
[----:B------:R-:W-:Y:S01]  /*0b60*/  FADD.FTZ R148, -R154, R151 ;  /* 0x000000979a947221 */ /* 0x000fe20000010100 */
[----:B--2---:R-:W-:Y:S02]  /*0b70*/  SHF.L.U32 R150, R56, 0x10, RZ ;  /* 0x0000001038967819 */ /* 0x004fe400000006ff */
[----:B------:R-:W-:Y:S02]  /*0b80*/  SHF.L.U32 R153, R57, 0x10, RZ ;  /* 0x0000001039997819 */ /* 0x000fe400000006ff */
[----:B0-----:R-:W-:Y:S01]  /*0b90*/  SHF.L.U32 R145, R50, 0x10, RZ ;  /* 0x0000001032917819 */ /* 0x001fe200000006ff */
[----:B------:R-:W-:Y:S01]  /*0ba0*/  FMUL.FTZ R146, R135, R150 ;  /* 0x0000009687927220 */ /* 0x000fe20000410000 */
[----:B---3--:R-:W-:Y:S01]  /*0bb0*/  SHF.L.U32 R149, R52, 0x10, RZ ;  /* 0x0000001034957819 */ /* 0x008fe200000006ff */
[----:B------:R-:W-:Y:S01]  /*0bc0*/  FMUL.FTZ R147, R134, R153 ;  /* 0x0000009986937220 */ /* 0x000fe20000410000 */
[----:B------:R-:W-:Y:S01]  /*0bd0*/  SHF.L.U32 R143, R53, 0x10, RZ ;  /* 0x00000010358f7819 */ /* 0x000fe200000006ff */
[C---:B------:R-:W-:Y:S01]  /*0be0*/  FMUL.FTZ R0, R141.reuse, R0 ;  /* 0x000000008d007220 */ /* 0x040fe20000410000 */
[----:B------:R-:W-:Y:S01]  /*0bf0*/  FMUL.FTZ R148, R141, R148 ;  /* 0x000000948d947220 */ /* 0x000fe20000410000 */
[----:B------:R-:W-:-:S02]  /*0c00*/  FADD.FTZ R104, R149, R104 ;  /* 0x0000006895687221 */ /* 0x000fc40000010000 */
[----:B------:R-:W-:Y:S01]  /*0c10*/  FADD.FTZ R96, R143, R96 ;  /* 0x000000608f607221 */ /* 0x000fe20000010000 */
[-C--:B------:R-:W-:Y:S01]  /*0c20*/  FFMA.FTZ R123, R0, R149.reuse, R123 ;  /* 0x00000095007b7223 */ /* 0x080fe2000001007b */
[----:B------:R-:W-:Y:S01]  /*0c30*/  FFMA.FTZ R149, R139, R149, R146 ;  /* 0x000000958b957223 */ /* 0x000fe20000010092 */
[-C--:B------:R-:W-:Y:S01]  /*0c40*/  FFMA.FTZ R97, R148, R143.reuse, R97 ;  /* 0x0000008f94617223 */ /* 0x080fe20000010061 */
[----:B------:R-:W-:Y:S01]  /*0c50*/  FFMA.FTZ R147, R138, R143, R147 ;  /* 0x0000008f8a937223 */ /* 0x000fe20000010093 */
[----:B------:R-:W-:Y:S01]  /*0c60*/  SHF.L.U32 R143, R58, 0x10, RZ ;  /* 0x000000103a8f7819 */ /* 0x000fe200000006ff */
[----:B------:R-:W-:Y:S01]  /*0c70*/  FADD.FTZ R146, -R154, R145 ;  /* 0x000000919a927221 */ /* 0x000fe20000010100 */
[----:B------:R-:W-:Y:S02]  /*0c80*/  SHF.L.U32 R145, R54, 0x10, RZ ;  /* 0x0000001036917819 */ /* 0x000fe400000006ff */
[----:B------:R-:W-:Y:S01]  /*0c90*/  SHF.L.U32 R151, R51, 0x10, RZ ;  /* 0x0000001033977819 */ /* 0x000fe200000006ff */
[----:B------:R-:W-:Y:S01]  /*0ca0*/  FMUL.FTZ R146, R141, R146 ;  /* 0x000000928d927220 */ /* 0x000fe20000410000 */
[----:B------:R-:W-:Y:S01]  /*0cb0*/  FMUL.FTZ R144, R133, R143 ;  /* 0x0000008f85907220 */ /* 0x000fe20000410000 */
[----:B------:R-:W-:Y:S01]  /*0cc0*/  FADD.FTZ R88, R145, R88 ;  /* 0x0000005891587221 */ /* 0x000fe20000010000 */
[----:B------:R-:W-:Y:S01]  /*0cd0*/  FADD.FTZ R102, R150, R102 ;  /* 0x0000006696667221 */ /* 0x000fe20000010000 */
[-C--:B------:R-:W-:Y:S01]  /*0ce0*/  FFMA.FTZ R89, R146, R145.reuse, R89 ;  /* 0x0000009192597223 */ /* 0x080fe20000010059 */
[----:B------:R-:W-:Y:S01]  /*0cf0*/  FFMA.FTZ R103, R0, R150, R103 ;  /* 0x0000009600677223 */ /* 0x000fe20000010067 */
[----:B------:R-:W-:Y:S01]  /*0d00*/  FFMA.FTZ R145, R137, R145, R144 ;  /* 0x0000009189917223 */ /* 0x000fe20000010090 */
[----:B------:R-:W-:Y:S01]  /*0d10*/  FADD.FTZ R144, -R154, R151 ;  /* 0x000000979a907221 */ /* 0x000fe20000010100 */
[----:B------:R-:W-:Y:S01]  /*0d20*/  SHF.L.U32 R150, R59, 0x10, RZ ;  /* 0x000000103b967819 */ /* 0x000fe200000006ff */
[----:B------:R-:W-:Y:S01]  /*0d30*/  FADD.FTZ R86, R143, R86 ;  /* 0x000000568f567221 */ /* 0x000fe20000010000 */
[----:B------:R-:W-:Y:S01]  /*0d40*/  FFMA.FTZ R87, R146, R143, R87 ;  /* 0x0000008f92577223 */ /* 0x000fe20000010057 */
[----:B------:R-:W-:Y:S01]  /*0d50*/  SHF.L.U32 R143, R55, 0x10, RZ ;  /* 0x00000010378f7819 */ /* 0x000fe200000006ff */
[----:B------:R-:W-:Y:S01]  /*0d60*/  FMUL.FTZ R144, R141, R144 ;  /* 0x000000908d907220 */ /* 0x000fe20000410000 */
[----:B------:R-:W-:Y:S01]  /*0d70*/  FMUL.FTZ R151, R132, R150 ;  /* 0x0000009684977220 */ /* 0x000fe20000410000 */
[----:B------:R-:W-:-:S02]  /*0d80*/  PRMT R48, R48, 0x7632, R48 ;  /* 0x0000763230307816 */ /* 0x000fc40000000030 */
[----:B------:R-:W-:Y:S01]  /*0d90*/  FADD.FTZ R80, R143, R80 ;  /* 0x000000508f507221 */ /* 0x000fe20000010000 */
[-C--:B------:R-:W-:Y:S01]  /*0da0*/  FFMA.FTZ R81, R144, R143.reuse, R81 ;  /* 0x0000008f90517223 */ /* 0x080fe20000010051 */
[----:B------:R-:W-:Y:S01]  /*0db0*/  FFMA.FTZ R143, R136, R143, R151 ;  /* 0x0000008f888f7223 */ /* 0x000fe20000010097 */
[----:B------:R-:W-:Y:S02]  /*0dc0*/  SHF.L.U32 R151, R48, 0x10, RZ ;  /* 0x0000001030977819 */ /* 0x000fe400000006ff */
[----:B------:R-:W-:Y:S02]  /*0dd0*/  PRMT R56, R56, 0x7632, R56 ;  /* 0x0000763238387816 */ /* 0x000fe40000000038 */
[----:B------:R-:W-:Y:S01]  /*0de0*/  PRMT R50, R49, 0x7632, R50 ;  /* 0x0000763231327816 */ /* 0x000fe20000000032 */
[----:B------:R-:W-:Y:S01]  /*0df0*/  FADD.FTZ R48, -R154, R151 ;  /* 0x000000979a307221 */ /* 0x000fe20000010100 */
[----:B------:R-:W-:Y:S02]  /*0e00*/  SHF.L.U32 R56, R56, 0x10, RZ ;  /* 0x0000001038387819 */ /* 0x000fe400000006ff */
[----:B------:R-:W-:Y:S01]  /*0e10*/  PRMT R53, R57, 0x7632, R53 ;  /* 0x0000763239357816 */ /* 0x000fe20000000035 */
[----:B------:R-:W-:Y:S01]  /*0e20*/  FMUL.FTZ R48, R141, R48 ;  /* 0x000000308d307220 */ /* 0x000fe20000410000 */
[----:B------:R-:W-:Y:S01]  /*0e30*/  SHF.L.U32 R57, R50, 0x10, RZ ;  /* 0x0000001032397819 */ /* 0x000fe200000006ff */
[----:B------:R-:W-:Y:S01]  /*0e40*/  FADD.FTZ R78, R150, R78 ;  /* 0x0000004e964e7221 */ /* 0x000fe20000010000 */
[----:B------:R-:W-:Y:S01]  /*0e50*/  FFMA.FTZ R79, R144, R150, R79 ;  /* 0x00000096904f7223 */ /* 0x000fe2000001004f */
[----:B------:R-:W-:Y:S01]  /*0e60*/  PRMT R52, R52, 0x7632, R52 ;  /* 0x0000763234347816 */ /* 0x000fe20000000034 */
[-C--:B------:R-:W-:Y:S01]  /*0e70*/  FMUL.FTZ R150, R117, R56.reuse ;  /* 0x0000003875967220 */ /* 0x080fe20000410000 */
[C---:B------:R-:W-:Y:S01]  /*0e80*/  PRMT R50, R53.reuse, 0x7632, R50 ;  /* 0x0000763235327816 */ /* 0x040fe20000000032 */
[----:B------:R-:W-:Y:S01]  /*0e90*/  FADD.FTZ R98, R56, R98 ;  /* 0x0000006238627221 */ /* 0x000fe20000010000 */
[----:B------:R-:W-:Y:S01]  /*0ea0*/  FFMA.FTZ R99, R48, R56, R99 ;  /* 0x0000003830637223 */ /* 0x000fe20000010063 */
[----:B------:R-:W-:Y:S01]  /*0eb0*/  SHF.L.U32 R53, R53, 0x10, RZ ;  /* 0x0000001035357819 */ /* 0x000fe200000006ff */
[----:B------:R-:W-:Y:S01]  /*0ec0*/  FADD.FTZ R56, -R154, R57 ;  /* 0x000000399a387221 */ /* 0x000fe20000010100 */
[----:B------:R-:W-:-:S02]  /*0ed0*/  SHF.L.U32 R52, R52, 0x10, RZ ;  /* 0x0000001034347819 */ /* 0x000fc400000006ff */
[----:B------:R-:W-:Y:S01]  /*0ee0*/  SHF.L.U32 R57, R50, 0x10, RZ ;  /* 0x0000001032397819 */ /* 0x000fe200000006ff */
[----:B------:R-:W-:Y:S01]  /*0ef0*/  FMUL.FTZ R56, R141, R56 ;  /* 0x000000388d387220 */ /* 0x000fe20000410000 */
[----:B------:R-:W-:Y:S01]  /*0f00*/  FMUL.FTZ R151, R116, R53 ;  /* 0x0000003574977220 */ /* 0x000fe20000410000 */
[----:B------:R-:W-:Y:S02]  /*0f10*/  PRMT R50, R50, 0x7632, R50 ;  /* 0x0000763232327816 */ /* 0x000fe40000000032 */
[----:B------:R-:W-:Y:S01]  /*0f20*/  PRMT R55, R51, 0x7632, R55 ;  /* 0x0000763233377816 */ /* 0x000fe20000000037 */
[----:B------:R-:W-:Y:S01]  /*0f30*/  FADD.FTZ R100, R52, R100 ;  /* 0x0000006434647221 */ /* 0x000fe20000010000 */
[----:B------:R-:W-:Y:S01]  /*0f40*/  PRMT R58, R58, 0x7632, R58 ;  /* 0x000076323a3a7816 */ /* 0x000fe2000000003a */
[-C--:B------:R-:W-:Y:S01]  /*0f50*/  FFMA.FTZ R101, R48, R52.reuse, R101 ;  /* 0x0000003430657223 */ /* 0x080fe20000010065 */
[----:B------:R-:W-:Y:S01]  /*0f60*/  FFMA.FTZ R49, R121, R52, R150 ;  /* 0x0000003479317223 */ /* 0x000fe20000010096 */
[----:B------:R-:W-:Y:S01]  /*0f70*/  PRMT R59, R59, 0x7632, R59 ;  /* 0x000076323b3b7816 */ /* 0x000fe2000000003b */
[----:B------:R-:W-:Y:S01]  /*0f80*/  FADD.FTZ R92, R57, R92 ;  /* 0x0000005c395c7221 */ /* 0x000fe20000010000 */
[-C--:B------:R-:W-:Y:S01]  /*0f90*/  FFMA.FTZ R93, R56, R57.reuse, R93 ;  /* 0x00000039385d7223 */ /* 0x080fe2000001005d */
[----:B------:R-:W-:Y:S01]  /*0fa0*/  FFMA.FTZ R52, R120, R57, R151 ;  /* 0x0000003978347223 */ /* 0x000fe20000010097 */
[----:B------:R-:W-:-:S02]  /*0fb0*/  SHF.L.U32 R51, R50, 0x10, RZ ;  /* 0x0000001032337819 */ /* 0x000fc400000006ff */
[C---:B------:R-:W-:Y:S02]  /*0fc0*/  PRMT R50, R55.reuse, 0x7632, R50 ;  /* 0x0000763237327816 */ /* 0x040fe40000000032 */
[----:B------:R-:W-:Y:S02]  /*0fd0*/  SHF.L.U32 R57, R55, 0x10, RZ ;  /* 0x0000001037397819 */ /* 0x000fe400000006ff */
[----:B------:R-:W-:Y:S02]  /*0fe0*/  PRMT R54, R54, 0x7632, R54 ;  /* 0x0000763236367816 */ /* 0x000fe40000000036 */
[----:B------:R-:W-:Y:S02]  /*0ff0*/  SHF.L.U32 R55, R58, 0x10, RZ ;  /* 0x000000103a377819 */ /* 0x000fe400000006ff */
[----:B------:R-:W-:Y:S01]  /*1000*/  SHF.L.U32 R59, R59, 0x10, RZ ;  /* 0x000000103b3b7819 */ /* 0x000fe200000006ff */
[----:B------:R-:W-:Y:S01]  /*1010*/  FADD.FTZ R150, -R154, R51 ;  /* 0x000000339a967221 */ /* 0x000fe20000010100 */
[----:B------:R-:W-:Y:S01]  /*1020*/  SHF.L.U32 R54, R54, 0x10, RZ ;  /* 0x0000001036367819 */ /* 0x000fe200000006ff */
[----:B------:R-:W-:Y:S01]  /*1030*/  FADD.FTZ R58, -R154, R57 ;  /* 0x000000399a3a7221 */ /* 0x000fe20000010100 */
[----:B------:R-:W-:Y:S01]  /*1040*/  SHF.L.U32 R151, R50, 0x10, RZ ;  /* 0x0000001032977819 */ /* 0x000fe200000006ff */
[----:B------:R-:W-:Y:S01]  /*1050*/  FMUL.FTZ R50, R115, R55 ;  /* 0x0000003773327220 */ /* 0x000fe20000410000 */
[----:B------:R-:W-:Y:S01]  /*1060*/  FMUL.FTZ R57, R114, R59 ;  /* 0x0000003b72397220 */ /* 0x000fe20000410000 */
[C---:B------:R-:W-:Y:S01]  /*1070*/  FMUL.FTZ R150, R141.reuse, R150 ;  /* 0x000000968d967220 */ /* 0x040fe20000410000 */
[----:B------:R-:W-:Y:S01]  /*1080*/  FMUL.FTZ R58, R141, R58 ;  /* 0x0000003a8d3a7220 */ /* 0x000fe20000410000 */
[----:B------:R-:W-:Y:S01]  /*1090*/  FFMA.FTZ R51, R119, R54, R50 ;  /* 0x0000003677337223 */ /* 0x000fe20000010032 */
[----:B------:R-:W-:Y:S01]  /*10a0*/  FFMA.FTZ R50, R118, R151, R57 ;  /* 0x0000009776327223 */ /* 0x000fe20000010039 */
[----:B------:R-:W-:Y:S01]  /*10b0*/  FADD.FTZ R82, R55, R82 ;  /* 0x0000005237527221 */ /* 0x000fe20000010000 */
[----:B------:R-:W-:Y:S01]  /*10c0*/  FFMA.FTZ R83, R150, R55, R83 ;  /* 0x0000003796537223 */ /* 0x000fe20000010053 */
[----:B------:R-:W-:Y:S01]  /*10d0*/  PRMT R57, R61, 0x7632, R57 ;  /* 0x000076323d397816 */ /* 0x000fe20000000039 */
[----:B------:R-:W-:Y:S01]  /*10e0*/  FADD.FTZ R90, R53, R90 ;  /* 0x0000005a355a7221 */ /* 0x000fe20000010000 */
[----:B------:R-:W-:Y:S01]  /*10f0*/  FFMA.FTZ R91, R56, R53, R91 ;  /* 0x00000035385b7223 */ /* 0x000fe2000001005b */
[----:B------:R-:W-:Y:S01]  /*1100*/  FADD.FTZ R74, R59, R74 ;  /* 0x0000004a3b4a7221 */ /* 0x000fe20000010000 */
[----:B------:R-:W-:Y:S01]  /*1110*/  FFMA.FTZ R75, R58, R59, R75 ;  /* 0x0000003b3a4b7223 */ /* 0x000fe2000001004b */
[----:B------:R-:W-:-:S02]  /*1120*/  SHF.L.U32 R55, R60, 0x10, RZ ;  /* 0x000000103c377819 */ /* 0x000fc400000006ff */
[----:B------:R-:W-:Y:S02]  /*1130*/  PRMT R53, R60, 0x7632, R53 ;  /* 0x000076323c357816 */ /* 0x000fe40000000035 */
[----:B------:R-:W-:Y:S02]  /*1140*/  PRMT R59, R62, 0x7632, R59 ;  /* 0x000076323e3b7816 */ /* 0x000fe4000000003b */
[----:B------:R-:W-:Y:S01]  /*1150*/  PRMT R152, R63, 0x7632, R152 ;  /* 0x000076323f987816 */ /* 0x000fe20000000098 */
[----:B------:R-:W-:Y:S01]  /*1160*/  FADD.FTZ R84, R54, R84 ;  /* 0x0000005436547221 */ /* 0x000fe20000010000 */
[----:B------:R-:W-:Y:S01]  /*1170*/  SHF.L.U32 R57, R57, 0x10, RZ ;  /* 0x0000001039397819 */ /* 0x000fe200000006ff */
[----:B------:R-:W-:Y:S01]  /*1180*/  FFMA.FTZ R85, R150, R54, R85 ;  /* 0x0000003696557223 */ /* 0x000fe20000010055 */
[----:B------:R-:W-:Y:S01]  /*1190*/  FADD.FTZ R76, R151, R76 ;  /* 0x0000004c974c7221 */ /* 0x000fe20000010000 */
[----:B------:R-:W-:Y:S01]  /*11a0*/  FFMA.FTZ R77, R58, R151, R77 ;  /* 0x000000973a4d7223 */ /* 0x000fe2000001004d */
[----:B------:R-:W-:Y:S01]  /*11b0*/  SHF.L.U32 R61, R61, 0x10, RZ ;  /* 0x000000103d3d7819 */ /* 0x000fe200000006ff */
[----:B------:R-:W-:Y:S01]  /*11c0*/  FADD.FTZ R54, -R154, R55 ;  /* 0x000000379a367221 */ /* 0x000fe20000010100 */
[----:B------:R-:W-:-:S02]  /*11d0*/  SHF.L.U32 R151, R62, 0x10, RZ ;  /* 0x000000103e977819 */ /* 0x000fc400000006ff */
[----:B------:R-:W-:Y:S02]  /*11e0*/  SHF.L.U32 R63, R63, 0x10, RZ ;  /* 0x000000103f3f7819 */ /* 0x000fe400000006ff */
[----:B------:R-:W-:Y:S02]  /*11f0*/  SHF.L.U32 R53, R53, 0x10, RZ ;  /* 0x0000001035357819 */ /* 0x000fe400000006ff */
[----:B------:R-:W-:Y:S02]  /*1200*/  SHF.L.U32 R59, R59, 0x10, RZ ;  /* 0x000000103b3b7819 */ /* 0x000fe400000006ff */
[----:B------:R-:W-:Y:S01]  /*1210*/  SHF.L.U32 R55, R152, 0x10, RZ ;  /* 0x0000001098377819 */ /* 0x000fe200000006ff */
[C---:B------:R-:W-:Y:S01]  /*1220*/  FADD.FTZ R158, -R154.reuse, R57 ;  /* 0x000000399a9e7221 */ /* 0x040fe20000010100 */
[C---:B------:R-:W-:Y:S01]  /*1230*/  FADD.FTZ R60, -R154.reuse, R61 ;  /* 0x0000003d9a3c7221 */ /* 0x040fe20000010100 */
[----:B------:R-:W-:Y:S01]  /*1240*/  SHF.L.U32 R57, R65, 0x10, RZ ;  /* 0x0000001041397819 */ /* 0x000fe200000006ff */
[C---:B------:R-:W-:Y:S01]  /*1250*/  FADD.FTZ R62, -R154.reuse, R151 ;  /* 0x000000979a3e7221 */ /* 0x040fe20000010100 */
[C---:B------:R-:W-:Y:S01]  /*1260*/  FADD.FTZ R152, -R154.reuse, R63 ;  /* 0x0000003f9a987221 */ /* 0x040fe20000010100 */
[C---:B------:R-:W-:Y:S01]  /*1270*/  FADD.FTZ R160, -R154.reuse, R53 ;  /* 0x000000359aa07221 */ /* 0x040fe20000010100 */
[C---:B------:R-:W-:Y:S01]  /*1280*/  FADD.FTZ R156, -R154.reuse, R59 ;  /* 0x0000003b9a9c7221 */ /* 0x040fe20000010100 */
[----:B------:R-:W-:Y:S01]  /*1290*/  FADD.FTZ R154, -R154, R55 ;  /* 0x000000379a9a7221 */ /* 0x000fe20000010100 */
[----:B------:R-:W-:Y:S01]  /*12a0*/  SHF.L.U32 R55, R69, 0x10, RZ ;  /* 0x0000001045377819 */ /* 0x000fe200000006ff */
[----:B------:R-:W-:Y:S01]  /*12b0*/  FMUL.FTZ R60, R141, R60 ;  /* 0x0000003c8d3c7220 */ /* 0x000fe20000410000 */
[----:B------:R-:W-:Y:S01]  /*12c0*/  FMUL.FTZ R59, R126, R57 ;  /* 0x000000397e3b7220 */ /* 0x000fe20000410000 */
[----:B------:R-:W-:-:S02]  /*12d0*/  SHF.L.U32 R61, R67, 0x10, RZ ;  /* 0x00000010433d7819 */ /* 0x000fc400000006ff */
[----:B------:R-:W-:Y:S01]  /*12e0*/  FADD.FTZ R23, R55, R23 ;  /* 0x0000001737177221 */ /* 0x000fe20000010000 */
[-C--:B------:R-:W-:Y:S01]  /*12f0*/  FFMA.FTZ R31, R60, R55.reuse, R31 ;  /* 0x000000373c1f7223 */ /* 0x080fe2000001001f */
[----:B------:R-:W-:Y:S01]  /*1300*/  FFMA.FTZ R55, R130, R55, R59 ;  /* 0x0000003782377223 */ /* 0x000fe2000001003b */
[----:B------:R-:W-:Y:S01]  /*1310*/  SHF.L.U32 R59, R71, 0x10, RZ ;  /* 0x00000010473b7819 */ /* 0x000fe200000006ff */
[----:B------:R-:W-:Y:S01]  /*1320*/  FMUL.FTZ R152, R141, R152 ;  /* 0x000000988d987220 */ /* 0x000fe20000410000 */
[----:B------:R-:W-:Y:S01]  /*1330*/  SHF.L.U32 R164, R64, 0x10, RZ ;  /* 0x0000001040a47819 */ /* 0x000fe200000006ff */
[----:B------:R-:W-:Y:S01]  /*1340*/  FMUL.FTZ R63, R124, R61 ;  /* 0x0000003d7c3f7220 */ /* 0x000fe20000410000 */
[----:B------:R-:W-:Y:S01]  /*1350*/  PRMT R64, R64, 0x7632, R64 ;  /* 0x0000763240407816 */ /* 0x000fe20000000040 */
[----:B------:R-:W-:Y:S01]  /*1360*/  FADD.FTZ R19, R59, R19 ;  /* 0x000000133b137221 */ /* 0x000fe20000010000 */
[----:B------:R-:W-:Y:S01]  /*1370*/  PRMT R65, R65, 0x7632, R65 ;  /* 0x0000763241417816 */ /* 0x000fe20000000041 */
[-C--:B------:R-:W-:Y:S01]  /*1380*/  FFMA.FTZ R27, R152, R59.reuse, R27 ;  /* 0x0000003b981b7223 */ /* 0x080fe2000001001b */
[----:B------:R-:W-:Y:S01]  /*1390*/  SHF.L.U32 R162, R68, 0x10, RZ ;  /* 0x0000001044a27819 */ /* 0x000fe200000006ff */
[----:B------:R-:W-:Y:S01]  /*13a0*/  FFMA.FTZ R59, R128, R59, R63 ;  /* 0x0000003b803b7223 */ /* 0x000fe2000001003f */
[----:B------:R-:W-:Y:S01]  /*13b0*/  FMUL.FTZ R54, R141, R54 ;  /* 0x000000368d367220 */ /* 0x000fe20000410000 */
[----:B------:R-:W-:Y:S01]  /*13c0*/  FADD.FTZ R8, R61, R8 ;  /* 0x000000083d087221 */ /* 0x000fe20000010000 */
[----:B------:R-:W-:Y:S01]  /*13d0*/  FFMA.FTZ R11, R152, R61, R11 ;  /* 0x0000003d980b7223 */ /* 0x000fe2000001000b */
[----:B------:R-:W-:Y:S01]  /*13e0*/  PRMT R68, R68, 0x7632, R68 ;  /* 0x0000763244447816 */ /* 0x000fe20000000044 */
[----:B------:R-:W-:Y:S01]  /*13f0*/  FMUL.FTZ R61, R141, R160 ;  /* 0x000000a08d3d7220 */ /* 0x000fe20000410000 */
[----:B------:R-:W-:-:S02]  /*1400*/  SHF.L.U32 R63, R64, 0x10, RZ ;  /* 0x00000010403f7819 */ /* 0x000fc400000006ff */
[----:B------:R-:W-:Y:S02]  /*1410*/  PRMT R69, R69, 0x7632, R69 ;  /* 0x0000763245457816 */ /* 0x000fe40000000045 */
[----:B------:R-:W-:Y:S01]  /*1420*/  SHF.L.U32 R151, R65, 0x10, RZ ;  /* 0x0000001041977819 */ /* 0x000fe200000006ff */
[-C--:B------:R-:W-:Y:S01]  /*1430*/  FMUL.FTZ R53, R127, R164.reuse ;  /* 0x000000a47f357220 */ /* 0x080fe20000410000 */
[----:B------:R-:W-:Y:S01]  /*1440*/  FADD.FTZ R2, R164, R2 ;  /* 0x00000002a4027221 */ /* 0x000fe20000010000 */
[----:B------:R-:W-:Y:S01]  /*1450*/  FFMA.FTZ R17, R54, R164, R17 ;  /* 0x000000a436117223 */ /* 0x000fe20000010011 */
[----:B------:R-:W-:Y:S01]  /*1460*/  SHF.L.U32 R68, R68, 0x10, RZ ;  /* 0x0000001044447819 */ /* 0x000fe200000006ff */
[-C--:B------:R-:W-:Y:S01]  /*1470*/  FMUL.FTZ R64, R109, R63.reuse ;  /* 0x0000003f6d407220 */ /* 0x080fe20000410000 */
[----:B------:R-:W-:Y:S01]  /*1480*/  SHF.L.U32 R164, R66, 0x10, RZ ;  /* 0x0000001042a47819 */ /* 0x000fe200000006ff */
[----:B------:R-:W-:Y:S01]  /*1490*/  FADD.FTZ R3, R63, R3 ;  /* 0x000000033f037221 */ /* 0x000fe20000010000 */
[----:B------:R-:W-:Y:S01]  /*14a0*/  FFMA.FTZ R16, R61, R63, R16 ;  /* 0x0000003f3d107223 */ /* 0x000fe20000010010 */
[----:B------:R-:W-:Y:S01]  /*14b0*/  SHF.L.U32 R69, R69, 0x10, RZ ;  /* 0x0000001045457819 */ /* 0x000fe200000006ff */
[----:B------:R-:W-:Y:S01]  /*14c0*/  FMUL.FTZ R65, R141, R158 ;  /* 0x0000009e8d417220 */ /* 0x000fe20000410000 */
[----:B------:R-:W-:Y:S01]  /*14d0*/  FMUL.FTZ R63, R108, R151 ;  /* 0x000000976c3f7220 */ /* 0x000fe20000410000 */
[----:B------:R-:W-:-:S02]  /*14e0*/  PRMT R66, R66, 0x7632, R66 ;  /* 0x0000763242427816 */ /* 0x000fc40000000042 */
[----:B------:R-:W-:Y:S02]  /*14f0*/  PRMT R67, R67, 0x7632, R67 ;  /* 0x0000763243437816 */ /* 0x000fe40000000043 */
[----:B------:R-:W-:Y:S01]  /*1500*/  PRMT R71, R71, 0x7632, R71 ;  /* 0x0000763247477816 */ /* 0x000fe20000000047 */
[----:B------:R-:W-:Y:S01]  /*1510*/  FADD.FTZ R24, R68, R24 ;  /* 0x0000001844187221 */ /* 0x000fe20000010000 */
[-C--:B------:R-:W-:Y:S01]  /*1520*/  FFMA.FTZ R72, R61, R68.reuse, R72 ;  /* 0x000000443d487223 */ /* 0x080fe20000010048 */
[----:B------:R-:W-:Y:S01]  /*1530*/  FFMA.FTZ R64, R113, R68, R64 ;  /* 0x0000004471407223 */ /* 0x000fe20000010040 */
[----:B------:R-:W-:Y:S01]  /*1540*/  FADD.FTZ R5, R151, R5 ;  /* 0x0000000597057221 */ /* 0x000fe20000010000 */
[----:B------:R-:W-:Y:S01]  /*1550*/  FFMA.FTZ R14, R65, R151, R14 ;  /* 0x00000097410e7223 */ /* 0x000fe2000001000e */
[----:B------:R-:W-:Y:S01]  /*1560*/  FADD.FTZ R22, R69, R22 ;  /* 0x0000001645167221 */ /* 0x000fe20000010000 */
[-C--:B------:R-:W-:Y:S01]  /*1570*/  FFMA.FTZ R30, R65, R69.reuse, R30 ;  /* 0x00000045411e7223 */ /* 0x080fe2000001001e */
[----:B------:R-:W-:Y:S01]  /*1580*/  FFMA.FTZ R63, R112, R69, R63 ;  /* 0x00000045703f7223 */ /* 0x000fe2000001003f */
[----:B------:R-:W-:Y:S01]  /*1590*/  SHF.L.U32 R68, R66, 0x10, RZ ;  /* 0x0000001042447819 */ /* 0x000fe200000006ff */
[----:B------:R-:W-:Y:S01]  /*15a0*/  FMUL.FTZ R69, R141, R156 ;  /* 0x0000009c8d457220 */ /* 0x000fe20000410000 */
[----:B------:R-:W-:-:S02]  /*15b0*/  SHF.L.U32 R151, R67, 0x10, RZ ;  /* 0x0000001043977819 */ /* 0x000fc400000006ff */
[----:B------:R-:W-:Y:S01]  /*15c0*/  SHF.L.U32 R67, R71, 0x10, RZ ;  /* 0x0000001047437819 */ /* 0x000fe200000006ff */
[----:B------:R-:W-:Y:S01]  /*15d0*/  FMUL.FTZ R71, R141, R154 ;  /* 0x0000009a8d477220 */ /* 0x000fe20000410000 */
[----:B------:R-:W-:Y:S01]  /*15e0*/  FADD.FTZ R94, R153, R94 ;  /* 0x0000005e995e7221 */ /* 0x000fe20000010000 */
[----:B------:R-:W-:Y:S01]  /*15f0*/  FFMA.FTZ R95, R148, R153, R95 ;  /* 0x00000099945f7223 */ /* 0x000fe2000001005f */
[-C--:B------:R-:W-:Y:S01]  /*1600*/  FMUL.FTZ R66, R107, R68.reuse ;  /* 0x000000446b427220 */ /* 0x080fe20000410000 */
[----:B------:R-:W-:Y:S01]  /*1610*/  FADD.FTZ R7, R68, R7 ;  /* 0x0000000744077221 */ /* 0x000fe20000010000 */
[----:B------:R-:W-:Y:S01]  /*1620*/  FFMA.FTZ R12, R69, R68, R12 ;  /* 0x00000044450c7223 */ /* 0x000fe2000001000c */
[-C--:B------:R-:W-:Y:S01]  /*1630*/  FMUL.FTZ R153, R106, R151.reuse ;  /* 0x000000976a997220 */ /* 0x080fe20000410000 */
[----:B------:R-:W-:Y:S01]  /*1640*/  FADD.FTZ R9, R151, R9 ;  /* 0x0000000997097221 */ /* 0x000fe20000010000 */
[----:B------:R-:W-:Y:S01]  /*1650*/  FFMA.FTZ R10, R71, R151, R10 ;  /* 0x00000097470a7223 */ /* 0x000fe2000001000a */
[----:B------:R-:W-:Y:S01]  /*1660*/  FADD.FTZ R68, RZ, R149 ;  /* 0x00000095ff447221 */ /* 0x000fe20000010000 */
[----:B------:R-:W-:Y:S01]  /*1670*/  FFMA.FTZ R151, R0, R149, RZ ;  /* 0x0000009500977223 */ /* 0x000fe200000100ff */
[----:B------:R-:W-:Y:S01]  /*1680*/  FADD.FTZ R18, R67, R18 ;  /* 0x0000001243127221 */ /* 0x000fe20000010000 */
[-C--:B------:R-:W-:Y:S01]  /*1690*/  FFMA.FTZ R26, R71, R67.reuse, R26 ;  /* 0x00000043471a7223 */ /* 0x080fe2000001001a */
[----:B------:R-:W-:Y:S01]  /*16a0*/  FFMA.FTZ R67, R110, R67, R153 ;  /* 0x000000436e437223 */ /* 0x000fe20000010099 */
[----:B------:R-:W-:Y:S01]  /*16b0*/  FADD.FTZ R68, R49, R68 ;  /* 0x0000004431447221 */ /* 0x000fe20000010000 */
[----:B------:R-:W-:-:S03]  /*16c0*/  FFMA.FTZ R153, R48, R49, R151 ;  /* 0x0000003130997223 */ /* 0x000fc60000010097 */
[----:B------:R-:W-:Y:S01]  /*16d0*/  FADD.FTZ R151, R147, R68 ;  /* 0x0000004493977221 */ /* 0x000fe20000010000 */
[----:B------:R-:W-:-:S03]  /*16e0*/  FFMA.FTZ R153, R148, R147, R153 ;  /* 0x0000009394997223 */ /* 0x000fc60000010099 */
[----:B------:R-:W-:Y:S01]  /*16f0*/  FADD.FTZ R68, R52, R151 ;  /* 0x0000009734447221 */ /* 0x000fe20000010000 */
[----:B------:R-:W-:-:S03]  /*1700*/  FFMA.FTZ R153, R56, R52, R153 ;  /* 0x0000003438997223 */ /* 0x000fc60000010099 */
[----:B------:R-:W-:Y:S01]  /*1710*/  FADD.FTZ R68, R145, R68 ;  /* 0x0000004491447221 */ /* 0x000fe20000010000 */
[----:B------:R-:W-:-:S03]  /*1720*/  FFMA.FTZ R153, R146, R145, R153 ;  /* 0x0000009192997223 */ /* 0x000fc60000010099 */
[----:B------:R-:W-:Y:S01]  /*1730*/  FADD.FTZ R68, R51, R68 ;  /* 0x0000004433447221 */ /* 0x000fe20000010000 */
[----:B------:R-:W-:Y:S01]  /*1740*/  FFMA.FTZ R153, R150, R51, R153 ;  /* 0x0000003396997223 */ /* 0x000fe20000010099 */
[----:B------:R-:W-:Y:S01]  /*1750*/  FADD.FTZ R25, R162, R25 ;  /* 0x00000019a2197221 */ /* 0x000fe20000010000 */
[-C--:B------:R-:W-:Y:S01]  /*1760*/  FFMA.FTZ R73, R54, R162.reuse, R73 ;  /* 0x000000a236497223 */ /* 0x080fe20000010049 */
[----:B------:R-:W-:Y:S01]  /*1770*/  FFMA.FTZ R53, R131, R162, R53 ;  /* 0x000000a283357223 */ /* 0x000fe20000010035 */
[----:B------:R-:W-:Y:S01]  /*1780*/  FADD.FTZ R151, R143, R68 ;  /* 0x000000448f977221 */ /* 0x000fe20000010000 */
[----:B------:R-:W-:Y:S01]  /*1790*/  SHF.L.U32 R162, R70, 0x10, RZ ;  /* 0x0000001046a27819 */ /* 0x000fe200000006ff */
[----:B------:R-:W-:Y:S01]  /*17a0*/  FFMA.FTZ R153, R144, R143, R153 ;  /* 0x0000008f90997223 */ /* 0x000fe20000010099 */
[----:B------:R-:W-:Y:S01]  /*17b0*/  PRMT R70, R70, 0x7632, R70 ;  /* 0x0000763246467816 */ /* 0x000fe20000000046 */
[----:B------:R-:W-:Y:S02]  /*17c0*/  FADD.FTZ R68, R50, R151 ;  /* 0x0000009732447221 */ /* 0x000fe40000010000 */
[----:B------:R-:W-:Y:S01]  /*17d0*/  FFMA.FTZ R153, R58, R50, R153 ;  /* 0x000000323a997223 */ /* 0x000fe20000010099 */
[----:B------:R-:W-:Y:S01]  /*17e0*/  SHF.L.U32 R70, R70, 0x10, RZ ;  /* 0x0000001046467819 */ /* 0x000fe200000006ff */
[----:B------:R-:W-:-:S02]  /*17f0*/  FADD.FTZ R151, R53, R68 ;  /* 0x0000004435977221 */ /* 0x000fc40000010000 */
[----:B------:R-:W-:Y:S02]  /*1800*/  FFMA.FTZ R68, R54, R53, R153 ;  /* 0x0000003536447223 */ /* 0x000fe40000010099 */
[----:B------:R-:W-:Y:S01]  /*1810*/  FADD.FTZ R20, R70, R20 ;  /* 0x0000001446147221 */ /* 0x000fe20000010000 */
[-C--:B------:R-:W-:Y:S01]  /*1820*/  FFMA.FTZ R28, R69, R70.reuse, R28 ;  /* 0x00000046451c7223 */ /* 0x080fe2000001001c */
[----:B------:R-:W-:Y:S01]  /*1830*/  FFMA.FTZ R66, R111, R70, R66 ;  /* 0x000000466f427223 */ /* 0x000fe20000010042 */
[----:B------:R-:W-:Y:S01]  /*1840*/  FADD.FTZ R70, R151, R64 ;  /* 0x0000004097467221 */ /* 0x000fe20000010000 */
[----:B------:R-:W-:Y:S01]  /*1850*/  FFMA.FTZ R151, R61, R64, R68 ;  /* 0x000000403d977223 */ /* 0x000fe20000010044 */
[----:B------:R-:W-:Y:S01]  /*1860*/  FADD.FTZ R4, R57, R4 ;  /* 0x0000000439047221 */ /* 0x000fe20000010000 */
[----:B------:R-:W-:Y:S01]  /*1870*/  FFMA.FTZ R15, R60, R57, R15 ;  /* 0x000000393c0f7223 */ /* 0x000fe2000001000f */
[----:B------:R-:W-:Y:S01]  /*1880*/  FMUL.FTZ R57, R125, R164 ;  /* 0x000000a47d397220 */ /* 0x000fe20000410000 */
[----:B------:R-:W-:Y:S01]  /*1890*/  FADD.FTZ R70, R70, R55 ;  /* 0x0000003746467221 */ /* 0x000fe20000010000 */
[----:B------:R-:W-:Y:S01]  /*18a0*/  FFMA.FTZ R68, R60, R55, R151 ;  /* 0x000000373c447223 */ /* 0x000fe20000010097 */
[----:B------:R-:W-:Y:S01]  /*18b0*/  FMUL.FTZ R62, R141, R62 ;  /* 0x0000003e8d3e7220 */ /* 0x000fe20000410000 */
        /* <DEDUP_REMOVED lines=15> */
[----:B------:R-:W-:Y:S06]  /*19b0*/  BRA.DIV UR4, `(.L_x_49) ;  /* 0x0000003e04087947 */ /* 0x000fec000b800000 */
        /* <DEDUP_REMOVED lines=18> */
.L_x_78:
[----:B-1----:R-:W-:Y:S01]  /*1ae0*/  FADD.FTZ R155, R70, R155 ;  /* 0x0000009b469b7221 */ /* 0x002fe20000010000 */
[----:B--2---:R-:W-:-:S03]  /*1af0*/  FADD.FTZ R153, R68, R157 ;  /* 0x0000009d44997221 */ /* 0x004fc60000010000 */
[----:B------:R-:W-:Y:S01]  /*1b00*/  FMUL.FTZ R155, R155, UR16 ;  /* 0x000000109b9b7c20 */ /* 0x000fe20008410000 */
[----:B------:R-:W-:-:S04]  /*1b10*/  FMUL.FTZ R153, R153, UR16 ;  /* 0x0000001099997c20 */ /* 0x000fc80008410000 */
[----:B------:R-:W-:Y:S01]  /*1b20*/  FSEL R155, R155, RZ, !P2 ;  /* 0x000000ff9b9b7208 */ /* 0x000fe20005000000 */
[----:B------:R-:W-:Y:S06]  /*1b30*/  @P1 BRA `(.L_x_50) ;  /* 0x00000008003c1947 */ /* 0x000fec0003800000 */
        /* <DEDUP_REMOVED lines=11> */
[-CC-:B------:R-:W-:Y:S01]  /*1bf0*/  FFMA.FTZ R150, R150, R153.reuse, R155.reuse ;  /* 0x0000009996967223 */ /* 0x180fe2000001009b */
[----:B0-----:R-:W-:Y:S01]  /*1c00*/  FADD.FTZ R68, R149, -R0 ;  /* 0x8000000095447221 */ /* 0x001fe20000010000 */
[-CC-:B------:R-:W-:Y:S01]  /*1c10*/  FFMA.FTZ R0, R48, R153.reuse, R155.reuse ;  /* 0x0000009930007223 */ /* 0x180fe2000001009b */
[-CC-:B------:R-:W-:Y:S01]  /*1c20*/  FFMA.FTZ R149, R56, R153.reuse, R155.reuse ;  /* 0x0000009938957223 */ /* 0x180fe2000001009b */
[-CC-:B------:R-:W-:Y:S01]  /*1c30*/  FFMA.FTZ R144, R144, R153.reuse, R155.reuse ;  /* 0x0000009990907223 */ /* 0x180fe2000001009b */
[----:B------:R-:W-:Y:S01]  /*1c40*/  FADD.FTZ R148, R147, -R148 ;  /* 0x8000009493947221 */ /* 0x000fe20000010000 */
[----:B------:R-:W-:Y:S01]  /*1c50*/  FADD.FTZ R0, R49, -R0 ;  /* 0x8000000031007221 */ /* 0x000fe20000010000 */
[----:B------:R-:W-:Y:S01]  /*1c60*/  FFMA.FTZ R49, R58, R153, R155 ;  /* 0x000000993a317223 */ /* 0x000fe2000001009b */
[----:B------:R-:W-:Y:S01]  /*1c70*/  FADD.FTZ R52, R52, -R149 ;  /* 0x8000009534347221 */ /* 0x000fe20000010000 */
[----:B------:R-:W-:Y:S01]  /*1c80*/  FADD.FTZ R146, R145, -R146 ;  /* 0x8000009291927221 */ /* 0x000fe20000010000 */
[----:B------:R-:W-:Y:S01]  /*1c90*/  FADD.FTZ R150, R51, -R150 ;  /* 0x8000009633967221 */ /* 0x000fe20000010000 */
[----:B------:R-:W-:Y:S01]  /*1ca0*/  FADD.FTZ R144, R143, -R144 ;  /* 0x800000908f907221 */ /* 0x000fe20000010000 */
[----:B------:R-:W-:Y:S01]  /*1cb0*/  FADD.FTZ R56, R50, -R49 ;  /* 0x8000003132387221 */ /* 0x000fe20000010000 */
[C---:B------:R-:W-:Y:S01]  /*1cc0*/  FMUL.FTZ R48, R141.reuse, R68 ;  /* 0x000000448d307220 */ /* 0x040fe20000410000 */
        /* <DEDUP_REMOVED lines=10> */
[----:B------:R-:W-:Y:S01]  /*1d70*/  F2FP.BF16.F32.PACK_AB R48, R143, R48 ;  /* 0x000000308f30723e */ /* 0x000fe200000010ff */
[----:B------:R-:W-:Y:S06]  /*1d80*/  BRA `(.L_x_53) ;  /* 0x0000001000a07947 */ /* 0x000fec0003800000 */
.L_x_52:
[-CC-:B------:R-:W-:Y:S01]  /*1d90*/  FFMA.FTZ R41, R56, R153.reuse, R155.reuse ;  /* 0x0000009938297223 */ /* 0x180fe2000001009b */
[-CC-:B------:R-:W-:Y:S01]  /*1da0*/  FFMA.FTZ R0, R0, R153.reuse, R155.reuse ;  /* 0x0000009900007223 */ /* 0x180fe2000001009b */
[-CC-:B------:R-:W-:Y:S01]  /*1db0*/  FFMA.FTZ R48, R48, R153.reuse, R155.reuse ;  /* 0x0000009930307223 */ /* 0x180fe2000001009b */
[-C--:B------:R-:W-:Y:S01]  /*1dc0*/  FFMA.FTZ R148, R148, R153.reuse, R155 ;  /* 0x0000009994947223 */ /* 0x080fe2000001009b */
[----:B------:R-:W-:Y:S01]  /*1dd0*/  FADD.FTZ R52, R52, -R41 ;  /* 0x8000002934347221 */ /* 0x000fe20000010000 */
        /* <DEDUP_REMOVED lines=28> */
.L_x_51:
[----:B------:R-:W-:-:S04]  /*1fa0*/  UISETP.NE.U32.AND UP0, UPT, UR6, URZ, UPT ;  /* 0x000000ff0600728c */ /* 0x000fc8000bf05070 */
[----:B------:R-:W-:-:S09]  /*1fb0*/  UISETP.NE.AND.EX UP0, UPT, UR7, URZ, UPT, UP0 ;  /* 0x000000ff0700728c */ /* 0x000fd2000bf05300 */
[----:B------:R-:W-:Y:S05]  /*1fc0*/  BRA.U UP0, `(.L_x_54) ;  /* 0x0000000100847547 */ /* 0x000fea000b800000 */
        /* <DEDUP_REMOVED lines=33> */
.L_x_54:
        /* <DEDUP_REMOVED lines=37> */
.L_x_50:
        /* <DEDUP_REMOVED lines=12> */
[----:B------:R-:W-:Y:S01]  /*24f0*/  FADD.FTZ R48, R49, -R48 ;  /* 0x8000003031307221 */ /* 0x000fe20000010000 */
[-CC-:B------:R-:W-:Y:S01]  /*2500*/  FFMA.FTZ R49, R56, R153.reuse, R155.reuse ;  /* 0x0000009938317223 */ /* 0x180fe2000001009b */
[----:B0-----:R-:W-:Y:S01]  /*2510*/  FADD.FTZ R70, R143, -R144 ;  /* 0x800000908f467221 */ /* 0x001fe20000010000 */
[-C--:B------:R-:W-:Y:S01]  /*2520*/  FFMA.FTZ R143, R58, R153.reuse, R155 ;  /* 0x000000993a8f7223 */ /* 0x080fe2000001009b */
[C---:B-----5:R-:W-:Y:S01]  /*2530*/  SHF.L.U32 R58, R35.reuse, 0x10, RZ ;  /* 0x00000010233a7819 */ /* 0x060fe200000006ff */
[--C-:B------:R-:W-:Y:S01]  /*2540*/  FADD.FTZ R52, R52, -R49.reuse ;  /* 0x8000003134347221 */ /* 0x100fe20000010000 */
[----:B------:R-:W-:Y:S01]  /*2550*/  PRMT R49, R35, 0x7632, R49 ;  /* 0x0000763223317816 */ /* 0x000fe20000000031 */
[----:B------:R-:W-:Y:S01]  /*2560*/  FADD.FTZ R143, R50, -R143 ;  /* 0x8000008f328f7221 */ /* 0x000fe20000010000 */
[-CC-:B------:R-:W-:Y:S01]  /*2570*/  FFMA.FTZ R150, R150, R153.reuse, R155.reuse ;  /* 0x0000009996967223 */ /* 0x180fe2000001009b */
[----:B------:R-:W-:Y:S01]  /*2580*/  SHF.L.U32 R50, R34, 0x10, RZ ;  /* 0x0000001022327819 */ /* 0x000fe200000006ff */
[----:B------:R-:W-:Y:S01]  /*2590*/  FADD.FTZ R145, R145, -R146 ;  /* 0x8000009291917221 */ /* 0x000fe20000010000 */
[----:B------:R-:W-:Y:S01]  /*25a0*/  FFMA.FTZ R0, R0, R153, R155 ;  /* 0x0000009900007223 */ /* 0x000fe2000001009b */
[----:B------:R-:W-:Y:S01]  /*25b0*/  FADD.FTZ R56, R147, -R148 ;  /* 0x8000009493387221 */ /* 0x000fe20000010000 */
[----:B------:R-:W-:Y:S01]  /*25c0*/  SHF.L.U32 R68, R49, 0x10, RZ ;  /* 0x0000001031447819 */ /* 0x000fe200000006ff */
[----:B------:R-:W-:Y:S01]  /*25d0*/  FADD.FTZ R147, R51, -R150 ;  /* 0x8000009633937221 */ /* 0x000fe20000010000 */
[C---:B------:R-:W-:Y:S01]  /*25e0*/  FFMA.FTZ R70, R141.reuse, R70, R58 ;  /* 0x000000468d467223 */ /* 0x040fe2000001003a */
[----:B------:R-:W-:Y:S01]  /*25f0*/  PRMT R51, R34, 0x7632, R51 ;  /* 0x0000763222337816 */ /* 0x000fe20000000033 */
[--C-:B------:R-:W-:Y:S01]  /*2600*/  FFMA.FTZ R58, R141, R145, R50.reuse ;  /* 0x000000918d3a7223 */ /* 0x100fe20000010032 */
[----:B------:R-:W-:Y:S01]  /*2610*/  PRMT R50, R33, 0x7632, R50 ;  /* 0x0000763221327816 */ /* 0x000fe20000000032 */
[----:B------:R-:W-:Y:S01]  /*2620*/  FADD.FTZ R0, R149, -R0 ;  /* 0x8000000095007221 */ /* 0x000fe20000010000 */
[----:B------:R-:W-:Y:S01]  /*2630*/  PRMT R49, R32, 0x7632, R49 ;  /* 0x0000763220317816 */ /* 0x000fe20000000031 */
[----:B------:R-:W-:Y:S01]  /*2640*/  FFMA.FTZ R149, R141, R143, R68 ;  /* 0x0000008f8d957223 */ /* 0x000fe20000010044 */
[----:B------:R-:W-:-:S02]  /*2650*/  SHF.L.U32 R68, R51, 0x10, RZ ;  /* 0x0000001033447819 */ /* 0x000fc400000006ff */
[----:B------:R-:W-:Y:S02]  /*2660*/  SHF.L.U32 R143, R33, 0x10, RZ ;  /* 0x00000010218f7819 */ /* 0x000fe400000006ff */
[----:B------:R-:W-:Y:S01]  /*2670*/  SHF.L.U32 R145, R50, 0x10, RZ ;  /* 0x0000001032917819 */ /* 0x000fe200000006ff */
[C---:B------:R-:W-:Y:S01]  /*2680*/  FFMA.FTZ R147, R141.reuse, R147, R68 ;  /* 0x000000938d937223 */ /* 0x040fe20000010044 */
[----:B------:R-:W-:Y:S01]  /*2690*/  SHF.L.U32 R51, R32, 0x10, RZ ;  /* 0x0000001020337819 */ /* 0x000fe200000006ff */
[----:B------:R-:W-:Y:S01]  /*26a0*/  FFMA.FTZ R56, R141, R56, R143 ;  /* 0x000000388d387223 */ /* 0x000fe2000001008f */
[----:B------:R-:W-:Y:S01]  /*26b0*/  SHF.L.U32 R49, R49, 0x10, RZ ;  /* 0x0000001031317819 */ /* 0x000fe200000006ff */
[----:B------:R-:W-:Y:S01]  /*26c0*/  FFMA.FTZ R145, R141, R52, R145 ;  /* 0x000000348d917223 */ /* 0x000fe20000010091 */
[----:B------:R-:W-:Y:S01]  /*26d0*/  F2FP.BF16.F32.PACK_AB R50, R147, R58 ;  /* 0x0000003a9332723e */ /* 0x000fe200000010ff */
[----:B------:R-:W-:Y:S01]  /*26e0*/  FFMA.FTZ R0, R141, R0, R51 ;  /* 0x000000008d007223 */ /* 0x000fe20000010033 */
[----:B------:R-:W-:Y:S01]  /*26f0*/  F2FP.BF16.F32.PACK_AB R51, R149, R70 ;  /* 0x000000469533723e */ /* 0x000fe200000010ff */
[----:B------:R-:W-:Y:S01]  /*2700*/  FFMA.FTZ R143, R141, R48, R49 ;  /* 0x000000308d8f7223 */ /* 0x000fe20000010031 */
[----:B------:R-:W-:-:S04]  /*2710*/  F2FP.BF16.F32.PACK_AB R49, R145, R56 ;  /* 0x000000389131723e */ /* 0x000fc800000010ff */
[----:B------:R-:W-:Y:S01]  /*2720*/  F2FP.BF16.F32.PACK_AB R48, R143, R0 ;  /* 0x000000008f30723e */ /* 0x000fe200000010ff */
[----:B------:R-:W-:Y:S06]  /*2730*/  BRA `(.L_x_53) ;  /* 0x0000000800347947 */ /* 0x000fec0003800000 */
.L_x_56:
[-CC-:B------:R-:W-:Y:S01]  /*2740*/  FFMA.FTZ R0, R0, R153.reuse, R155.reuse ;  /* 0x0000009900007223 */ /* 0x180fe2000001009b */
[-CC-:B------:R-:W-:Y:S01]  /*2750*/  FFMA.FTZ R48, R48, R153.reuse, R155.reuse ;  /* 0x0000009930307223 */ /* 0x180fe2000001009b */
[-CC-:B------:R-:W-:Y:S01]  /*2760*/  FFMA.FTZ R41, R56, R153.reuse, R155.reuse ;  /* 0x0000009938297223 */ /* 0x180fe2000001009b */
[-CC-:B------:R-:W-:Y:S01]  /*2770*/  FFMA.FTZ R146, R146, R153.reuse, R155.reuse ;  /* 0x0000009992927223 */ /* 0x180fe2000001009b */
[-C--:B------:R-:W-:Y:S01]  /*2780*/  FFMA.FTZ R148, R148, R153.reuse, R155 ;  /* 0x0000009994947223 */ /* 0x080fe2000001009b */
[----:B------:R-:W-:Y:S01]  /*2790*/  FADD.FTZ R40, R149, -R0 ;  /* 0x8000000095287221 */ /* 0x000fe20000010000 */
[----:B------:R-:W-:Y:S01]  /*27a0*/  FADD.FTZ R0, R49, -R48 ;  /* 0x8000003031007221 */ /* 0x000fe20000010000 */
[----:B------:R-:W-:Y:S01]  /*27b0*/  FADD.FTZ R52, R52, -R41 ;  /* 0x8000002934347221 */ /* 0x000fe20000010000 */
[-C--:B------:R-:W-:Y:S01]  /*27c0*/  FFMA.FTZ R49, R58, R153.reuse, R155 ;  /* 0x000000993a317223 */ /* 0x080fe2000001009b */
[----:B-----5:R-:W-:Y:S01]  /*27d0*/  SHF.L.U32 R43, R34, 0x10, RZ ;  /* 0x00000010222b7819 */ /* 0x020fe200000006ff */
[----:B------:R-:W-:Y:S01]  /*27e0*/  FADD.FTZ R146, R145, -R146 ;  /* 0x8000009291927221 */ /* 0x000fe20000010000 */
[----:B------:R-:W-:Y:S01]  /*27f0*/  SHF.L.U32 R41, R33, 0x10, RZ ;  /* 0x0000001021297819 */ /* 0x000fe200000006ff */
[----:B------:R-:W-:Y:S01]  /*2800*/  FADD.FTZ R148, R147, -R148 ;  /* 0x8000009493947221 */ /* 0x000fe20000010000 */
[----:B------:R-:W-:Y:S01]  /*2810*/  SHF.L.U32 R42, R32, 0x10, RZ ;  /* 0x00000010202a7819 */ /* 0x000fe200000006ff */
[----:B------:R-:W-:Y:S01]  /*2820*/  FADD.FTZ R58, R50, -R49 ;  /* 0x80000031323a7221 */ /* 0x000fe20000010000 */
[-C--:B------:R-:W-:Y:S01]  /*2830*/  FFMA.FTZ R150, R150, R153.reuse, R155 ;  /* 0x0000009996967223 */ /* 0x080fe2000001009b */
[C---:B------:R-:W-:Y:S01]  /*2840*/  FFMA.FTZ R50, R141.reuse, R146, R43 ;  /* 0x000000928d327223 */ /* 0x040fe2000001002b */
[----:B------:R-:W-:Y:S01]  /*2850*/  FFMA.FTZ R144, R144, R153, R155 ;  /* 0x0000009990907223 */ /* 0x000fe2000001009b */
[C---:B------:R-:W-:Y:S01]  /*2860*/  FFMA.FTZ R49, R141.reuse, R148, R41 ;  /* 0x000000948d317223 */ /* 0x040fe20000010029 */
[----:B------:R-:W-:Y:S01]  /*2870*/  PRMT R43, R34, 0x7632, R43 ;  /* 0x00007632222b7816 */ /* 0x000fe2000000002b */
[----:B------:R-:W-:Y:S01]  /*2880*/  FFMA.FTZ R42, R141, R40, R42 ;  /* 0x000000288d2a7223 */ /* 0x000fe2000001002a */
[----:B------:R-:W-:Y:S01]  /*2890*/  PRMT R48, R35, 0x7632, R48 ;  /* 0x0000763223307816 */ /* 0x000fe20000000030 */
[----:B------:R-:W-:Y:S01]  /*28a0*/  FADD.FTZ R150, R51, -R150 ;  /* 0x8000009633967221 */ /* 0x000fe20000010000 */
[----:B------:R-:W-:Y:S01]  /*28b0*/  PRMT R41, R33, 0x7632, R41 ;  /* 0x0000763221297816 */ /* 0x000fe20000000029 */
[----:B------:R-:W-:Y:S01]  /*28c0*/  FADD.FTZ R144, R143, -R144 ;  /* 0x800000908f907221 */ /* 0x000fe20000010000 */
[----:B------:R-:W-:-:S02]  /*28d0*/  PRMT R40, R32, 0x7632, R40 ;  /* 0x0000763220287816 */ /* 0x000fc40000000028 */
[----:B------:R-:W-:Y:S02]  /*28e0*/  SHF.L.U32 R51, R43, 0x10, RZ ;  /* 0x000000102b337819 */ /* 0x000fe400000006ff */
[----:B------:R-:W-:Y:S02]  /*28f0*/  SHF.L.U32 R143, R48, 0x10, RZ ;  /* 0x00000010308f7819 */ /* 0x000fe400000006ff */
[----:B------:R-:W-:Y:S02]  /*2900*/  SHF.L.U32 R43, R41, 0x10, RZ ;  /* 0x00000010292b7819 */ /* 0x000fe400000006ff */
[----:B------:R-:W-:Y:S01]  /*2910*/  SHF.L.U32 R56, R35, 0x10, RZ ;  /* 0x0000001023387819 */ /* 0x000fe200000006ff */
[C---:B------:R-:W-:Y:S01]  /*2920*/  FFMA.FTZ R145, R141.reuse, R58, R143 ;  /* 0x0000003a8d917223 */ /* 0x040fe2000001008f */
        /* <DEDUP_REMOVED lines=14> */
.L_x_55:
[----:B------:R-:W-:-:S04]  /*2a10*/  UISETP.NE.U32.AND UP0, UPT, UR6, URZ, UPT ;  /* 0x000000ff0600728c */ /* 0x000fc8000bf05070 */
[----:B------:R-:W-:-:S09]  /*2a20*/  UISETP.NE.AND.EX UP0, UPT, UR7, URZ, UPT, UP0 ;  /* 0x000000ff0700728c */ /* 0x000fd2000bf05300 */
[----:B------:R-:W-:Y:S05]  /*2a30*/  BRA.U UP0, `(.L_x_57) ;  /* 0x0000000100b47547 */ /* 0x000fea000b800000 */
        /* <DEDUP_REMOVED lines=45> */
.L_x_57:
[-CC-:B------:R-:W-:Y:S01]  /*2d10*/  FFMA.FTZ R41, R56, R153.reuse, R155.reuse ;  /* 0x0000009938297223 */ /* 0x180fe2000001009b */
[-CC-:B------:R-:W-:Y:S01]  /*2d20*/  FFMA.FTZ R146, R146, R153.reuse, R155.reuse ;  /* 0x0000009992927223 */ /* 0x180fe2000001009b */
[-CC-:B------:R-:W-:Y:S01]  /*2d30*/  FFMA.FTZ R0, R0, R153.reuse, R155.reuse ;  /* 0x0000009900007223 */ /* 0x180fe2000001009b */
[-CC-:B------:R-:W-:Y:S01]  /*2d40*/  FFMA.FTZ R148, R148, R153.reuse, R155.reuse ;  /* 0x0000009994947223 */ /* 0x180fe2000001009b */
[-C--:B------:R-:W-:Y:S01]  /*2d50*/  FFMA.FTZ R48, R48, R153.reuse, R155 ;  /* 0x0000009930307223 */ /* 0x080fe2000001009b */
[----:B------:R-:W-:Y:S01]  /*2d60*/  FADD.FTZ R52, R52, -R41 ;  /* 0x8000002934347221 */ /* 0x000fe20000010000 */
[-C--:B------:R-:W-:Y:S01]  /*2d70*/  FFMA.FTZ R45, R58, R153.reuse, R155 ;  /* 0x000000993a2d7223 */ /* 0x080fe2000001009b */
[----:B-----5:R-:W-:Y:S01]  /*2d80*/  SHF.L.U32 R43, R34, 0x10, RZ ;  /* 0x00000010222b7819 */ /* 0x020fe200000006ff */
[----:B------:R-:W-:Y:S01]  /*2d90*/  FADD.FTZ R146, R145, -R146 ;  /* 0x8000009291927221 */ /* 0x000fe20000010000 */
[----:B------:R-:W-:Y:S01]  /*2da0*/  SHF.L.U32 R41, R33, 0x10, RZ ;  /* 0x0000001021297819 */ /* 0x000fe200000006ff */
[----:B------:R-:W-:Y:S01]  /*2db0*/  FADD.FTZ R40, R149, -R0 ;  /* 0x8000000095287221 */ /* 0x000fe20000010000 */
[----:B------:R-:W-:Y:S01]  /*2dc0*/  FADD.FTZ R148, R147, -R148 ;  /* 0x8000009493947221 */ /* 0x000fe20000010000 */
[----:B------:R-:W-:Y:S01]  /*2dd0*/  SHF.L.U32 R42, R32, 0x10, RZ ;  /* 0x00000010202a7819 */ /* 0x000fe200000006ff */
[----:B------:R-:W-:Y:S01]  /*2de0*/  FADD.FTZ R0, R49, -R48 ;  /* 0x8000003031007221 */ /* 0x000fe20000010000 */
[----:B------:R-:W-:Y:S01]  /*2df0*/  FADD.FTZ R48, R50, -R45 ;  /* 0x8000002d32307221 */ /* 0x000fe20000010000 */
[C---:B------:R-:W-:Y:S01]  /*2e00*/  FFMA.FTZ R50, R141.reuse, R146, R43 ;  /* 0x000000928d327223 */ /* 0x040fe2000001002b */
[C---:B------:R-:W-:Y:S01]  /*2e10*/  FFMA.FTZ R49, R141.reuse, R148, R41 ;  /* 0x000000948d317223 */ /* 0x040fe20000010029 */
[----:B------:R-:W-:Y:S01]  /*2e20*/  PRMT R43, R34, 0x7632, R43 ;  /* 0x00007632222b7816 */ /* 0x000fe2000000002b */
[----:B------:R-:W-:Y:S01]  /*2e30*/  FFMA.FTZ R42, R141, R40, R42 ;  /* 0x000000288d2a7223 */ /* 0x000fe2000001002a */
[----:B------:R-:W-:Y:S01]  /*2e40*/  PRMT R41, R33, 0x7632, R41 ;  /* 0x0000763221297816 */ /* 0x000fe20000000029 */
[-CC-:B------:R-:W-:Y:S01]  /*2e50*/  FFMA.FTZ R150, R150, R153.reuse, R155.reuse ;  /* 0x0000009996967223 */ /* 0x180fe2000001009b */
[----:B------:R-:W-:Y:S01]  /*2e60*/  PRMT R40, R32, 0x7632, R40 ;  /* 0x0000763220287816 */ /* 0x000fe20000000028 */
[----:B------:R-:W-:Y:S01]  /*2e70*/  FFMA.FTZ R144, R144, R153, R155 ;  /* 0x0000009990907223 */ /* 0x000fe2000001009b */
[----:B------:R-:W-:Y:S01]  /*2e80*/  PRMT R44, R35, 0x7632, R44 ;  /* 0x00007632232c7816 */ /* 0x000fe2000000002c */
[----:B------:R-:W-:Y:S01]  /*2e90*/  FADD.FTZ R150, R51, -R150 ;  /* 0x8000009633967221 */ /* 0x000fe20000010000 */
[----:B------:R-:W-:Y:S01]  /*2ea0*/  SHF.L.U32 R45, R43, 0x10, RZ ;  /* 0x000000102b2d7819 */ /* 0x000fe200000006ff */
[----:B------:R-:W-:Y:S01]  /*2eb0*/  FADD.FTZ R144, R143, -R144 ;  /* 0x800000908f907221 */ /* 0x000fe20000010000 */
[----:B------:R-:W-:-:S02]  /*2ec0*/  SHF.L.U32 R43, R41, 0x10, RZ ;  /* 0x00000010292b7819 */ /* 0x000fc400000006ff */
[----:B------:R-:W-:Y:S01]  /*2ed0*/  SHF.L.U32 R46, R35, 0x10, RZ ;  /* 0x00000010232e7819 */ /* 0x000fe200000006ff */
[C---:B------:R-:W-:Y:S01]  /*2ee0*/  FFMA.FTZ R45, R141.reuse, R150, R45 ;  /* 0x000000968d2d7223 */ /* 0x040fe2000001002d */
[----:B------:R-:W-:Y:S01]  /*2ef0*/  SHF.L.U32 R47, R44, 0x10, RZ ;  /* 0x000000102c2f7819 */ /* 0x000fe200000006ff */
[C---:B------:R-:W-:Y:S01]  /*2f00*/  FFMA.FTZ R52, R141.reuse, R52, R43 ;  /* 0x000000348d347223 */ /* 0x040fe2000001002b */
[----:B------:R-:W-:Y:S01]  /*2f10*/  SHF.L.U32 R41, R40, 0x10, RZ ;  /* 0x0000001028297819 */ /* 0x000fe200000006ff */
[----:B------:R-:W-:Y:S01]  /*2f20*/  FFMA.FTZ R46, R141, R144, R46 ;  /* 0x000000908d2e7223 */ /* 0x000fe2000001002e */
[----:B------:R-:W-:Y:S01]  /*2f30*/  F2FP.BF16.F32.PACK_AB R50, R45, R50 ;  /* 0x000000322d32723e */ /* 0x000fe200000010ff */
[C---:B------:R-:W-:Y:S01]  /*2f40*/  FFMA.FTZ R47, R141.reuse, R48, R47 ;  /* 0x000000308d2f7223 */ /* 0x040fe2000001002f */
[----:B------:R-:W-:Y:S01]  /*2f50*/  F2FP.BF16.F32.PACK_AB R49, R52, R49 ;  /* 0x000000313431723e */ /* 0x000fe200000010ff */
[----:B------:R-:W-:-:S03]  /*2f60*/  FFMA.FTZ R41, R141, R0, R41 ;  /* 0x000000008d297223 */ /* 0x000fc60000010029 */
[----:B------:R-:W-:Y:S02]  /*2f70*/  F2FP.BF16.F32.PACK_AB R51, R47, R46 ;  /* 0x0000002e2f33723e */ /* 0x000fe400000010ff */
[----:B------:R-:W-:Y:S02]  /*2f80*/  F2FP.BF16.F32.PACK_AB R48, R41, R42 ;  /* 0x0000002a2930723e */ /* 0x000fe400000010ff */
[----:B------:R-:W-:Y:S02]  /*2f90*/  MOV R43, R51 ;  /* 0x00000033002b7202 */ /* 0x000fe40000000f00 */
[----:B------:R-:W-:Y:S02]  /*2fa0*/  MOV R42, R50 ;  /* 0x00000032002a7202 */ /* 0x000fe40000000f00 */
[----:B------:R-:W-:Y:S02]  /*2fb0*/  MOV R41, R49 ;  /* 0x0000003100297202 */ /* 0x000fe40000000f00 */
[----:B------:R-:W-:-:S02]  /*2fc0*/  MOV R40, R48 ;  /* 0x0000003000287202 */ /* 0x000fc40000000f00 */
[----:B------:R-:W-:Y:S02]  /*2fd0*/  MOV R47, R51 ;  /* 0x00000033002f7202 */ /* 0x000fe40000000f00 */
[----:B------:R-:W-:Y:S02]  /*2fe0*/  MOV R46, R50 ;  /* 0x00000032002e7202 */ /* 0x000fe40000000f00 */
[----:B------:R-:W-:Y:S02]  /*2ff0*/  MOV R45, R49 ;  /* 0x00000031002d7202 */ /* 0x000fe40000000f00 */
[----:B------:R-:W-:-:S07]  /*3000*/  MOV R44, R48 ;  /* 0x00000030002c7202 */ /* 0x000fce0000000f00 */
.L_x_53:
[----:B------:R-:W-:Y:S01]  /*3010*/  ISETP.NE.U32.AND P1, PT, RZ, UR4, PT ;  /* 0x00000004ff007c0c */ /* 0x000fe2000bf25070 */
[----:B------:R-:W1:Y:S01]  /*3020*/  LDC.64 R144, c[0x0][0x468] ;  /* 0x00011a00ff907b82 */ /* 0x000e620000000a00 */
[----:B------:R-:W-:Y:S02]  /*3030*/  ISETP.NE.U32.AND P2, PT, RZ, UR6, PT ;  /* 0x00000006ff007c0c */ /* 0x000fe4000bf45070 */
[----:B------:R-:W-:Y:S02]  /*3040*/  ISETP.NE.AND.EX P1, PT, RZ, UR5, PT, P1 ;  /* 0x00000005ff007c0c */ /* 0x000fe4000bf25310 */
[----:B------:R-:W-:-:S11]  /*3050*/  ISETP.NE.AND.EX P2, PT, RZ, UR7, PT, P2 ;  /* 0x00000007ff007c0c */ /* 0x000fd6000bf45320 */
[----:B------:R-:W2:Y:S08]  /*3060*/  @P1 LDC.64 R150, c[0x0][0x478] ;  /* 0x00011e00ff961b82 */ /* 0x000eb00000000a00 */
[----:B------:R-:W3:Y:S01]  /*3070*/  @P2 LDC.64 R146, c[0x0][0x470] ;  /* 0x00011c00ff922b82 */ /* 0x000ee20000000a00 */
[----:B-1----:R-:W-:-:S04]  /*3080*/  IMAD.WIDE.U32 R148, R142, 0x10, R144 ;  /* 0x000000108e947825 */ /* 0x002fc800078e0090 */
[----:B--2---:R-:W-:-:S05]  /*3090*/  @P1 IMAD.WIDE.U32 R150, R142, 0x10, R150 ;  /* 0x000000108e961825 */ /* 0x004fca00078e0096 */
[----:B------:R1:W-:Y:S01]  /*30a0*/  @P1 STG.E.128 desc[UR10][R150.64], R44 ;  /* 0x0000002c96001986 */ /* 0x0003e2000c101d0a */
[----:B---3--:R-:W-:-:S03]  /*30b0*/  @P2 IMAD.WIDE.U32 R146, R142, 0x10, R146 ;  /* 0x000000108e922825 */ /* 0x008fc600078e0092 */
[----:B------:R1:W-:Y:S04]  /*30c0*/  STG.E.128 desc[UR10][R148.64], R48 ;  /* 0x0000003094007986 */ /* 0x0003e8000c101d0a */
[----:B------:R1:W-:Y:S01]  /*30d0*/  @P2 STG.E.128 desc[UR10][R146.64], R40 ;  /* 0x0000002892002986 */ /* 0x0003e2000c101d0a */
[----:B------:R-:W-:Y:S05]  /*30e0*/  @!P0 BRA `(.L_x_58) ;  /* 0x0000000800dc8947 */ /* 0x000fea0003800000 */
[----:B------:R-:W-:Y:S05]  /*30f0*/  @!P1 BRA `(.L_x_59) ;  /* 0x00000004007c9947 */ /* 0x000fea0003800000 */
[----:B------:R-:W-:Y:S05]  /*3100*/  @!P2 BRA `(.L_x_60) ;  /* 0x0000000000c4a947 */ /* 0x000fea0003800000 */
[-CC-:B------:R-:W-:Y:S01]  /*3110*/  FFMA.FTZ R0, R65, R153.reuse, R155.reuse ;  /* 0x0000009941007223 */ /* 0x180fe2000001009b */
[-CC-:B------:R-:W-:Y:S01]  /*3120*/  FFMA.FTZ R60, R60, R153.reuse, R155.reuse ;  /* 0x000000993c3c7223 */ /* 0x180fe2000001009b */
[-CC-:B------:R-:W-:Y:S01]  /*3130*/  FFMA.FTZ R62, R62, R153.reuse, R155.reuse ;  /* 0x000000993e3e7223 */ /* 0x180fe2000001009b */
[-CC-:B------:R-:W-:Y:S01]  /*3140*/  FFMA.FTZ R54, R54, R153.reuse, R155.reuse ;  /* 0x0000009936367223 */ /* 0x180fe2000001009b */
[----:B-1----:R-:W-:Y:S01]  /*3150*/  FADD.FTZ R42, R63, -R0 ;  /* 0x800000003f2a7221 */ /* 0x002fe20000010000 */
[----:B-----5:R-:W-:Y:S01]  /*3160*/  SHF.L.U32 R41, R37, 0x10, RZ ;  /* 0x0000001025297819 */ /* 0x020fe200000006ff */
[----:B------:R-:W-:Y:S01]  /*3170*/  FADD.FTZ R60, R55, -R60 ;  /* 0x8000003c373c7221 */ /* 0x000fe20000010000 */
[----:B------:R-:W-:Y:S01]  /*3180*/  SHF.L.U32 R43, R38, 0x10, RZ ;  /* 0x00000010262b7819 */ /* 0x000fe200000006ff */
[----:B------:R-:W-:Y:S01]  /*3190*/  FADD.FTZ R62, R57, -R62 ;  /* 0x8000003e393e7221 */ /* 0x000fe20000010000 */
[----:B------:R-:W-:Y:S01]  /*31a0*/  SHF.L.U32 R0, R36, 0x10, RZ ;  /* 0x0000001024007819 */ /* 0x000fe200000006ff */
[-C--:B------:R-:W-:Y:S01]  /*31b0*/  FFMA.FTZ R40, R71, R153.reuse, R155 ;  /* 0x0000009947287223 */ /* 0x080fe2000001009b */
[----:B------:R-:W-:Y:S01]  /*31c0*/  FADD.FTZ R54, R53, -R54 ;  /* 0x8000003635367221 */ /* 0x000fe20000010000 */
[C---:B------:R-:W-:Y:S01]  /*31d0*/  FFMA.FTZ R49, R141.reuse, R60, R41 ;  /* 0x0000003c8d317223 */ /* 0x040fe20000010029 */
[--C-:B------:R-:W-:Y:S01]  /*31e0*/  FFMA.FTZ R50, R141, R62, R43.reuse ;  /* 0x0000003e8d327223 */ /* 0x100fe2000001002b */
[----:B------:R-:W-:Y:S01]  /*31f0*/  FADD.FTZ R44, R67, -R40 ;  /* 0x80000028432c7221 */ /* 0x000fe20000010000 */
[--C-:B------:R-:W-:Y:S01]  /*3200*/  FFMA.FTZ R48, R141, R54, R0.reuse ;  /* 0x000000368d307223 */ /* 0x100fe20000010000 */
[----:B------:R-:W-:Y:S01]  /*3210*/  PRMT R43, R39, 0x7632, R43 ;  /* 0x00007632272b7816 */ /* 0x000fe2000000002b */
[-C--:B------:R-:W-:Y:S01]  /*3220*/  FFMA.FTZ R61, R61, R153.reuse, R155 ;  /* 0x000000993d3d7223 */ /* 0x080fe2000001009b */
        /* <DEDUP_REMOVED lines=11> */
[C---:B------:R-:W-:Y:S01]  /*32e0*/  FFMA.FTZ R44, R141.reuse, R44, R46 ;  /* 0x0000002c8d2c7223 */ /* 0x040fe2000001002e */
[----:B------:R-:W-:Y:S01]  /*32f0*/  SHF.L.U32 R43, R40, 0x10, RZ ;  /* 0x00000010282b7819 */ /* 0x000fe200000006ff */
[C---:B------:R-:W-:Y:S01]  /*3300*/  FFMA.FTZ R45, R141.reuse, R66, R45 ;  /* 0x000000428d2d7223 */ /* 0x040fe2000001002d */
[----:B------:R-:W-:Y:S01]  /*3310*/  SHF.L.U32 R41, R0, 0x10, RZ ;  /* 0x0000001000297819 */ /* 0x000fe200000006ff */
[----:B------:R-:W-:-:S02]  /*3320*/  FFMA.FTZ R47, R141, R152, R47 ;  /* 0x000000988d2f7223 */ /* 0x000fc4000001002f */
[----:B------:R-:W-:Y:S01]  /*3330*/  FFMA.FTZ R42, R141, R42, R43 ;  /* 0x0000002a8d2a7223 */ /* 0x000fe2000001002b */
[----:B------:R-:W-:Y:S01]  /*3340*/  F2FP.BF16.F32.PACK_AB R50, R45, R50 ;  /* 0x000000322d32723e */ /* 0x000fe200000010ff */
[----:B------:R-:W-:Y:S01]  /*3350*/  FFMA.FTZ R41, R141, R64, R41 ;  /* 0x000000408d297223 */ /* 0x000fe20000010029 */
        /* <DEDUP_REMOVED lines=12> */
.L_x_60:
        /* <DEDUP_REMOVED lines=45> */
.L_x_59:
        /* <DEDUP_REMOVED lines=46> */
.L_x_62:
[-CC-:B------:R-:W-:Y:S01]  /*39d0*/  FFMA.FTZ R152, R152, R153.reuse, R155.reuse ;  /* 0x0000009998987223 */ /* 0x180fe2000001009b */
[----:B-1---5:R-:W-:Y:S01]  /*39e0*/  PRMT R48, R39, 0x7632, R48 ;  /* 0x0000763227307816 */ /* 0x022fe20000000030 */
[-CC-:B------:R-:W-:Y:S01]  /*39f0*/  FFMA.FTZ R52, R71, R153.reuse, R155.reuse ;  /* 0x0000009947347223 */ /* 0x180fe2000001009b */
[----:B------:R-:W-:Y:S01]  /*3a00*/  SHF.L.U32 R49, R39, 0x10, RZ ;  /* 0x0000001027317819 */ /* 0x000fe200000006ff */
[----:B------:R-:W-:Y:S01]  /*3a10*/  FADD.FTZ R152, R59, -R152 ;  /* 0x800000983b987221 */ /* 0x000fe20000010000 */
[----:B------:R-:W-:Y:S01]  /*3a20*/  SHF.L.U32 R48, R48, 0x10, RZ ;  /* 0x0000001030307819 */ /* 0x000fe200000006ff */
[----:B------:R-:W-:Y:S01]  /*3a30*/  FADD.FTZ R52, R67, -R52 ;  /* 0x8000003443347221 */ /* 0x000fe20000010000 */
[-CC-:B------:R-:W-:Y:S01]  /*3a40*/  FFMA.FTZ R0, R65, R153.reuse, R155.reuse ;  /* 0x0000009941007223 */ /* 0x180fe2000001009b */
[-C--:B------:R-:W-:Y:S01]  /*3a50*/  FFMA.FTZ R62, R62, R153.reuse, R155 ;  /* 0x000000993e3e7223 */ /* 0x080fe2000001009b */
[C---:B------:R-:W-:Y:S01]  /*3a60*/  FFMA.FTZ R152, R141.reuse, R152, R49 ;  /* 0x000000988d987223 */ /* 0x040fe20000010031 */
[-CC-:B------:R-:W-:Y:S01]  /*3a70*/  FFMA.FTZ R54, R54, R153.reuse, R155.reuse ;  /* 0x0000009936367223 */ /* 0x180fe2000001009b */
[-C--:B------:R-:W-:Y:S01]  /*3a80*/  FFMA.FTZ R60, R60, R153.reuse, R155 ;  /* 0x000000993c3c7223 */ /* 0x080fe2000001009b */
[C---:B------:R-:W-:Y:S01]  /*3a90*/  SHF.L.U32 R51, R38.reuse, 0x10, RZ ;  /* 0x0000001026337819 */ /* 0x040fe200000006ff */
[----:B------:R-:W-:Y:S01]  /*3aa0*/  FFMA.FTZ R59, R141, R52, R48 ;  /* 0x000000348d3b7223 */ /* 0x000fe20000010030 */
[----:B------:R-:W-:Y:S01]  /*3ab0*/  PRMT R49, R38, 0x7632, R49 ;  /* 0x0000763226317816 */ /* 0x000fe20000000031 */
[----:B------:R-:W-:Y:S01]  /*3ac0*/  FADD.FTZ R50, R63, -R0 ;  /* 0x800000003f327221 */ /* 0x000fe20000010000 */
[----:B------:R-:W-:Y:S01]  /*3ad0*/  FADD.FTZ R62, R57, -R62 ;  /* 0x8000003e393e7221 */ /* 0x000fe20000010000 */
[----:B------:R-:W-:Y:S01]  /*3ae0*/  PRMT R48, R37, 0x7632, R48 ;  /* 0x0000763225307816 */ /* 0x000fe20000000030 */
[-CC-:B------:R-:W-:Y:S01]  /*3af0*/  FFMA.FTZ R69, R69, R153.reuse, R155.reuse ;  /* 0x0000009945457223 */ /* 0x180fe2000001009b */
[----:B------:R-:W-:Y:S01]  /*3b00*/  PRMT R0, R36, 0x7632, R0 ;  /* 0x0000763224007816 */ /* 0x000fe20000000000 */
[----:B------:R-:W-:Y:S01]  /*3b10*/  FFMA.FTZ R61, R61, R153, R155 ;  /* 0x000000993d3d7223 */ /* 0x000fe2000001009b */
[----:B------:R-:W-:Y:S01]  /*3b20*/  FADD.FTZ R54, R53, -R54 ;  /* 0x8000003635367221 */ /* 0x000fe20000010000 */
[----:B------:R-:W-:Y:S01]  /*3b30*/  FADD.FTZ R60, R55, -R60 ;  /* 0x8000003c373c7221 */ /* 0x000fe20000010000 */
[----:B------:R-:W-:Y:S01]  /*3b40*/  SHF.L.U32 R52, R49, 0x10, RZ ;  /* 0x0000001031347819 */ /* 0x000fe200000006ff */
[----:B------:R-:W-:Y:S01]  /*3b50*/  FFMA.FTZ R62, R141, R62, R51 ;  /* 0x0000003e8d3e7223 */ /* 0x000fe20000010033 */
        /* <DEDUP_REMOVED lines=8> */
[C---:B------:R-:W-:Y:S01]  /*3be0*/  FFMA.FTZ R0, R141.reuse, R50, R55 ;  /* 0x000000328d007223 */ /* 0x040fe20000010037 */
[----:B------:R-:W-:Y:S01]  /*3bf0*/  FFMA.FTZ R48, R141, R54, R49 ;  /* 0x000000368d307223 */ /* 0x000fe20000010031 */
[----:B------:R-:W-:Y:S01]  /*3c00*/  F2FP.BF16.F32.PACK_AB R50, R57, R62 ;  /* 0x0000003e3932723e */ /* 0x000fe200000010ff */
[----:B------:R-:W-:Y:S01]  /*3c10*/  FFMA.FTZ R141, R141, R64, R51 ;  /* 0x000000408d8d7223 */ /* 0x000fe20000010033 */
[----:B------:R-:W-:-:S02]  /*3c20*/  F2FP.BF16.F32.PACK_AB R51, R59, R152 ;  /* 0x000000983b33723e */ /* 0x000fc400000010ff */
[----:B------:R-:W-:Y:S02]  /*3c30*/  F2FP.BF16.F32.PACK_AB R49, R0, R53 ;  /* 0x000000350031723e */ /* 0x000fe400000010ff */
[----:B------:R-:W-:Y:S01]  /*3c40*/  F2FP.BF16.F32.PACK_AB R48, R141, R48 ;  /* 0x000000308d30723e */ /* 0x000fe200000010ff */
[----:B------:R-:W-:Y:S06]  /*3c50*/  BRA `(.L_x_61) ;  /* 0x0000000800187947 */ /* 0x000fec0003800000 */
.L_x_58:
[----:B------:R-:W-:Y:S05]  /*3c60*/  @!P1 BRA `(.L_x_63) ;  /* 0x00000004001c9947 */ /* 0x000fea0003800000 */
[----:B------:R-:W-:Y:S05]  /*3c70*/  @!P2 BRA `(.L_x_64) ;  /* 0x000000000094a947 */ /* 0x000fea0003800000 */
[-CC-:B------:R-:W-:Y:S01]  /*3c80*/  FFMA.FTZ R54, R54, R153.reuse, R155.reuse ;  /* 0x0000009936367223 */ /* 0x180fe2000001009b */
[-CC-:B------:R-:W-:Y:S01]  /*3c90*/  FFMA.FTZ R60, R60, R153.reuse, R155.reuse ;  /* 0x000000993c3c7223 */ /* 0x180fe2000001009b */
[-CC-:B------:R-:W-:Y:S01]  /*3ca0*/  FFMA.FTZ R0, R65, R153.reuse, R155.reuse ;  /* 0x0000009941007223 */ /* 0x180fe2000001009b */
[-CC-:B------:R-:W-:Y:S01]  /*3cb0*/  FFMA.FTZ R62, R62, R153.reuse, R155.reuse ;  /* 0x000000993e3e7223 */ /* 0x180fe2000001009b */
[-CC-:B------:R-:W-:Y:S01]  /*3cc0*/  FFMA.FTZ R69, R69, R153.reuse, R155.reuse ;  /* 0x0000009945457223 */ /* 0x180fe2000001009b */
[-CC-:B------:R-:W-:Y:S01]  /*3cd0*/  FFMA.FTZ R152, R152, R153.reuse, R155.reuse ;  /* 0x0000009998987223 */ /* 0x180fe2000001009b */
[-CC-:B-1----:R-:W-:Y:S01]  /*3ce0*/  FFMA.FTZ R40, R71, R153.reuse, R155.reuse ;  /* 0x0000009947287223 */ /* 0x182fe2000001009b */
        /* <DEDUP_REMOVED lines=30> */
.L_x_64:
        /* <DEDUP_REMOVED lines=33> */
.L_x_63:
        /* <DEDUP_REMOVED lines=34> */
.L_x_65:
        /* <DEDUP_REMOVED lines=27> */
[----:B------:R-:W-:-:S07]  /*44b0*/  F2FP.BF16.F32.PACK_AB R48, R141, R48 ;  /* 0x000000308d30723e */ /* 0x000fce00000010ff */
.L_x_61:
[----:B------:R-:W1:Y:S01]  /*44c0*/  @P1 LDC.64 R56, c[0x0][0x478] ;  /* 0x00011e00ff381b82 */ /* 0x000e620000000a00 */
[----:B------:R-:W-:-:S07]  /*44d0*/  IMAD.WIDE.U32 R144, R105, 0x10, R144 ;  /* 0x0000001069907825 */ /* 0x000fce00078e0090 */
[----:B------:R-:W2:Y:S08]  /*44e0*/  @P2 LDC.64 R54, c[0x0][0x470] ;  /* 0x00011c00ff362b82 */ /* 0x000eb00000000a00 */
[----:B------:R-:W3:Y:S01]  /*44f0*/  LDC.64 R52, c[0x0][0x380] ;  /* 0x0000e000ff347b82 */ /* 0x000ee20000000a00 */
[----:B-1----:R-:W-:-:S05]  /*4500*/  @P1 IMAD.WIDE.U32 R56, R105, 0x10, R56 ;  /* 0x0000001069381825 */ /* 0x002fca00078e0038 */
[----:B------:R1:W-:Y:S01]  /*4510*/  @P1 STG.E.128 desc[UR10][R56.64], R44 ;  /* 0x0000002c38001986 */ /* 0x0003e2000c101d0a */
[----:B--2---:R-:W-:-:S03]  /*4520*/  @P2 IMAD.WIDE.U32 R54, R105, 0x10, R54 ;  /* 0x0000001069362825 */ /* 0x004fc600078e0036 */
[----:B------:R1:W-:Y:S04]  /*4530*/  STG.E.128 desc[UR10][R144.64], R48 ;  /* 0x0000003090007986 */ /* 0x0003e8000c101d0a */
[----:B------:R1:W-:Y:S01]  /*4540*/  @P2 STG.E.128 desc[UR10][R54.64], R40 ;  /* 0x0000002836002986 */ /* 0x0003e2000c101d0a */
[----:B---3--:R-:W-:-:S04]  /*4550*/  LEA R122, R52, R122, 0x2 ;  /* 0x0000007a347a7211 */ /* 0x008fc800078e10ff */
[----:B------:R-:W-:-:S13]  /*4560*/  ISETP.GE.AND P0, PT, R122, R53, PT ;  /* 0x000000357a00720c */ /* 0x000fda0003f06270 */
[----:B-1----:R-:W-:Y:S05]  /*4570*/  @!P0 BRA `(.L_x_66) ;  /* 0xffffffc000d08947 */ /* 0x002fea000383ffff */
[----:B------:R-:W-:Y:S05]  /*4580*/  BSYNC B1 ;  /* 0x0000000000017941 */ /* 0x000fea0003800000 */
.L_x_48:
[----:B-----5:R-:W-:Y:S02]  /*4590*/  MOV R37, R85 ;  /* 0x0000005500257202 */ /* 0x020fe40000000f00 */
[----:B------:R-:W-:Y:S02]  /*45a0*/  MOV R45, R84 ;  /* 0x00000054002d7202 */ /* 0x000fe40000000f00 */
[----:B------:R-:W-:Y:S02]  /*45b0*/  MOV R53, R83 ;  /* 0x0000005300357202 */ /* 0x000fe40000000f00 */
[----:B------:R-:W-:Y:S02]  /*45c0*/  MOV R57, R82 ;  /* 0x0000005200397202 */ /* 0x000fe40000000f00 */
[----:B------:R-:W-:Y:S02]  /*45d0*/  MOV R51, R91 ;  /* 0x0000005b00337202 */ /* 0x000fe40000000f00 */
[----:B------:R-:W-:-:S02]  /*45e0*/  MOV R63, R90 ;  /* 0x0000005a003f7202 */ /* 0x000fc40000000f00 */
[----:B------:R-:W-:Y:S02]  /*45f0*/  MOV R36, R89 ;  /* 0x0000005900247202 */ /* 0x000fe40000000f00 */
        /* <DEDUP_REMOVED lines=31> */
[----:B0-----:R-:W-:Y:S02]  /*47f0*/  MOV R68, R25 ;  /* 0x0000001900447202 */ /* 0x001fe40000000f00 */
        /* <DEDUP_REMOVED lines=25> */
.L_x_47:
[----:B------:R-:W-:Y:S05]  /*4990*/  BSYNC B0 ;  /* 0x0000000000007941 */ /* 0x000fea0003800000 */
.L_x_46:
[----:B------:R-:W0:Y:S01]  /*49a0*/  S2R R0, SR_TID.X ;  /* 0x0000000000007919 */ /* 0x000e220000002100 */
[----:B------:R-:W-:Y:S01]  /*49b0*/  MOV R8, 0x400 ;  /* 0x0000040000087802 */ /* 0x000fe20000000f00 */
[----:B------:R-:W-:Y:S05]  /*49c0*/  WARPSYNC.ALL ;  /* 0x0000000000007948 */ /* 0x000fea0003800000 */
[----:B------:R-:W1:Y:S01]  /*49d0*/  S2R R9, SR_CgaCtaId ;  /* 0x0000000000097919 */ /* 0x000e620000008800 */
[----:B------:R-:W2:Y:S01]  /*49e0*/  S2UR UR4, SR_CTAID.X ;  /* 0x00000000000479c3 */ /* 0x000ea20000002500 */
[----:B------:R-:W3:Y:S01]  /*49f0*/  LDCU.128 UR20, c[0x0][0x440] ;  /* 0x00008800ff1477ac */ /* 0x000ee20008000c00 */
[----:B------:R-:W4:Y:S01]  /*4a00*/  LDCU.128 UR24, c[0x0][0x450] ;  /* 0x00008a00ff1877ac */ /* 0x000f220008000c00 */
[----:B0-----:R-:W-:-:S02]  /*4a10*/  SHF.L.U32 R3, R0, 0x6, RZ ;  /* 0x0000000600037819 */ /* 0x001fc400000006ff */
[----:B------:R-:W-:Y:S02]  /*4a20*/  SHF.L.U32 R2, R0, 0x5, RZ ;  /* 0x0000000500027819 */ /* 0x000fe400000006ff */
[----:B------:R-:W-:Y:S02]  /*4a30*/  LOP3.LUT R3, R3, 0x1800, RZ, 0xc0, !PT ;  /* 0x0000180003037812 */ /* 0x000fe400078ec0ff */
[----:B-1----:R-:W-:Y:S02]  /*4a40*/  LEA R9, R9, R8, 0x18 ;  /* 0x0000000809097211 */ /* 0x002fe400078ec0ff */
[----:B------:R-:W-:-:S04]  /*4a50*/  LOP3.LUT R2, R3, 0x3e0, R2, 0xf8, !PT ;  /* 0x000003e003027812 */ /* 0x000fc800078ef802 */
[-C--:B------:R-:W-:Y:S02]  /*4a60*/  IADD3 R3, PT, PT, R2, R9.reuse, RZ ;  /* 0x0000000902037210 */ /* 0x080fe40007ffe0ff */
[----:B------:R-:W-:-:S03]  /*4a70*/  LEA R2, R0, R9, 0x2 ;  /* 0x0000000900027211 */ /* 0x000fc600078e10ff */
[----:B------:R-:W-:Y:S04]  /*4a80*/  STS.128 [R3], R40 ;  /* 0x0000002803007388 */ /* 0x000fe80000000c00 */
[----:B------:R-:W-:Y:S04]  /*4a90*/  STS.128 [R3+0x10], R44 ;  /* 0x0000102c03007388 */ /* 0x000fe80000000c00 */
[----:B------:R-:W-:Y:S04]  /*4aa0*/  STS.128 [R3+0x400], R68 ;  /* 0x0004004403007388 */ /* 0x000fe80000000c00 */
[----:B------:R-:W-:Y:S01]  /*4ab0*/  STS.128 [R3+0x410], R88 ;  /* 0x0004105803007388 */ /* 0x000fe20000000c00 */
[----:B------:R-:W-:Y:S06]  /*4ac0*/  BAR.SYNC.DEFER_BLOCKING 0x0 ;  /* 0x0000000000007b1d */ /* 0x000fec0000010000 */
[----:B------:R-:W0:Y:S04]  /*4ad0*/  LDS R8, [R2] ;  /* 0x0000000002087984 */ /* 0x000e280000000800 */
[----:B------:R-:W1:Y:S04]  /*4ae0*/  LDS R13, [R2+0x800] ;  /* 0x00080000020d7984 */ /* 0x000e680000000800 */
[----:B------:R-:W5:Y:S04]  /*4af0*/  LDS R9, [R2+0x200] ;  /* 0x0002000002097984 */ /* 0x000f680000000800 */
[----:B------:R-:W3:Y:S04]  /*4b00*/  LDS R12, [R2+0xa00] ;  /* 0x000a0000020c7984 */ /* 0x000ee80000000800 */
[----:B------:R-:W4:Y:S04]  /*4b10*/  LDS R10, [R2+0x400] ;  /* 0x00040000020a7984 */ /* 0x000f280000000800 */
[----:B------:R-:W2:Y:S04]  /*4b20*/  LDS R15, [R2+0xc00] ;  /* 0x000c0000020f7984 */ /* 0x000ea80000000800 */
[----:B------:R-:W2:Y:S04]  /*4b30*/  LDS R11, [R2+0x600] ;  /* 0x00060000020b7984 */ /* 0x000ea80000000800 */
[----:B------:R-:W2:Y:S04]  /*4b40*/  LDS R14, [R2+0xe00] ;  /* 0x000e0000020e7984 */ /* 0x000ea80000000800 */
[----:B------:R-:W2:Y:S04]  /*4b50*/  LDS R17, [R2+0x1000] ;  /* 0x0010000002117984 */ /* 0x000ea80000000800 */
[----:B------:R-:W2:Y:S04]  /*4b60*/  LDS R16, [R2+0x1200] ;  /* 0x0012000002107984 */ /* 0x000ea80000000800 */
[----:B------:R-:W2:Y:S01]  /*4b70*/  LDS R19, [R2+0x1400] ;  /* 0x0014000002137984 */ /* 0x000ea20000000800 */
[----:B0-----:R-:W-:-:S03]  /*4b80*/  FADD.FTZ R8, RZ, R8 ;  /* 0x00000008ff087221 */ /* 0x001fc60000010000 */
[----:B------:R-:W0:Y:S01]  /*4b90*/  LDS R18, [R2+0x1600] ;  /* 0x0016000002127984 */ /* 0x000e220000000800 */
[----:B-1----:R-:W-:-:S03]  /*4ba0*/  FADD.FTZ R8, R8, R13 ;  /* 0x0000000d08087221 */ /* 0x002fc60000010000 */
[----:B------:R-:W1:Y:S01]  /*4bb0*/  LDS R21, [R2+0x1800] ;  /* 0x0018000002157984 */ /* 0x000e620000000800 */
[----:B-----5:R-:W-:-:S03]  /*4bc0*/  FADD.FTZ R9, RZ, R9 ;  /* 0x00000009ff097221 */ /* 0x020fc60000010000 */
[----:B------:R-:W5:Y:S01]  /*4bd0*/  LDS R20, [R2+0x1a00] ;  /* 0x001a000002147984 */ /* 0x000f620000000800 */
[----:B---3--:R-:W-:-:S03]  /*4be0*/  FADD.FTZ R9, R9, R12 ;  /* 0x0000000c09097221 */ /* 0x008fc60000010000 */
[----:B------:R-:W3:Y:S01]  /*4bf0*/  LDS R23, [R2+0x1c00] ;  /* 0x001c000002177984 */ /* 0x000ee20000000800 */
[----:B----4-:R-:W-:-:S03]  /*4c00*/  FADD.FTZ R10, RZ, R10 ;  /* 0x0000000aff0a7221 */ /* 0x010fc60000010000 */
[----:B------:R-:W4:Y:S01]  /*4c10*/  LDS R22, [R2+0x1e00] ;  /* 0x001e000002167984 */ /* 0x000f220000000800 */
[----:B--2---:R-:W-:Y:S01]  /*4c20*/  FADD.FTZ R10, R10, R15 ;  /* 0x0000000f0a0a7221 */ /* 0x004fe20000010000 */
        /* <DEDUP_REMOVED lines=10> */
[----:B-----5:R-:W-:-:S03]  /*4cd0*/  FADD.FTZ R13, R9, R20 ;  /* 0x00000014090d7221 */ /* 0x020fc60000010000 */
[----:B------:R-:W-:Y:S01]  /*4ce0*/  STS.128 [R3+0x400], R64 ;  /* 0x0004004003007388 */ /* 0x000fe20000000c00 */
[----:B---3--:R-:W-:-:S03]  /*4cf0*/  FADD.FTZ R23, R10, R23 ;  /* 0x000000170a177221 */ /* 0x008fc60000010000 */
[----:B------:R-:W-:Y:S01]  /*4d00*/  STS.128 [R3+0x410], R4 ;  /* 0x0004100403007388 */ /* 0x000fe20000000c00 */
[----:B----4-:R-:W-:Y:S01]  /*4d10*/  FADD.FTZ R11, R11, R22 ;  /* 0x000000160b0b7221 */ /* 0x010fe20000010000 */
[----:B------:R-:W-:Y:S06]  /*4d20*/  BAR.SYNC.DEFER_BLOCKING 0x0 ;  /* 0x0000000000007b1d */ /* 0x000fec0000010000 */
[----:B------:R-:W0:Y:S04]  /*4d30*/  LDS R24, [R2] ;  /* 0x0000000002187984 */ /* 0x000e280000000800 */
[----:B------:R-:W1:Y:S04]  /*4d40*/  LDS R29, [R2+0x800] ;  /* 0x00080000021d7984 */ /* 0x000e680000000800 */
[----:B------:R-:W2:Y:S04]  /*4d50*/  LDS R25, [R2+0x200] ;  /* 0x0002000002197984 */ /* 0x000ea80000000800 */
[----:B------:R-:W3:Y:S04]  /*4d60*/  LDS R28, [R2+0xa00] ;  /* 0x000a0000021c7984 */ /* 0x000ee80000000800 */
[----:B------:R-:W4:Y:S04]  /*4d70*/  LDS R26, [R2+0x400] ;  /* 0x00040000021a7984 */ /* 0x000f280000000800 */
[----:B------:R-:W5:Y:S04]  /*4d80*/  LDS R31, [R2+0xc00] ;  /* 0x000c0000021f7984 */ /* 0x000f680000000800 */
[----:B------:R-:W5:Y:S04]  /*4d90*/  LDS R27, [R2+0x600] ;  /* 0x00060000021b7984 */ /* 0x000f680000000800 */
[----:B------:R-:W5:Y:S04]  /*4da0*/  LDS R4, [R2+0xe00] ;  /* 0x000e000002047984 */ /* 0x000f680000000800 */
[----:B------:R-:W5:Y:S04]  /*4db0*/  LDS R5, [R2+0x1000] ;  /* 0x0010000002057984 */ /* 0x000f680000000800 */
[----:B------:R-:W5:Y:S01]  /*4dc0*/  LDS R6, [R2+0x1200] ;  /* 0x0012000002067984 */ /* 0x000f620000000800 */
        /* <DEDUP_REMOVED lines=10> */
[----:B-----5:R-:W-:-:S03]  /*4e70*/  FADD.FTZ R26, R26, R31 ;  /* 0x0000001f1a1a7221 */ /* 0x020fc60000010000 */
[----:B------:R-:W5:Y:S01]  /*4e80*/  LDS R29, [R2+0x1e00] ;  /* 0x001e0000021d7984 */ /* 0x000f620000000800 */
[----:B------:R-:W-:Y:S01]  /*4e90*/  FADD.FTZ R27, RZ, R27 ;  /* 0x0000001bff1b7221 */ /* 0x000fe20000010000 */
[----:B------:R-:W-:Y:S03]  /*4ea0*/  BAR.SYNC.DEFER_BLOCKING 0x0 ;  /* 0x0000000000007b1d */ /* 0x000fe60000010000 */
[----:B------:R-:W-:Y:S01]  /*4eb0*/  FADD.FTZ R4, R27, R4 ;  /* 0x000000041b047221 */ /* 0x000fe20000010000 */
[----:B------:R-:W-:Y:S01]  /*4ec0*/  FADD.FTZ R5, R24, R5 ;  /* 0x0000000518057221 */ /* 0x000fe20000010000 */
[----:B------:R-:W-:Y:S01]  /*4ed0*/  FADD.FTZ R6, R25, R6 ;  /* 0x0000000619067221 */ /* 0x000fe20000010000 */
[----:B0-----:R-:W-:Y:S01]  /*4ee0*/  FADD.FTZ R7, R26, R7 ;  /* 0x000000071a077221 */ /* 0x001fe20000010000 */
[----:B-1----:R-:W-:Y:S01]  /*4ef0*/  FADD.FTZ R4, R4, R9 ;  /* 0x0000000904047221 */ /* 0x002fe20000010000 */
[----:B------:R-:W-:Y:S01]  /*4f00*/  STS.128 [R3], R60 ;  /* 0x0000003c03007388 */ /* 0x000fe20000000c00 */
[----:B--2---:R-:W-:-:S03]  /*4f10*/  FADD.FTZ R15, R5, R8 ;  /* 0x00000008050f7221 */ /* 0x004fc60000010000 */
[----:B------:R-:W-:Y:S01]  /*4f20*/  STS.128 [R3+0x10], R56 ;  /* 0x0000103803007388 */ /* 0x000fe20000000c00 */
[----:B---3--:R-:W-:-:S03]  /*4f30*/  FADD.FTZ R17, R6, R17 ;  /* 0x0000001106117221 */ /* 0x008fc60000010000 */
[----:B------:R-:W-:Y:S01]  /*4f40*/  STS.128 [R3+0x400], R80 ;  /* 0x0004005003007388 */ /* 0x000fe20000000c00 */
[----:B----4-:R-:W-:Y:S02]  /*4f50*/  FADD.FTZ R19, R7, R10 ;  /* 0x0000000a07137221 */ /* 0x010fe40000010000 */
[----:B------:R-:W0:Y:S01]  /*4f60*/  LDC R7, c[0x0][0x388] ;  /* 0x0000e200ff077b82 */ /* 0x000e220000000800 */
[----:B------:R-:W-:Y:S01]  /*4f70*/  STS.128 [R3+0x410], R84 ;  /* 0x0004105403007388 */ /* 0x000fe20000000c00 */
[----:B-----5:R-:W-:-:S06]  /*4f80*/  FADD.FTZ R29, R4, R29 ;  /* 0x0000001d041d7221 */ /* 0x020fcc0000010000 */
[----:B------:R-:W-:Y:S01]  /*4f90*/  BAR.SYNC.DEFER_BLOCKING 0x0 ;  /* 0x0000000000007b1d */ /* 0x000fe20000010000 */
[----:B0-----:R-:W-:-:S05]  /*4fa0*/  IMAD R7, R7, UR4, RZ ;  /* 0x0000000407077c24 */ /* 0x001fca000f8e02ff */
[----:B------:R-:W0:Y:S01]  /*4fb0*/  LDS R12, [R2] ;  /* 0x00000000020c7984 */ /* 0x000e220000000800 */
[----:B------:R-:W-:-:S03]  /*4fc0*/  IADD3 R0, P0, PT, R7, R0, RZ ;  /* 0x0000000007007210 */ /* 0x000fc60007f1e0ff */
[----:B------:R-:W1:Y:S01]  /*4fd0*/  LDS R14, [R2+0x200] ;  /* 0x00020000020e7984 */ /* 0x000e620000000800 */
[----:B------:R-:W-:Y:S02]  /*4fe0*/  IADD3.X R7, PT, PT, RZ, RZ, RZ, P0, !PT ;  /* 0x000000ffff077210 */ /* 0x000fe400007fe4ff */
[C---:B------:R-:W-:Y:S01]  /*4ff0*/  SHF.L.U32 R9, R0.reuse, 0x2, RZ ;  /* 0x0000000200097819 */ /* 0x040fe200000006ff */
[----:B------:R-:W2:Y:S01]  /*5000*/  LDS R16, [R2+0x400] ;  /* 0x0004000002107984 */ /* 0x000ea20000000800 */
[----:B------:R-:W-:Y:S02]  /*5010*/  SHF.L.U64.HI R0, R0, 0x2, R7 ;  /* 0x0000000200007819 */ /* 0x000fe40000010207 */
[----:B------:R-:W-:Y:S01]  /*5020*/  IADD3 R4, P0, PT, R9, UR22, RZ ;  /* 0x0000001609047c10 */ /* 0x000fe2000ff1e0ff */
[----:B------:R-:W3:Y:S04]  /*5030*/  LDS R18, [R2+0x600] ;  /* 0x0006000002127984 */ /* 0x000ee80000000800 */
[----:B------:R-:W4:Y:S04]  /*5040*/  LDS R27, [R2+0x800] ;  /* 0x00080000021b7984 */ /* 0x000f280000000800 */
[----:B------:R-:W5:Y:S04]  /*5050*/  LDS R31, [R2+0xa00] ;  /* 0x000a0000021f7984 */ /* 0x000f680000000800 */
[----:B------:R-:W5:Y:S04]  /*5060*/  LDS R33, [R2+0xc00] ;  /* 0x000c000002217984 */ /* 0x000f680000000800 */
[----:B------:R-:W5:Y:S04]  /*5070*/  LDS R35, [R2+0xe00] ;  /* 0x000e000002237984 */ /* 0x000f680000000800 */
[----:B------:R-:W5:Y:S04]  /*5080*/  LDS R37, [R2+0x1000] ;  /* 0x0010000002257984 */ /* 0x000f680000000800 */
[----:B------:R-:W5:Y:S04]  /*5090*/  LDS R39, [R2+0x1200] ;  /* 0x0012000002277984 */ /* 0x000f680000000800 */
[----:B------:R-:W5:Y:S01]  /*50a0*/  LDS R41, [R2+0x1400] ;  /* 0x0014000002297984 */ /* 0x000f620000000800 */
[----:B0-----:R-:W-:-:S03]  /*50b0*/  FADD.FTZ R12, RZ, R12 ;  /* 0x0000000cff0c7221 */ /* 0x001fc60000010000 */
[----:B------:R-:W0:Y:S01]  /*50c0*/  LDS R43, [R2+0x1600] ;  /* 0x00160000022b7984 */ /* 0x000e220000000800 */
[----:B-1----:R-:W-:-:S03]  /*50d0*/  FADD.FTZ R14, RZ, R14 ;  /* 0x0000000eff0e7221 */ /* 0x002fc60000010000 */
[----:B------:R-:W1:Y:S01]  /*50e0*/  LDS R45, [R2+0x1800] ;  /* 0x00180000022d7984 */ /* 0x000e620000000800 */
[----:B--2---:R-:W-:-:S03]  /*50f0*/  FADD.FTZ R16, RZ, R16 ;  /* 0x00000010ff107221 */ /* 0x004fc60000010000 */
[----:B------:R-:W2:Y:S01]  /*5100*/  LDS R47, [R2+0x1a00] ;  /* 0x001a0000022f7984 */ /* 0x000ea20000000800 */
[----:B---3--:R-:W-:-:S03]  /*5110*/  FADD.FTZ R18, RZ, R18 ;  /* 0x00000012ff127221 */ /* 0x008fc60000010000 */
[----:B------:R-:W3:Y:S01]  /*5120*/  LDS R57, [R2+0x1c00] ;  /* 0x001c000002397984 */ /* 0x000ee20000000800 */
[----:B----4-:R-:W-:-:S03]  /*5130*/  FADD.FTZ R12, R12, R27 ;  /* 0x0000001b0c0c7221 */ /* 0x010fc60000010000 */
[----:B------:R-:W4:Y:S01]  /*5140*/  LDS R59, [R2+0x1e00] ;  /* 0x001e0000023b7984 */ /* 0x000f220000000800 */
[----:B-----5:R-:W-:Y:S01]  /*5150*/  FADD.FTZ R14, R14, R31 ;  /* 0x0000001f0e0e7221 */ /* 0x020fe20000010000 */
[----:B------:R-:W-:Y:S01]  /*5160*/  BAR.SYNC.DEFER_BLOCKING 0x0 ;  /* 0x0000000000007b1d */ /* 0x000fe20000010000 */
[----:B------:R-:W-:Y:S01]  /*5170*/  FADD.FTZ R16, R16, R33 ;  /* 0x0000002110107221 */ /* 0x000fe20000010000 */
        /* <DEDUP_REMOVED lines=29> */
[----:B--2---:R-:W-:-:S03]  /*5350*/  FADD.FTZ R20, R20, R25 ;  /* 0x0000001914147221 */ /* 0x004fc60000010000 */
[----:B------:R-:W2:Y:S01]  /*5360*/  LDS R39, [R2+0x1c00] ;  /* 0x001c000002277984 */ /* 0x000ea20000000800 */
[----:B---3--:R-:W-:-:S03]  /*5370*/  FADD.FTZ R3, R22, R3 ;  /* 0x0000000316037221 */ /* 0x008fc60000010000 */
[----:B------:R-:W3:Y:S01]  /*5380*/  LDS R35, [R2+0x1600] ;  /* 0x0016000002237984 */ /* 0x000ee20000000800 */
[----:B----4-:R-:W-:-:S03]  /*5390*/  FADD.FTZ R5, R20, R5 ;  /* 0x0000000514057221 */ /* 0x010fc60000010000 */
[----:B------:R4:W3:Y:S01]  /*53a0*/  LDS R41, [R2+0x1e00] ;  /* 0x001e000002297984 */ /* 0x0008e20000000800 */
[----:B-----5:R-:W-:Y:S01]  /*53b0*/  FADD.FTZ R3, R3, R6 ;  /* 0x0000000603037221 */ /* 0x020fe20000010000 */
[----:B------:R-:W-:Y:S01]  /*53c0*/  IADD3 R6, P2, PT, R9, UR26, RZ ;  /* 0x0000001a09067c10 */ /* 0x000fe2000ff5e0ff */
[----:B------:R-:W-:Y:S01]  /*53d0*/  FADD.FTZ R25, R5, R8 ;  /* 0x0000000805197221 */ /* 0x000fe20000010000 */
[C---:B------:R-:W-:Y:S02]  /*53e0*/  IADD3 R8, P3, PT, R9.reuse, UR24, RZ ;  /* 0x0000001809087c10 */ /* 0x040fe4000ff7e0ff */
[C---:B------:R-:W-:Y:S01]  /*53f0*/  IADD3.X R5, PT, PT, R0.reuse, UR23, RZ, P0, !PT ;  /* 0x0000001700057c10 */ /* 0x040fe200087fe4ff */
[----:B------:R-:W-:Y:S01]  /*5400*/  FADD.FTZ R10, RZ, R10 ;  /* 0x0000000aff0a7221 */ /* 0x000fe20000010000 */
[----:B----4-:R-:W-:Y:S02]  /*5410*/  IADD3 R2, P1, PT, R9, UR20, RZ ;  /* 0x0000001409027c10 */ /* 0x010fe4000ff3e0ff */
[C---:B------:R-:W-:Y:S01]  /*5420*/  IADD3.X R7, PT, PT, R0.reuse, UR27, RZ, P2, !PT ;  /* 0x0000001b00077c10 */ /* 0x040fe200097fe4ff */
[----:B------:R-:W-:Y:S01]  /*5430*/  FADD.FTZ R37, R3, R24 ;  /* 0x0000001803257221 */ /* 0x000fe20000010000 */
[C---:B------:R-:W-:Y:S01]  /*5440*/  IADD3.X R3, PT, PT, R0.reuse, UR21, RZ, P1, !PT ;  /* 0x0000001500037c10 */ /* 0x040fe20008ffe4ff */
[----:B------:R-:W-:Y:S01]  /*5450*/  STG.E desc[UR10][R4.64], R15 ;  /* 0x0000000f04007986 */ /* 0x000fe2000c10190a */
[----:B------:R-:W-:Y:S01]  /*5460*/  IADD3.X R9, PT, PT, R0, UR25, RZ, P3, !PT ;  /* 0x0000001900097c10 */ /* 0x000fe20009ffe4ff */
[----:B------:R-:W-:-:S02]  /*5470*/  FADD.FTZ R10, R10, R27 ;  /* 0x0000001b0a0a7221 */ /* 0x000fc40000010000 */
[----:B------:R-:W-:Y:S01]  /*5480*/  STG.E desc[UR10][R2.64], R21 ;  /* 0x0000001502007986 */ /* 0x000fe2000c10190a */
[----:B------:R-:W-:-:S03]  /*5490*/  FADD.FTZ R12, RZ, R12 ;  /* 0x0000000cff0c7221 */ /* 0x000fc60000010000 */
[----:B------:R-:W-:Y:S01]  /*54a0*/  STG.E desc[UR10][R6.64], R25 ;  /* 0x0000001906007986 */ /* 0x000fe2000c10190a */
[----:B0-----:R-:W-:-:S03]  /*54b0*/  FADD.FTZ R10, R10, R33 ;  /* 0x000000210a0a7221 */ /* 0x001fc60000010000 */
[----:B------:R-:W-:Y:S01]  /*54c0*/  STG.E desc[UR10][R8.64], R45 ;  /* 0x0000002d08007986 */ /* 0x000fe2000c10190a */
[----:B-1----:R-:W-:-:S03]  /*54d0*/  FADD.FTZ R12, R12, R31 ;  /* 0x0000001f0c0c7221 */ /* 0x002fc60000010000 */
[----:B------:R-:W-:Y:S01]  /*54e0*/  STG.E desc[UR10][R4.64+0x200], R17 ;  /* 0x0002001104007986 */ /* 0x000fe2000c10190a */
[----:B--2---:R-:W-:-:S03]  /*54f0*/  FADD.FTZ R39, R10, R39 ;  /* 0x000000270a277221 */ /* 0x004fc60000010000 */
[----:B------:R-:W-:Y:S01]  /*5500*/  STG.E desc[UR10][R2.64+0x200], R13 ;  /* 0x0002000d02007986 */ /* 0x000fe2000c10190a */
[----:B---3--:R-:W-:-:S03]  /*5510*/  FADD.FTZ R12, R12, R35 ;  /* 0x000000230c0c7221 */ /* 0x008fc60000010000 */
[----:B------:R-:W-:Y:S01]  /*5520*/  STG.E desc[UR10][R6.64+0x200], R37 ;  /* 0x0002002506007986 */ /* 0x000fe2000c10190a */
[----:B------:R-:W-:-:S03]  /*5530*/  FADD.FTZ R41, R12, R41 ;  /* 0x000000290c297221 */ /* 0x000fc60000010000 */
[----:B------:R-:W-:Y:S04]  /*5540*/  STG.E desc[UR10][R8.64+0x200], R47 ;  /* 0x0002002f08007986 */ /* 0x000fe8000c10190a */
[----:B------:R-:W-:Y:S04]  /*5550*/  STG.E desc[UR10][R4.64+0x400], R19 ;  /* 0x0004001304007986 */ /* 0x000fe8000c10190a */
[----:B------:R-:W-:Y:S04]  /*5560*/  STG.E desc[UR10][R2.64+0x400], R23 ;  /* 0x0004001702007986 */ /* 0x000fe8000c10190a */
[----:B------:R-:W-:Y:S04]  /*5570*/  STG.E desc[UR10][R6.64+0x400], R39 ;  /* 0x0004002706007986 */ /* 0x000fe8000c10190a */
[----:B------:R-:W-:Y:S04]  /*5580*/  STG.E desc[UR10][R8.64+0x400], R57 ;  /* 0x0004003908007986 */ /* 0x000fe8000c10190a */
[----:B------:R-:W-:Y:S04]  /*5590*/  STG.E desc[UR10][R4.64+0x600], R29 ;  /* 0x0006001d04007986 */ /* 0x000fe8000c10190a */
[----:B------:R-:W-:Y:S04]  /*55a0*/  STG.E desc[UR10][R2.64+0x600], R11 ;  /* 0x0006000b02007986 */ /* 0x000fe8000c10190a */
[----:B------:R-:W-:Y:S04]  /*55b0*/  STG.E desc[UR10][R6.64+0x600], R41 ;  /* 0x0006002906007986 */ /* 0x000fe8000c10190a */
[----:B------:R-:W-:Y:S01]  /*55c0*/  STG.E desc[UR10][R8.64+0x600], R59 ;  /* 0x0006003b08007986 */ /* 0x000fe2000c10190a */
[----:B------:R-:W-:Y:S05]  /*55d0*/  EXIT ;  /* 0x000000000000794d */ /* 0x000fea0003800000 */
.L_x_49:
[----:B------:R-:W-:Y:S01]  /*55e0*/  HFMA2 R154, -RZ, RZ, 0, 5.9604644775390625e-08 ;  /* 0x00000001ff9a7431 */ /* 0x000fe200000001ff */
[----:B------:R-:W-:Y:S01]  /*55f0*/  BSSY B2, `(.L_x_67) ;  /* 0x0000006000027945 */ /* 0x000fe20003800000 */
[----:B------:R-:W-:Y:S02]  /*5600*/  MOV R151, 0x1f ;  /* 0x0000001f00977802 */ /* 0x000fe40000000f00 */
[----:B------:R-:W-:-:S07]  /*5610*/  MOV R156, 0xffffffff ;  /* 0xffffffff009c7802 */ /* 0x000fce0000000f00 */
[----:B-----5:R-:W-:Y:S05]  /*5620*/  WARPSYNC.COLLECTIVE R156, `(.L_x_68) ;  /* 0x000000009c087348 */ /* 0x020fea0003c00000 */
[----:B------:R0:W1:Y:S02]  /*5630*/  SHFL.BFLY P3, R157, R153, R154, R151 ;  /* 0x0c00009a999d7389 */ /* 0x0000640000060097 */
[----:B01---5:R-:W-:Y:S05]  /*5640*/  ENDCOLLECTIVE ;  /* 0x000000000000791b */ /* 0x023fea0003800000 */
.L_x_68:
[----:B------:R-:W-:Y:S05]  /*5650*/  BSYNC B2 ;  /* 0x0000000000027941 */ /* 0x000fea0003800000 */
.L_x_67:
[----:B------:R-:W-:Y:S01]  /*5660*/  FADD.FTZ R158, R153, R157 ;  /* 0x0000009d999e7221 */ /* 0x000fe20000010000 */
[----:B------:R-:W-:Y:S01]  /*5670*/  MOV R153, R68 ;  /* 0x0000004400997202 */ /* 0x000fe20000000f00 */
[----:B------:R-:W-:Y:S01]  /*5680*/  HFMA2 R154, -RZ, RZ, 0, 5.9604644775390625e-08 ;  /* 0x00000001ff9a7431 */ /* 0x000fe200000001ff */
[----:B------:R-:W-:Y:S02]  /*5690*/  MOV R151, 0x1f ;  /* 0x0000001f00977802 */ /* 0x000fe40000000f00 */
[----:B------:R-:W-:-:S07]  /*56a0*/  MOV R156, 0xffffffff ;  /* 0xffffffff009c7802 */ /* 0x000fce0000000f00 */
[----:B------:R-:W-:Y:S05]  /*56b0*/  WARPSYNC.COLLECTIVE R156, `(.L_x_69) ;  /* 0x000000009c087348 */ /* 0x000fea0003c00000 */
[----:B------:R0:W1:Y:S02]  /*56c0*/  SHFL.BFLY P3, R157, R153, R154, R151 ;  /* 0x0c00009a999d7389 */ /* 0x0000640000060097 */
[----:B01----:R-:W-:Y:S05]  /*56d0*/  ENDCOLLECTIVE ;  /* 0x000000000000791b */ /* 0x003fea0003800000 */
.L_x_69:
[----:B------:R-:W-:Y:S01]  /*56e0*/  MOV R153, R158 ;  /* 0x0000009e00997202 */ /* 0x000fe20000000f00 */
[----:B------:R-:W-:Y:S01]  /*56f0*/  HFMA2 R154, -RZ, RZ, 0, 1.1920928955078125e-07 ;  /* 0x00000002ff9a7431 */ /* 0x000fe200000001ff */
[----:B------:R-:W-:-:S07]  /*5700*/  MOV R155, R157 ;  /* 0x0000009d009b7202 */ /* 0x000fce0000000f00 */
[----:B------:R-:W-:Y:S05]  /*5710*/  WARPSYNC.COLLECTIVE R156, `(.L_x_70) ;  /* 0x000000009c087348 */ /* 0x000fea0003c00000 */
[----:B------:R0:W1:Y:S02]  /*5720*/  SHFL.BFLY P3, R157, R153, R154, R151 ;  /* 0x0c00009a999d7389 */ /* 0x0000640000060097 */
[----:B01----:R-:W-:Y:S05]  /*5730*/  ENDCOLLECTIVE ;  /* 0x000000000000791b */ /* 0x003fea0003800000 */
.L_x_70:
[----:B------:R-:W-:-:S05]  /*5740*/  FADD.FTZ R155, R68, R155 ;  /* 0x0000009b449b7221 */ /* 0x000fca0000010000 */
[----:B------:R-:W-:Y:S01]  /*5750*/  MOV R153, R155 ;  /* 0x0000009b00997202 */ /* 0x000fe20000000f00 */
[----:B------:R-:W-:-:S07]  /*5760*/  FADD.FTZ R159, R158, R157 ;  /* 0x0000009d9e9f7221 */ /* 0x000fce0000010000 */
[----:B------:R-:W-:Y:S05]  /*5770*/  WARPSYNC.COLLECTIVE R156, `(.L_x_71) ;  /* 0x000000009c087348 */ /* 0x000fea0003c00000 */
[----:B------:R0:W1:Y:S02]  /*5780*/  SHFL.BFLY P3, R157, R153, R154, R151 ;  /* 0x0c00009a999d7389 */ /* 0x0000640000060097 */
[----:B01----:R-:W-:Y:S05]  /*5790*/  ENDCOLLECTIVE ;  /* 0x000000000000791b */ /* 0x003fea0003800000 */
.L_x_71:
[----:B------:R-:W-:Y:S01]  /*57a0*/  MOV R153, R159 ;  /* 0x0000009f00997202 */ /* 0x000fe20000000f00 */
[----:B------:R-:W-:Y:S01]  /*57b0*/  HFMA2 R154, -RZ, RZ, 0, 2.384185791015625e-07 ;  /* 0x00000004ff9a7431 */ /* 0x000fe200000001ff */
[----:B------:R-:W-:-:S07]  /*57c0*/  MOV R70, R157 ;  /* 0x0000009d00467202 */ /* 0x000fce0000000f00 */
[----:B------:R-:W-:Y:S05]  /*57d0*/  WARPSYNC.COLLECTIVE R156, `(.L_x_72) ;  /* 0x000000009c087348 */ /* 0x000fea0003c00000 */
[----:B------:R0:W1:Y:S02]  /*57e0*/  SHFL.BFLY P3, R157, R153, R154, R151 ;  /* 0x0c00009a999d7389 */ /* 0x0000640000060097 */
[----:B01----:R-:W-:Y:S05]  /*57f0*/  ENDCOLLECTIVE ;  /* 0x000000000000791b */ /* 0x003fea0003800000 */
.L_x_72:
[----:B------:R-:W-:-:S05]  /*5800*/  FADD.FTZ R160, R155, R70 ;  /* 0x000000469ba07221 */ /* 0x000fca0000010000 */
[----:B------:R-:W-:Y:S01]  /*5810*/  MOV R153, R160 ;  /* 0x000000a000997202 */ /* 0x000fe20000000f00 */
[----:B------:R-:W-:-:S07]  /*5820*/  FADD.FTZ R162, R159, R157 ;  /* 0x0000009d9fa27221 */ /* 0x000fce0000010000 */
[----:B------:R-:W-:Y:S05]  /*5830*/  WARPSYNC.COLLECTIVE R156, `(.L_x_73) ;  /* 0x000000009c087348 */ /* 0x000fea0003c00000 */
[----:B------:R0:W1:Y:S02]  /*5840*/  SHFL.BFLY P3, R157, R153, R154, R151 ;  /* 0x0c00009a999d7389 */ /* 0x0000640000060097 */
[----:B01----:R-:W-:Y:S05]  /*5850*/  ENDCOLLECTIVE ;  /* 0x000000000000791b */ /* 0x003fea0003800000 */
.L_x_73:
[----:B------:R-:W-:Y:S01]  /*5860*/  MOV R153, R162 ;  /* 0x000000a200997202 */ /* 0x000fe20000000f00 */
[----:B------:R-:W-:Y:S01]  /*5870*/  HFMA2 R154, -RZ, RZ, 0, 4.76837158203125e-07 ;  /* 0x00000008ff9a7431 */ /* 0x000fe200000001ff */
[----:B------:R-:W-:-:S07]  /*5880*/  MOV R161, R157 ;  /* 0x0000009d00a17202 */ /* 0x000fce0000000f00 */
[----:B------:R-:W-:Y:S05]  /*5890*/  WARPSYNC.COLLECTIVE R156, `(.L_x_74) ;  /* 0x000000009c087348 */ /* 0x000fea0003c00000 */
[----:B------:R0:W1:Y:S02]  /*58a0*/  SHFL.BFLY P3, R157, R153, R154, R151 ;  /* 0x0c00009a999d7389 */ /* 0x0000640000060097 */
[----:B01----:R-:W-:Y:S05]  /*58b0*/  ENDCOLLECTIVE ;  /* 0x000000000000791b */ /* 0x003fea0003800000 */
.L_x_74:
[----:B------:R-:W-:-:S05]  /*58c0*/  FADD.FTZ R161, R160, R161 ;  /* 0x000000a1a0a17221 */ /* 0x000fca0000010000 */
[----:B------:R-:W-:Y:S01]  /*58d0*/  MOV R153, R161 ;  /* 0x000000a100997202 */ /* 0x000fe20000000f00 */
[----:B------:R-:W-:-:S07]  /*58e0*/  FADD.FTZ R70, R162, R157 ;  /* 0x0000009da2467221 */ /* 0x000fce0000010000 */
[----:B------:R-:W-:Y:S05]  /*58f0*/  WARPSYNC.COLLECTIVE R156, `(.L_x_75) ;  /* 0x000000009c087348 */ /* 0x000fea0003c00000 */
[----:B------:R0:W1:Y:S02]  /*5900*/  SHFL.BFLY P3, R157, R153, R154, R151 ;  /* 0x0c00009a999d7389 */ /* 0x0000640000060097 */
[----:B01----:R-:W-:Y:S05]  /*5910*/  ENDCOLLECTIVE ;  /* 0x000000000000791b */ /* 0x003fea0003800000 */
.L_x_75:
[----:B------:R-:W-:Y:S01]  /*5920*/  MOV R153, R70 ;  /* 0x0000004600997202 */ /* 0x000fe20000000f00 */
[----:B------:R-:W-:Y:S01]  /*5930*/  HFMA2 R154, -RZ, RZ, 0, 9.5367431640625e-07 ;  /* 0x00000010ff9a7431 */ /* 0x000fe200000001ff */
[----:B------:R-:W-:-:S07]  /*5940*/  MOV R68, R157 ;  /* 0x0000009d00447202 */ /* 0x000fce0000000f00 */
[----:B------:R-:W-:Y:S05]  /*5950*/  WARPSYNC.COLLECTIVE R156, `(.L_x_76) ;  /* 0x000000009c087348 */ /* 0x000fea0003c00000 */
[----:B------:R0:W1:Y:S02]  /*5960*/  SHFL.BFLY P3, R157, R153, R154, R151 ;  /* 0x0c00009a999d7389 */ /* 0x0000640000060097 */
[----:B01----:R-:W-:Y:S05]  /*5970*/  ENDCOLLECTIVE ;  /* 0x000000000000791b */ /* 0x003fea0003800000 */
.L_x_76:
[----:B------:R-:W-:-:S05]  /*5980*/  FADD.FTZ R68, R161, R68 ;  /* 0x00000044a1447221 */ /* 0x000fca0000010000 */
[----:B------:R-:W-:Y:S02]  /*5990*/  MOV R153, R68 ;  /* 0x0000004400997202 */ /* 0x000fe40000000f00 */
[----:B------:R-:W-:-:S07]  /*59a0*/  MOV R155, R157 ;  /* 0x0000009d009b7202 */ /* 0x000fce0000000f00 */
[----:B------:R-:W-:Y:S05]  /*59b0*/  WARPSYNC.COLLECTIVE R156, `(.L_x_77) ;  /* 0x000000009c087348 */ /* 0x000fea0003c00000 */
[----:B------:R0:W1:Y:S02]  /*59c0*/  SHFL.BFLY P3, R157, R153, R154, R151 ;  /* 0x0c00009a999d7389 */ /* 0x0000640000060097 */
[----:B01----:R-:W-:Y:S05]  /*59d0*/  ENDCOLLECTIVE ;  /* 0x000000000000791b */ /* 0x003fea0003800000 */
.L_x_77:
[----:B------:R-:W-:Y:S05]  /*59e0*/  BRA `(.L_x_78) ;  /* 0xffffffc0003c7947 */ /* 0x000fea000383ffff */
.L_x_79:
        /* <DEDUP_REMOVED lines=9> */
.L_x_3887:


//--------------------- .text._ZN10layer_norm31ln_parallel_residual_bwd_kernelINS_13Kernel_traitsI13__nv_bfloat16S2_S2_S2_fjLj512ELj1ELj4ELj1ELj16ENS_18Kernel_traits_baseILj512ES2_S2_S2_S2_fjLj128EEEEELb0ELb1ELb0EEEvNS_9BwdParamsE --------------------------
	.section	.text._ZN10layer_norm31ln_parallel_residual_bwd_kernelINS_13Kernel_traitsI13__nv_bfloat16S2_S2_S2_fjLj512ELj1ELj4ELj1ELj16ENS_18Kernel_traits_baseILj512ES2_S2_S2_S2_fjLj128EEEEELb0ELb1ELb0EEEvNS_9BwdParamsE,"ax",@progbits
	.align	128
        .global         _ZN10layer_norm31ln_parallel_residual_bwd_kernelINS_13Kernel_traitsI13__nv_bfloat16S2_S2_S2_fjLj512ELj1ELj4ELj1ELj16ENS_18Kernel_traits_baseILj512ES2_S2_S2_S2_fjLj128EEEEELb0ELb1ELb0EEEvNS_9BwdParamsE
        .type           _ZN10layer_norm31ln_parallel_residual_bwd_kernelINS_13Kernel_traitsI13__nv_bfloat16S2_S2_S2_fjLj512ELj1ELj4ELj1ELj16ENS_18Kernel_traits_baseILj512ES2_S2_S2_S2_fjLj128EEEEELb0ELb1ELb0EEEvNS_9BwdParamsE,@function
        .size           _ZN10layer_norm31ln_parallel_residual_bwd_kernelINS_13Kernel_traitsI13__nv_bfloat16S2_S2_S2_fjLj512ELj1ELj4ELj1ELj16ENS_18Kernel_traits_baseILj512ES2_S2_S2_S2_fjLj128EEEEELb0ELb1ELb0EEEvNS_9BwdParamsE,(.L_x_3888 - _ZN10layer_norm31ln_parallel_residual_bwd_kernelINS_13Kernel_traitsI13__nv_bfloat16S2_S2_S2_fjLj512ELj1ELj4ELj1ELj16ENS_18Kernel_traits_baseILj512ES2_S2_S2_S2_fjLj128EEEEELb0ELb1ELb0EEEvNS_9BwdParamsE)
        .other          _ZN10layer_norm31ln_parallel_residual_bwd_kernelINS_13Kernel_traitsI13__nv_bfloat16S2_S2_S2_fjLj512ELj1ELj4ELj1ELj16ENS_18Kernel_traits_baseILj512ES2_S2_S2_S2_fjLj128EEEEELb0ELb1ELb0EEEvNS_9BwdParamsE,@"STO_CUDA_ENTRY STV_DEFAULT"
_ZN10layer_norm31ln_parallel_residual_bwd_kernelINS_13Kernel_traitsI13__nv_bfloat16S2_S2_S2_fjLj512ELj1ELj4ELj1ELj16ENS_18Kernel_traits_baseILj512ES2_S2_S2_S2_fjLj128EEEEELb0ELb1ELb0EEEvNS_9BwdParamsE:
.text._ZN10layer_norm31ln_parallel_residual_bwd_kernelINS_13Kernel_traitsI13__nv_bfloat16S2_S2_S2_fjLj512ELj1ELj4ELj1ELj16ENS_18Kernel_traits_baseILj512ES2_S2_S2_S2_fjLj128EEEEELb0ELb1ELb0EEEvNS_9BwdParamsE:
[----:B------:R-:W-:Y:S01]  /*0000*/  LDC R1, c[0x0][0x37c] ;  /* 0x0000df00ff017b82 */ /* 0x000fe20000000800 */
[----:B------:R-:W0:Y:S01]  /*0010*/  S2R R10, SR_TID.X ;  /* 0x00000000000a7919 */ /* 0x000e220000002100 */
[----:B------:R-:W1:Y:S01]  /*0020*/  LDCU UR4, c[0x0][0x388] ;  /* 0x00007100ff0477ac */ /* 0x000e620008000800 */
[----:B------:R-:W2:Y:S01]  /*0030*/  LDCU.64 UR10, c[0x0][0x358] ;  /* 0x00006b00ff0a77ac */ /* 0x000ea20008000a00 */
[----:B------:R-:W3:Y:S01]  /*0040*/  LDCU UR5, c[0x0][0x384] ;  /* 0x00007080ff0577ac */ /* 0x000ee20008000800 */
[----:B------:R-:W4:Y:S01]  /*0050*/  LDCU UR20, c[0x0][0x388] ;  /* 0x00007100ff1477ac */ /* 0x000f220008000800 */
[----:B------:R-:W0:Y:S01]  /*0060*/  LDCU.U8 UR13, c[0x0][0x410] ;  /* 0x00008200ff0d77ac */ /* 0x000e220008000000 */
[----:B-1----:R-:W-:Y:S01]  /*0070*/  MOV R13, UR4 ;  /* 0x00000004000d7c02 */ /* 0x002fe20008000f00 */
[----:B------:R-:W1:Y:S03]  /*0080*/  LDCU UR12, c[0x0][0x400] ;  /* 0x00008000ff0c77ac */ /* 0x000e660008000800 */
[----:B------:R-:W-:Y:S01]  /*0090*/  SHF.R.S32.HI R0, RZ, 0x1f, R13 ;  /* 0x0000001fff007819 */ /* 0x000fe2000001140d */
[----:B------:R-:W1:Y:S03]  /*00a0*/  LDCU.64 UR6, c[0x0][0x470] ;  /* 0x00008e00ff0677ac */ /* 0x000e660008000a00 */
[----:B------:R-:W-:Y:S01]  /*00b0*/  LEA.HI R0, R0, R13, RZ, 0x3 ;  /* 0x0000000d00007211 */ /* 0x000fe200078f18ff */
[----:B------:R-:W1:Y:S01]  /*00c0*/  LDCU.64 UR8, c[0x0][0x478] ;  /* 0x00008f00ff0877ac */ /* 0x000e620008000a00 */
[C---:B0-----:R-:W-:Y:S01]  /*00d0*/  LOP3.LUT R3, R10.reuse, 0x1f, RZ, 0xc, !PT ;  /* 0x0000001f0a037812 */ /* 0x041fe200078e0cff */
[----:B------:R-:W0:Y:S01]  /*00e0*/  LDCU.64 UR14, c[0x0][0x438] ;  /* 0x00008700ff0e77ac */ /* 0x000e220008000a00 */
[----:B------:R-:W-:-:S02]  /*00f0*/  LOP3.LUT R11, R10, 0x1f, RZ, 0xc0, !PT ;  /* 0x0000001f0a0b7812 */ /* 0x000fc400078ec0ff */
[----:B------:R-:W-:Y:S02]  /*0100*/  LEA.HI.SX32 R12, R0, R3, 0x1d ;  /* 0x00000003000c7211 */ /* 0x000fe400078feaff */
[----:B------:R-:W-:Y:S02]  /*0110*/  MOV R7, R11 ;  /* 0x0000000b00077202 */ /* 0x000fe40000000f00 */
[C---:B------:R-:W-:Y:S02]  /*0120*/  ISETP.GE.U32.AND P0, PT, R12.reuse, 0x20, PT ;  /* 0x000000200c00780c */ /* 0x040fe40003f06070 */
[----:B------:R-:W-:-:S11]  /*0130*/  ISETP.GE.U32.AND P1, PT, R12, 0x40, PT ;  /* 0x000000400c00780c */ /* 0x000fd60003f26070 */
[----:B------:R-:W2:Y:S08]  /*0140*/  @P0 LDC.64 R2, c[0x0][0x3d0] ;  /* 0x0000f400ff020b82 */ /* 0x000eb00000000a00 */
[----:B------:R-:W3:Y:S01]  /*0150*/  @P1 LDC.64 R4, c[0x0][0x3d0] ;  /* 0x0000f400ff041b82 */ /* 0x000ee20000000a00 */
[C---:B--2---:R-:W-:Y:S01]  /*0160*/  @P0 IMAD.WIDE.U32 R2, R7.reuse, 0x10, R2 ;  /* 0x0000001007020825 */ /* 0x044fe200078e0002 */
[----:B------:R-:W-:-:S06]  /*0170*/  @P0 LOP3.LUT R7, R7, 0x20, RZ, 0xfc, !PT ;  /* 0x0000002007070812 */ /* 0x000fcc00078efcff */
[----:B------:R-:W2:Y:S01]  /*0180*/  S2UR UR4, SR_CTAID.X ;  /* 0x00000000000479c3 */ /* 0x000ea20000002500 */
[----:B------:R-:W-:Y:S01]  /*0190*/  SHF.R.U32.HI R10, RZ, 0x5, R10 ;  /* 0x00000005ff0a7819 */ /* 0x000fe2000001160a */
[----:B------:R0:W5:Y:S01]  /*01a0*/  @P0 LDG.E.128 R20, desc[UR10][R2.64] ;  /* 0x0000000a02140981 */ /* 0x000162000c1e1d00 */
[----:B---3--:R-:W-:-:S05]  /*01b0*/  @P1 IMAD.WIDE.U32 R4, R7, 0x10, R4 ;  /* 0x0000001007041825 */ /* 0x008fca00078e0004 */
[----:B------:R3:W5:Y:S01]  /*01c0*/  @P1 LDG.E.128 R24, desc[UR10][R4.64] ;  /* 0x0000000a04181981 */ /* 0x000762000c1e1d00 */
[----:B--2---:R-:W-:-:S06]  /*01d0*/  USHF.L.U32 UR4, UR4, 0x2, URZ ;  /* 0x0000000204047899 */ /* 0x004fcc00080006ff */
[----:B------:R-:W-:-:S04]  /*01e0*/  LOP3.LUT R10, R10, UR4, RZ, 0xfc, !PT ;  /* 0x000000040a0a7c12 */ /* 0x000fc8000f8efcff */
[----:B------:R-:W-:Y:S01]  /*01f0*/  ISETP.GE.AND P0, PT, R10, UR5, PT ;  /* 0x000000050a007c0c */ /* 0x000fe2000bf06270 */
[----:B------:R-:W-:Y:S01]  /*0200*/  BSSY B1, `(.L_x_80) ;  /* 0x00004a7000017945 */ /* 0x000fe20003800000 */
        /* <DEDUP_REMOVED lines=16> */
[----:B01-34-:R-:W-:Y:S06]  /*0310*/  @P0 BRA `(.L_x_81) ;  /* 0x0000004800540947 */ /* 0x01bfec0003800000 */
[----:B------:R-:W0:Y:S01]  /*0320*/  LDCU.64 UR4, c[0x0][0x438] ;  /* 0x00008700ff0477ac */ /* 0x000e220008000a00 */
[----:B-----5:R-:W-:Y:S02]  /*0330*/  PRMT R9, R23, 0x7632, R9 ;  /* 0x0000763217097816 */ /* 0x020fe40000000009 */
[----:B------:R-:W-:Y:S02]  /*0340*/  CS2R R28, SRZ ;  /* 0x00000000001c7805 */ /* 0x000fe4000001ff00 */
[----:B------:R-:W-:Y:S02]  /*0350*/  PRMT R8, R22, 0x7632, R8 ;  /* 0x0000763216087816 */ /* 0x000fe40000000008 */
[----:B------:R-:W-:Y:S02]  /*0360*/  CS2R R30, SRZ ;  /* 0x00000000001e7805 */ /* 0x000fe4000001ff00 */
[----:B------:R-:W-:Y:S02]  /*0370*/  PRMT R7, R21, 0x7632, R7 ;  /* 0x0000763215077816 */ /* 0x000fe40000000007 */
[----:B------:R-:W-:-:S02]  /*0380*/  CS2R R32, SRZ ;  /* 0x0000000000207805 */ /* 0x000fc4000001ff00 */
[----:B------:R-:W-:Y:S02]  /*0390*/  PRMT R6, R20, 0x7632, R6 ;  /* 0x0000763214067816 */ /* 0x000fe40000000006 */
        /* <DEDUP_REMOVED lines=9> */
[----:B------:R-:W-:Y:S01]  /*0430*/  CS2R R36, SRZ ;  /* 0x0000000000247805 */ /* 0x000fe2000001ff00 */
[----:B0-----:R-:W-:Y:S01]  /*0440*/  UISETP.NE.U32.AND UP0, UPT, UR4, URZ, UPT ;  /* 0x000000ff0400728c */ /* 0x001fe2000bf05070 */
[----:B------:R-:W-:Y:S01]  /*0450*/  CS2R R38, SRZ ;  /* 0x0000000000267805 */ /* 0x000fe2000001ff00 */
[----:B------:R-:W0:Y:S01]  /*0460*/  LDCU.U8 UR4, c[0x0][0x410] ;  /* 0x00008200ff0477ac */ /* 0x000e220008000000 */
[----:B------:R-:W-:-:S02]  /*0470*/  CS2R R40, SRZ ;  /* 0x0000000000287805 */ /* 0x000fc4000001ff00 */
[----:B------:R-:W-:Y:S02]  /*0480*/  CS2R R42, SRZ ;  /* 0x00000000002a7805 */ /* 0x000fe4000001ff00 */
[----:B------:R-:W-:Y:S01]  /*0490*/  CS2R R56, SRZ ;  /* 0x0000000000387805 */ /* 0x000fe2000001ff00 */
[----:B------:R-:W-:Y:S01]  /*04a0*/  UISETP.NE.AND.EX UP0, UPT, UR5, URZ, UPT, UP0 ;  /* 0x000000ff0500728c */ /* 0x000fe2000bf05300 */
[----:B------:R-:W-:Y:S02]  /*04b0*/  CS2R R58, SRZ ;  /* 0x00000000003a7805 */ /* 0x000fe4000001ff00 */
[----:B------:R-:W-:Y:S02]  /*04c0*/  CS2R R60, SRZ ;  /* 0x00000000003c7805 */ /* 0x000fe4000001ff00 */
[----:B------:R-:W-:Y:S02]  /*04d0*/  CS2R R62, SRZ ;  /* 0x00000000003e7805 */ /* 0x000fe4000001ff00 */
[----:B------:R-:W-:Y:S01]  /*04e0*/  PLOP3.LUT P2, PT, PT, PT, UP0, 0x80, 0x8 ;  /* 0x000000000008781c */ /* 0x000fe20003f4f008 */
[----:B0-----:R-:W-:-:S06]  /*04f0*/  UISETP.NE.AND UP1, UPT, UR4, URZ, UPT ;  /* 0x000000ff0400728c */ /* 0x001fcc000bf25270 */
[----:B------:R-:W-:-:S13]  /*0500*/  PLOP3.LUT P3, PT, PT, PT, UP1, 0x80, 0x8 ;  /* 0x000000000008781c */ /* 0x000fda0003f6f018 */
.L_x_110:
[----:B0-----:R-:W0:Y:S08]  /*0510*/  LDC.64 R74, c[0x0][0x3c0] ;  /* 0x0000f000ff4a7b82 */ /* 0x001e300000000a00 */
[----:B------:R-:W1:Y:S01]  /*0520*/  LDC.64 R72, c[0x0][0x3c8] ;  /* 0x0000f200ff487b82 */ /* 0x000e620000000a00 */
[----:B0-----:R-:W-:-:S06]  /*0530*/  IMAD.WIDE R74, R10, 0x4, R74 ;  /* 0x000000040a4a7825 */ /* 0x001fcc00078e024a */
[----:B------:R-:W2:Y:S01]  /*0540*/  LDG.E R74, desc[UR10][R74.64] ;  /* 0x0000000a4a4a7981 */ /* 0x000ea2000c1e1900 */
[----:B-1----:R-:W-:-:S05]  /*0550*/  IMAD.WIDE R72, R10, 0x4, R72 ;  /* 0x000000040a487825 */ /* 0x002fca00078e0248 */
[----:B-----5:R0:W5:Y:S01]  /*0560*/  LDG.E R83, desc[UR10][R72.64] ;  /* 0x0000000a48537981 */ /* 0x020162000c1e1900 */
[----:B------:R-:W-:Y:S01]  /*0570*/  MOV R13, UR20 ;  /* 0x00000014000d7c02 */ /* 0x000fe20008000f00 */
[----:B------:R-:W-:Y:S04]  /*0580*/  BSSY.RECONVERGENT B0, `(.L_x_82) ;  /* 0x0000198000007945 */ /* 0x000fe80003800200 */
[----:B------:R-:W-:-:S05]  /*0590*/  IMAD R0, R10, R13, RZ ;  /* 0x0000000d0a007224 */ /* 0x000fca00078e02ff */
[----:B------:R-:W-:-:S04]  /*05a0*/  SHF.R.S32.HI R77, RZ, 0x1f, R0 ;  /* 0x0000001fff4d7819 */ /* 0x000fc80000011400 */
[----:B------:R-:W-:-:S04]  /*05b0*/  LEA.HI R0, R77, R0, RZ, 0x3 ;  /* 0x000000004d007211 */ /* 0x000fc800078f18ff */
[----:B------:R-:W-:Y:S02]  /*05c0*/  LEA.HI.SX32 R0, R0, R11, 0x1d ;  /* 0x0000000b00007211 */ /* 0x000fe400078feaff */
[----:B--2---:R-:W-:Y:S01]  /*05d0*/  FSEL R110, R74, RZ, !P3 ;  /* 0x000000ff4a6e7208 */ /* 0x004fe20005800000 */
[----:B0-----:R-:W-:Y:S06]  /*05e0*/  @P2 BRA `(.L_x_83) ;  /* 0x0000000c00182947 */ /* 0x001fec0003800000 */
[C---:B------:R-:W-:Y:S01]  /*05f0*/  ISETP.GE.U32.AND P0, PT, R12.reuse, 0x20, PT ;  /* 0x000000200c00780c */ /* 0x040fe20003f06070 */
[----:B------:R-:W-:Y:S01]  /*0600*/  BSSY.RECONVERGENT B2, `(.L_x_84) ;  /* 0x0000064000027945 */ /* 0x000fe20003800200 */
[----:B------:R-:W-:Y:S02]  /*0610*/  ISETP.GE.U32.AND P4, PT, R12, 0x40, PT ;  /* 0x000000400c00780c */ /* 0x000fe40003f86070 */
[----:B------:R-:W-:Y:S02]  /*0620*/  CS2R R112, SRZ ;  /* 0x0000000000707805 */ /* 0x000fe4000001ff00 */
[----:B------:R-:W-:-:S07]  /*0630*/  MOV R79, R0 ;  /* 0x00000000004f7202 */ /* 0x000fce0000000f00 */
[----:B------:R-:W-:Y:S05]  /*0640*/  @!P0 BRA `(.L_x_85) ;  /* 0x00000004007c8947 */ /* 0x000fea0003800000 */
[----:B------:R-:W0:Y:S08]  /*0650*/  LDC.64 R74, c[0x0][0x3a8] ;  /* 0x0000ea00ff4a7b82 */ /* 0x000e300000000a00 */
[----:B------:R-:W1:Y:S01]  /*0660*/  LDC.64 R14, c[0x0][0x428] ;  /* 0x00010a00ff0e7b82 */ /* 0x000e620000000a00 */
[----:B0-----:R-:W-:-:S06]  /*0670*/  IMAD.WIDE.U32 R74, R0, 0x10, R74 ;  /* 0x00000010004a7825 */ /* 0x001fcc00078e004a */
[----:B------:R-:W2:Y:S01]  /*0680*/  LDG.E.128 R72, desc[UR10][R74.64] ;  /* 0x0000000a4a487981 */ /* 0x000ea2000c1e1d00 */
[----:B-1----:R-:W-:-:S06]  /*0690*/  IMAD.WIDE.U32 R76, R0, 0x10, R14 ;  /* 0x00000010004c7825 */ /* 0x002fcc00078e000e */
[----:B------:R-:W3:Y:S01]  /*06a0*/  LDG.E.128 R76, desc[UR10][R76.64] ;  /* 0x0000000a4c4c7981 */ /* 0x000ee2000c1e1d00 */
[----:B------:R-:W-:Y:S02]  /*06b0*/  SHF.L.U32 R105, R21, 0x10, RZ ;  /* 0x0000001015697819 */ /* 0x000fe400000006ff */
[----:B------:R-:W-:Y:S02]  /*06c0*/  SHF.L.U32 R109, R20, 0x10, RZ ;  /* 0x00000010146d7819 */ /* 0x000fe400000006ff */
[----:B------:R-:W-:Y:S02]  /*06d0*/  SHF.L.U32 R106, R6, 0x10, RZ ;  /* 0x00000010066a7819 */ /* 0x000fe400000006ff */
[----:B--2---:R-:W-:Y:S02]  /*06e0*/  SHF.L.U32 R81, R72, 0x10, RZ ;  /* 0x0000001048517819 */ /* 0x004fe400000006ff */
[----:B------:R-:W-:Y:S02]  /*06f0*/  SHF.L.U32 R101, R73, 0x10, RZ ;  /* 0x0000001049657819 */ /* 0x000fe400000006ff */
[----:B------:R-:W-:-:S02]  /*0700*/  PRMT R14, R75, 0x7632, R14 ;  /* 0x000076324b0e7816 */ /* 0x000fc4000000000e */
[----:B------:R-:W-:Y:S02]  /*0710*/  SHF.L.U32 R113, R75, 0x10, RZ ;  /* 0x000000104b717819 */ /* 0x000fe400000006ff */
[C---:B---3--:R-:W-:Y:S02]  /*0720*/  PRMT R82, R76.reuse, 0x7632, R82 ;  /* 0x000076324c527816 */ /* 0x048fe40000000052 */
[----:B------:R-:W-:Y:S01]  /*0730*/  SHF.L.U32 R99, R76, 0x10, RZ ;  /* 0x000000104c637819 */ /* 0x000fe200000006ff */
[----:B------:R-:W-:Y:S01]  /*0740*/  FADD.FTZ R76, -R110, R81 ;  /* 0x000000516e4c7221 */ /* 0x000fe20000010100 */
[----:B------:R-:W-:Y:S02]  /*0750*/  SHF.L.U32 R103, R74, 0x10, RZ ;  /* 0x000000104a677819 */ /* 0x000fe400000006ff */
[----:B------:R-:W-:Y:S01]  /*0760*/  PRMT R75, R77, 0x7632, R75 ;  /* 0x000076324d4b7816 */ /* 0x000fe2000000004b */
[----:B-----5:R-:W-:Y:S01]  /*0770*/  FMUL.FTZ R111, R83, R76 ;  /* 0x0000004c536f7220 */ /* 0x020fe20000410000 */
[----:B------:R-:W-:Y:S01]  /*0780*/  FADD.FTZ R76, -R110, R101 ;  /* 0x000000656e4c7221 */ /* 0x000fe20000010100 */
[----:B------:R-:W-:Y:S01]  /*0790*/  SHF.L.U32 R77, R77, 0x10, RZ ;  /* 0x000000104d4d7819 */ /* 0x000fe200000006ff */
[----:B------:R-:W-:Y:S01]  /*07a0*/  FMUL.FTZ R109, R109, R99 ;  /* 0x000000636d6d7220 */ /* 0x000fe20000410000 */
[----:B------:R-:W-:Y:S01]  /*07b0*/  PRMT R15, R72, 0x7632, R15 ;  /* 0x00007632480f7816 */ /* 0x000fe2000000000f */
[----:B------:R-:W-:Y:S01]  /*07c0*/  FMUL.FTZ R107, R83, R76 ;  /* 0x0000004c536b7220 */ /* 0x000fe20000410000 */
[----:B------:R-:W-:Y:S01]  /*07d0*/  PRMT R72, R74, 0x7632, R72 ;  /* 0x000076324a487816 */ /* 0x000fe20000000048 */
[----:B------:R-:W-:Y:S01]  /*07e0*/  FADD.FTZ R76, -R110, R103 ;  /* 0x000000676e4c7221 */ /* 0x000fe20000010100 */
[----:B------:R-:W-:Y:S01]  /*07f0*/  PRMT R74, R79, 0x7632, R74 ;  /* 0x000076324f4a7816 */ /* 0x000fe2000000004a */
[-C--:B------:R-:W-:Y:S01]  /*0800*/  FMUL.FTZ R105, R105, R77.reuse ;  /* 0x0000004d69697220 */ /* 0x080fe20000410000 */
[----:B------:R-:W-:Y:S01]  /*0810*/  SHF.L.U32 R102, R79, 0x10, RZ ;  /* 0x000000104f667819 */ /* 0x000fe200000006ff */
[----:B------:R-:W-:Y:S01]  /*0820*/  FADD.FTZ R38, R38, R77 ;  /* 0x0000004d26267221 */ /* 0x000fe20000010000 */
[----:B------:R-:W-:Y:S01]  /*0830*/  FFMA.FTZ R30, R107, R77, R30 ;  /* 0x0000004d6b1e7223 */ /* 0x000fe2000001001e */
[----:B------:R-:W-:Y:S01]  /*0840*/  SHF.L.U32 R79, R23, 0x10, RZ ;  /* 0x00000010174f7819 */ /* 0x000fe200000006ff */
[----:B------:R-:W-:Y:S01]  /*0850*/  FMUL.FTZ R101, R83, R76 ;  /* 0x0000004c53657220 */ /* 0x000fe20000410000 */
[----:B------:R-:W-:Y:S01]  /*0860*/  SHF.L.U32 R77, R15, 0x10, RZ ;  /* 0x000000100f4d7819 */ /* 0x000fe200000006ff */
[----:B------:R-:W-:Y:S01]  /*0870*/  FADD.FTZ R76, -R110, R113 ;  /* 0x000000716e4c7221 */ /* 0x000fe20000010100 */
[----:B------:R-:W-:Y:S01]  /*0880*/  PRMT R80, R73, 0x7632, R80 ;  /* 0x0000763249507816 */ /* 0x000fe20000000050 */
[----:B------:R-:W-:Y:S01]  /*0890*/  FMUL.FTZ R15, R79, R102 ;  /* 0x000000664f0f7220 */ /* 0x000fe20000410000 */
[----:B------:R-:W-:Y:S01]  /*08a0*/  SHF.L.U32 R82, R82, 0x10, RZ ;  /* 0x0000001052527819 */ /* 0x000fe200000006ff */
[----:B------:R-:W-:Y:S01]  /*08b0*/  FADD.FTZ R108, -R110, R77 ;  /* 0x0000004d6e6c7221 */ /* 0x000fe20000010100 */
[----:B------:R-:W-:Y:S01]  /*08c0*/  SHF.L.U32 R79, R80, 0x10, RZ ;  /* 0x00000010504f7819 */ /* 0x000fe200000006ff */
[----:B------:R-:W-:Y:S01]  /*08d0*/  FMUL.FTZ R81, R83, R76 ;  /* 0x0000004c53517220 */ /* 0x000fe20000410000 */
[----:B------:R-:W-:Y:S01]  /*08e0*/  SHF.L.U32 R76, R75, 0x10, RZ ;  /* 0x000000104b4c7819 */ /* 0x000fe200000006ff */
[----:B------:R-:W-:Y:S01]  /*08f0*/  FADD.FTZ R36, R36, R99 ;  /* 0x0000006324247221 */ /* 0x000fe20000010000 */
[----:B------:R-:W-:Y:S01]  /*0900*/  PRMT R73, R78, 0x7632, R73 ;  /* 0x000076324e497816 */ /* 0x000fe20000000049 */
[----:B------:R-:W-:Y:S01]  /*0910*/  FFMA.FTZ R28, R111, R99, R28 ;  /* 0x000000636f1c7223 */ /* 0x000fe2000001001c */
[----:B------:R-:W-:Y:S01]  /*0920*/  FMUL.FTZ R108, R83, R108 ;  /* 0x0000006c536c7220 */ /* 0x000fe20000410000 */
[----:B------:R-:W-:Y:S01]  /*0930*/  FMUL.FTZ R106, R106, R82 ;  /* 0x000000526a6a7220 */ /* 0x000fe20000410000 */
[----:B------:R-:W-:Y:S01]  /*0940*/  FADD.FTZ R75, RZ, R109 ;  /* 0x0000006dff4b7221 */ /* 0x000fe20000010000 */
[----:B------:R-:W-:Y:S01]  /*0950*/  FFMA.FTZ R77, R111, R109, RZ ;  /* 0x0000006d6f4d7223 */ /* 0x000fe200000100ff */
[----:B------:R-:W-:Y:S01]  /*0960*/  SHF.L.U32 R78, R78, 0x10, RZ ;  /* 0x000000104e4e7819 */ /* 0x000fe200000006ff */
[----:B------:R-:W-:Y:S01]  /*0970*/  FADD.FTZ R104, -R110, R79 ;  /* 0x0000004f6e687221 */ /* 0x000fe20000010100 */
[----:B------:R-:W-:Y:S01]  /*0980*/  SHF.L.U32 R99, R22, 0x10, RZ ;  /* 0x0000001016637819 */ /* 0x000fe200000006ff */
[----:B------:R-:W-:Y:S01]  /*0990*/  FADD.FTZ R39, R39, R76 ;  /* 0x0000004c27277221 */ /* 0x000fe20000010000 */
[----:B------:R-:W-:Y:S01]  /*09a0*/  SHF.L.U32 R103, R7, 0x10, RZ ;  /* 0x0000001007677819 */ /* 0x000fe200000006ff */
[----:B------:R-:W-:Y:S01]  /*09b0*/  FADD.FTZ R40, R40, R78 ;  /* 0x0000004e28287221 */ /* 0x000fe20000010000 */
[----:B------:R-:W-:Y:S01]  /*09c0*/  SHF.L.U32 R79, R72, 0x10, RZ ;  /* 0x00000010484f7819 */ /* 0x000fe200000006ff */
[----:B------:R-:W-:Y:S01]  /*09d0*/  FFMA.FTZ R72, R108, R106, R77 ;  /* 0x0000006a6c487223 */ /* 0x000fe2000001004d */
[----:B------:R-:W-:Y:S01]  /*09e0*/  SHF.L.U32 R113, R14, 0x10, RZ ;  /* 0x000000100e717819 */ /* 0x000fe200000006ff */
[----:B------:R-:W-:Y:S01]  /*09f0*/  FADD.FTZ R14, R75, R106 ;  /* 0x0000006a4b0e7221 */ /* 0x000fe20000010000 */
[-C--:B------:R-:W-:Y:S01]  /*0a00*/  FMUL.FTZ R99, R99, R78.reuse ;  /* 0x0000004e63637220 */ /* 0x080fe20000410000 */
[----:B------:R-:W-:Y:S01]  /*0a10*/  FFMA.FTZ R32, R101, R78, R32 ;  /* 0x0000004e65207223 */ /* 0x000fe20000010020 */
[----:B------:R-:W-:Y:S01]  /*0a20*/  FMUL.FTZ R104, R83, R104 ;  /* 0x0000006853687220 */ /* 0x000fe20000410000 */
[----:B------:R-:W-:Y:S01]  /*0a30*/  SHF.L.U32 R78, R73, 0x10, RZ ;  /* 0x00000010494e7819 */ /* 0x000fe200000006ff */
[-C--:B------:R-:W-:Y:S01]  /*0a40*/  FMUL.FTZ R103, R103, R76.reuse ;  /* 0x0000004c67677220 */ /* 0x080fe20000410000 */
[----:B------:R-:W-:Y:S01]  /*0a50*/  SHF.L.U32 R77, R74, 0x10, RZ ;  /* 0x000000104a4d7819 */ /* 0x000fe200000006ff */
[----:B------:R-:W-:Y:S01]  /*0a60*/  FADD.FTZ R74, R14, R105 ;  /* 0x000000690e4a7221 */ /* 0x000fe20000010000 */
[----:B------:R-:W-:Y:S01]  /*0a70*/  FFMA.FTZ R73, R107, R105, R72 ;  /* 0x000000696b497223 */ /* 0x000fe20000010048 */
[----:B------:R-:W-:Y:S01]  /*0a80*/  FFMA.FTZ R31, R104, R76, R31 ;  /* 0x0000004c681f7223 */ /* 0x000fe2000001001f */
[----:B------:R-:W-:Y:S01]  /*0a90*/  FADD.FTZ R42, R42, R102 ;  /* 0x000000662a2a7221 */ /* 0x000fe20000010000 */
[----:B------:R-:W-:Y:S01]  /*0aa0*/  FFMA.FTZ R34, R81, R102, R34 ;  /* 0x0000006651227223 */ /* 0x000fe20000010022 */
[----:B------:R-:W-:Y:S01]  /*0ab0*/  SHF.L.U32 R76, R8, 0x10, RZ ;  /* 0x00000010084c7819 */ /* 0x000fe200000006ff */
[----:B------:R-:W-:Y:S01]  /*0ac0*/  FADD.FTZ R102, -R110, R79 ;  /* 0x0000004f6e667221 */ /* 0x000fe20000010100 */
[----:B------:R-:W-:Y:S01]  /*0ad0*/  FADD.FTZ R74, R74, R103 ;  /* 0x000000674a4a7221 */ /* 0x000fe20000010000 */
[----:B------:R-:W-:Y:S01]  /*0ae0*/  FFMA.FTZ R72, R104, R103, R73 ;  /* 0x0000006768487223 */ /* 0x000fe20000010049 */
[----:B------:R-:W-:Y:S01]  /*0af0*/  FADD.FTZ R37, R37, R82 ;  /* 0x0000005225257221 */ /* 0x000fe20000010000 */
[----:B------:R-:W-:Y:S01]  /*0b00*/  FMUL.FTZ R14, R76, R78 ;  /* 0x0000004e4c0e7220 */ /* 0x000fe20000410000 */
[----:B------:R-:W-:Y:S01]  /*0b10*/  FMUL.FTZ R102, R83, R102 ;  /* 0x0000006653667220 */ /* 0x000fe20000410000 */
[----:B------:R-:W-:Y:S01]  /*0b20*/  FADD.FTZ R73, R74, R99 ;  /* 0x000000634a497221 */ /* 0x000fe20000010000 */
[----:B------:R-:W-:Y:S01]  /*0b30*/  FFMA.FTZ R75, R101, R99, R72 ;  /* 0x00000063654b7223 */ /* 0x000fe20000010048 */
        /* <DEDUP_REMOVED lines=11> */
[----:B------:R-:W-:Y:S01]  /*0bf0*/  FADD.FTZ R43, R43, R77 ;  /* 0x0000004d2b2b7221 */ /* 0x000fe20000010000 */
[----:B------:R-:W-:Y:S01]  /*0c00*/  FFMA.FTZ R35, R82, R77, R35 ;  /* 0x0000004d52237223 */ /* 0x000fe20000010023 */
[----:B------:R-:W-:Y:S01]  /*0c10*/  IADD3 R79, PT, PT, R0, 0x20, RZ ;  /* 0x00000020004f7810 */ /* 0x000fe20007ffe0ff */
[----:B------:R-:W-:Y:S01]  /*0c20*/  FADD.FTZ R113, R113, R80 ;  /* 0x0000005071717221 */ /* 0x000fe20000010000 */
[----:B------:R-:W-:-:S07]  /*0c30*/  FFMA.FTZ R112, R82, R80, R73 ;  /* 0x0000005052707223 */ /* 0x000fce0000010049 */
.L_x_85:
[----:B------:R-:W-:Y:S05]  /*0c40*/  BSYNC.RECONVERGENT B2 ;  /* 0x0000000000027941 */ /* 0x000fea0003800200 */
.L_x_84:
        /* <DEDUP_REMOVED lines=9> */
[----:B--2---:R-:W-:Y:S02]  /*0ce0*/  PRMT R86, R73, 0x7632, R86 ;  /* 0x0000763249567816 */ /* 0x004fe40000000056 */
[C---:B------:R-:W-:Y:S02]  /*0cf0*/  SHF.L.U32 R85, R72.reuse, 0x10, RZ ;  /* 0x0000001048557819 */ /* 0x040fe400000006ff */
[----:B------:R-:W-:Y:S02]  /*0d00*/  PRMT R84, R72, 0x7632, R84 ;  /* 0x0000763248547816 */ /* 0x000fe40000000054 */
[----:B------:R-:W-:-:S02]  /*0d10*/  PRMT R92, R75, 0x7632, R92 ;  /* 0x000076324b5c7816 */ /* 0x000fc4000000005c */
[----:B------:R-:W-:Y:S02]  /*0d20*/  SHF.L.U32 R93, R75, 0x10, RZ ;  /* 0x000000104b5d7819 */ /* 0x000fe400000006ff */
[----:B------:R-:W-:Y:S02]  /*0d30*/  SHF.L.U32 R75, R86, 0x10, RZ ;  /* 0x00000010564b7819 */ /* 0x000fe400000006ff */
[----:B------:R-:W-:Y:S01]  /*0d40*/  SHF.L.U32 R87, R73, 0x10, RZ ;  /* 0x0000001049577819 */ /* 0x000fe200000006ff */
[----:B------:R-:W-:Y:S01]  /*0d50*/  FADD.FTZ R96, -R110, R93 ;  /* 0x0000005d6e607221 */ /* 0x000fe20000010100 */
[----:B------:R-:W-:Y:S01]  /*0d60*/  PRMT R89, R74, 0x7632, R89 ;  /* 0x000076324a597816 */ /* 0x000fe20000000059 */
[----:B------:R-:W-:Y:S01]  /*0d70*/  FADD.FTZ R94, -R110, R75 ;  /* 0x0000004b6e5e7221 */ /* 0x000fe20000010100 */
[----:B------:R-:W-:Y:S01]  /*0d80*/  SHF.L.U32 R91, R74, 0x10, RZ ;  /* 0x000000104a5b7819 */ /* 0x000fe200000006ff */
[----:B------:R-:W-:Y:S01]  /*0d90*/  FADD.FTZ R74, -R110, R85 ;  /* 0x000000556e4a7221 */ /* 0x000fe20000010100 */
[----:B------:R-:W-:Y:S01]  /*0da0*/  SHF.L.U32 R73, R84, 0x10, RZ ;  /* 0x0000001054497819 */ /* 0x000fe200000006ff */
[----:B------:R-:W-:Y:S01]  /*0db0*/  FADD.FTZ R88, -R110, R87 ;  /* 0x000000576e587221 */ /* 0x000fe20000010100 */
[----:B------:R-:W-:Y:S01]  /*0dc0*/  SHF.L.U32 R85, R92, 0x10, RZ ;  /* 0x000000105c557819 */ /* 0x000fe200000006ff */
[----:B------:R-:W-:Y:S01]  /*0dd0*/  FADD.FTZ R90, -R110, R91 ;  /* 0x0000005b6e5a7221 */ /* 0x000fe20000010100 */
[----:B---3--:R-:W-:Y:S01]  /*0de0*/  PRMT R75, R76, 0x7632, R75 ;  /* 0x000076324c4b7816 */ /* 0x008fe2000000004b */
[----:B------:R-:W-:Y:S01]  /*0df0*/  FADD.FTZ R92, -R110, R73 ;  /* 0x000000496e5c7221 */ /* 0x000fe20000010100 */
[----:B------:R-:W-:Y:S01]  /*0e00*/  SHF.L.U32 R84, R24, 0x10, RZ ;  /* 0x0000001018547819 */ /* 0x000fe200000006ff */
[----:B------:R-:W-:Y:S01]  /*0e10*/  FADD.FTZ R100, -R110, R85 ;  /* 0x000000556e647221 */ /* 0x000fe20000010100 */
[----:B------:R-:W-:Y:S01]  /*0e20*/  SHF.L.U32 R87, R76, 0x10, RZ ;  /* 0x000000104c577819 */ /* 0x000fe200000006ff */
[C---:B-----5:R-:W-:Y:S01]  /*0e30*/  FMUL.FTZ R85, R83.reuse, R74 ;  /* 0x0000004a53557220 */ /* 0x060fe20000410000 */
[----:B------:R-:W-:Y:S01]  /*0e40*/  SHF.L.U32 R93, R2, 0x10, RZ ;  /* 0x00000010025d7819 */ /* 0x000fe200000006ff */
[----:B------:R-:W-:Y:S01]  /*0e50*/  FMUL.FTZ R92, R83, R92 ;  /* 0x0000005c535c7220 */ /* 0x000fe20000410000 */
[----:B------:R-:W-:Y:S01]  /*0e60*/  SHF.L.U32 R74, R75, 0x10, RZ ;  /* 0x000000104b4a7819 */ /* 0x000fe200000006ff */
[-C--:B------:R-:W-:Y:S01]  /*0e70*/  FMUL.FTZ R84, R84, R87.reuse ;  /* 0x0000005754547220 */ /* 0x080fe20000410000 */
[C---:B------:R-:W-:Y:S01]  /*0e80*/  PRMT R76, R77.reuse, 0x7632, R76 ;  /* 0x000076324d4c7816 */ /* 0x040fe2000000004c */
[----:B------:R-:W-:Y:S01]  /*0e90*/  FADD.FTZ R56, R56, R87 ;  /* 0x0000005738387221 */ /* 0x000fe20000010000 */
[----:B------:R-:W-:Y:S01]  /*0ea0*/  SHF.L.U32 R77, R77, 0x10, RZ ;  /* 0x000000104d4d7819 */ /* 0x000fe200000006ff */
[----:B------:R-:W-:Y:S01]  /*0eb0*/  FFMA.FTZ R44, R85, R87, R44 ;  /* 0x00000057552c7223 */ /* 0x000fe2000001002c */
[----:B------:R-:W-:Y:S01]  /*0ec0*/  SHF.L.U32 R86, R25, 0x10, RZ ;  /* 0x0000001019567819 */ /* 0x000fe200000006ff */
[----:B------:R-:W-:Y:S01]  /*0ed0*/  FMUL.FTZ R87, R83, R88 ;  /* 0x0000005853577220 */ /* 0x000fe20000410000 */
[-C--:B------:R-:W-:Y:S01]  /*0ee0*/  FMUL.FTZ R93, R93, R74.reuse ;  /* 0x0000004a5d5d7220 */ /* 0x080fe20000410000 */
[----:B------:R-:W-:Y:S01]  /*0ef0*/  FADD.FTZ R57, R57, R74 ;  /* 0x0000004a39397221 */ /* 0x000fe20000010000 */
[----:B------:R-:W-:Y:S01]  /*0f00*/  FFMA.FTZ R45, R92, R74, R45 ;  /* 0x0000004a5c2d7223 */ /* 0x000fe2000001002d */
[----:B------:R-:W-:Y:S01]  /*0f10*/  SHF.L.U32 R89, R89, 0x10, RZ ;  /* 0x0000001059597819 */ /* 0x000fe200000006ff */
[----:B------:R-:W-:Y:S01]  /*0f20*/  FADD.FTZ R74, R113, R84 ;  /* 0x00000054714a7221 */ /* 0x000fe20000010000 */
[----:B------:R-:W-:Y:S01]  /*0f30*/  FFMA.FTZ R75, R85, R84, R112 ;  /* 0x00000054554b7223 */ /* 0x000fe20000010070 */
[-C--:B------:R-:W-:Y:S01]  /*0f40*/  FMUL.FTZ R86, R86, R77.reuse ;  /* 0x0000004d56567220 */ /* 0x080fe20000410000 */
[----:B------:R-:W-:Y:S01]  /*0f50*/  FADD.FTZ R58, R58, R77 ;  /* 0x0000004d3a3a7221 */ /* 0x000fe20000010000 */
[----:B------:R-:W-:Y:S01]  /*0f60*/  FFMA.FTZ R46, R87, R77, R46 ;  /* 0x0000004d572e7223 */ /* 0x000fe2000001002e */
[----:B------:R-:W-:Y:S01]  /*0f70*/  SHF.L.U32 R76, R76, 0x10, RZ ;  /* 0x000000104c4c7819 */ /* 0x000fe200000006ff */
[C---:B------:R-:W-:Y:S01]  /*0f80*/  FMUL.FTZ R94, R83.reuse, R94 ;  /* 0x0000005e535e7220 */ /* 0x040fe20000410000 */
[----:B------:R-:W-:Y:S01]  /*0f90*/  PRMT R73, R78, 0x7632, R73 ;  /* 0x000076324e497816 */ /* 0x000fe20000000049 */
[----:B------:R-:W-:Y:S01]  /*0fa0*/  FADD.FTZ R77, R74, R93 ;  /* 0x0000005d4a4d7221 */ /* 0x000fe20000010000 */
[----:B------:R-:W-:Y:S01]  /*0fb0*/  FADD.FTZ R98, -R110, R89 ;  /* 0x000000596e627221 */ /* 0x000fe20000010100 */
[----:B------:R-:W-:Y:S01]  /*0fc0*/  SHF.L.U32 R91, R78, 0x10, RZ ;  /* 0x000000104e5b7819 */ /* 0x000fe200000006ff */
[----:B------:R-:W-:Y:S01]  /*0fd0*/  FFMA.FTZ R74, R92, R93, R75 ;  /* 0x0000005d5c4a7223 */ /* 0x000fe2000001004b */
[----:B------:R-:W-:Y:S01]  /*0fe0*/  SHF.L.U32 R88, R26, 0x10, RZ ;  /* 0x000000101a587819 */ /* 0x000fe200000006ff */
[----:B------:R-:W-:Y:S01]  /*0ff0*/  FMUL.FTZ R89, R83, R90 ;  /* 0x0000005a53597220 */ /* 0x000fe20000410000 */
[----:B------:R-:W-:Y:S01]  /*1000*/  PRMT R72, R79, 0x7632, R72 ;  /* 0x000076324f487816 */ /* 0x000fe20000000048 */
        /* <DEDUP_REMOVED lines=9> */
[----:B------:R-:W-:Y:S01]  /*10a0*/  FMUL.FTZ R91, R83, R96 ;  /* 0x00000060535b7220 */ /* 0x000fe20000410000 */
[----:B------:R-:W-:Y:S01]  /*10b0*/  SHF.L.U32 R96, R4, 0x10, RZ ;  /* 0x0000001004607819 */ /* 0x000fe200000006ff */
[----:B------:R-:W-:Y:S01]  /*10c0*/  FADD.FTZ R75, R76, R95 ;  /* 0x0000005f4c4b7221 */ /* 0x000fe20000010000 */
[----:B------:R-:W-:Y:S01]  /*10d0*/  SHF.L.U32 R110, R72, 0x10, RZ ;  /* 0x00000010486e7819 */ /* 0x000fe200000006ff */
[----:B------:R-:W-:Y:S01]  /*10e0*/  FFMA.FTZ R72, R94, R95, R73 ;  /* 0x0000005f5e487223 */ /* 0x000fe20000010049 */
[----:B------:R-:W-:Y:S01]  /*10f0*/  SHF.L.U32 R79, R79, 0x10, RZ ;  /* 0x000000104f4f7819 */ /* 0x000fe200000006ff */
[----:B------:R-:W-:Y:S01]  /*1100*/  FMUL.FTZ R96, R96, R78 ;  /* 0x0000004e60607220 */ /* 0x000fe20000410000 */
[----:B------:R-:W-:Y:S01]  /*1110*/  SHF.L.U32 R90, R27, 0x10, RZ ;  /* 0x000000101b5a7819 */ /* 0x000fe200000006ff */
[----:B------:R-:W-:Y:S01]  /*1120*/  FMUL.FTZ R98, R83, R98 ;  /* 0x0000006253627220 */ /* 0x000fe20000410000 */
[----:B------:R-:W-:Y:S01]  /*1130*/  FADD.FTZ R75, R75, R88 ;  /* 0x000000584b4b7221 */ /* 0x000fe20000010000 */
[----:B------:R-:W-:Y:S01]  /*1140*/  FFMA.FTZ R73, R89, R88, R72 ;  /* 0x0000005859497223 */ /* 0x000fe20000010048 */
[----:B------:R-:W-:Y:S01]  /*1150*/  FMUL.FTZ R97, R97, R110 ;  /* 0x0000006e61617220 */ /* 0x000fe20000410000 */
[-C--:B------:R-:W-:Y:S01]  /*1160*/  FMUL.FTZ R90, R90, R79.reuse ;  /* 0x0000004f5a5a7220 */ /* 0x080fe20000410000 */
[----:B------:R-:W-:Y:S01]  /*1170*/  FADD.FTZ R75, R75, R96 ;  /* 0x000000604b4b7221 */ /* 0x000fe20000010000 */
[----:B------:R-:W-:Y:S01]  /*1180*/  FFMA.FTZ R72, R98, R96, R73 ;  /* 0x0000006062487223 */ /* 0x000fe20000010049 */
[----:B------:R-:W-:Y:S01]  /*1190*/  FMUL.FTZ R100, R83, R100 ;  /* 0x0000006453647220 */ /* 0x000fe20000410000 */
[----:B------:R-:W-:Y:S01]  /*11a0*/  FADD.FTZ R62, R62, R79 ;  /* 0x0000004f3e3e7221 */ /* 0x000fe20000010000 */
[----:B------:R-:W-:Y:S01]  /*11b0*/  FADD.FTZ R74, R75, R90 ;  /* 0x0000005a4b4a7221 */ /* 0x000fe20000010000 */
[C---:B------:R-:W-:Y:S01]  /*11c0*/  FFMA.FTZ R72, R91.reuse, R90, R72 ;  /* 0x0000005a5b487223 */ /* 0x040fe20000010048 */
[----:B------:R-:W-:Y:S01]  /*11d0*/  FFMA.FTZ R50, R91, R79, R50 ;  /* 0x0000004f5b327223 */ /* 0x000fe20000010032 */
[----:B------:R-:W-:Y:S01]  /*11e0*/  FADD.FTZ R61, R61, R78 ;  /* 0x0000004e3d3d7221 */ /* 0x000fe20000010000 */
[----:B------:R-:W-:Y:S01]  /*11f0*/  FFMA.FTZ R49, R98, R78, R49 ;  /* 0x0000004e62317223 */ /* 0x000fe20000010031 */
[----:B------:R-:W-:Y:S01]  /*1200*/  FADD.FTZ R63, R63, R110 ;  /* 0x0000006e3f3f7221 */ /* 0x000fe20000010000 */
[----:B------:R-:W-:Y:S01]  /*1210*/  FFMA.FTZ R51, R100, R110, R51 ;  /* 0x0000006e64337223 */ /* 0x000fe20000010033 */
[----:B------:R-:W-:Y:S01]  /*1220*/  FADD.FTZ R113, R74, R97 ;  /* 0x000000614a717221 */ /* 0x000fe20000010000 */
[----:B------:R-:W-:Y:S01]  /*1230*/  FFMA.FTZ R112, R100, R97, R72 ;  /* 0x0000006164707223 */ /* 0x000fe20000010048 */
[----:B------:R-:W-:Y:S06]  /*1240*/  BRA `(.L_x_86) ;  /* 0x0000000c002c7947 */ /* 0x000fec0003800000 */
.L_x_83:
        /* <DEDUP_REMOVED lines=8> */
[----:B0-----:R-:W-:-:S07]  /*12d0*/  IMAD.WIDE.U32 R74, R0, 0x10, R68 ;  /* 0x00000010004a7825 */ /* 0x001fce00078e0044 */
[----:B------:R-:W0:Y:S01]  /*12e0*/  LDC.64 R68, c[0x0][0x438] ;  /* 0x00010e00ff447b82 */ /* 0x000e220000000a00 */
[----:B------:R-:W2:Y:S01]  /*12f0*/  LDG.E.128 R72, desc[UR10][R74.64] ;  /* 0x0000000a4a487981 */ /* 0x000ea2000c1e1d00 */
[----:B-1----:R-:W-:-:S06]  /*1300*/  IMAD.WIDE.U32 R76, R0, 0x10, R14 ;  /* 0x00000010004c7825 */ /* 0x002fcc00078e000e */
[----:B------:R-:W3:Y:S01]  /*1310*/  LDG.E.128 R76, desc[UR10][R76.64] ;  /* 0x0000000a4c4c7981 */ /* 0x000ee2000c1e1d00 */
[----:B0-----:R-:W-:-:S06]  /*1320*/  IMAD.WIDE.U32 R68, R0, 0x10, R68 ;  /* 0x0000001000447825 */ /* 0x001fcc00078e0044 */
[----:B------:R-:W5:Y:S01]  /*1330*/  LDG.E.128 R68, desc[UR10][R68.64] ;  /* 0x0000000a44447981 */ /* 0x000f62000c1e1d00 */
[----:B------:R-:W-:Y:S02]  /*1340*/  SHF.L.U32 R105, R21, 0x10, RZ ;  /* 0x0000001015697819 */ /* 0x000fe400000006ff */
[----:B------:R-:W-:Y:S02]  /*1350*/  SHF.L.U32 R109, R20, 0x10, RZ ;  /* 0x00000010146d7819 */ /* 0x000fe400000006ff */
[----:B------:R-:W-:Y:S02]  /*1360*/  SHF.L.U32 R106, R6, 0x10, RZ ;  /* 0x00000010066a7819 */ /* 0x000fe400000006ff */
[----:B------:R-:W-:Y:S02]  /*1370*/  IADD3 R115, PT, PT, R0, 0x20, RZ ;  /* 0x0000002000737810 */ /* 0x000fe40007ffe0ff */
[----:B--2---:R-:W-:Y:S02]  /*1380*/  SHF.L.U32 R81, R72, 0x10, RZ ;  /* 0x0000001048517819 */ /* 0x004fe400000006ff */
[----:B------:R-:W-:-:S02]  /*1390*/  SHF.L.U32 R101, R73, 0x10, RZ ;  /* 0x0000001049657819 */ /* 0x000fc400000006ff */
[C---:B------:R-:W-:Y:S02]  /*13a0*/  PRMT R14, R75.reuse, 0x7632, R14 ;  /* 0x000076324b0e7816 */ /* 0x040fe4000000000e */
        /* <DEDUP_REMOVED lines=79> */
[C---:B------:R-:W-:Y:S01]  /*18a0*/  FFMA.FTZ R35, R82.reuse, R77, R35 ;  /* 0x0000004d52237223 */ /* 0x040fe20000010023 */
[----:B------:R-:W-:Y:S01]  /*18b0*/  FADD.FTZ R113, R113, R80 ;  /* 0x0000005071717221 */ /* 0x000fe20000010000 */
[----:B------:R-:W-:-:S07]  /*18c0*/  FFMA.FTZ R112, R82, R80, R73 ;  /* 0x0000005052707223 */ /* 0x000fce0000010049 */
.L_x_88:
[----:B------:R-:W-:Y:S05]  /*18d0*/  BSYNC.RECONVERGENT B2 ;  /* 0x0000000000027941 */ /* 0x000fea0003800200 */
.L_x_87:
[----:B------:R-:W-:Y:S05]  /*18e0*/  @!P4 BRA `(.L_x_86) ;  /* 0x000000040084c947 */ /* 0x000fea0003800000 */
[----:B------:R-:W0:Y:S08]  /*18f0*/  LDC.64 R72, c[0x0][0x3a8] ;  /* 0x0000ea00ff487b82 */ /* 0x000e300000000a00 */
[----:B------:R-:W1:Y:S01]  /*1900*/  LDC.64 R16, c[0x0][0x428] ;  /* 0x00010a00ff107b82 */ /* 0x000e620000000a00 */
[----:B0-----:R-:W-:-:S06]  /*1910*/  IMAD.WIDE.U32 R72, R115, 0x10, R72 ;  /* 0x0000001073487825 */ /* 0x001fcc00078e0048 */
[----:B------:R-:W2:Y:S01]  /*1920*/  LDG.E.128 R72, desc[UR10][R72.64] ;  /* 0x0000000a48487981 */ /* 0x000ea2000c1e1d00 */
[C---:B-1----:R-:W-:Y:S02]  /*1930*/  IMAD.WIDE.U32 R76, R115.reuse, 0x10, R16 ;  /* 0x00000010734c7825 */ /* 0x042fe400078e0010 */
[----:B------:R-:W0:Y:S04]  /*1940*/  LDC.64 R16, c[0x0][0x438] ;  /* 0x00010e00ff107b82 */ /* 0x000e280000000a00 */
[----:B------:R-:W3:Y:S01]  /*1950*/  LDG.E.128 R76, desc[UR10][R76.64] ;  /* 0x0000000a4c4c7981 */ /* 0x000ee2000c1e1d00 */
[----:B0-----:R-:W-:-:S06]  /*1960*/  IMAD.WIDE.U32 R16, R115, 0x10, R16 ;  /* 0x0000001073107825 */ /* 0x001fcc00078e0010 */
[----:B------:R-:W5:Y:S01]  /*1970*/  LDG.E.128 R16, desc[UR10][R16.64] ;  /* 0x0000000a10107981 */ /* 0x000f62000c1e1d00 */
        /* <DEDUP_REMOVED lines=28> */
[----:B------:R-:W-:Y:S01]  /*1b40*/  SHF.L.U32 R89, R89, 0x10, RZ ;  /* 0x0000001059597819 */ /* 0x000fe200000006ff */
[----:B------:R-:W-:Y:S01]  /*1b50*/  FADD.FTZ R56, R56, R87 ;  /* 0x0000005738387221 */ /* 0x000fe20000010000 */
[----:B------:R-:W-:Y:S01]  /*1b60*/  PRMT R76, R77, 0x7632, R76 ;  /* 0x000076324d4c7816 */ /* 0x000fe2000000004c */
[----:B------:R-:W-:Y:S01]  /*1b70*/  FFMA.FTZ R44, R85, R87, R44 ;  /* 0x00000057552c7223 */ /* 0x000fe2000001002c */
[----:B------:R-:W-:Y:S01]  /*1b80*/  SHF.L.U32 R77, R77, 0x10, RZ ;  /* 0x000000104d4d7819 */ /* 0x000fe200000006ff */
[----:B------:R-:W-:Y:S01]  /*1b90*/  FMUL.FTZ R87, R83, R88 ;  /* 0x0000005853577220 */ /* 0x000fe20000410000 */
[----:B------:R-:W-:Y:S01]  /*1ba0*/  SHF.L.U32 R86, R25, 0x10, RZ ;  /* 0x0000001019567819 */ /* 0x000fe200000006ff */
[-C--:B------:R-:W-:Y:S01]  /*1bb0*/  FMUL.FTZ R93, R93, R74.reuse ;  /* 0x0000004a5d5d7220 */ /* 0x080fe20000410000 */
[----:B------:R-:W-:Y:S01]  /*1bc0*/  FADD.FTZ R57, R57, R74 ;  /* 0x0000004a39397221 */ /* 0x000fe20000010000 */
[----:B------:R-:W-:Y:S01]  /*1bd0*/  FFMA.FTZ R45, R92, R74, R45 ;  /* 0x0000004a5c2d7223 */ /* 0x000fe2000001002d */
[----:B------:R-:W-:Y:S01]  /*1be0*/  FADD.FTZ R74, R113, R84 ;  /* 0x00000054714a7221 */ /* 0x000fe20000010000 */
[----:B------:R-:W-:Y:S01]  /*1bf0*/  FADD.FTZ R98, -R110, R89 ;  /* 0x000000596e627221 */ /* 0x000fe20000010100 */
        /* <DEDUP_REMOVED lines=8> */
[----:B------:R-:W-:Y:S01]  /*1c80*/  FMUL.FTZ R94, R83, R94 ;  /* 0x0000005e535e7220 */ /* 0x000fe20000410000 */
[----:B------:R-:W-:Y:S01]  /*1c90*/  PRMT R73, R78, 0x7632, R73 ;  /* 0x000076324e497816 */ /* 0x000fe20000000049 */
[----:B------:R-:W-:Y:S01]  /*1ca0*/  FADD.FTZ R77, R74, R93 ;  /* 0x0000005d4a4d7221 */ /* 0x000fe20000010000 */
[C---:B------:R-:W-:Y:S01]  /*1cb0*/  PRMT R72, R79.reuse, 0x7632, R72 ;  /* 0x000076324f487816 */ /* 0x040fe20000000048 */
[----:B------:R-:W-:Y:S01]  /*1cc0*/  FFMA.FTZ R74, R92, R93, R75 ;  /* 0x0000005d5c4a7223 */ /* 0x000fe2000001004b */
[----:B------:R-:W-:Y:S01]  /*1cd0*/  SHF.L.U32 R79, R79, 0x10, RZ ;  /* 0x000000104f4f7819 */ /* 0x000fe200000006ff */
[-C--:B------:R-:W-:Y:S01]  /*1ce0*/  FMUL.FTZ R88, R88, R91.reuse ;  /* 0x0000005b58587220 */ /* 0x080fe20000410000 */
[----:B------:R-:W-:Y:S01]  /*1cf0*/  SHF.L.U32 R90, R27, 0x10, RZ ;  /* 0x000000101b5a7819 */ /* 0x000fe200000006ff */
[----:B------:R-:W-:Y:S01]  /*1d00*/  FADD.FTZ R60, R60, R91 ;  /* 0x0000005b3c3c7221 */ /* 0x000fe20000010000 */
[----:B------:R-:W-:Y:S01]  /*1d10*/  FFMA.FTZ R48, R89, R91, R48 ;  /* 0x0000005b59307223 */ /* 0x000fe20000010030 */
        /* <DEDUP_REMOVED lines=11> */
[----:B------:R-:W-:Y:S01]  /*1dd0*/  FADD.FTZ R75, R76, R95 ;  /* 0x0000005f4c4b7221 */ /* 0x000fe20000010000 */
[----:B------:R-:W-:Y:S01]  /*1de0*/  SHF.L.U32 R110, R72, 0x10, RZ ;  /* 0x00000010486e7819 */ /* 0x000fe200000006ff */
[----:B------:R-:W-:Y:S01]  /*1df0*/  FFMA.FTZ R72, R94, R95, R73 ;  /* 0x0000005f5e487223 */ /* 0x000fe20000010049 */
[----:B------:R-:W-:Y:S01]  /*1e00*/  FMUL.FTZ R98, R83, R98 ;  /* 0x0000006253627220 */ /* 0x000fe20000410000 */
[----:B------:R-:W-:Y:S01]  /*1e10*/  FMUL.FTZ R96, R79, R78 ;  /* 0x0000004e4f607220 */ /* 0x000fe20000410000 */
[----:B------:R-:W-:Y:S01]  /*1e20*/  FADD.FTZ R75, R75, R88 ;  /* 0x000000584b4b7221 */ /* 0x000fe20000010000 */
[----:B------:R-:W-:Y:S01]  /*1e30*/  FFMA.FTZ R73, R89, R88, R72 ;  /* 0x0000005859497223 */ /* 0x000fe20000010048 */
[----:B------:R-:W-:Y:S01]  /*1e40*/  FMUL.FTZ R97, R97, R110 ;  /* 0x0000006e61617220 */ /* 0x000fe20000410000 */
[----:B------:R-:W-:Y:S01]  /*1e50*/  FMUL.FTZ R100, R83, R100 ;  /* 0x0000006453647220 */ /* 0x000fe20000410000 */
        /* <DEDUP_REMOVED lines=9> */
[----:B------:R-:W-:-:S07]  /*1ef0*/  FFMA.FTZ R112, R100, R97, R72 ;  /* 0x0000006164707223 */ /* 0x000fce0000010048 */
.L_x_86:
[----:B------:R-:W-:Y:S05]  /*1f00*/  BSYNC.RECONVERGENT B0 ;  /* 0x0000000000007941 */ /* 0x000fea0003800200 */
.L_x_82:
[----:B------:R-:W-:Y:S01]  /*1f10*/  UISETP.NE.AND UP0, UPT, UR13, URZ, UPT ;  /* 0x000000ff0d00728c */ /* 0x000fe2000bf05270 */
[----:B------:R-:W-:-:S05]  /*1f20*/  UMOV UR4, 0xffffffff ;  /* 0xffffffff00047882 */ /* 0x000fca0000000000 */
        /* <DEDUP_REMOVED lines=20> */
.L_x_122:
[----:B-1----:R-:W-:Y:S01]  /*2070*/  FADD.FTZ R72, R79, R72 ;  /* 0x000000484f487221 */ /* 0x002fe20000010000 */
[----:B--2---:R-:W-:Y:S01]  /*2080*/  FADD.FTZ R73, R78, R73 ;  /* 0x000000494e497221 */ /* 0x004fe20000010000 */
[----:B------:R-:W-:Y:S02]  /*2090*/  BSSY.RECONVERGENT B0, `(.L_x_90) ;  /* 0x000015b000007945 */ /* 0x000fe40003800200 */
[----:B------:R-:W-:Y:S01]  /*20a0*/  FMUL.FTZ R72, R72, UR12 ;  /* 0x0000000c48487c20 */ /* 0x000fe20008410000 */
[----:B------:R-:W-:-:S04]  /*20b0*/  FMUL.FTZ R110, R73, UR12 ;  /* 0x0000000c496e7c20 */ /* 0x000fc80008410000 */
[----:B------:R-:W-:Y:S01]  /*20c0*/  FSEL R115, R72, RZ, !P3 ;  /* 0x000000ff48737208 */ /* 0x000fe20005800000 */
[----:B------:R-:W-:Y:S06]  /*20d0*/  @!P0 BRA `(.L_x_91) ;  /* 0x0000001400588947 */ /* 0x000fec0003800000 */
[----:B------:R-:W-:Y:S01]  /*20e0*/  UISETP.NE.U32.AND UP0, UPT, UR14, URZ, UPT ;  /* 0x000000ff0e00728c */ /* 0x000fe2000bf05070 */
[C---:B------:R-:W-:Y:S02]  /*20f0*/  PRMT R75, R71.reuse, 0x7632, R75 ;  /* 0x00007632474b7816 */ /* 0x040fe4000000004b */
[----:B------:R-:W-:Y:S01]  /*2100*/  PRMT R76, R71, 0x7632, R76 ;  /* 0x00007632474c7816 */ /* 0x000fe2000000004c */
[----:B------:R-:W-:Y:S01]  /*2110*/  UISETP.NE.AND.EX UP0, UPT, UR15, URZ, UPT, UP0 ;  /* 0x000000ff0f00728c */ /* 0x000fe2000bf05300 */
[C---:B------:R-:W-:Y:S02]  /*2120*/  PRMT R74, R70.reuse, 0x7632, R74 ;  /* 0x00007632464a7816 */ /* 0x040fe4000000004a */
[----:B0-----:R-:W-:Y:S02]  /*2130*/  PRMT R78, R70, 0x7632, R78 ;  /* 0x00007632464e7816 */ /* 0x001fe4000000004e */
[----:B------:R-:W-:Y:S02]  /*2140*/  PRMT R77, R69, 0x7632, R77 ;  /* 0x00007632454d7816 */ /* 0x000fe4000000004d */
[----:B------:R-:W-:-:S02]  /*2150*/  PLOP3.LUT P2, PT, PT, PT, UP0, 0x80, 0x8 ;  /* 0x000000000008781c */ /* 0x000fc40003f4f008 */
[----:B------:R-:W-:Y:S02]  /*2160*/  PRMT R73, R69, 0x7632, R73 ;  /* 0x0000763245497816 */ /* 0x000fe40000000049 */
[----:B------:R-:W-:-:S09]  /*2170*/  PRMT R72, R68, 0x7632, R72 ;  /* 0x0000763244487816 */ /* 0x000fd20000000048 */
[----:B------:R-:W-:Y:S05]  /*2180*/  @P2 BRA `(.L_x_92) ;  /* 0x00000008003c2947 */ /* 0x000fea0003800000 */
        /* <DEDUP_REMOVED lines=37> */
.L_x_94:
        /* <DEDUP_REMOVED lines=33> */
.L_x_93:
        /* <DEDUP_REMOVED lines=36> */
.L_x_96:
        /* <DEDUP_REMOVED lines=37> */
.L_x_92:
        /* <DEDUP_REMOVED lines=9> */
[----:B------:R-:W-:Y:S01]  /*2b10*/  SHF.L.U32 R112, R78, 0x10, RZ ;  /* 0x000000104e707819 */ /* 0x000fe200000006ff */
[-C--:B------:R-:W-:Y:S01]  /*2b20*/  FFMA.FTZ R78, R81, R110.reuse, R115 ;  /* 0x0000006e514e7223 */ /* 0x080fe20000010073 */
[----:B------:R-:W-:Y:S01]  /*2b30*/  SHF.L.U32 R74, R75, 0x10, RZ ;  /* 0x000000104b4a7819 */ /* 0x000fe200000006ff */
[----:B------:R-:W-:Y:S01]  /*2b40*/  FADD.FTZ R75, R80, -R77 ;  /* 0x8000004d504b7221 */ /* 0x000fe20000010000 */
[-CC-:B------:R-:W-:Y:S01]  /*2b50*/  FFMA.FTZ R116, R101, R110.reuse, R115.reuse ;  /* 0x0000006e65747223 */ /* 0x180fe20000010073 */
[----:B------:R-:W-:Y:S01]  /*2b60*/  FADD.FTZ R113, R15, -R78 ;  /* 0x8000004e0f717221 */ /* 0x000fe20000010000 */
[----:B------:R-:W-:Y:S01]  /*2b70*/  SHF.L.U32 R76, R73, 0x10, RZ ;  /* 0x00000010494c7819 */ /* 0x000fe200000006ff */
[-CC-:B------:R-:W-:Y:S01]  /*2b80*/  FFMA.FTZ R114, R104, R110.reuse, R115.reuse ;  /* 0x0000006e68727223 */ /* 0x180fe20000010073 */
[----:B------:R-:W-:Y:S01]  /*2b90*/  SHF.L.U32 R78, R70, 0x10, RZ ;  /* 0x00000010464e7819 */ /* 0x000fe200000006ff */
[----:B-----5:R-:W-:Y:S01]  /*2ba0*/  FFMA.FTZ R75, R83, R75, R74 ;  /* 0x0000004b534b7223 */ /* 0x020fe2000001004a */
[-C--:B------:R-:W-:Y:S01]  /*2bb0*/  FFMA.FTZ R77, R102, R110.reuse, R115 ;  /* 0x0000006e664d7223 */ /* 0x080fe20000010073 */
[----:B------:R-:W-:Y:S01]  /*2bc0*/  FADD.FTZ R73, R99, -R116 ;  /* 0x8000007463497221 */ /* 0x000fe20000010000 */
[----:B------:R-:W-:Y:S01]  /*2bd0*/  SHF.L.U32 R74, R71, 0x10, RZ ;  /* 0x00000010474a7819 */ /* 0x000fe200000006ff */
[----:B------:R-:W-:Y:S01]  /*2be0*/  FADD.FTZ R79, R103, -R114 ;  /* 0x80000072674f7221 */ /* 0x000fe20000010000 */
[----:B------:R-:W-:Y:S01]  /*2bf0*/  FADD.FTZ R77, R14, -R77 ;  /* 0x8000004d0e4d7221 */ /* 0x000fe20000010000 */
[----:B------:R-:W-:Y:S01]  /*2c00*/  FFMA.FTZ R73, R83, R73, R78 ;  /* 0x0000004953497223 */ /* 0x000fe2000001004e */
[-CC-:B------:R-:W-:Y:S01]  /*2c10*/  FFMA.FTZ R78, R111, R110.reuse, R115.reuse ;  /* 0x0000006e6f4e7223 */ /* 0x180fe20000010073 */
[C---:B------:R-:W-:Y:S01]  /*2c20*/  FFMA.FTZ R74, R83.reuse, R113, R74 ;  /* 0x00000071534a7223 */ /* 0x040fe2000001004a */
[----:B------:R-:W-:Y:S01]  /*2c30*/  FFMA.FTZ R79, R83, R79, R76 ;  /* 0x0000004f534f7223 */ /* 0x000fe2000001004c */
[-CC-:B------:R-:W-:Y:S01]  /*2c40*/  FFMA.FTZ R114, R107, R110.reuse, R115.reuse ;  /* 0x0000006e6b727223 */ /* 0x180fe20000010073 */
        /* <DEDUP_REMOVED lines=8> */
[----:B------:R-:W-:Y:S01]  /*2cd0*/  F2FP.BF16.F32.PACK_AB R75, R75, R74 ;  /* 0x0000004a4b4b723e */ /* 0x000fe200000010ff */
[C---:B------:R-:W-:Y:S01]  /*2ce0*/  FFMA.FTZ R72, R83.reuse, R77, R72 ;  /* 0x0000004d53487223 */ /* 0x040fe20000010048 */
[----:B------:R-:W-:Y:S01]  /*2cf0*/  F2FP.BF16.F32.PACK_AB R74, R112, R73 ;  /* 0x00000049704a723e */ /* 0x000fe200000010ff */
[C---:B------:R-:W-:Y:S01]  /*2d00*/  FFMA.FTZ R78, R83.reuse, R114, R78 ;  /* 0x00000072534e7223 */ /* 0x040fe2000001004e */
[----:B------:R-:W-:-:S04]  /*2d10*/  FFMA.FTZ R77, R83, R113, R76 ;  /* 0x00000071534d7223 */ /* 0x000fc8000001004c */
[----:B------:R-:W-:Y:S02]  /*2d20*/  F2FP.BF16.F32.PACK_AB R73, R79, R78 ;  /* 0x0000004e4f49723e */ /* 0x000fe400000010ff */
[----:B------:R-:W-:Y:S01]  /*2d30*/  F2FP.BF16.F32.PACK_AB R72, R77, R72 ;  /* 0x000000484d48723e */ /* 0x000fe200000010ff */
[----:B------:R-:W-:Y:S06]  /*2d40*/  BRA `(.L_x_95) ;  /* 0x0000000800047947 */ /* 0x000fec0003800000 */
.L_x_98:
[-CC-:B------:R-:W-:Y:S01]  /*2d50*/  FFMA.FTZ R112, R81, R110.reuse, R115.reuse ;  /* 0x0000006e51707223 */ /* 0x180fe20000010073 */
[-CC-:B------:R-:W-:Y:S01]  /*2d60*/  FFMA.FTZ R64, R111, R110.reuse, R115.reuse ;  /* 0x0000006e6f407223 */ /* 0x180fe20000010073 */
[-CC-:B------:R-:W-:Y:S01]  /*2d70*/  FFMA.FTZ R78, R101, R110.reuse, R115.reuse ;  /* 0x0000006e654e7223 */ /* 0x180fe20000010073 */
[----:B------:R-:W-:Y:S01]  /*2d80*/  SHF.L.U32 R77, R71, 0x10, RZ ;  /* 0x00000010474d7819 */ /* 0x000fe200000006ff */
[----:B------:R-:W-:Y:S01]  /*2d90*/  FADD.FTZ R112, R15, -R112 ;  /* 0x800000700f707221 */ /* 0x000fe20000010000 */
[----:B------:R-:W-:Y:S01]  /*2da0*/  SHF.L.U32 R66, R68, 0x10, RZ ;  /* 0x0000001044427819 */ /* 0x000fe200000006ff */
[----:B------:R-:W-:Y:S01]  /*2db0*/  FFMA.FTZ R76, R107, R110, R115 ;  /* 0x0000006e6b4c7223 */ /* 0x000fe20000010073 */
[----:B------:R-:W-:Y:S01]  /*2dc0*/  SHF.L.U32 R67, R70, 0x10, RZ ;  /* 0x0000001046437819 */ /* 0x000fe200000006ff */
[----:B------:R-:W-:Y:S01]  /*2dd0*/  FADD.FTZ R64, R109, -R64 ;  /* 0x800000406d407221 */ /* 0x000fe20000010000 */
[----:B------:R-:W-:Y:S01]  /*2de0*/  FADD.FTZ R78, R99, -R78 ;  /* 0x8000004e634e7221 */ /* 0x000fe20000010000 */
[----:B------:R-:W-:Y:S01]  /*2df0*/  SHF.L.U32 R65, R69, 0x10, RZ ;  /* 0x0000001045417819 */ /* 0x000fe200000006ff */
[----:B-----5:R-:W-:Y:S01]  /*2e00*/  FFMA.FTZ R112, R83, R112, R77 ;  /* 0x0000007053707223 */ /* 0x020fe2000001004d */
[----:B------:R-:W-:Y:S01]  /*2e10*/  FADD.FTZ R76, R105, -R76 ;  /* 0x8000004c694c7221 */ /* 0x000fe20000010000 */
[C---:B------:R-:W-:Y:S01]  /*2e20*/  FFMA.FTZ R64, R83.reuse, R64, R66 ;  /* 0x0000004053407223 */ /* 0x040fe20000010042 */
[----:B------:R-:W-:Y:S01]  /*2e30*/  SHF.L.U32 R77, R72, 0x10, RZ ;  /* 0x00000010484d7819 */ /* 0x000fe200000006ff */
[----:B------:R-:W-:Y:S01]  /*2e40*/  FFMA.FTZ R66, R83, R78, R67 ;  /* 0x0000004e53427223 */ /* 0x000fe20000010043 */
[----:B------:R-:W-:Y:S01]  /*2e50*/  SHF.L.U32 R114, R75, 0x10, RZ ;  /* 0x000000104b727819 */ /* 0x000fe200000006ff */
[-CC-:B------:R-:W-:Y:S01]  /*2e60*/  FFMA.FTZ R72, R104, R110.reuse, R115.reuse ;  /* 0x0000006e68487223 */ /* 0x180fe20000010073 */
[-CC-:B------:R-:W-:Y:S01]  /*2e70*/  FFMA.FTZ R79, R82, R110.reuse, R115.reuse ;  /* 0x0000006e524f7223 */ /* 0x180fe20000010073 */
[-CC-:B------:R-:W-:Y:S01]  /*2e80*/  FFMA.FTZ R75, R102, R110.reuse, R115.reuse ;  /* 0x0000006e664b7223 */ /* 0x180fe20000010073 */
[----:B------:R-:W-:Y:S01]  /*2e90*/  FFMA.FTZ R67, R108, R110, R115 ;  /* 0x0000006e6c437223 */ /* 0x000fe20000010073 */
[----:B------:R-:W-:Y:S01]  /*2ea0*/  FFMA.FTZ R65, R83, R76, R65 ;  /* 0x0000004c53417223 */ /* 0x000fe20000010041 */
[----:B------:R-:W-:Y:S01]  /*2eb0*/  SHF.L.U32 R73, R73, 0x10, RZ ;  /* 0x0000001049497819 */ /* 0x000fe200000006ff */
[----:B------:R-:W-:Y:S01]  /*2ec0*/  FADD.FTZ R76, R103, -R72 ;  /* 0x80000048674c7221 */ /* 0x000fe20000010000 */
[----:B------:R-:W-:Y:S01]  /*2ed0*/  SHF.L.U32 R74, R74, 0x10, RZ ;  /* 0x000000104a4a7819 */ /* 0x000fe200000006ff */
[----:B------:R-:W-:Y:S01]  /*2ee0*/  FADD.FTZ R78, R80, -R79 ;  /* 0x8000004f504e7221 */ /* 0x000fe20000010000 */
[----:B------:R-:W-:Y:S01]  /*2ef0*/  FADD.FTZ R75, R14, -R75 ;  /* 0x8000004b0e4b7221 */ /* 0x000fe20000010000 */
        /* <DEDUP_REMOVED lines=14> */
.L_x_97:
[----:B------:R-:W-:-:S04]  /*2fe0*/  UISETP.NE.U32.AND UP0, UPT, UR6, URZ, UPT ;  /* 0x000000ff0600728c */ /* 0x000fc8000bf05070 */
[----:B------:R-:W-:-:S09]  /*2ff0*/  UISETP.NE.AND.EX UP0, UPT, UR7, URZ, UPT, UP0 ;  /* 0x000000ff0700728c */ /* 0x000fd2000bf05300 */
[----:B------:R-:W-:Y:S05]  /*3000*/  BRA.U UP0, `(.L_x_99) ;  /* 0x0000000100a47547 */ /* 0x000fea000b800000 */
[-CC-:B------:R-:W-:Y:S01]  /*3010*/  FFMA.FTZ R52, R111, R110.reuse, R115.reuse ;  /* 0x0000006e6f347223 */ /* 0x180fe20000010073 */
[----:B------:R-:W-:Y:S01]  /*3020*/  SHF.L.U32 R54, R68, 0x10, RZ ;  /* 0x0000001044367819 */ /* 0x000fe200000006ff */
[-CC-:B------:R-:W-:Y:S01]  /*3030*/  FFMA.FTZ R114, R81, R110.reuse, R115.reuse ;  /* 0x0000006e51727223 */ /* 0x180fe20000010073 */
[--C-:B------:R-:W-:Y:S01]  /*3040*/  FFMA.FTZ R78, R107, R110, R115.reuse ;  /* 0x0000006e6b4e7223 */ /* 0x100fe20000010073 */
[----:B------:R-:W-:Y:S01]  /*3050*/  FADD.FTZ R52, R109, -R52 ;  /* 0x800000346d347221 */ /* 0x000fe20000010000 */
[----:B------:R-:W-:Y:S01]  /*3060*/  SHF.L.U32 R55, R71, 0x10, RZ ;  /* 0x0000001047377819 */ /* 0x000fe200000006ff */
[----:B------:R-:W-:Y:S01]  /*3070*/  FADD.FTZ R114, R15, -R114 ;  /* 0x800000720f727221 */ /* 0x000fe20000010000 */
[----:B------:R-:W-:Y:S01]  /*3080*/  SHF.L.U32 R73, R69, 0x10, RZ ;  /* 0x0000001045497819 */ /* 0x000fe200000006ff */
[----:B-----5:R-:W-:Y:S01]  /*3090*/  FFMA.FTZ R52, R83, R52, R54 ;  /* 0x0000003453347223 */ /* 0x020fe20000010036 */
[----:B------:R-:W-:Y:S01]  /*30a0*/  FADD.FTZ R78, R105, -R78 ;  /* 0x8000004e694e7221 */ /* 0x000fe20000010000 */
[----:B------:R-:W-:Y:S01]  /*30b0*/  SHF.L.U32 R54, R77, 0x10, RZ ;  /* 0x000000104d367819 */ /* 0x000fe200000006ff */
[----:B------:R-:W-:Y:S01]  /*30c0*/  FFMA.FTZ R77, R82, R110, R115 ;  /* 0x0000006e524d7223 */ /* 0x000fe20000010073 */
[----:B------:R-:W-:Y:S01]  /*30d0*/  SHF.L.U32 R79, R72, 0x10, RZ ;  /* 0x00000010484f7819 */ /* 0x000fe200000006ff */
[----:B------:R-:W-:Y:S01]  /*30e0*/  FFMA.FTZ R114, R83, R114, R55 ;  /* 0x0000007253727223 */ /* 0x000fe20000010037 */
[-CC-:B------:R-:W-:Y:S01]  /*30f0*/  FFMA.FTZ R72, R104, R110.reuse, R115.reuse ;  /* 0x0000006e68487223 */ /* 0x180fe20000010073 */
[-CC-:B------:R-:W-:Y:S01]  /*3100*/  FFMA.FTZ R112, R101, R110.reuse, R115.reuse ;  /* 0x0000006e65707223 */ /* 0x180fe20000010073 */
[-CC-:B------:R-:W-:Y:S01]  /*3110*/  FFMA.FTZ R75, R102, R110.reuse, R115.reuse ;  /* 0x0000006e664b7223 */ /* 0x180fe20000010073 */
[----:B------:R-:W-:Y:S01]  /*3120*/  FFMA.FTZ R55, R108, R110, R115 ;  /* 0x0000006e6c377223 */ /* 0x000fe20000010073 */
[----:B------:R-:W-:Y:S01]  /*3130*/  FFMA.FTZ R73, R83, R78, R73 ;  /* 0x0000004e53497223 */ /* 0x000fe20000010049 */
[----:B------:R-:W-:Y:S01]  /*3140*/  FADD.FTZ R78, R80, -R77 ;  /* 0x8000004d504e7221 */ /* 0x000fe20000010000 */
[----:B------:R-:W-:Y:S01]  /*3150*/  SHF.L.U32 R53, R70, 0x10, RZ ;  /* 0x0000001046357819 */ /* 0x000fe200000006ff */
[----:B------:R-:W-:Y:S01]  /*3160*/  FADD.FTZ R77, R103, -R72 ;  /* 0x80000048674d7221 */ /* 0x000fe20000010000 */
[----:B------:R-:W-:Y:S01]  /*3170*/  SHF.L.U32 R113, R74, 0x10, RZ ;  /* 0x000000104a717819 */ /* 0x000fe200000006ff */
[----:B------:R-:W-:Y:S01]  /*3180*/  FADD.FTZ R112, R99, -R112 ;  /* 0x8000007063707221 */ /* 0x000fe20000010000 */
[----:B------:R-:W-:Y:S01]  /*3190*/  SHF.L.U32 R76, R76, 0x10, RZ ;  /* 0x000000104c4c7819 */ /* 0x000fe200000006ff */
[----:B------:R-:W-:Y:S01]  /*31a0*/  FADD.FTZ R74, R14, -R75 ;  /* 0x8000004b0e4a7221 */ /* 0x000fe20000010000 */
[----:B------:R-:W-:Y:S01]  /*31b0*/  FADD.FTZ R72, R106, -R55 ;  /* 0x800000376a487221 */ /* 0x000fe20000010000 */
[C---:B------:R-:W-:Y:S01]  /*31c0*/  FFMA.FTZ R53, R83.reuse, R112, R53 ;  /* 0x0000007053357223 */ /* 0x040fe20000010035 */
        /* <DEDUP_REMOVED lines=13> */
.L_x_99:
[-CC-:B------:R-:W-:Y:S01]  /*32a0*/  FFMA.FTZ R52, R111, R110.reuse, R115.reuse ;  /* 0x0000006e6f347223 */ /* 0x180fe20000010073 */
[-CC-:B------:R-:W-:Y:S01]  /*32b0*/  FFMA.FTZ R66, R101, R110.reuse, R115.reuse ;  /* 0x0000006e65427223 */ /* 0x180fe20000010073 */
[----:B------:R-:W-:Y:S01]  /*32c0*/  SHF.L.U32 R54, R68, 0x10, RZ ;  /* 0x0000001044367819 */ /* 0x000fe200000006ff */
[-CC-:B------:R-:W-:Y:S01]  /*32d0*/  FFMA.FTZ R64, R107, R110.reuse, R115.reuse ;  /* 0x0000006e6b407223 */ /* 0x180fe20000010073 */
[----:B------:R-:W-:Y:S01]  /*32e0*/  SHF.L.U32 R55, R70, 0x10, RZ ;  /* 0x0000001046377819 */ /* 0x000fe200000006ff */
[----:B------:R-:W-:Y:S01]  /*32f0*/  FFMA.FTZ R74, R81, R110, R115 ;  /* 0x0000006e514a7223 */ /* 0x000fe20000010073 */
[----:B------:R-:W-:Y:S01]  /*3300*/  FADD.FTZ R52, R109, -R52 ;  /* 0x800000346d347221 */ /* 0x000fe20000010000 */
[----:B------:R-:W-:Y:S01]  /*3310*/  FADD.FTZ R66, R99, -R66 ;  /* 0x8000004263427221 */ /* 0x000fe20000010000 */
[----:B------:R-:W-:Y:S01]  /*3320*/  SHF.L.U32 R53, R69, 0x10, RZ ;  /* 0x0000001045357819 */ /* 0x000fe200000006ff */
[----:B------:R-:W-:Y:S01]  /*3330*/  FADD.FTZ R64, R105, -R64 ;  /* 0x8000004069407221 */ /* 0x000fe20000010000 */
[----:B------:R-:W-:Y:S01]  /*3340*/  SHF.L.U32 R65, R71, 0x10, RZ ;  /* 0x0000001047417819 */ /* 0x000fe200000006ff */
[----:B------:R-:W-:Y:S01]  /*3350*/  FADD.FTZ R74, R15, -R74 ;  /* 0x8000004a0f4a7221 */ /* 0x000fe20000010000 */
[C---:B-----5:R-:W-:Y:S01]  /*3360*/  FFMA.FTZ R52, R83.reuse, R52, R54 ;  /* 0x0000003453347223 */ /* 0x060fe20000010036 */
[C---:B------:R-:W-:Y:S01]  /*3370*/  FFMA.FTZ R66, R83.reuse, R66, R55 ;  /* 0x0000004253427223 */ /* 0x040fe20000010037 */
[-CC-:B------:R-:W-:Y:S01]  /*3380*/  FFMA.FTZ R77, R82, R110.reuse, R115.reuse ;  /* 0x0000006e524d7223 */ /* 0x180fe20000010073 */
[-CC-:B------:R-:W-:Y:S01]  /*3390*/  FFMA.FTZ R54, R104, R110.reuse, R115.reuse ;  /* 0x0000006e68367223 */ /* 0x180fe20000010073 */
[-CC-:B------:R-:W-:Y:S01]  /*33a0*/  FFMA.FTZ R67, R102, R110.reuse, R115.reuse ;  /* 0x0000006e66437223 */ /* 0x180fe20000010073 */
[----:B------:R-:W-:Y:S01]  /*33b0*/  FFMA.FTZ R55, R108, R110, R115 ;  /* 0x0000006e6c377223 */ /* 0x000fe20000010073 */
[----:B------:R-:W-:Y:S01]  /*33c0*/  SHF.L.U32 R75, R78, 0x10, RZ ;  /* 0x000000104e4b7819 */ /* 0x000fe200000006ff */
[C---:B------:R-:W-:Y:S01]  /*33d0*/  FFMA.FTZ R53, R83.reuse, R64, R53 ;  /* 0x0000004053357223 */ /* 0x040fe20000010035 */
[----:B------:R-:W-:Y:S01]  /*33e0*/  FFMA.FTZ R74, R83, R74, R65 ;  /* 0x0000004a534a7223 */ /* 0x000fe20000010041 */
[----:B------:R-:W-:Y:S01]  /*33f0*/  SHF.L.U32 R78, R76, 0x10, RZ ;  /* 0x000000104c4e7819 */ /* 0x000fe200000006ff */
[----:B------:R-:W-:Y:S01]  /*3400*/  FADD.FTZ R76, R80, -R77 ;  /* 0x8000004d504c7221 */ /* 0x000fe20000010000 */
[----:B------:R-:W-:Y:S01]  /*3410*/  SHF.L.U32 R65, R72, 0x10, RZ ;  /* 0x0000001048417819 */ /* 0x000fe200000006ff */
[----:B------:R-:W-:Y:S01]  /*3420*/  FADD.FTZ R64, R103, -R54 ;  /* 0x8000003667407221 */ /* 0x000fe20000010000 */
[----:B------:R-:W-:Y:S01]  /*3430*/  SHF.L.U32 R73, R73, 0x10, RZ ;  /* 0x0000001049497819 */ /* 0x000fe200000006ff */
[----:B------:R-:W-:Y:S01]  /*3440*/  FADD.FTZ R72, R14, -R67 ;  /* 0x800000430e487221 */ /* 0x000fe20000010000 */
[----:B------:R-:W-:Y:S01]  /*3450*/  FADD.FTZ R54, R106, -R55 ;  /* 0x800000376a367221 */ /* 0x000fe20000010000 */
[----:B------:R-:W-:-:S02]  /*3460*/  FFMA.FTZ R67, R83, R76, R78 ;  /* 0x0000004c53437223 */ /* 0x000fc4000001004e */
[C---:B------:R-:W-:Y:S01]  /*3470*/  FFMA.FTZ R55, R83.reuse, R72, R75 ;  /* 0x0000004853377223 */ /* 0x040fe2000001004b */
        /* <DEDUP_REMOVED lines=14> */
.L_x_95:
[----:B------:R-:W-:Y:S01]  /*3560*/  ISETP.NE.U32.AND P0, PT, RZ, UR4, PT ;  /* 0x00000004ff007c0c */ /* 0x000fe2000bf05070 */
[----:B------:R-:W0:Y:S01]  /*3570*/  LDC.64 R78, c[0x0][0x468] ;  /* 0x00011a00ff4e7b82 */ /* 0x000e220000000a00 */
        /* <DEDUP_REMOVED lines=12> */
.L_x_91:
[----:B------:R-:W-:Y:S05]  /*3640*/  BSYNC.RECONVERGENT B0 ;  /* 0x0000000000007941 */ /* 0x000fea0003800200 */
.L_x_90:
        /* <DEDUP_REMOVED lines=15> */
[----:B------:R-:W-:Y:S01]  /*3740*/  PRMT R76, R19, 0x7632, R76 ;  /* 0x00007632134c7816 */ /* 0x000fe2000000004c */
[-C--:B0-----:R-:W-:Y:S01]  /*3750*/  FFMA.FTZ R78, R100, R110.reuse, R115 ;  /* 0x0000006e644e7223 */ /* 0x081fe20000010073 */
[----:B------:R-:W-:Y:S01]  /*3760*/  SHF.L.U32 R73, R18, 0x10, RZ ;  /* 0x0000001012497819 */ /* 0x000fe200000006ff */
[----:B------:R-:W-:Y:S01]  /*3770*/  FADD.FTZ R72, R84, -R53 ;  /* 0x8000003554487221 */ /* 0x000fe20000010000 */
[----:B------:R-:W-:Y:S01]  /*3780*/  SHF.L.U32 R64, R16, 0x10, RZ ;  /* 0x0000001010407819 */ /* 0x000fe200000006ff */
[----:B------:R-:W-:Y:S01]  /*3790*/  FADD.FTZ R74, R88, -R67 ;  /* 0x80000043584a7221 */ /* 0x000fe20000010000 */
[----:B------:R-:W-:Y:S01]  /*37a0*/  SHF.L.U32 R53, R76, 0x10, RZ ;  /* 0x000000104c357819 */ /* 0x000fe200000006ff */
[----:B------:R-:W-:Y:S01]  /*37b0*/  FFMA.FTZ R55, R87, R110, R115 ;  /* 0x0000006e57377223 */ /* 0x000fe20000010073 */
[----:B------:R-:W-:Y:S01]  /*37c0*/  FADD.FTZ R78, R97, -R78 ;  /* 0x8000004e614e7221 */ /* 0x000fe20000010000 */
[----:B------:R-:W-:Y:S01]  /*37d0*/  SHF.L.U32 R65, R17, 0x10, RZ ;  /* 0x0000001011417819 */ /* 0x000fe200000006ff */
[C---:B-----5:R-:W-:Y:S01]  /*37e0*/  FFMA.FTZ R74, R83.reuse, R74, R73 ;  /* 0x0000004a534a7223 */ /* 0x060fe20000010049 */
[-CC-:B------:R-:W-:Y:S01]  /*37f0*/  FFMA.FTZ R52, R92, R110.reuse, R115.reuse ;  /* 0x0000006e5c347223 */ /* 0x180fe20000010073 */
[-CC-:B------:R-:W-:Y:S01]  /*3800*/  FFMA.FTZ R54, R94, R110.reuse, R115.reuse ;  /* 0x0000006e5e367223 */ /* 0x180fe20000010073 */
[----:B------:R-:W-:Y:S01]  /*3810*/  FFMA.FTZ R75, R98, R110, R115 ;  /* 0x0000006e624b7223 */ /* 0x000fe20000010073 */
[----:B------:R-:W-:Y:S01]  /*3820*/  FADD.FTZ R66, R86, -R55 ;  /* 0x8000003756427221 */ /* 0x000fe20000010000 */
[C-C-:B------:R-:W-:Y:S01]  /*3830*/  FFMA.FTZ R72, R83.reuse, R72, R64.reuse ;  /* 0x0000004853487223 */ /* 0x140fe20000010040 */
[----:B------:R-:W-:Y:S01]  /*3840*/  FFMA.FTZ R73, R83, R78, R53 ;  /* 0x0000004e53497223 */ /* 0x000fe20000010035 */
[----:B------:R-:W-:Y:S01]  /*3850*/  FFMA.FTZ R115, R91, R110, R115 ;  /* 0x0000006e5b737223 */ /* 0x000fe20000010073 */
[----:B------:R-:W-:Y:S01]  /*3860*/  PRMT R53, R16, 0x7632, R53 ;  /* 0x0000763210357816 */ /* 0x000fe20000000035 */
[----:B------:R-:W-:Y:S01]  /*3870*/  FFMA.FTZ R65, R83, R66, R65 ;  /* 0x0000004253417223 */ /* 0x000fe20000010041 */
[----:B------:R-:W-:Y:S01]  /*3880*/  PRMT R55, R17, 0x7632, R55 ;  /* 0x0000763211377816 */ /* 0x000fe20000000037 */
[----:B------:R-:W-:Y:S01]  /*3890*/  FADD.FTZ R66, R90, -R115 ;  /* 0x800000735a427221 */ /* 0x000fe20000010000 */
        /* <DEDUP_REMOVED lines=8> */
[----:B------:R-:W-:Y:S01]  /*3920*/  FADD.FTZ R64, R96, -R75 ;  /* 0x8000004b60407221 */ /* 0x000fe20000010000 */
[C---:B------:R-:W-:Y:S01]  /*3930*/  FFMA.FTZ R53, R83.reuse, R52, R53 ;  /* 0x0000003453357223 */ /* 0x040fe20000010035 */
[----:B------:R-:W-:Y:S01]  /*3940*/  FFMA.FTZ R54, R83, R54, R55 ;  /* 0x0000003653367223 */ /* 0x000fe20000010037 */
[----:B------:R-:W-:Y:S01]  /*3950*/  F2FP.BF16.F32.PACK_AB R75, R73, R66 ;  /* 0x00000042494b723e */ /* 0x000fe200000010ff */
[----:B------:R-:W-:Y:S02]  /*3960*/  FFMA.FTZ R67, R83, R64, R67 ;  /* 0x0000004053437223 */ /* 0x000fe40000010043 */
[----:B------:R-:W-:Y:S02]  /*3970*/  F2FP.BF16.F32.PACK_AB R72, R53, R72 ;  /* 0x000000483548723e */ /* 0x000fe400000010ff */
[----:B------:R-:W-:-:S02]  /*3980*/  F2FP.BF16.F32.PACK_AB R73, R54, R65 ;  /* 0x000000413649723e */ /* 0x000fc400000010ff */
[----:B------:R-:W-:Y:S02]  /*3990*/  F2FP.BF16.F32.PACK_AB R74, R67, R74 ;  /* 0x0000004a434a723e */ /* 0x000fe400000010ff */
[----:B------:R-:W-:Y:S02]  /*39a0*/  MOV R67, R75 ;  /* 0x0000004b00437202 */ /* 0x000fe40000000f00 */
[----:B------:R-:W-:Y:S02]  /*39b0*/  MOV R66, R74 ;  /* 0x0000004a00427202 */ /* 0x000fe40000000f00 */
[----:B------:R-:W-:Y:S02]  /*39c0*/  MOV R65, R73 ;  /* 0x0000004900417202 */ /* 0x000fe40000000f00 */
[----:B------:R-:W-:Y:S02]  /*39d0*/  MOV R64, R72 ;  /* 0x0000004800407202 */ /* 0x000fe40000000f00 */
[----:B------:R-:W-:-:S02]  /*39e0*/  MOV R55, R75 ;  /* 0x0000004b00377202 */ /* 0x000fc40000000f00 */
[----:B------:R-:W-:Y:S02]  /*39f0*/  MOV R54, R74 ;  /* 0x0000004a00367202 */ /* 0x000fe40000000f00 */
[----:B------:R-:W-:Y:S02]  /*3a00*/  MOV R53, R73 ;  /* 0x0000004900357202 */ /* 0x000fe40000000f00 */
[----:B------:R-:W-:Y:S01]  /*3a10*/  MOV R52, R72 ;  /* 0x0000004800347202 */ /* 0x000fe20000000f00 */
[----:B------:R-:W-:Y:S06]  /*3a20*/  BRA `(.L_x_105) ;  /* 0x0000001000587947 */ /* 0x000fec0003800000 */
.L_x_104:
[-CC-:B-1----:R-:W-:Y:S01]  /*3a30*/  FFMA.FTZ R55, R85, R110.reuse, R115.reuse ;  /* 0x0000006e55377223 */ /* 0x182fe20000010073 */
        /* <DEDUP_REMOVED lines=9> */
[----:B0-----:R-:W-:Y:S01]  /*3ad0*/  SHF.L.U32 R79, R18, 0x10, RZ ;  /* 0x00000010124f7819 */ /* 0x001fe200000006ff */
[----:B------:R-:W-:Y:S01]  /*3ae0*/  FADD.FTZ R78, R88, -R77 ;  /* 0x8000004d584e7221 */ /* 0x000fe20000010000 */
[----:B------:R-:W-:Y:S01]  /*3af0*/  SHF.L.U32 R74, R16, 0x10, RZ ;  /* 0x00000010104a7819 */ /* 0x000fe200000006ff */
[----:B------:R-:W-:Y:S01]  /*3b00*/  FADD.FTZ R76, R86, -R73 ;  /* 0x80000049564c7221 */ /* 0x000fe20000010000 */
[----:B------:R-:W-:Y:S01]  /*3b10*/  SHF.L.U32 R75, R17, 0x10, RZ ;  /* 0x00000010114b7819 */ /* 0x000fe200000006ff */
[----:B------:R-:W-:Y:S01]  /*3b20*/  FADD.FTZ R112, R97, -R112 ;  /* 0x8000007061707221 */ /* 0x000fe20000010000 */
[----:B------:R-:W-:Y:S01]  /*3b30*/  SHF.L.U32 R55, R110, 0x10, RZ ;  /* 0x000000106e377819 */ /* 0x000fe200000006ff */
[C---:B-----5:R-:W-:Y:S01]  /*3b40*/  FFMA.FTZ R78, R83.reuse, R78, R79 ;  /* 0x0000004e534e7223 */ /* 0x060fe2000001004f */
[C-C-:B------:R-:W-:Y:S01]  /*3b50*/  FFMA.FTZ R72, R83.reuse, R72, R74.reuse ;  /* 0x0000004853487223 */ /* 0x140fe2000001004a */
[----:B------:R-:W-:Y:S01]  /*3b60*/  FFMA.FTZ R73, R83, R76, R75 ;  /* 0x0000004c53497223 */ /* 0x000fe2000001004b */
[----:B------:R-:W-:Y:S01]  /*3b70*/  PRMT R74, R17, 0x7632, R74 ;  /* 0x00007632114a7816 */ /* 0x000fe2000000004a */
[--C-:B------:R-:W-:Y:S01]  /*3b80*/  FFMA.FTZ R79, R83, R112, R55.reuse ;  /* 0x00000070534f7223 */ /* 0x100fe20000010037 */
[----:B------:R-:W-:Y:S01]  /*3b90*/  PRMT R55, R16, 0x7632, R55 ;  /* 0x0000763210377816 */ /* 0x000fe20000000037 */
[----:B------:R-:W-:Y:S01]  /*3ba0*/  FADD.FTZ R54, R95, -R54 ;  /* 0x800000365f367221 */ /* 0x000fe20000010000 */
[----:B------:R-:W-:Y:S01]  /*3bb0*/  PRMT R76, R18, 0x7632, R76 ;  /* 0x00007632124c7816 */ /* 0x000fe2000000004c */
[----:B------:R-:W-:Y:S01]  /*3bc0*/  FADD.FTZ R52, R93, -R52 ;  /* 0x800000345d347221 */ /* 0x000fe20000010000 */
[----:B------:R-:W-:-:S02]  /*3bd0*/  SHF.L.U32 R110, R19, 0x10, RZ ;  /* 0x00000010136e7819 */ /* 0x000fc400000006ff */
[----:B------:R-:W-:Y:S02]  /*3be0*/  SHF.L.U32 R55, R55, 0x10, RZ ;  /* 0x0000001037377819 */ /* 0x000fe400000006ff */
[----:B------:R-:W-:Y:S01]  /*3bf0*/  SHF.L.U32 R75, R74, 0x10, RZ ;  /* 0x000000104a4b7819 */ /* 0x000fe200000006ff */
[----:B------:R-:W-:Y:S01]  /*3c00*/  FADD.FTZ R74, R96, -R53 ;  /* 0x80000035604a7221 */ /* 0x000fe20000010000 */
[----:B------:R-:W-:Y:S01]  /*3c10*/  SHF.L.U32 R77, R76, 0x10, RZ ;  /* 0x000000104c4d7819 */ /* 0x000fe200000006ff */
[----:B------:R-:W-:Y:S01]  /*3c20*/  FADD.FTZ R76, R90, -R115 ;  /* 0x800000735a4c7221 */ /* 0x000fe20000010000 */
[C---:B------:R-:W-:Y:S01]  /*3c30*/  FFMA.FTZ R55, R83.reuse, R52, R55 ;  /* 0x0000003453377223 */ /* 0x040fe20000010037 */
[C---:B------:R-:W-:Y:S02]  /*3c40*/  FFMA.FTZ R54, R83.reuse, R54, R75 ;  /* 0x0000003653367223 */ /* 0x040fe4000001004b */
[C---:B------:R-:W-:Y:S01]  /*3c50*/  FFMA.FTZ R76, R83.reuse, R76, R110 ;  /* 0x0000004c534c7223 */ /* 0x040fe2000001006e */
[----:B------:R-:W-:Y:S01]  /*3c60*/  FFMA.FTZ R77, R83, R74, R77 ;  /* 0x0000004a534d7223 */ /* 0x000fe2000001004d */
        /* <DEDUP_REMOVED lines=9> */
.L_x_103:
[----:B-1----:R-:W1:Y:S02]  /*3d00*/  LDC.64 R72, c[0x0][0x470] ;  /* 0x00011c00ff487b82 */ /* 0x002e640000000a00 */
        /* <DEDUP_REMOVED lines=48> */
.L_x_106:
[----:B------:R-:W-:Y:S01]  /*4010*/  PRMT R72, R19, 0x7632, R72 ;  /* 0x0000763213487816 */ /* 0x000fe20000000048 */
[-CC-:B------:R-:W-:Y:S01]  /*4020*/  FFMA.FTZ R74, R100, R110.reuse, R115.reuse ;  /* 0x0000006e644a7223 */ /* 0x180fe20000010073 */
[-CC-:B0-----:R-:W-:Y:S01]  /*4030*/  FFMA.FTZ R79, R89, R110.reuse, R115.reuse ;  /* 0x0000006e594f7223 */ /* 0x181fe20000010073 */
[-CC-:B------:R-:W-:Y:S01]  /*4040*/  FFMA.FTZ R117, R98, R110.reuse, R115.reuse ;  /* 0x0000006e62757223 */ /* 0x180fe20000010073 */
[----:B------:R-:W-:Y:S01]  /*4050*/  SHF.L.U32 R72, R72, 0x10, RZ ;  /* 0x0000001048487819 */ /* 0x000fe200000006ff */
[----:B------:R-:W-:Y:S01]  /*4060*/  FADD.FTZ R74, R97, -R74 ;  /* 0x8000004a614a7221 */ /* 0x000fe20000010000 */
[----:B------:R-:W-:Y:S01]  /*4070*/  SHF.L.U32 R113, R18, 0x10, RZ ;  /* 0x0000001012717819 */ /* 0x000fe200000006ff */
[----:B------:R-:W-:Y:S01]  /*4080*/  FFMA.FTZ R119, R91, R110, R115 ;  /* 0x0000006e5b777223 */ /* 0x000fe20000010073 */
[----:B------:R-:W-:Y:S01]  /*4090*/  FADD.FTZ R78, R96, -R117 ;  /* 0x80000075604e7221 */ /* 0x000fe20000010000 */
[--C-:B-----5:R-:W-:Y:S01]  /*40a0*/  FFMA.FTZ R75, R83, R74, R72.reuse ;  /* 0x0000004a534b7223 */ /* 0x120fe20000010048 */
[----:B------:R-:W-:Y:S01]  /*40b0*/  PRMT R72, R18, 0x7632, R72 ;  /* 0x0000763212487816 */ /* 0x000fe20000000048 */
[----:B------:R-:W-:Y:S01]  /*40c0*/  FADD.FTZ R74, R88, -R79 ;  /* 0x8000004f584a7221 */ /* 0x000fe20000010000 */
[----:B------:R-:W-:Y:S01]  /*40d0*/  SHF.L.U32 R114, R19, 0x10, RZ ;  /* 0x0000001013727819 */ /* 0x000fe200000006ff */
[----:B------:R-:W-:Y:S01]  /*40e0*/  FFMA.FTZ R76, R94, R110, R115 ;  /* 0x0000006e5e4c7223 */ /* 0x000fe20000010073 */
[----:B------:R-:W-:Y:S01]  /*40f0*/  SHF.L.U32 R79, R72, 0x10, RZ ;  /* 0x00000010484f7819 */ /* 0x000fe200000006ff */
[----:B------:R-:W-:Y:S01]  /*4100*/  FADD.FTZ R112, R90, -R119 ;  /* 0x800000775a707221 */ /* 0x000fe20000010000 */
[----:B------:R-:W-:Y:S01]  /*4110*/  FFMA.FTZ R74, R83, R74, R113 ;  /* 0x0000004a534a7223 */ /* 0x000fe20000010071 */
[-CC-:B------:R-:W-:Y:S01]  /*4120*/  FFMA.FTZ R77, R87, R110.reuse, R115.reuse ;  /* 0x0000006e574d7223 */ /* 0x180fe20000010073 */
[----:B------:R-:W-:Y:S01]  /*4130*/  FFMA.FTZ R73, R85, R110, R115 ;  /* 0x0000006e55497223 */ /* 0x000fe20000010073 */
[--C-:B------:R-:W-:Y:S01]  /*4140*/  FFMA.FTZ R113, R83, R78, R79.reuse ;  /* 0x0000004e53717223 */ /* 0x100fe2000001004f */
[----:B------:R-:W-:Y:S01]  /*4150*/  PRMT R79, R17, 0x7632, R79 ;  /* 0x00007632114f7816 */ /* 0x000fe2000000004f */
[----:B------:R-:W-:Y:S01]  /*4160*/  FFMA.FTZ R110, R92, R110, R115 ;  /* 0x0000006e5c6e7223 */ /* 0x000fe20000010073 */
[----:B------:R-:W-:Y:S01]  /*4170*/  PRMT R78, R16, 0x7632, R78 ;  /* 0x00007632104e7816 */ /* 0x000fe2000000004e */
[----:B------:R-:W-:Y:S01]  /*4180*/  FFMA.FTZ R72, R83, R112, R114 ;  /* 0x0000007053487223 */ /* 0x000fe20000010072 */
[----:B------:R-:W-:Y:S01]  /*4190*/  FADD.FTZ R116, R95, -R76 ;  /* 0x8000004c5f747221 */ /* 0x000fe20000010000 */
[----:B------:R-:W-:Y:S01]  /*41a0*/  FADD.FTZ R112, R86, -R77 ;  /* 0x8000004d56707221 */ /* 0x000fe20000010000 */
[----:B------:R-:W-:Y:S01]  /*41b0*/  FADD.FTZ R76, R84, -R73 ;  /* 0x80000049544c7221 */ /* 0x000fe20000010000 */
[----:B------:R-:W-:Y:S01]  /*41c0*/  SHF.L.U32 R114, R17, 0x10, RZ ;  /* 0x0000001011727819 */ /* 0x000fe200000006ff */
[----:B------:R-:W-:Y:S01]  /*41d0*/  FADD.FTZ R110, R93, -R110 ;  /* 0x8000006e5d6e7221 */ /* 0x000fe20000010000 */
[----:B------:R-:W-:-:S02]  /*41e0*/  SHF.L.U32 R79, R79, 0x10, RZ ;  /* 0x000000104f4f7819 */ /* 0x000fc400000006ff */
[----:B------:R-:W-:Y:S01]  /*41f0*/  SHF.L.U32 R73, R16, 0x10, RZ ;  /* 0x0000001010497819 */ /* 0x000fe200000006ff */
[C---:B------:R-:W-:Y:S01]  /*4200*/  FFMA.FTZ R112, R83.reuse, R112, R114 ;  /* 0x0000007053707223 */ /* 0x040fe20000010072 */
        /* <DEDUP_REMOVED lines=9> */
.L_x_102:
        /* <DEDUP_REMOVED lines=45> */
.L_x_108:
        /* <DEDUP_REMOVED lines=33> */
.L_x_107:
        /* <DEDUP_REMOVED lines=37> */
.L_x_109:
        /* <DEDUP_REMOVED lines=28> */
.L_x_105:
        /* <DEDUP_REMOVED lines=9> */
.L_x_101:
[----:B------:R-:W-:Y:S05]  /*4c20*/  BSYNC.RECONVERGENT B0 ;  /* 0x0000000000007941 */ /* 0x000fea0003800200 */
.L_x_100:
[----:B-1-3--:R-:W1:Y:S02]  /*4c30*/  LDC.64 R72, c[0x0][0x380] ;  /* 0x0000e000ff487b82 */ /* 0x00ae640000000a00 */
[----:B-1----:R-:W-:-:S04]  /*4c40*/  LEA R10, R72, R10, 0x2 ;  /* 0x0000000a480a7211 */ /* 0x002fc800078e10ff */
[----:B------:R-:W-:-:S13]  /*4c50*/  ISETP.GE.AND P0, PT, R10, R73, PT ;  /* 0x000000490a00720c */ /* 0x000fda0003f06270 */
[----:B------:R-:W-:Y:S05]  /*4c60*/  @!P0 BRA `(.L_x_110) ;  /* 0xffffffb800288947 */ /* 0x000fea000383ffff */
.L_x_81:
[----:B------:R-:W-:Y:S05]  /*4c70*/  BSYNC B1 ;  /* 0x0000000000017941 */ /* 0x000fea0003800000 */
.L_x_80:
[----:B-----5:R-:W1:Y:S01]  /*4c80*/  S2R R22, SR_TID.X ;  /* 0x0000000000167919 */ /* 0x020e620000002100 */
[----:B------:R-:W-:Y:S01]  /*4c90*/  MOV R4, 0x400 ;  /* 0x0000040000047802 */ /* 0x000fe20000000f00 */
[----:B------:R-:W-:Y:S05]  /*4ca0*/  WARPSYNC.ALL ;  /* 0x0000000000007948 */ /* 0x000fea0003800000 */
[----:B------:R-:W2:Y:S01]  /*4cb0*/  S2R R5, SR_CgaCtaId ;  /* 0x0000000000057919 */ /* 0x000ea20000008800 */
[----:B------:R-:W3:Y:S01]  /*4cc0*/  S2UR UR4, SR_CTAID.X ;  /* 0x00000000000479c3 */ /* 0x000ee20000002500 */
[----:B------:R-:W4:Y:S01]  /*4cd0*/  LDCU.128 UR16, c[0x0][0x440] ;  /* 0x00008800ff1077ac */ /* 0x000f220008000c00 */
[----:B-1----:R-:W-:-:S02]  /*4ce0*/  SHF.L.U32 R2, R22, 0x6, RZ ;  /* 0x0000000616027819 */ /* 0x002fc400000006ff */
[----:B------:R-:W-:Y:S02]  /*4cf0*/  SHF.L.U32 R0, R22, 0x5, RZ ;  /* 0x0000000516007819 */ /* 0x000fe400000006ff */
[----:B------:R-:W-:Y:S02]  /*4d00*/  LOP3.LUT R3, R2, 0x1800, RZ, 0xc0, !PT ;  /* 0x0000180002037812 */ /* 0x000fe400078ec0ff */
[----:B------:R-:W-:Y:S02]  /*4d10*/  LOP3.LUT R16, R22, 0x7f, RZ, 0x3c, !PT ;  /* 0x0000007f16107812 */ /* 0x000fe400078e3cff */
[----:B--2---:R-:W-:Y:S02]  /*4d20*/  LEA R5, R5, R4, 0x18 ;  /* 0x0000000405057211 */ /* 0x004fe400078ec0ff */
[----:B------:R-:W-:Y:S02]  /*4d30*/  LOP3.LUT R0, R3, 0x3e0, R0, 0xf8, !PT ;  /* 0x000003e003007812 */ /* 0x000fe400078ef800 */
[----:B------:R-:W-:-:S02]  /*4d40*/  IADD3 R16, PT, PT, R16, R13, RZ ;  /* 0x0000000d10107210 */ /* 0x000fc40007ffe0ff */
[-C--:B------:R-:W-:Y:S02]  /*4d50*/  IADD3 R0, PT, PT, R0, R5.reuse, RZ ;  /* 0x0000000500007210 */ /* 0x080fe40007ffe0ff */
[----:B------:R-:W-:Y:S02]  /*4d60*/  LEA R5, R22, R5, 0x2 ;  /* 0x0000000516057211 */ /* 0x000fe400078e10ff */
[C---:B------:R-:W-:Y:S01]  /*4d70*/  ISETP.GE.U32.AND P3, PT, R16.reuse, 0x80, PT ;  /* 0x000000801000780c */ /* 0x040fe20003f66070 */
[----:B------:R3:W-:Y:S01]  /*4d80*/  STS.128 [R0], R36 ;  /* 0x0000002400007388 */ /* 0x0007e20000000c00 */
[C---:B------:R-:W-:Y:S02]  /*4d90*/  ISETP.GE.U32.AND P2, PT, R16.reuse, 0x100, PT ;  /* 0x000001001000780c */ /* 0x040fe40003f46070 */
[----:B------:R-:W-:Y:S01]  /*4da0*/  ISETP.GE.U32.AND P1, PT, R16, 0x180, PT ;  /* 0x000001801000780c */ /* 0x000fe20003f26070 */
[----:B------:R1:W-:Y:S04]  /*4db0*/  STS.128 [R0+0x10], R40 ;  /* 0x0000102800007388 */ /* 0x0003e80000000c00 */
[----:B------:R-:W-:Y:S04]  /*4dc0*/  STS.128 [R0+0x400], R56 ;  /* 0x0004003800007388 */ /* 0x000fe80000000c00 */
[----:B------:R-:W-:Y:S01]  /*4dd0*/  STS.128 [R0+0x410], R60 ;  /* 0x0004103c00007388 */ /* 0x000fe20000000c00 */
[----:B------:R-:W-:Y:S01]  /*4de0*/  BAR.SYNC.DEFER_BLOCKING 0x0 ;  /* 0x0000000000007b1d */ /* 0x000fe20000010000 */
[----:B---3--:R-:W-:-:S05]  /*4df0*/  IMAD R37, R13, UR4, RZ ;  /* 0x000000040d257c24 */ /* 0x008fca000f8e02ff */
[----:B------:R-:W-:-:S04]  /*4e00*/  IADD3 R22, P0, PT, R37, R22, RZ ;  /* 0x0000001625167210 */ /* 0x000fc80007f1e0ff */
[----:B------:R-:W-:Y:S02]  /*4e10*/  IADD3.X R39, PT, PT, RZ, RZ, RZ, P0, !PT ;  /* 0x000000ffff277210 */ /* 0x000fe400007fe4ff */
[----:B------:R-:W-:Y:S02]  /*4e20*/  ISETP.GE.U32.AND P0, PT, R16, 0x200, PT ;  /* 0x000002001000780c */ /* 0x000fe40003f06070 */
[C---:B------:R-:W-:Y:S02]  /*4e30*/  SHF.L.U64.HI R39, R22.reuse, 0x2, R39 ;  /* 0x0000000216277819 */ /* 0x040fe40000010227 */
[----:B------:R-:W-:-:S04]  /*4e40*/  SHF.L.U32 R22, R22, 0x2, RZ ;  /* 0x0000000216167819 */ /* 0x000fc800000006ff */
[C---:B----4-:R-:W-:Y:S02]  /*4e50*/  IADD3 R24, P4, PT, R22.reuse, UR18, RZ ;  /* 0x0000001216187c10 */ /* 0x050fe4000ff9e0ff */
[----:B------:R-:W-:Y:S01]  /*4e60*/  IADD3 R22, P5, PT, R22, UR16, RZ ;  /* 0x0000001016167c10 */ /* 0x000fe2000ffbe0ff */
[----:B------:R-:W2:Y:S01]  /*4e70*/  LDS R2, [R5] ;  /* 0x0000000005027984 */ /* 0x000ea20000000800 */
[C---:B-1----:R-:W-:Y:S02]  /*4e80*/  IADD3.X R41, PT, PT, R39.reuse, UR19, RZ, P4, !PT ;  /* 0x0000001327297c10 */ /* 0x042fe4000a7fe4ff */
[----:B------:R-:W-:Y:S01]  /*4e90*/  IADD3.X R39, PT, PT, R39, UR17, RZ, P5, !PT ;  /* 0x0000001127277c10 */ /* 0x000fe2000affe4ff */
[----:B------:R-:W1:Y:S04]  /*4ea0*/  LDS R7, [R5+0x800] ;  /* 0x0008000005077984 */ /* 0x000e680000000800 */
[----:B------:R-:W3:Y:S04]  /*4eb0*/  LDS R3, [R5+0x200] ;  /* 0x0002000005037984 */ /* 0x000ee80000000800 */
[----:B------:R-:W4:Y:S04]  /*4ec0*/  LDS R8, [R5+0xa00] ;  /* 0x000a000005087984 */ /* 0x000f280000000800 */
[----:B------:R-:W0:Y:S04]  /*4ed0*/  LDS R4, [R5+0x400] ;  /* 0x0004000005047984 */ /* 0x000e280000000800 */
[----:B------:R-:W0:Y:S04]  /*4ee0*/  LDS R9, [R5+0xc00] ;  /* 0x000c000005097984 */ /* 0x000e280000000800 */
[----:B------:R-:W0:Y:S04]  /*4ef0*/  LDS R6, [R5+0x600] ;  /* 0x0006000005067984 */ /* 0x000e280000000800 */
[----:B------:R-:W0:Y:S04]  /*4f00*/  LDS R11, [R5+0xe00] ;  /* 0x000e0000050b7984 */ /* 0x000e280000000800 */
[----:B------:R-:W0:Y:S04]  /*4f10*/  LDS R15, [R5+0x1000] ;  /* 0x00100000050f7984 */ /* 0x000e280000000800 */
[----:B------:R-:W0:Y:S04]  /*4f20*/  LDS R10, [R5+0x1200] ;  /* 0x00120000050a7984 */ /* 0x000e280000000800 */
[----:B------:R-:W0:Y:S01]  /*4f30*/  LDS R17, [R5+0x1400] ;  /* 0x0014000005117984 */ /* 0x000e220000000800 */
[----:B--2---:R-:W-:-:S03]  /*4f40*/  FADD.FTZ R2, RZ, R2 ;  /* 0x00000002ff027221 */ /* 0x004fc60000010000 */
[----:B------:R-:W2:Y:S01]  /*4f50*/  LDS R19, [R5+0x1600] ;  /* 0x0016000005137984 */ /* 0x000ea20000000800 */
[----:B-1----:R-:W-:-:S03]  /*4f60*/  FADD.FTZ R2, R2, R7 ;  /* 0x0000000702027221 */ /* 0x002fc60000010000 */
[----:B------:R-:W1:Y:S01]  /*4f70*/  LDS R21, [R5+0x1800] ;  /* 0x0018000005157984 */ /* 0x000e620000000800 */
[----:B---3--:R-:W-:-:S03]  /*4f80*/  FADD.FTZ R3, RZ, R3 ;  /* 0x00000003ff037221 */ /* 0x008fc60000010000 */
[----:B------:R-:W3:Y:S01]  /*4f90*/  LDS R12, [R5+0x1a00] ;  /* 0x001a0000050c7984 */ /* 0x000ee20000000800 */
[----:B----4-:R-:W-:-:S03]  /*4fa0*/  FADD.FTZ R3, R3, R8 ;  /* 0x0000000803037221 */ /* 0x010fc60000010000 */
[----:B------:R-:W4:Y:S01]  /*4fb0*/  LDS R23, [R5+0x1c00] ;  /* 0x001c000005177984 */ /* 0x000f220000000800 */
[----:B0-----:R-:W-:-:S03]  /*4fc0*/  FADD.FTZ R4, RZ, R4 ;  /* 0x00000004ff047221 */ /* 0x001fc60000010000 */
[----:B------:R-:W0:Y:S01]  /*4fd0*/  LDS R25, [R5+0x1e00] ;  /* 0x001e000005197984 */ /* 0x000e220000000800 */
[----:B------:R-:W-:Y:S01]  /*4fe0*/  FADD.FTZ R4, R4, R9 ;  /* 0x0000000904047221 */ /* 0x000fe20000010000 */
[----:B------:R-:W-:Y:S01]  /*4ff0*/  BAR.SYNC.DEFER_BLOCKING 0x0 ;  /* 0x0000000000007b1d */ /* 0x000fe20000010000 */
[----:B------:R-:W-:-:S04]  /*5000*/  FADD.FTZ R6, RZ, R6 ;  /* 0x00000006ff067221 */ /* 0x000fc80000010000 */
[----:B------:R-:W-:Y:S01]  /*5010*/  FADD.FTZ R6, R6, R11 ;  /* 0x0000000b06067221 */ /* 0x000fe20000010000 */
[----:B------:R-:W-:Y:S01]  /*5020*/  FADD.FTZ R2, R2, R15 ;  /* 0x0000000f02027221 */ /* 0x000fe20000010000 */
[----:B------:R-:W-:Y:S01]  /*5030*/  FADD.FTZ R3, R3, R10 ;  /* 0x0000000a03037221 */ /* 0x000fe20000010000 */
[----:B------:R-:W-:Y:S01]  /*5040*/  FADD.FTZ R4, R4, R17 ;  /* 0x0000001104047221 */ /* 0x000fe20000010000 */
[----:B--2---:R-:W-:Y:S01]  /*5050*/  FADD.FTZ R6, R6, R19 ;  /* 0x0000001306067221 */ /* 0x004fe20000010000 */
[----:B------:R-:W-:Y:S01]  /*5060*/  STS.128 [R0], R28 ;  /* 0x0000001c00007388 */ /* 0x000fe20000000c00 */
[----:B-1----:R-:W-:Y:S01]  /*5070*/  FADD.FTZ R21, R2, R21 ;  /* 0x0000001502157221 */ /* 0x002fe20000010000 */
[----:B------:R-:W-:Y:S02]  /*5080*/  @P3 MOV R2, R24 ;  /* 0x0000001800023202 */ /* 0x000fe40000000f00 */
[----:B------:R-:W-:Y:S01]  /*5090*/  STS.128 [R0+0x10], R32 ;  /* 0x0000102000007388 */ /* 0x000fe20000000c00 */
[----:B---3--:R-:W-:Y:S01]  /*50a0*/  FADD.FTZ R9, R3, R12 ;  /* 0x0000000c03097221 */ /* 0x008fe20000010000 */
[----:B------:R-:W-:-:S02]  /*50b0*/  @P3 MOV R3, R41 ;  /* 0x0000002900033202 */ /* 0x000fc40000000f00 */
[----:B------:R-:W-:Y:S01]  /*50c0*/  STS.128 [R0+0x400], R44 ;  /* 0x0004002c00007388 */ /* 0x000fe20000000c00 */
[----:B------:R-:W-:Y:S01]  /*50d0*/  @P3 IADD3 R24, P4, PT, R24, 0x200, RZ ;  /* 0x0000020018183810 */ /* 0x000fe20007f9e0ff */
[----:B----4-:R-:W-:Y:S02]  /*50e0*/  FADD.FTZ R23, R4, R23 ;  /* 0x0000001704177221 */ /* 0x010fe40000010000 */
[----:B------:R-:W-:Y:S01]  /*50f0*/  STS.128 [R0+0x410], R48 ;  /* 0x0004103000007388 */ /* 0x000fe20000000c00 */
[----:B------:R-:W-:Y:S01]  /*5100*/  @P3 IADD3.X R41, PT, PT, RZ, R41, RZ, P4, !PT ;  /* 0x00000029ff293210 */ /* 0x000fe200027fe4ff */
[----:B0-----:R-:W-:Y:S01]  /*5110*/  FADD.FTZ R25, R6, R25 ;  /* 0x0000001906197221 */ /* 0x001fe20000010000 */
[----:B------:R-:W-:Y:S06]  /*5120*/  BAR.SYNC.DEFER_BLOCKING 0x0 ;  /* 0x0000000000007b1d */ /* 0x000fec0000010000 */
        /* <DEDUP_REMOVED lines=15> */
[----:B--2---:R-:W-:-:S03]  /*5220*/  FADD.FTZ R14, R14, R31 ;  /* 0x0000001f0e0e7221 */ /* 0x004fc60000010000 */
[----:B------:R-:W2:Y:S01]  /*5230*/  LDS R8, [R5+0xe00] ;  /* 0x000e000005087984 */ /* 0x000ea20000000800 */
[----:B---3--:R-:W-:-:S03]  /*5240*/  FADD.FTZ R35, R14, R35 ;  /* 0x000000230e237221 */ /* 0x008fc60000010000 */
[----:B------:R-:W3:Y:S01]  /*5250*/  LDS R11, [R5+0x1600] ;  /* 0x00160000050b7984 */ /* 0x000ee20000000800 */
[----:B----4-:R-:W-:-:S03]  /*5260*/  FADD.FTZ R0, RZ, R0 ;  /* 0x00000000ff007221 */ /* 0x010fc60000010000 */
[----:B------:R-:W4:Y:S01]  /*5270*/  LDS R15, [R5+0x1e00] ;  /* 0x001e0000050f7984 */ /* 0x000f220000000800 */
[----:B------:R-:W-:-:S03]  /*5280*/  FADD.FTZ R0, R0, R29 ;  /* 0x0000001d00007221 */ /* 0x000fc60000010000 */
[----:B------:R0:W-:Y:S01]  /*5290*/  @P3 STG.E desc[UR10][R2.64], R35 ;  /* 0x0000002302003986 */ /* 0x0001e2000c10190a */
[----:B------:R-:W-:Y:S01]  /*52a0*/  FADD.FTZ R13, RZ, R13 ;  /* 0x0000000dff0d7221 */ /* 0x000fe20000010000 */
[----:B------:R-:W-:-:S03]  /*52b0*/  FADD.FTZ R0, R0, R33 ;  /* 0x0000002100007221 */ /* 0x000fc60000010000 */
[----:B------:R-:W-:Y:S01]  /*52c0*/  FADD.FTZ R13, R13, R16 ;  /* 0x000000100d0d7221 */ /* 0x000fe20000010000 */
[----:B0-----:R-:W-:Y:S01]  /*52d0*/  @P3 MOV R2, R22 ;  /* 0x0000001600023202 */ /* 0x001fe20000000f00 */
[----:B------:R-:W-:Y:S01]  /*52e0*/  FADD.FTZ R37, R0, R37 ;  /* 0x0000002500257221 */ /* 0x000fe20000010000 */
[-C--:B------:R-:W-:Y:S02]  /*52f0*/  @P3 MOV R3, R39.reuse ;  /* 0x0000002700033202 */ /* 0x080fe40000000f00 */
[----:B------:R-:W-:Y:S01]  /*5300*/  @P3 IADD3 R22, P5, PT, R22, 0x200, RZ ;  /* 0x0000020016163810 */ /* 0x000fe20007fbe0ff */
[----:B------:R-:W-:Y:S02]  /*5310*/  FADD.FTZ R13, R13, R18 ;  /* 0x000000120d0d7221 */ /* 0x000fe40000010000 */
[----:B------:R0:W-:Y:S01]  /*5320*/  @P3 STG.E desc[UR10][R2.64], R21 ;  /* 0x0000001502003986 */ /* 0x0001e2000c10190a */
[----:B------:R-:W-:Y:S01]  /*5330*/  @P3 IADD3.X R39, PT, PT, RZ, R39, RZ, P5, !PT ;  /* 0x00000027ff273210 */ /* 0x000fe20002ffe4ff */
[----:B------:R-:W-:Y:S01]  /*5340*/  FADD.FTZ R7, RZ, R7 ;  /* 0x00000007ff077221 */ /* 0x000fe20000010000 */
[----:B------:R-:W-:-:S02]  /*5350*/  @P2 MOV R4, R22 ;  /* 0x0000001600042202 */ /* 0x000fc40000000f00 */
[----:B------:R-:W-:Y:S01]  /*5360*/  @P2 IADD3 R22, P4, PT, R22, 0x200, RZ ;  /* 0x0000020016162810 */ /* 0x000fe20007f9e0ff */
[----:B-1----:R-:W-:Y:S01]  /*5370*/  FADD.FTZ R13, R13, R20 ;  /* 0x000000140d0d7221 */ /* 0x002fe20000010000 */
[-C--:B------:R-:W-:Y:S02]  /*5380*/  @P2 MOV R5, R39.reuse ;  /* 0x0000002700052202 */ /* 0x080fe40000000f00 */
[----:B------:R-:W-:Y:S01]  /*5390*/  @P2 IADD3.X R39, PT, PT, RZ, R39, RZ, P4, !PT ;  /* 0x00000027ff272210 */ /* 0x000fe200027fe4ff */
[----:B--2---:R-:W-:Y:S01]  /*53a0*/  FADD.FTZ R8, R7, R8 ;  /* 0x0000000807087221 */ /* 0x004fe20000010000 */
[----:B------:R-:W-:Y:S02]  /*53b0*/  @P1 MOV R6, R22 ;  /* 0x0000001600061202 */ /* 0x000fe40000000f00 */
[----:B0-----:R-:W-:Y:S01]  /*53c0*/  @P2 MOV R2, R24 ;  /* 0x0000001800022202 */ /* 0x001fe20000000f00 */
[----:B---3--:R-:W-:Y:S01]  /*53d0*/  FADD.FTZ R8, R8, R11 ;  /* 0x0000000b08087221 */ /* 0x008fe20000010000 */
[----:B------:R-:W-:-:S02]  /*53e0*/  @P2 IADD3 R24, P3, PT, R24, 0x200, RZ ;  /* 0x0000020018182810 */ /* 0x000fc40007f7e0ff */
[-C--:B------:R-:W-:Y:S01]  /*53f0*/  @P2 MOV R3, R41.reuse ;  /* 0x0000002900032202 */ /* 0x080fe20000000f00 */
[----:B----4-:R-:W-:Y:S01]  /*5400*/  FADD.FTZ R15, R8, R15 ;  /* 0x0000000f080f7221 */ /* 0x010fe20000010000 */
[----:B------:R-:W-:Y:S02]  /*5410*/  @P2 IADD3.X R41, PT, PT, RZ, R41, RZ, P3, !PT ;  /* 0x00000029ff292210 */ /* 0x000fe40001ffe4ff */
[----:B------:R-:W-:Y:S01]  /*5420*/  @P1 MOV R7, R39 ;  /* 0x0000002700071202 */ /* 0x000fe20000000f00 */
[----:B------:R0:W-:Y:S01]  /*5430*/  @P2 STG.E desc[UR10][R2.64], R37 ;  /* 0x0000002502002986 */ /* 0x0001e2000c10190a */
[----:B------:R-:W-:-:S03]  /*5440*/  @P1 IADD3 R22, P4, PT, R22, 0x200, RZ ;  /* 0x0000020016161810 */ /* 0x000fc60007f9e0ff */
[----:B------:R1:W-:Y:S01]  /*5450*/  @P2 STG.E desc[UR10][R4.64], R9 ;  /* 0x0000000904002986 */ /* 0x0003e2000c10190a */
[----:B------:R-:W-:Y:S02]  /*5460*/  @P1 IADD3.X R39, PT, PT, RZ, R39, RZ, P4, !PT ;  /* 0x00000027ff271210 */ /* 0x000fe400027fe4ff */
[----:B0-----:R-:W-:Y:S02]  /*5470*/  @P1 MOV R2, R24 ;  /* 0x0000001800021202 */ /* 0x001fe40000000f00 */
[-C--:B------:R-:W-:Y:S02]  /*5480*/  @P1 MOV R3, R41.reuse ;  /* 0x0000002900031202 */ /* 0x080fe40000000f00 */
[----:B------:R-:W-:Y:S02]  /*5490*/  @P1 IADD3 R24, P3, PT, R24, 0x200, RZ ;  /* 0x0000020018181810 */ /* 0x000fe40007f7e0ff */
[----:B-1----:R-:W-:Y:S01]  /*54a0*/  MOV R4, R22 ;  /* 0x0000001600047202 */ /* 0x002fe20000000f00 */
[----:B------:R0:W-:Y:S01]  /*54b0*/  @P1 STG.E desc[UR10][R2.64], R13 ;  /* 0x0000000d02001986 */ /* 0x0001e2000c10190a */
[----:B------:R-:W-:-:S02]  /*54c0*/  @P1 IADD3.X R41, PT, PT, RZ, R41, RZ, P3, !PT ;  /* 0x00000029ff291210 */ /* 0x000fc40001ffe4ff */
[----:B------:R-:W-:Y:S01]  /*54d0*/  MOV R5, R39 ;  /* 0x0000002700057202 */ /* 0x000fe20000000f00 */
[----:B------:R1:W-:Y:S01]  /*54e0*/  @P1 STG.E desc[UR10][R6.64], R23 ;  /* 0x0000001706001986 */ /* 0x0003e2000c10190a */
[----:B0-----:R-:W-:Y:S02]  /*54f0*/  MOV R2, R24 ;  /* 0x0000001800027202 */ /* 0x001fe40000000f00 */
[----:B------:R-:W-:Y:S01]  /*5500*/  MOV R3, R41 ;  /* 0x0000002900037202 */ /* 0x000fe20000000f00 */
[----:B------:R-:W-:Y:S06]  /*5510*/  @!P0 EXIT ;  /* 0x000000000000894d */ /* 0x000fec0003800000 */
[----:B------:R-:W-:Y:S04]  /*5520*/  STG.E desc[UR10][R2.64], R15 ;  /* 0x0000000f02007986 */ /* 0x000fe8000c10190a */
[----:B------:R-:W-:Y:S01]  /*5530*/  STG.E desc[UR10][R4.64], R25 ;  /* 0x0000001904007986 */ /* 0x000fe2000c10190a */
[----:B------:R-:W-:Y:S05]  /*5540*/  EXIT ;  /* 0x000000000000794d */ /* 0x000fea0003800000 */
.L_x_89:
[----:B------:R-:W-:Y:S01]  /*5550*/  HFMA2 R115, -RZ, RZ, 0, 5.9604644775390625e-08 ;  /* 0x00000001ff737431 */ /* 0x000fe200000001ff */
[----:B------:R-:W-:Y:S01]  /*5560*/  BSSY B0, `(.L_x_111) ;  /* 0x0000006000007945 */ /* 0x000fe20003800000 */
[----:B------:R-:W-:Y:S02]  /*5570*/  MOV R116, 0x1f ;  /* 0x0000001f00747802 */ /* 0x000fe40000000f00 */
[----:B------:R-:W-:-:S07]  /*5580*/  MOV R110, 0xffffffff ;  /* 0xffffffff006e7802 */ /* 0x000fce0000000f00 */
[----:B-----5:R-:W-:Y:S05]  /*5590*/  WARPSYNC.COLLECTIVE R110, `(.L_x_112) ;  /* 0x000000006e087348 */ /* 0x020fea0003c00000 */
[----:B------:R0:W1:Y:S02]  /*55a0*/  SHFL.BFLY P1, R114, R113, R115, R116 ;  /* 0x0c00007371727389 */ /* 0x0000640000020074 */
[----:B01---5:R-:W-:Y:S05]  /*55b0*/  ENDCOLLECTIVE ;  /* 0x000000000000791b */ /* 0x023fea0003800000 */
.L_x_112:
[----:B------:R-:W-:Y:S05]  /*55c0*/  BSYNC B0 ;  /* 0x0000000000007941 */ /* 0x000fea0003800000 */
.L_x_111:
        /* <DEDUP_REMOVED lines=9> */
.L_x_113:
[----:B------:R-:W-:Y:S01]  /*5660*/  MOV R113, R72 ;  /* 0x0000004800717202 */ /* 0x000fe20000000f00 */
[----:B------:R-:W-:Y:S01]  /*5670*/  HFMA2 R115, -RZ, RZ, 0, 1.1920928955078125e-07 ;  /* 0x00000002ff737431 */ /* 0x000fe200000001ff */
[----:B------:R-:W-:-:S07]  /*5680*/  MOV R73, R114 ;  /* 0x0000007200497202 */ /* 0x000fce0000000f00 */
[----:B------:R-:W-:Y:S05]  /*5690*/  WARPSYNC.COLLECTIVE R110, `(.L_x_114) ;  /* 0x000000006e087348 */ /* 0x000fea0003c00000 */
[----:B------:R0:W1:Y:S02]  /*56a0*/  SHFL.BFLY P1, R114, R113, R115, R116 ;  /* 0x0c00007371727389 */ /* 0x0000640000020074 */
[----:B01----:R-:W-:Y:S05]  /*56b0*/  ENDCOLLECTIVE ;  /* 0x000000000000791b */ /* 0x003fea0003800000 */
.L_x_114:
[----:B------:R-:W-:-:S05]  /*56c0*/  FADD.FTZ R73, R73, R112 ;  /* 0x0000007049497221 */ /* 0x000fca0000010000 */
[----:B------:R-:W-:Y:S02]  /*56d0*/  MOV R113, R73 ;  /* 0x0000004900717202 */ /* 0x000fe40000000f00 */
[----:B------:R-:W-:-:S07]  /*56e0*/  MOV R75, R114 ;  /* 0x00000072004b7202 */ /* 0x000fce0000000f00 */
[----:B------:R-:W-:Y:S05]  /*56f0*/  WARPSYNC.COLLECTIVE R110, `(.L_x_115) ;  /* 0x000000006e087348 */ /* 0x000fea0003c00000 */
[----:B------:R0:W1:Y:S02]  /*5700*/  SHFL.BFLY P1, R114, R113, R115, R116 ;  /* 0x0c00007371727389 */ /* 0x0000640000020074 */
[----:B01----:R-:W-:Y:S05]  /*5710*/  ENDCOLLECTIVE ;  /* 0x000000000000791b */ /* 0x003fea0003800000 */
.L_x_115:
[----:B------:R-:W-:-:S05]  /*5720*/  FADD.FTZ R75, R72, R75 ;  /* 0x0000004b484b7221 */ /* 0x000fca0000010000 */
[----:B------:R-:W-:Y:S01]  /*5730*/  MOV R113, R75 ;  /* 0x0000004b00717202 */ /* 0x000fe20000000f00 */
[----:B------:R-:W-:Y:S01]  /*5740*/  HFMA2 R115, -RZ, RZ, 0, 2.384185791015625e-07 ;  /* 0x00000004ff737431 */ /* 0x000fe200000001ff */
[----:B------:R-:W-:-:S07]  /*5750*/  MOV R74, R114 ;  /* 0x00000072004a7202 */ /* 0x000fce0000000f00 */
[----:B------:R-:W-:Y:S05]  /*5760*/  WARPSYNC.COLLECTIVE R110, `(.L_x_116) ;  /* 0x000000006e087348 */ /* 0x000fea0003c00000 */
[----:B------:R0:W1:Y:S02]  /*5770*/  SHFL.BFLY P1, R114, R113, R115, R116 ;  /* 0x0c00007371727389 */ /* 0x0000640000020074 */
[----:B01----:R-:W-:Y:S05]  /*5780*/  ENDCOLLECTIVE ;  /* 0x000000000000791b */ /* 0x003fea0003800000 */
.L_x_116:
[----:B------:R-:W-:-:S05]  /*5790*/  FADD.FTZ R74, R73, R74 ;  /* 0x0000004a494a7221 */ /* 0x000fca0000010000 */
[----:B------:R-:W-:Y:S02]  /*57a0*/  MOV R113, R74 ;  /* 0x0000004a00717202 */ /* 0x000fe40000000f00 */
[----:B------:R-:W-:-:S07]  /*57b0*/  MOV R76, R114 ;  /* 0x00000072004c7202 */ /* 0x000fce0000000f00 */
[----:B------:R-:W-:Y:S05]  /*57c0*/  WARPSYNC.COLLECTIVE R110, `(.L_x_117) ;  /* 0x000000006e087348 */ /* 0x000fea0003c00000 */
[----:B------:R0:W1:Y:S02]  /*57d0*/  SHFL.BFLY P1, R114, R113, R115, R116 ;  /* 0x0c00007371727389 */ /* 0x0000640000020074 */
[----:B01----:R-:W-:Y:S05]  /*57e0*/  ENDCOLLECTIVE ;  /* 0x000000000000791b */ /* 0x003fea0003800000 */
.L_x_117:
[----:B------:R-:W-:-:S05]  /*57f0*/  FADD.FTZ R76, R75, R76 ;  /* 0x0000004c4b4c7221 */ /* 0x000fca0000010000 */
[----:B------:R-:W-:Y:S01]  /*5800*/  MOV R113, R76 ;  /* 0x0000004c00717202 */ /* 0x000fe20000000f00 */
[----:B------:R-:W-:Y:S01]  /*5810*/  HFMA2 R115, -RZ, RZ, 0, 4.76837158203125e-07 ;  /* 0x00000008ff737431 */ /* 0x000fe200000001ff */
[----:B------:R-:W-:-:S07]  /*5820*/  MOV R77, R114 ;  /* 0x00000072004d7202 */ /* 0x000fce0000000f00 */
[----:B------:R-:W-:Y:S05]  /*5830*/  WARPSYNC.COLLECTIVE R110, `(.L_x_118) ;  /* 0x000000006e087348 */ /* 0x000fea0003c00000 */
[----:B------:R0:W1:Y:S02]  /*5840*/  SHFL.BFLY P1, R114, R113, R115, R116 ;  /* 0x0c00007371727389 */ /* 0x0000640000020074 */
[----:B01----:R-:W-:Y:S05]  /*5850*/  ENDCOLLECTIVE ;  /* 0x000000000000791b */ /* 0x003fea0003800000 */
.L_x_118:
[----:B------:R-:W-:-:S05]  /*5860*/  FADD.FTZ R77, R74, R77 ;  /* 0x0000004d4a4d7221 */ /* 0x000fca0000010000 */
[----:B------:R-:W-:Y:S02]  /*5870*/  MOV R113, R77 ;  /* 0x0000004d00717202 */ /* 0x000fe40000000f00 */
[----:B------:R-:W-:-:S07]  /*5880*/  MOV R79, R114 ;  /* 0x00000072004f7202 */ /* 0x000fce0000000f00 */
[----:B------:R-:W-:Y:S05]  /*5890*/  WARPSYNC.COLLECTIVE R110, `(.L_x_119) ;  /* 0x000000006e087348 */ /* 0x000fea0003c00000 */
[----:B------:R0:W1:Y:S02]  /*58a0*/  SHFL.BFLY P1, R114, R113, R115, R116 ;  /* 0x0c00007371727389 */ /* 0x0000640000020074 */
[----:B01----:R-:W-:Y:S05]  /*58b0*/  ENDCOLLECTIVE ;  /* 0x000000000000791b */ /* 0x003fea0003800000 */
.L_x_119:
[----:B------:R-:W-:-:S05]  /*58c0*/  FADD.FTZ R79, R76, R79 ;  /* 0x0000004f4c4f7221 */ /* 0x000fca0000010000 */
[----:B------:R-:W-:Y:S01]  /*58d0*/  MOV R113, R79 ;  /* 0x0000004f00717202 */ /* 0x000fe20000000f00 */
[----:B------:R-:W-:Y:S01]  /*58e0*/  HFMA2 R115, -RZ, RZ, 0, 9.5367431640625e-07 ;  /* 0x00000010ff737431 */ /* 0x000fe200000001ff */
[----:B------:R-:W-:-:S07]  /*58f0*/  MOV R78, R114 ;  /* 0x00000072004e7202 */ /* 0x000fce0000000f00 */
[----:B------:R-:W-:Y:S05]  /*5900*/  WARPSYNC.COLLECTIVE R110, `(.L_x_120) ;  /* 0x000000006e087348 */ /* 0x000fea0003c00000 */
[----:B------:R0:W1:Y:S02]  /*5910*/  SHFL.BFLY P1, R114, R113, R115, R116 ;  /* 0x0c00007371727389 */ /* 0x0000640000020074 */
[----:B01----:R-:W-:Y:S05]  /*5920*/  ENDCOLLECTIVE ;  /* 0x000000000000791b */ /* 0x003fea0003800000 */
.L_x_120:
[----:B------:R-:W-:-:S05]  /*5930*/  FADD.FTZ R78, R77, R78 ;  /* 0x0000004e4d4e7221 */ /* 0x000fca0000010000 */
[----:B------:R-:W-:Y:S02]  /*5940*/  MOV R113, R78 ;  /* 0x0000004e00717202 */ /* 0x000fe40000000f00 */
[----:B------:R-:W-:-:S07]  /*5950*/  MOV R72, R114 ;  /* 0x0000007200487202 */ /* 0x000fce0000000f00 */
[----:B------:R-:W-:Y:S05]  /*5960*/  WARPSYNC.COLLECTIVE R110, `(.L_x_121) ;  /* 0x000000006e087348 */ /* 0x000fea0003c00000 */
[----:B------:R0:W1:Y:S02]  /*5970*/  SHFL.BFLY P1, R114, R113, R115, R116 ;  /* 0x0c00007371727389 */ /* 0x0000640000020074 */
[----:B01----:R-:W-:Y:S05]  /*5980*/  ENDCOLLECTIVE ;  /* 0x000000000000791b */ /* 0x003fea0003800000 */
.L_x_121:
[----:B------:R-:W-:Y:S01]  /*5990*/  MOV R73, R114 ;  /* 0x0000007200497202 */ /* 0x000fe20000000f00 */
[----:B------:R-:W-:Y:S06]  /*59a0*/  BRA `(.L_x_122) ;  /* 0xffffffc400b07947 */ /* 0x000fec000383ffff */
.L_x_123:
        /* <DEDUP_REMOVED lines=13> */
.L_x_3888:


//--------------------- .text._ZN10layer_norm31ln_parallel_residual_bwd_kernelINS_13Kernel_traitsI13__nv_bfloat16S2_S2_S2_fjLj512ELj1ELj4ELj1ELj16ENS_18Kernel_traits_baseILj512ES2_S2_S2_S2_fjLj128EEEEELb0ELb1ELb1EEEvNS_9BwdParamsE --------------------------
	.section	.text._ZN10layer_norm31ln_parallel_residual_bwd_kernelINS_13Kernel_traitsI13__nv_bfloat16S2_S2_S2_fjLj512ELj1ELj4ELj1ELj16ENS_18Kernel_traits_baseILj512ES2_S2_S2_S2_fjLj128EEEEELb0ELb1ELb1EEEvNS_9BwdParamsE,"ax",@progbits
	.align	128
        .global         _ZN10layer_norm31ln_parallel_residual_bwd_kernelINS_13Kernel_traitsI13__nv_bfloat16S2_S2_S2_fjLj512ELj1ELj4ELj1ELj16ENS_18Kernel_traits_baseILj512ES2_S2_S2_S2_fjLj128EEEEELb0ELb1ELb1EEEvNS_9BwdParamsE
        .type           _ZN10layer_norm31ln_parallel_residual_bwd_kernelINS_13Kernel_traitsI13__nv_bfloat16S2_S2_S2_fjLj512ELj1ELj4ELj1ELj16ENS_18Kernel_traits_baseILj512ES2_S2_S2_S2_fjLj128EEEEELb0ELb1ELb1EEEvNS_9BwdParamsE,@function
        .size           _ZN10layer_norm31ln_parallel_residual_bwd_kernelINS_13Kernel_traitsI13__nv_bfloat16S2_S2_S2_fjLj512ELj1ELj4ELj1ELj16ENS_18Kernel_traits_baseILj512ES2_S2_S2_S2_fjLj128EEEEELb0ELb1ELb1EEEvNS_9BwdParamsE,(.L_x_3889 - _ZN10layer_norm31ln_parallel_residual_bwd_kernelINS_13Kernel_traitsI13__nv_bfloat16S2_S2_S2_fjLj512ELj1ELj4ELj1ELj16ENS_18Kernel_traits_baseILj512ES2_S2_S2_S2_fjLj128EEEEELb0ELb1ELb1EEEvNS_9BwdParamsE)
        .other          _ZN10layer_norm31ln_parallel_residual_bwd_kernelINS_13Kernel_traitsI13__nv_bfloat16S2_S2_S2_fjLj512ELj1ELj4ELj1ELj16ENS_18Kernel_traits_baseILj512ES2_S2_S2_S2_fjLj128EEEEELb0ELb1ELb1EEEvNS_9BwdParamsE,@"STO_CUDA_ENTRY STV_DEFAULT"
_ZN10layer_norm31ln_parallel_residual_bwd_kernelINS_13Kernel_traitsI13__nv_bfloat16S2_S2_S2_fjLj512ELj1ELj4ELj1ELj16ENS_18Kernel_traits_baseILj512ES2_S2_S2_S2_fjLj128EEEEELb0ELb1ELb1EEEvNS_9BwdParamsE:
.text._ZN10layer_norm31ln_parallel_residual_bwd_kernelINS_13Kernel_traitsI13__nv_bfloat16S2_S2_S2_fjLj512ELj1ELj4ELj1ELj16ENS_18Kernel_traits_baseILj512ES2_S2_S2_S2_fjLj128EEEEELb0ELb1ELb1EEEvNS_9BwdParamsE:
        /* <DEDUP_REMOVED lines=19> */
[----:B------:R-:W2:Y:S01]  /*0130*/  LDCU UR13, c[0x0][0x400] ;  /* 0x00008000ff0d77ac */ /* 0x000ea20008000800 */
[----:B------:R-:W-:Y:S02]  /*0140*/  CS2R R30, SRZ ;  /* 0x00000000001e7805 */ /* 0x000fe4000001ff00 */
[----:B------:R-:W-:-:S02]  /*0150*/  CS2R R14, SRZ ;  /* 0x00000000000e7805 */ /* 0x000fc4000001ff00 */
[----:B------:R-:W-:Y:S01]  /*0160*/  CS2R R12, SRZ ;  /* 0x00000000000c7805 */ /* 0x000fe2000001ff00 */
[----:B------:R-:W3:Y:S01]  /*0170*/  LDCU.64 UR6, c[0x0][0x470] ;  /* 0x00008e00ff0677ac */ /* 0x000ee20008000a00 */
[----:B------:R-:W-:Y:S02]  /*0180*/  CS2R R34, SRZ ;  /* 0x0000000000227805 */ /* 0x000fe4000001ff00 */
[----:B------:R-:W-:Y:S01]  /*0190*/  CS2R R32, SRZ ;  /* 0x0000000000207805 */ /* 0x000fe2000001ff00 */
[----:B-1----:R-:W-:Y:S01]  /*01a0*/  USHF.L.U32 UR4, UR4, 0x2, URZ ;  /* 0x0000000204047899 */ /* 0x002fe200080006ff */
[----:B------:R-:W1:Y:S01]  /*01b0*/  LDCU.64 UR8, c[0x0][0x478] ;  /* 0x00008f00ff0877ac */ /* 0x000e620008000a00 */
[----:B0-----:R-:W-:-:S04]  /*01c0*/  SHF.R.U32.HI R0, RZ, 0x5, R76 ;  /* 0x00000005ff007819 */ /* 0x001fc8000001164c */
[----:B------:R-:W-:-:S04]  /*01d0*/  LOP3.LUT R75, R0, UR4, RZ, 0xfc, !PT ;  /* 0x00000004004b7c12 */ /* 0x000fc8000f8efcff */
[----:B--2---:R-:W-:-:S13]  /*01e0*/  ISETP.GE.AND P0, PT, R75, UR5, PT ;  /* 0x000000054b007c0c */ /* 0x004fda000bf06270 */
[----:B-1-34-:R-:W-:Y:S05]  /*01f0*/  @P0 BRA `(.L_x_125) ;  /* 0x0000004800340947 */ /* 0x01afea0003800000 */
[----:B------:R-:W0:Y:S01]  /*0200*/  LDC.64 R2, c[0x0][0x3d0] ;  /* 0x0000f400ff027b82 */ /* 0x000e220000000a00 */
[----:B------:R-:W-:Y:S01]  /*0210*/  LOP3.LUT R76, R76, 0x1f, RZ, 0xc0, !PT ;  /* 0x0000001f4c4c7812 */ /* 0x000fe200078ec0ff */
[----:B------:R-:W1:Y:S04]  /*0220*/  LDCU.64 UR4, c[0x0][0x438] ;  /* 0x00008700ff0477ac */ /* 0x000e680008000a00 */
[----:B0-----:R-:W-:-:S05]  /*0230*/  IMAD.WIDE.U32 R2, R76, 0x10, R2 ;  /* 0x000000104c027825 */ /* 0x001fca00078e0002 */
[----:B------:R-:W2:Y:S04]  /*0240*/  LDG.E.128 R64, desc[UR10][R2.64+0x200] ;  /* 0x0002000a02407981 */ /* 0x000ea8000c1e1d00 */
[----:B------:R0:W3:Y:S01]  /*0250*/  LDG.E.128 R4, desc[UR10][R2.64] ;  /* 0x0000000a02047981 */ /* 0x0000e2000c1e1d00 */
[----:B-1----:R-:W-:Y:S01]  /*0260*/  UISETP.NE.U32.AND UP0, UPT, UR4, URZ, UPT ;  /* 0x000000ff0400728c */ /* 0x002fe2000bf05070 */
[----:B------:R-:W-:Y:S01]  /*0270*/  HFMA2 R74, -RZ, RZ, 0, 0 ;  /* 0x00000000ff4a7431 */ /* 0x000fe200000001ff */
[----:B------:R-:W1:Y:S01]  /*0280*/  LDCU.U8 UR4, c[0x0][0x410] ;  /* 0x00008200ff0477ac */ /* 0x000e620008000000 */
[----:B------:R-:W-:Y:S01]  /*0290*/  BSSY B0, `(.L_x_126) ;  /* 0x0000463000007945 */ /* 0x000fe20003800000 */
[----:B------:R-:W-:Y:S02]  /*02a0*/  MOV R72, RZ ;  /* 0x000000ff00487202 */ /* 0x000fe40000000f00 */
[----:B------:R-:W-:Y:S01]  /*02b0*/  CS2R R70, SRZ ;  /* 0x0000000000467805 */ /* 0x000fe2000001ff00 */
[----:B------:R-:W-:Y:S01]  /*02c0*/  UISETP.NE.AND.EX UP0, UPT, UR5, URZ, UPT, UP0 ;  /* 0x000000ff0500728c */ /* 0x000fe2000bf05300 */
        /* <DEDUP_REMOVED lines=13> */
[----:B-1----:R-:W-:Y:S01]  /*03a0*/  UISETP.NE.AND UP1, UPT, UR4, URZ, UPT ;  /* 0x000000ff0400728c */ /* 0x002fe2000bf25270 */
[----:B0-----:R-:W-:-:S02]  /*03b0*/  CS2R R2, SRZ ;  /* 0x0000000000027805 */ /* 0x001fc4000001ff00 */
[----:B------:R-:W-:-:S03]  /*03c0*/  PLOP3.LUT P0, PT, PT, PT, UP0, 0x80, 0x8 ;  /* 0x000000000008781c */ /* 0x000fc60003f0f008 */
[----:B------:R-:W-:Y:S02]  /*03d0*/  PLOP3.LUT P4, PT, PT, PT, UP1, 0x80, 0x8 ;  /* 0x000000000008781c */ /* 0x000fe40003f8f018 */
[----:B--2---:R-:W-:Y:S02]  /*03e0*/  PRMT R117, R64, 0x7632, R117 ;  /* 0x0000763240757816 */ /* 0x004fe40000000075 */
[----:B------:R-:W-:Y:S02]  /*03f0*/  PRMT R116, R65, 0x7632, R116 ;  /* 0x0000763241747816 */ /* 0x000fe40000000074 */
[----:B------:R-:W-:Y:S02]  /*0400*/  PRMT R115, R66, 0x7632, R115 ;  /* 0x0000763242737816 */ /* 0x000fe40000000073 */
[----:B------:R-:W-:Y:S02]  /*0410*/  PRMT R114, R67, 0x7632, R114 ;  /* 0x0000763243727816 */ /* 0x000fe40000000072 */
[----:B---3--:R-:W-:-:S02]  /*0420*/  PRMT R113, R4, 0x7632, R113 ;  /* 0x0000763204717816 */ /* 0x008fc40000000071 */
[----:B------:R-:W-:Y:S02]  /*0430*/  PRMT R112, R5, 0x7632, R112 ;  /* 0x0000763205707816 */ /* 0x000fe40000000070 */
[----:B------:R-:W-:Y:S02]  /*0440*/  PRMT R111, R6, 0x7632, R111 ;  /* 0x00007632066f7816 */ /* 0x000fe4000000006f */
[----:B------:R-:W-:-:S07]  /*0450*/  PRMT R110, R7, 0x7632, R110 ;  /* 0x00007632076e7816 */ /* 0x000fce000000006e */
.L_x_147:
[----:B------:R-:W0:Y:S08]  /*0460*/  LDC.64 R24, c[0x0][0x3c0] ;  /* 0x0000f000ff187b82 */ /* 0x000e300000000a00 */
[----:B------:R-:W1:Y:S01]  /*0470*/  LDC.64 R78, c[0x0][0x3c8] ;  /* 0x0000f200ff4e7b82 */ /* 0x000e620000000a00 */
[----:B0-----:R-:W-:-:S06]  /*0480*/  IMAD.WIDE R24, R75, 0x4, R24 ;  /* 0x000000044b187825 */ /* 0x001fcc00078e0218 */
[----:B------:R-:W2:Y:S01]  /*0490*/  LDG.E R24, desc[UR10][R24.64] ;  /* 0x0000000a18187981 */ /* 0x000ea2000c1e1900 */
[----:B-1----:R-:W-:-:S06]  /*04a0*/  IMAD.WIDE R78, R75, 0x4, R78 ;  /* 0x000000044b4e7825 */ /* 0x002fcc00078e024e */
[----:B------:R0:W5:Y:S01]  /*04b0*/  LDG.E R78, desc[UR10][R78.64] ;  /* 0x0000000a4e4e7981 */ /* 0x000162000c1e1900 */
[----:B------:R-:W-:Y:S01]  /*04c0*/  IMAD R0, R75, UR12, RZ ;  /* 0x0000000c4b007c24 */ /* 0x000fe2000f8e02ff */
[----:B------:R-:W-:Y:S04]  /*04d0*/  BSSY.RECONVERGENT B2, `(.L_x_127) ;  /* 0x0000162000027945 */ /* 0x000fe80003800200 */
[----:B------:R-:W-:-:S04]  /*04e0*/  SHF.R.S32.HI R27, RZ, 0x1f, R0 ;  /* 0x0000001fff1b7819 */ /* 0x000fc80000011400 */
[----:B------:R-:W-:-:S04]  /*04f0*/  LEA.HI R27, R27, R0, RZ, 0x3 ;  /* 0x000000001b1b7211 */ /* 0x000fc800078f18ff */
[----:B------:R-:W-:Y:S02]  /*0500*/  LEA.HI.SX32 R77, R27, R76, 0x1d ;  /* 0x0000004c1b4d7211 */ /* 0x000fe400078feaff */
[----:B--2---:R-:W-:Y:S01]  /*0510*/  FSEL R93, R24, RZ, !P4 ;  /* 0x000000ff185d7208 */ /* 0x004fe20006000000 */
[----:B0-----:R-:W-:Y:S06]  /*0520*/  @P0 BRA `(.L_x_128) ;  /* 0x0000000800b00947 */ /* 0x001fec0003800000 */
[----:B------:R-:W0:Y:S01]  /*0530*/  LDC.64 R28, c[0x0][0x3a8] ;  /* 0x0000ea00ff1c7b82 */ /* 0x000e220000000a00 */
[----:B------:R-:W-:-:S07]  /*0540*/  IADD3 R73, PT, PT, R77, 0x20, RZ ;  /* 0x000000204d497810 */ /* 0x000fce0007ffe0ff */
[----:B------:R-:W1:Y:S01]  /*0550*/  LDC.64 R36, c[0x0][0x428] ;  /* 0x00010a00ff247b82 */ /* 0x000e620000000a00 */
[----:B0-----:R-:W-:-:S04]  /*0560*/  IMAD.WIDE.U32 R24, R77, 0x10, R28 ;  /* 0x000000104d187825 */ /* 0x001fc800078e001c */
[----:B------:R-:W-:Y:S02]  /*0570*/  IMAD.WIDE.U32 R28, R73, 0x10, R28 ;  /* 0x00000010491c7825 */ /* 0x000fe400078e001c */
[----:B------:R-:W2:Y:S02]  /*0580*/  LDG.E.128 R24, desc[UR10][R24.64] ;  /* 0x0000000a18187981 */ /* 0x000ea4000c1e1d00 */
[--C-:B-1----:R-:W-:Y:S02]  /*0590*/  IMAD.WIDE.U32 R32, R77, 0x10, R36.reuse ;  /* 0x000000104d207825 */ /* 0x102fe400078e0024 */
[----:B------:R-:W3:Y:S04]  /*05a0*/  LDG.E.128 R28, desc[UR10][R28.64] ;  /* 0x0000000a1c1c7981 */ /* 0x000ee8000c1e1d00 */
[----:B------:R-:W4:Y:S01]  /*05b0*/  LDG.E.128 R32, desc[UR10][R32.64] ;  /* 0x0000000a20207981 */ /* 0x000f22000c1e1d00 */
[----:B------:R-:W-:-:S06]  /*05c0*/  IMAD.WIDE.U32 R36, R73, 0x10, R36 ;  /* 0x0000001049247825 */ /* 0x000fcc00078e0024 */
[----:B------:R-:W4:Y:S01]  /*05d0*/  LDG.E.128 R36, desc[UR10][R36.64] ;  /* 0x0000000a24247981 */ /* 0x000f22000c1e1d00 */
[----:B------:R-:W-:Y:S02]  /*05e0*/  SHF.L.U32 R95, R111, 0x10, RZ ;  /* 0x000000106f5f7819 */ /* 0x000fe400000006ff */
[----:B------:R-:W-:Y:S02]  /*05f0*/  SHF.L.U32 R92, R116, 0x10, RZ ;  /* 0x00000010745c7819 */ /* 0x000fe400000006ff */
[----:B------:R-:W-:Y:S02]  /*0600*/  SHF.L.U32 R129, R117, 0x10, RZ ;  /* 0x0000001075817819 */ /* 0x000fe400000006ff */
[----:B------:R-:W-:Y:S02]  /*0610*/  SHF.L.U32 R135, R115, 0x10, RZ ;  /* 0x0000001073877819 */ /* 0x000fe400000006ff */
[----:B------:R-:W-:Y:S02]  /*0620*/  SHF.L.U32 R139, R67, 0x10, RZ ;  /* 0x00000010438b7819 */ /* 0x000fe400000006ff */
[----:B------:R-:W-:-:S02]  /*0630*/  SHF.L.U32 R98, R114, 0x10, RZ ;  /* 0x0000001072627819 */ /* 0x000fc400000006ff */
[C---:B--2---:R-:W-:Y:S02]  /*0640*/  PRMT R0, R24.reuse, 0x7632, R0 ;  /* 0x0000763218007816 */ /* 0x044fe40000000000 */
[----:B------:R-:W-:Y:S02]  /*0650*/  SHF.L.U32 R80, R24, 0x10, RZ ;  /* 0x0000001018507819 */ /* 0x000fe400000006ff */
[C---:B------:R-:W-:Y:S02]  /*0660*/  PRMT R79, R25.reuse, 0x7632, R79 ;  /* 0x00007632194f7816 */ /* 0x040fe4000000004f */
[----:B------:R-:W-:Y:S02]  /*0670*/  SHF.L.U32 R24, R25, 0x10, RZ ;  /* 0x0000001019187819 */ /* 0x000fe400000006ff */
[----:B------:R-:W-:Y:S02]  /*0680*/  PRMT R25, R26, 0x7632, R25 ;  /* 0x000076321a197816 */ /* 0x000fe40000000019 */
[----:B------:R-:W-:Y:S01]  /*0690*/  PRMT R81, R27, 0x7632, R81 ;  /* 0x000076321b517816 */ /* 0x000fe20000000051 */
[----:B------:R-:W-:Y:S01]  /*06a0*/  FADD.FTZ R87, -R93, R24 ;  /* 0x000000185d577221 */ /* 0x000fe20000010100 */
[----:B------:R-:W-:-:S02]  /*06b0*/  SHF.L.U32 R82, R27, 0x10, RZ ;  /* 0x000000101b527819 */ /* 0x000fc400000006ff */
[----:B------:R-:W-:Y:S02]  /*06c0*/  SHF.L.U32 R26, R26, 0x10, RZ ;  /* 0x000000101a1a7819 */ /* 0x000fe400000006ff */
[----:B---3--:R-:W-:Y:S01]  /*06d0*/  PRMT R27, R28, 0x7632, R27 ;  /* 0x000076321c1b7816 */ /* 0x008fe2000000001b */
[C---:B------:R-:W-:Y:S01]  /*06e0*/  FADD.FTZ R91, -R93.reuse, R82 ;  /* 0x000000525d5b7221 */ /* 0x040fe20000010100 */
[----:B------:R-:W-:Y:S01]  /*06f0*/  SHF.L.U32 R0, R0, 0x10, RZ ;  /* 0x0000001000007819 */ /* 0x000fe200000006ff */
[----:B------:R-:W-:Y:S01]  /*0700*/  FADD.FTZ R89, -R93, R26 ;  /* 0x0000001a5d597221 */ /* 0x000fe20000010100 */
[C---:B------:R-:W-:Y:S02]  /*0710*/  PRMT R83, R29.reuse, 0x7632, R83 ;  /* 0x000076321d537816 */ /* 0x040fe40000000053 */
[----:B------:R-:W-:Y:S02]  /*0720*/  SHF.L.U32 R86, R29, 0x10, RZ ;  /* 0x000000101d567819 */ /* 0x000fe400000006ff */
[----:B------:R-:W-:-:S02]  /*0730*/  PRMT R29, R30, 0x7632, R29 ;  /* 0x000076321e1d7816 */ /* 0x000fc4000000001d */
[----:B------:R-:W-:Y:S01]  /*0740*/  SHF.L.U32 R88, R30, 0x10, RZ ;  /* 0x000000101e587819 */ /* 0x000fe200000006ff */
[----:B------:R-:W-:Y:S01]  /*0750*/  FADD.FTZ R131, -R93, R86 ;  /* 0x000000565d837221 */ /* 0x000fe20000010100 */
[----:B------:R-:W-:Y:S01]  /*0760*/  SHF.L.U32 R30, R27, 0x10, RZ ;  /* 0x000000101b1e7819 */ /* 0x000fe200000006ff */
[C---:B-----5:R-:W-:Y:S01]  /*0770*/  FMUL.FTZ R86, R78.reuse, R87 ;  /* 0x000000574e567220 */ /* 0x060fe20000410000 */
[----:B------:R-:W-:Y:S01]  /*0780*/  SHF.L.U32 R24, R79, 0x10, RZ ;  /* 0x000000104f187819 */ /* 0x000fe200000006ff */
[----:B------:R-:W-:Y:S01]  /*0790*/  FADD.FTZ R79, -R93, R0 ;  /* 0x000000005d4f7221 */ /* 0x000fe20000010100 */
[----:B------:R-:W-:Y:S01]  /*07a0*/  SHF.L.U32 R26, R25, 0x10, RZ ;  /* 0x00000010191a7819 */ /* 0x000fe200000006ff */
[----:B------:R-:W-:Y:S01]  /*07b0*/  FMUL.FTZ R87, R78, R89 ;  /* 0x000000594e577220 */ /* 0x000fe20000410000 */
[----:B----4-:R-:W-:Y:S01]  /*07c0*/  PRMT R99, R32, 0x7632, R99 ;  /* 0x0000763220637816 */ /* 0x010fe20000000063 */
[C---:B------:R-:W-:Y:S01]  /*07d0*/  FADD.FTZ R125, -R93.reuse, R24 ;  /* 0x000000185d7d7221 */ /* 0x040fe20000010100 */
[----:B------:R-:W-:Y:S01]  /*07e0*/  SHF.L.U32 R84, R28, 0x10, RZ ;  /* 0x000000101c547819 */ /* 0x000fe200000006ff */
[C---:B------:R-:W-:Y:S01]  /*07f0*/  FADD.FTZ R133, -R93.reuse, R88 ;  /* 0x000000585d857221 */ /* 0x040fe20000010100 */
[----:B------:R-:W-:Y:S01]  /*0800*/  SHF.L.U32 R25, R32, 0x10, RZ ;  /* 0x0000001020197819 */ /* 0x000fe200000006ff */
[C---:B------:R-:W-:Y:S01]  /*0810*/  FADD.FTZ R97, -R93.reuse, R26 ;  /* 0x0000001a5d617221 */ /* 0x040fe20000010100 */
[----:B------:R-:W-:Y:S01]  /*0820*/  SHF.L.U32 R0, R4, 0x10, RZ ;  /* 0x0000001004007819 */ /* 0x000fe200000006ff */
[----:B------:R-:W-:Y:S01]  /*0830*/  FADD.FTZ R127, -R93, R84 ;  /* 0x000000545d7f7221 */ /* 0x000fe20000010100 */
[C---:B------:R-:W-:Y:S01]  /*0840*/  PRMT R85, R31.reuse, 0x7632, R85 ;  /* 0x000076321f557816 */ /* 0x040fe20000000055 */
[----:B------:R-:W-:Y:S01]  /*0850*/  FMUL.FTZ R88, R78, R91 ;  /* 0x0000005b4e587220 */ /* 0x000fe20000410000 */
[----:B------:R-:W-:Y:S01]  /*0860*/  SHF.L.U32 R90, R31, 0x10, RZ ;  /* 0x000000101f5a7819 */ /* 0x000fe200000006ff */
[----:B------:R-:W-:Y:S01]  /*0870*/  FADD.FTZ R31, -R93, R80 ;  /* 0x000000505d1f7221 */ /* 0x000fe20000010100 */
[----:B------:R-:W-:Y:S01]  /*0880*/  SHF.L.U32 R28, R81, 0x10, RZ ;  /* 0x00000010511c7819 */ /* 0x000fe200000006ff */
[----:B------:R-:W-:Y:S01]  /*0890*/  FADD.FTZ R81, -R93, R30 ;  /* 0x0000001e5d517221 */ /* 0x000fe20000010100 */
[----:B------:R-:W-:Y:S01]  /*08a0*/  SHF.L.U32 R30, R113, 0x10, RZ ;  /* 0x00000010711e7819 */ /* 0x000fe200000006ff */
[----:B------:R-:W-:Y:S01]  /*08b0*/  FMUL.FTZ R27, R0, R25 ;  /* 0x00000019001b7220 */ /* 0x000fe20000410000 */
[----:B------:R-:W-:Y:S01]  /*08c0*/  SHF.L.U32 R99, R99, 0x10, RZ ;  /* 0x0000001063637819 */ /* 0x000fe200000006ff */
[----:B------:R-:W-:Y:S01]  /*08d0*/  FMUL.FTZ R0, R78, R31 ;  /* 0x0000001f4e007220 */ /* 0x000fe20000410000 */
[----:B------:R-:W-:Y:S01]  /*08e0*/  SHF.L.U32 R82, R29, 0x10, RZ ;  /* 0x000000101d527819 */ /* 0x000fe200000006ff */
[----:B------:R-:W-:Y:S01]  /*08f0*/  FADD.FTZ R137, -R93, R90 ;  /* 0x0000005a5d897221 */ /* 0x000fe20000010100 */
[C---:B------:R-:W-:Y:S01]  /*0900*/  PRMT R103, R33.reuse, 0x7632, R103 ;  /* 0x0000763221677816 */ /* 0x040fe20000000067 */
[----:B------:R-:W-:Y:S01]  /*0910*/  FMUL.FTZ R89, R30, R99 ;  /* 0x000000631e597220 */ /* 0x000fe20000410000 */
[----:B------:R-:W-:Y:S01]  /*0920*/  SHF.L.U32 R24, R33, 0x10, RZ ;  /* 0x0000001021187819 */ /* 0x000fe200000006ff */
[----:B------:R-:W-:Y:S01]  /*0930*/  FADD.FTZ R30, RZ, R27 ;  /* 0x0000001bff1e7221 */ /* 0x000fe20000010000 */
[----:B------:R-:W-:Y:S01]  /*0940*/  SHF.L.U32 R29, R5, 0x10, RZ ;  /* 0x00000010051d7819 */ /* 0x000fe200000006ff */
[----:B------:R-:W-:Y:S01]  /*0950*/  FMUL.FTZ R90, R78, R79 ;  /* 0x0000004f4e5a7220 */ /* 0x000fe20000410000 */
[----:B------:R-:W-:Y:S01]  /*0960*/  FFMA.FTZ R31, R0, R27, RZ ;  /* 0x0000001b001f7223 */ /* 0x000fe200000100ff */
[----:B------:R-:W-:Y:S01]  /*0970*/  PRMT R104, R34, 0x7632, R104 ;  /* 0x0000763222687816 */ /* 0x000fe20000000068 */
[----:B------:R-:W-:Y:S01]  /*0980*/  FADD.FTZ R30, R30, R89 ;  /* 0x000000591e1e7221 */ /* 0x000fe20000010000 */
[----:B------:R-:W-:Y:S01]  /*0990*/  PRMT R105, R35, 0x7632, R105 ;  /* 0x0000763223697816 */ /* 0x000fe20000000069 */
[----:B------:R-:W-:Y:S01]  /*09a0*/  FMUL.FTZ R29, R29, R24 ;  /* 0x000000181d1d7220 */ /* 0x000fe20000410000 */
[----:B------:R-:W-:Y:S01]  /*09b0*/  SHF.L.U32 R32, R112, 0x10, RZ ;  /* 0x0000001070207819 */ /* 0x000fe200000006ff */
[----:B------:R-:W-:Y:S01]  /*09c0*/  FFMA.FTZ R31, R90, R89, R31 ;  /* 0x000000595a1f7223 */ /* 0x000fe2000001001f */
[----:B------:R-:W-:Y:S01]  /*09d0*/  SHF.L.U32 R103, R103, 0x10, RZ ;  /* 0x0000001067677819 */ /* 0x000fe200000006ff */
[----:B------:R-:W-:Y:S01]  /*09e0*/  FADD.FTZ R30, R30, R29 ;  /* 0x0000001d1e1e7221 */ /* 0x000fe20000010000 */
[----:B------:R-:W-:Y:S01]  /*09f0*/  SHF.L.U32 R80, R83, 0x10, RZ ;  /* 0x0000001053507819 */ /* 0x000fe200000006ff */
[----:B------:R-:W-:Y:S01]  /*0a00*/  FADD.FTZ R83, -R93, R82 ;  /* 0x000000525d537221 */ /* 0x000fe20000010100 */
[----:B------:R-:W-:Y:S01]  /*0a10*/  SHF.L.U32 R84, R85, 0x10, RZ ;  /* 0x0000001055547819 */ /* 0x000fe200000006ff */
[----:B------:R-:W-:Y:S01]  /*0a20*/  FMUL.FTZ R91, R32, R103 ;  /* 0x00000067205b7220 */ /* 0x000fe20000410000 */
[----:B------:R-:W-:Y:S01]  /*0a30*/  SHF.L.U32 R104, R104, 0x10, RZ ;  /* 0x0000001068687819 */ /* 0x000fe200000006ff */
[----:B------:R-:W-:Y:S01]  /*0a40*/  FMUL.FTZ R96, R78, R125 ;  /* 0x0000007d4e607220 */ /* 0x000fe20000410000 */
[----:B------:R-:W-:Y:S01]  /*0a50*/  SHF.L.U32 R26, R34, 0x10, RZ ;  /* 0x00000010221a7819 */ /* 0x000fe200000006ff */
[----:B------:R-:W-:Y:S01]  /*0a60*/  FFMA.FTZ R79, R86, R29, R31 ;  /* 0x0000001d564f7223 */ /* 0x000fe2000001001f */
[----:B------:R-:W-:Y:S01]  /*0a70*/  SHF.L.U32 R33, R6, 0x10, RZ ;  /* 0x0000001006217819 */ /* 0x000fe200000006ff */
[C---:B------:R-:W-:Y:S01]  /*0a80*/  FADD.FTZ R123, -R93.reuse, R28 ;  /* 0x0000001c5d7b7221 */ /* 0x040fe20000010100 */
[----:B------:R-:W-:Y:S01]  /*0a90*/  SHF.L.U32 R82, R110, 0x10, RZ ;  /* 0x000000106e527819 */ /* 0x000fe200000006ff */
[----:B------:R-:W-:Y:S01]  /*0aa0*/  FADD.FTZ R121, -R93, R80 ;  /* 0x000000505d797221 */ /* 0x000fe20000010100 */
[----:B------:R-:W-:Y:S01]  /*0ab0*/  SHF.L.U32 R105, R105, 0x10, RZ ;  /* 0x0000001069697819 */ /* 0x000fe200000006ff */
[----:B------:R-:W-:Y:S01]  /*0ac0*/  FADD.FTZ R93, -R93, R84 ;  /* 0x000000545d5d7221 */ /* 0x000fe20000010100 */
[----:B------:R-:W-:Y:S01]  /*0ad0*/  PRMT R109, R37, 0x7632, R109 ;  /* 0x00007632256d7816 */ /* 0x000fe2000000006d */
[----:B------:R-:W-:Y:S01]  /*0ae0*/  FMUL.FTZ R94, R95, R104 ;  /* 0x000000685f5e7220 */ /* 0x000fe20000410000 */
[----:B------:R-:W-:Y:S01]  /*0af0*/  FMUL.FTZ R84, R33, R26 ;  /* 0x0000001a21547220 */ /* 0x000fe20000410000 */
[----:B------:R-:W-:Y:S01]  /*0b00*/  FMUL.FTZ R95, R82, R105 ;  /* 0x00000069525f7220 */ /* 0x000fe20000410000 */
[----:B------:R-:W-:Y:S01]  /*0b10*/  FADD.FTZ R125, R30, R91 ;  /* 0x0000005b1e7d7221 */ /* 0x000fe20000010000 */
[----:B------:R-:W-:Y:S01]  /*0b20*/  FFMA.FTZ R82, R96, R91, R79 ;  /* 0x0000005b60527223 */ /* 0x000fe2000001004f */
[----:B------:R-:W-:Y:S01]  /*0b30*/  SHF.L.U32 R109, R109, 0x10, RZ ;  /* 0x000000106d6d7819 */ /* 0x000fe200000006ff */
[----:B------:R-:W-:Y:S01]  /*0b40*/  FMUL.FTZ R97, R78, R97 ;  /* 0x000000614e617220 */ /* 0x000fe20000410000 */
[----:B------:R-:W-:Y:S01]  /*0b50*/  SHF.L.U32 R28, R35, 0x10, RZ ;  /* 0x00000010231c7819 */ /* 0x000fe200000006ff */
[----:B------:R-:W-:Y:S01]  /*0b60*/  FADD.FTZ R125, R125, R84 ;  /* 0x000000547d7d7221 */ /* 0x000fe20000010000 */
[----:B------:R-:W-:Y:S01]  /*0b70*/  SHF.L.U32 R85, R7, 0x10, RZ ;  /* 0x0000001007557819 */ /* 0x000fe200000006ff */
[----:B------:R-:W-:Y:S01]  /*0b80*/  FFMA.FTZ R82, R87, R84, R82 ;  /* 0x0000005457527223 */ /* 0x000fe20000010052 */
[----:B------:R-:W-:Y:S01]  /*0b90*/  FMUL.FTZ R31, R92, R109 ;  /* 0x0000006d5c1f7220 */ /* 0x000fe20000410000 */
[----:B------:R-:W-:Y:S01]  /*0ba0*/  FMUL.FTZ R100, R78, R123 ;  /* 0x0000007b4e647220 */ /* 0x000fe20000410000 */
[----:B------:R-:W-:Y:S01]  /*0bb0*/  FADD.FTZ R92, R125, R94 ;  /* 0x0000005e7d5c7221 */ /* 0x000fe20000010000 */
[----:B------:R-:W-:Y:S01]  /*0bc0*/  FMUL.FTZ R85, R85, R28 ;  /* 0x0000001c55557220 */ /* 0x000fe20000410000 */
[----:B------:R-:W-:Y:S01]  /*0bd0*/  FFMA.FTZ R123, R97, R94, R82 ;  /* 0x0000005e617b7223 */ /* 0x000fe20000010052 */
[----:B------:R-:W-:Y:S01]  /*0be0*/  PRMT R106, R36, 0x7632, R106 ;  /* 0x00007632246a7816 */ /* 0x000fe2000000006a */
[----:B------:R-:W-:Y:S01]  /*0bf0*/  FMUL.FTZ R82, R78, R121 ;  /* 0x000000794e527220 */ /* 0x000fe20000410000 */
[----:B------:R-:W-:Y:S01]  /*0c00*/  SHF.L.U32 R101, R36, 0x10, RZ ;  /* 0x0000001024657819 */ /* 0x000fe200000006ff */
[----:B------:R-:W-:Y:S01]  /*0c10*/  FADD.FTZ R92, R92, R85 ;  /* 0x000000555c5c7221 */ /* 0x000fe20000010000 */
[----:B------:R-:W-:Y:S01]  /*0c20*/  SHF.L.U32 R107, R38, 0x10, RZ ;  /* 0x00000010266b7819 */ /* 0x000fe200000006ff */
[----:B------:R-:W-:Y:S01]  /*0c30*/  FFMA.FTZ R123, R88, R85, R123 ;  /* 0x00000055587b7223 */ /* 0x000fe2000001007b */
[----:B------:R-:W-:Y:S01]  /*0c40*/  SHF.L.U32 R34, R64, 0x10, RZ ;  /* 0x0000001040227819 */ /* 0x000fe200000006ff */
[----:B------:R-:W-:Y:S01]  /*0c50*/  FADD.FTZ R92, R92, R95 ;  /* 0x0000005f5c5c7221 */ /* 0x000fe20000010000 */
[----:B------:R-:W-:Y:S01]  /*0c60*/  SHF.L.U32 R36, R66, 0x10, RZ ;  /* 0x0000001042247819 */ /* 0x000fe200000006ff */
[----:B------:R-:W-:Y:S01]  /*0c70*/  FFMA.FTZ R123, R100, R95, R123 ;  /* 0x0000005f647b7223 */ /* 0x000fe2000001007b */
[----:B------:R-:W-:Y:S01]  /*0c80*/  SHF.L.U32 R102, R37, 0x10, RZ ;  /* 0x0000001025667819 */ /* 0x000fe200000006ff */
[----:B------:R-:W-:Y:S01]  /*0c90*/  FMUL.FTZ R81, R78, R81 ;  /* 0x000000514e517220 */ /* 0x000fe20000410000 */
[C---:B------:R-:W-:Y:S01]  /*0ca0*/  PRMT R119, R39.reuse, 0x7632, R119 ;  /* 0x0000763227777816 */ /* 0x040fe20000000077 */
[----:B------:R-:W-:Y:S01]  /*0cb0*/  FMUL.FTZ R37, R36, R107 ;  /* 0x0000006b24257220 */ /* 0x000fe20000410000 */
[----:B------:R-:W-:Y:S01]  /*0cc0*/  SHF.L.U32 R108, R39, 0x10, RZ ;  /* 0x00000010276c7819 */ /* 0x000fe200000006ff */
[----:B------:R-:W-:Y:S01]  /*0cd0*/  FMUL.FTZ R39, R34, R101 ;  /* 0x0000006522277220 */ /* 0x000fe20000410000 */
[----:B------:R-:W-:Y:S01]  /*0ce0*/  SHF.L.U32 R106, R106, 0x10, RZ ;  /* 0x000000106a6a7819 */ /* 0x000fe200000006ff */
[----:B------:R-:W-:Y:S01]  /*0cf0*/  FMUL.FTZ R36, R78, R127 ;  /* 0x0000007f4e247220 */ /* 0x000fe20000410000 */
[----:B------:R-:W-:Y:S01]  /*0d00*/  SHF.L.U32 R35, R65, 0x10, RZ ;  /* 0x0000001041237819 */ /* 0x000fe200000006ff */
[----:B------:R-:W-:Y:S01]  /*0d10*/  FADD.FTZ R121, R92, R39 ;  /* 0x000000275c797221 */ /* 0x000fe20000010000 */
[----:B------:R-:W-:Y:S01]  /*0d20*/  PRMT R118, R38, 0x7632, R118 ;  /* 0x0000763226767816 */ /* 0x000fe20000000076 */
[----:B------:R-:W-:Y:S01]  /*0d30*/  FMUL.FTZ R32, R129, R106 ;  /* 0x0000006a81207220 */ /* 0x000fe20000410000 */
[----:B------:R-:W-:Y:S01]  /*0d40*/  FFMA.FTZ R92, R36, R39, R123 ;  /* 0x00000027245c7223 */ /* 0x000fe2000001007b */
[----:B------:R-:W-:Y:S01]  /*0d50*/  FMUL.FTZ R80, R35, R102 ;  /* 0x0000006623507220 */ /* 0x000fe20000410000 */
[----:B------:R-:W-:Y:S01]  /*0d60*/  FMUL.FTZ R35, R78, R131 ;  /* 0x000000834e237220 */ /* 0x000fe20000410000 */
[----:B------:R-:W-:Y:S01]  /*0d70*/  FADD.FTZ R123, R121, R32 ;  /* 0x00000020797b7221 */ /* 0x000fe20000010000 */
[----:B------:R-:W-:Y:S01]  /*0d80*/  FFMA.FTZ R92, R81, R32, R92 ;  /* 0x00000020515c7223 */ /* 0x000fe2000001005c */
[----:B------:R-:W-:Y:S01]  /*0d90*/  SHF.L.U32 R118, R118, 0x10, RZ ;  /* 0x0000001076767819 */ /* 0x000fe200000006ff */
[C---:B------:R-:W-:Y:S01]  /*0da0*/  FMUL.FTZ R34, R78.reuse, R133 ;  /* 0x000000854e227220 */ /* 0x040fe20000410000 */
[----:B------:R-:W-:Y:S01]  /*0db0*/  FADD.FTZ R126, R123, R80 ;  /* 0x000000507b7e7221 */ /* 0x000fe20000010000 */
[----:B------:R-:W-:Y:S01]  /*0dc0*/  FFMA.FTZ R123, R35, R80, R92 ;  /* 0x00000050237b7223 */ /* 0x000fe2000001005c */
[----:B------:R-:W-:Y:S01]  /*0dd0*/  FMUL.FTZ R83, R78, R83 ;  /* 0x000000534e537220 */ /* 0x000fe20000410000 */
[----:B------:R-:W-:Y:S01]  /*0de0*/  FMUL.FTZ R30, R135, R118 ;  /* 0x00000076871e7220 */ /* 0x000fe20000410000 */
[----:B------:R-:W-:Y:S01]  /*0df0*/  FADD.FTZ R126, R126, R31 ;  /* 0x0000001f7e7e7221 */ /* 0x000fe20000010000 */
[----:B------:R-:W-:Y:S01]  /*0e00*/  FFMA.FTZ R123, R82, R31, R123 ;  /* 0x0000001f527b7223 */ /* 0x000fe2000001007b */
[----:B------:R-:W-:Y:S01]  /*0e10*/  SHF.L.U32 R119, R119, 0x10, RZ ;  /* 0x0000001077777819 */ /* 0x000fe200000006ff */
[----:B------:R-:W-:Y:S01]  /*0e20*/  FMUL.FTZ R38, R139, R108 ;  /* 0x0000006c8b267220 */ /* 0x000fe20000410000 */
[----:B------:R-:W-:Y:S01]  /*0e30*/  FADD.FTZ R125, R126, R37 ;  /* 0x000000257e7d7221 */ /* 0x000fe20000010000 */
        /* <DEDUP_REMOVED lines=24> */
[----:B------:R-:W-:Y:S01]  /*0fc0*/  FADD.FTZ R126, R126, R79 ;  /* 0x0000004f7e7e7221 */ /* 0x000fe20000010000 */
[----:B------:R-:W-:Y:S01]  /*0fd0*/  FFMA.FTZ R127, R98, R79, R127 ;  /* 0x0000004f627f7223 */ /* 0x000fe2000001007f */
[----:B------:R-:W-:Y:S06]  /*0fe0*/  BRA `(.L_x_129) ;  /* 0x0000000800c07947 */ /* 0x000fec0003800000 */
.L_x_128:
[----:B------:R-:W0:Y:S01]  /*0ff0*/  LDC.64 R8, c[0x0][0x3a8] ;  /* 0x0000ea00ff087b82 */ /* 0x000e220000000a00 */
[----:B------:R-:W-:-:S07]  /*1000*/  IADD3 R73, PT, PT, R77, 0x20, RZ ;  /* 0x000000204d497810 */ /* 0x000fce0007ffe0ff */
[----:B------:R-:W1:Y:S01]  /*1010*/  LDC.64 R12, c[0x0][0x438] ;  /* 0x00010e00ff0c7b82 */ /* 0x000e620000000a00 */
[----:B0-----:R-:W-:-:S04]  /*1020*/  IMAD.WIDE.U32 R24, R77, 0x10, R8 ;  /* 0x000000104d187825 */ /* 0x001fc800078e0008 */
[----:B------:R-:W-:-:S03]  /*1030*/  IMAD.WIDE.U32 R28, R73, 0x10, R8 ;  /* 0x00000010491c7825 */ /* 0x000fc600078e0008 */
[----:B------:R-:W0:Y:S01]  /*1040*/  LDC.64 R8, c[0x0][0x428] ;  /* 0x00010a00ff087b82 */ /* 0x000e220000000a00 */
[----:B------:R-:W2:Y:S04]  /*1050*/  LDG.E.128 R24, desc[UR10][R24.64] ;  /* 0x0000000a18187981 */ /* 0x000ea8000c1e1d00 */
[----:B------:R-:W3:Y:S01]  /*1060*/  LDG.E.128 R28, desc[UR10][R28.64] ;  /* 0x0000000a1c1c7981 */ /* 0x000ee2000c1e1d00 */
[----:B0-----:R-:W-:-:S06]  /*1070*/  IMAD.WIDE.U32 R32, R77, 0x10, R8 ;  /* 0x000000104d207825 */ /* 0x001fcc00078e0008 */
[----:B------:R-:W4:Y:S01]  /*1080*/  LDG.E.128 R32, desc[UR10][R32.64] ;  /* 0x0000000a20207981 */ /* 0x000f22000c1e1d00 */
[----:B------:R-:W-:-:S06]  /*1090*/  IMAD.WIDE.U32 R36, R73, 0x10, R8 ;  /* 0x0000001049247825 */ /* 0x000fcc00078e0008 */
[----:B------:R-:W4:Y:S01]  /*10a0*/  LDG.E.128 R36, desc[UR10][R36.64] ;  /* 0x0000000a24247981 */ /* 0x000f22000c1e1d00 */
[----:B-1----:R-:W-:-:S04]  /*10b0*/  IMAD.WIDE.U32 R8, R77, 0x10, R12 ;  /* 0x000000104d087825 */ /* 0x002fc800078e000c */
[----:B------:R-:W-:Y:S02]  /*10c0*/  IMAD.WIDE.U32 R12, R73, 0x10, R12 ;  /* 0x00000010490c7825 */ /* 0x000fe400078e000c */
[----:B------:R-:W5:Y:S04]  /*10d0*/  LDG.E.128 R8, desc[UR10][R8.64] ;  /* 0x0000000a08087981 */ /* 0x000f68000c1e1d00 */
[----:B------:R-:W5:Y:S01]  /*10e0*/  LDG.E.128 R12, desc[UR10][R12.64] ;  /* 0x0000000a0c0c7981 */ /* 0x000f62000c1e1d00 */
[----:B------:R-:W-:Y:S02]  /*10f0*/  SHF.L.U32 R95, R111, 0x10, RZ ;  /* 0x000000106f5f7819 */ /* 0x000fe400000006ff */
[----:B------:R-:W-:Y:S02]  /*1100*/  SHF.L.U32 R92, R116, 0x10, RZ ;  /* 0x00000010745c7819 */ /* 0x000fe400000006ff */
[----:B------:R-:W-:-:S02]  /*1110*/  SHF.L.U32 R129, R117, 0x10, RZ ;  /* 0x0000001075817819 */ /* 0x000fc400000006ff */
[----:B------:R-:W-:Y:S02]  /*1120*/  SHF.L.U32 R135, R115, 0x10, RZ ;  /* 0x0000001073877819 */ /* 0x000fe400000006ff */
[----:B------:R-:W-:Y:S02]  /*1130*/  SHF.L.U32 R139, R67, 0x10, RZ ;  /* 0x00000010438b7819 */ /* 0x000fe400000006ff */
[----:B------:R-:W-:Y:S02]  /*1140*/  SHF.L.U32 R98, R114, 0x10, RZ ;  /* 0x0000001072627819 */ /* 0x000fe400000006ff */
[----:B--2---:R-:W-:Y:S02]  /*1150*/  PRMT R0, R24, 0x7632, R0 ;  /* 0x0000763218007816 */ /* 0x004fe40000000000 */
[C---:B------:R-:W-:Y:S02]  /*1160*/  PRMT R79, R25.reuse, 0x7632, R79 ;  /* 0x00007632194f7816 */ /* 0x040fe4000000004f */
[----:B------:R-:W-:-:S02]  /*1170*/  SHF.L.U32 R80, R25, 0x10, RZ ;  /* 0x0000001019507819 */ /* 0x000fc400000006ff */
[----:B------:R-:W-:Y:S02]  /*1180*/  SHF.L.U32 R24, R24, 0x10, RZ ;  /* 0x0000001018187819 */ /* 0x000fe400000006ff */
[C---:B------:R-:W-:Y:S01]  /*1190*/  PRMT R25, R26.reuse, 0x7632, R25 ;  /* 0x000076321a197816 */ /* 0x040fe20000000019 */
[----:B------:R-:W-:Y:S01]  /*11a0*/  FADD.FTZ R87, -R93, R80 ;  /* 0x000000505d577221 */ /* 0x000fe20000010100 */
[C---:B------:R-:W-:Y:S02]  /*11b0*/  PRMT R81, R27.reuse, 0x7632, R81 ;  /* 0x000076321b517816 */ /* 0x040fe40000000051 */
[----:B------:R-:W-:Y:S02]  /*11c0*/  SHF.L.U32 R82, R27, 0x10, RZ ;  /* 0x000000101b527819 */ /* 0x000fe400000006ff */
[----:B------:R-:W-:Y:S02]  /*11d0*/  SHF.L.U32 R26, R26, 0x10, RZ ;  /* 0x000000101a1a7819 */ /* 0x000fe400000006ff */
[----:B---3--:R-:W-:Y:S01]  /*11e0*/  PRMT R27, R28, 0x7632, R27 ;  /* 0x000076321c1b7816 */ /* 0x008fe2000000001b */
[C---:B------:R-:W-:Y:S01]  /*11f0*/  FADD.FTZ R91, -R93.reuse, R82 ;  /* 0x000000525d5b7221 */ /* 0x040fe20000010100 */
[----:B------:R-:W-:Y:S01]  /*1200*/  SHF.L.U32 R0, R0, 0x10, RZ ;  /* 0x0000001000007819 */ /* 0x000fe200000006ff */
[----:B------:R-:W-:Y:S01]  /*1210*/  FADD.FTZ R89, -R93, R26 ;  /* 0x0000001a5d597221 */ /* 0x000fe20000010100 */
[----:B------:R-:W-:-:S02]  /*1220*/  PRMT R83, R29, 0x7632, R83 ;  /* 0x000076321d537816 */ /* 0x000fc40000000053 */
[----:B------:R-:W-:Y:S02]  /*1230*/  SHF.L.U32 R86, R29, 0x10, RZ ;  /* 0x000000101d567819 */ /* 0x000fe400000006ff */
[C---:B------:R-:W-:Y:S02]  /*1240*/  PRMT R29, R30.reuse, 0x7632, R29 ;  /* 0x000076321e1d7816 */ /* 0x040fe4000000001d */
[----:B------:R-:W-:Y:S01]  /*1250*/  SHF.L.U32 R88, R30, 0x10, RZ ;  /* 0x000000101e587819 */ /* 0x000fe200000006ff */
[----:B------:R-:W-:Y:S01]  /*1260*/  FADD.FTZ R131, -R93, R86 ;  /* 0x000000565d837221 */ /* 0x000fe20000010100 */
[C---:B------:R-:W-:Y:S01]  /*1270*/  PRMT R85, R31.reuse, 0x7632, R85 ;  /* 0x000076321f557816 */ /* 0x040fe20000000055 */
[C---:B-----5:R-:W-:Y:S01]  /*1280*/  FMUL.FTZ R86, R78.reuse, R87 ;  /* 0x000000574e567220 */ /* 0x060fe20000410000 */
[----:B------:R-:W-:Y:S01]  /*1290*/  SHF.L.U32 R90, R31, 0x10, RZ ;  /* 0x000000101f5a7819 */ /* 0x000fe200000006ff */
[----:B------:R-:W-:Y:S01]  /*12a0*/  FADD.FTZ R31, -R93, R24 ;  /* 0x000000185d1f7221 */ /* 0x000fe20000010100 */
[----:B------:R-:W-:Y:S01]  /*12b0*/  SHF.L.U32 R30, R27, 0x10, RZ ;  /* 0x000000101b1e7819 */ /* 0x000fe200000006ff */
[----:B------:R-:W-:Y:S01]  /*12c0*/  FMUL.FTZ R87, R78, R89 ;  /* 0x000000594e577220 */ /* 0x000fe20000410000 */
[----:B------:R-:W-:Y:S01]  /*12d0*/  SHF.L.U32 R24, R79, 0x10, RZ ;  /* 0x000000104f187819 */ /* 0x000fe200000006ff */
[----:B------:R-:W-:Y:S01]  /*12e0*/  FADD.FTZ R79, -R93, R0 ;  /* 0x000000005d4f7221 */ /* 0x000fe20000010100 */
[----:B------:R-:W-:Y:S01]  /*12f0*/  SHF.L.U32 R26, R25, 0x10, RZ ;  /* 0x00000010191a7819 */ /* 0x000fe200000006ff */
[C---:B------:R-:W-:Y:S01]  /*1300*/  FADD.FTZ R137, -R93.reuse, R90 ;  /* 0x0000005a5d897221 */ /* 0x040fe20000010100 */
[----:B----4-:R-:W-:Y:S01]  /*1310*/  PRMT R99, R32, 0x7632, R99 ;  /* 0x0000763220637816 */ /* 0x010fe20000000063 */
[C---:B------:R-:W-:Y:S01]  /*1320*/  FADD.FTZ R125, -R93.reuse, R24 ;  /* 0x000000185d7d7221 */ /* 0x040fe20000010100 */
[----:B------:R-:W-:Y:S01]  /*1330*/  SHF.L.U32 R84, R28, 0x10, RZ ;  /* 0x000000101c547819 */ /* 0x000fe200000006ff */
[----:B------:R-:W-:Y:S01]  /*1340*/  FMUL.FTZ R90, R78, R79 ;  /* 0x0000004f4e5a7220 */ /* 0x000fe20000410000 */
[----:B------:R-:W-:Y:S01]  /*1350*/  SHF.L.U32 R25, R32, 0x10, RZ ;  /* 0x0000001020197819 */ /* 0x000fe200000006ff */
[C---:B------:R-:W-:Y:S01]  /*1360*/  FADD.FTZ R133, -R93.reuse, R88 ;  /* 0x000000585d857221 */ /* 0x040fe20000010100 */
        /* <DEDUP_REMOVED lines=23> */
[----:B------:R-:W-:Y:S01]  /*14e0*/  FMUL.FTZ R88, R78, R91 ;  /* 0x0000005b4e587220 */ /* 0x000fe20000410000 */
[----:B------:R-:W-:Y:S01]  /*14f0*/  SHF.L.U32 R80, R83, 0x10, RZ ;  /* 0x0000001053507819 */ /* 0x000fe200000006ff */
[----:B------:R-:W-:Y:S01]  /*1500*/  FADD.FTZ R83, -R93, R82 ;  /* 0x000000525d537221 */ /* 0x000fe20000010100 */
[----:B------:R-:W-:Y:S01]  /*1510*/  SHF.L.U32 R84, R85, 0x10, RZ ;  /* 0x0000001055547819 */ /* 0x000fe200000006ff */
[----:B------:R-:W-:Y:S01]  /*1520*/  FMUL.FTZ R91, R32, R103 ;  /* 0x00000067205b7220 */ /* 0x000fe20000410000 */
[----:B------:R-:W-:Y:S01]  /*1530*/  SHF.L.U32 R104, R104, 0x10, RZ ;  /* 0x0000001068687819 */ /* 0x000fe200000006ff */
[----:B------:R-:W-:Y:S01]  /*1540*/  FADD.FTZ R30, R30, R29 ;  /* 0x0000001d1e1e7221 */ /* 0x000fe20000010000 */
[----:B------:R-:W-:Y:S01]  /*1550*/  SHF.L.U32 R26, R34, 0x10, RZ ;  /* 0x00000010221a7819 */ /* 0x000fe200000006ff */
[----:B------:R-:W-:Y:S01]  /*1560*/  FMUL.FTZ R96, R78, R125 ;  /* 0x0000007d4e607220 */ /* 0x000fe20000410000 */
[----:B------:R-:W-:Y:S01]  /*1570*/  SHF.L.U32 R33, R6, 0x10, RZ ;  /* 0x0000001006217819 */ /* 0x000fe200000006ff */
[----:B------:R-:W-:Y:S01]  /*1580*/  FFMA.FTZ R79, R86, R29, R31 ;  /* 0x0000001d564f7223 */ /* 0x000fe2000001001f */
[----:B------:R-:W-:Y:S01]  /*1590*/  SHF.L.U32 R82, R110, 0x10, RZ ;  /* 0x000000106e527819 */ /* 0x000fe200000006ff */
[----:B------:R-:W-:Y:S01]  /*15a0*/  FADD.FTZ R123, -R93, R28 ;  /* 0x0000001c5d7b7221 */ /* 0x000fe20000010100 */
[----:B------:R-:W-:Y:S01]  /*15b0*/  SHF.L.U32 R105, R105, 0x10, RZ ;  /* 0x0000001069697819 */ /* 0x000fe200000006ff */
[----:B------:R-:W-:Y:S01]  /*15c0*/  FADD.FTZ R121, -R93, R80 ;  /* 0x000000505d797221 */ /* 0x000fe20000010100 */
[----:B------:R-:W-:Y:S01]  /*15d0*/  PRMT R109, R37, 0x7632, R109 ;  /* 0x00007632256d7816 */ /* 0x000fe2000000006d */
[----:B------:R-:W-:Y:S01]  /*15e0*/  FADD.FTZ R93, -R93, R84 ;  /* 0x000000545d5d7221 */ /* 0x000fe20000010100 */
        /* <DEDUP_REMOVED lines=79> */
[----:B------:R-:W-:-:S07]  /*1ae0*/  FFMA.FTZ R127, R98, R79, R127 ;  /* 0x0000004f627f7223 */ /* 0x000fce000001007f */
.L_x_129:
[----:B------:R-:W-:Y:S05]  /*1af0*/  BSYNC.RECONVERGENT B2 ;  /* 0x0000000000027941 */ /* 0x000fea0003800200 */
.L_x_127:
[----:B------:R-:W-:Y:S01]  /*1b00*/  FADD.FTZ R2, R93, R2 ;  /* 0x000000025d027221 */ /* 0x000fe20000010000 */
[----:B------:R-:W-:Y:S01]  /*1b10*/  UISETP.NE.AND UP0, UPT, UR14, URZ, UPT ;  /* 0x000000ff0e00728c */ /* 0x000fe2000bf05270 */
[----:B------:R-:W0:Y:S01]  /*1b20*/  LDC.64 R92, c[0x0][0x438] ;  /* 0x00010e00ff5c7b82 */ /* 0x000e220000000a00 */
[----:B------:R-:W-:Y:S01]  /*1b30*/  UMOV UR4, 0xffffffff ;  /* 0xffffffff00047882 */ /* 0x000fe20000000000 */
[----:B------:R-:W-:Y:S01]  /*1b40*/  FADD.FTZ R3, R128, R3 ;  /* 0x0000000380037221 */ /* 0x000fe20000010000 */
[----:B------:R-:W-:Y:S01]  /*1b50*/  FADD.FTZ R40, R129, R40 ;  /* 0x0000002881287221 */ /* 0x000fe20000010000 */
[----:B------:R-:W-:Y:S01]  /*1b60*/  FADD.FTZ R41, R130, R41 ;  /* 0x0000002982297221 */ /* 0x000fe20000010000 */
[----:B------:R-:W-:Y:S01]  /*1b70*/  PLOP3.LUT P4, PT, PT, PT, UP0, 0x80, 0x8 ;  /* 0x000000000008781c */ /* 0x000fe20003f8f008 */
[----:B------:R-:W-:Y:S01]  /*1b80*/  FADD.FTZ R42, R133, R42 ;  /* 0x0000002a852a7221 */ /* 0x000fe20000010000 */
        /* <DEDUP_REMOVED lines=17> */
[----:B0-----:R-:W-:Y:S01]  /*1ca0*/  ISETP.NE.U32.AND P0, PT, R92, RZ, PT ;  /* 0x000000ff5c00720c */ /* 0x001fe20003f05070 */
[----:B------:R-:W-:Y:S01]  /*1cb0*/  FADD.FTZ R60, R99, R60 ;  /* 0x0000003c633c7221 */ /* 0x000fe20000010000 */
[----:B------:R-:W-:Y:S01]  /*1cc0*/  FADD.FTZ R61, R25, R61 ;  /* 0x0000003d193d7221 */ /* 0x000fe20000010000 */
[----:B------:R-:W-:Y:S01]  /*1cd0*/  FADD.FTZ R62, R137, R62 ;  /* 0x0000003e893e7221 */ /* 0x000fe20000010000 */
[----:B------:R-:W-:Y:S01]  /*1ce0*/  FADD.FTZ R63, R124, R63 ;  /* 0x0000003f7c3f7221 */ /* 0x000fe20000010000 */
[----:B------:R-:W-:Y:S01]  /*1cf0*/  ISETP.NE.AND.EX P0, PT, R93, RZ, PT, P0 ;  /* 0x000000ff5d00720c */ /* 0x000fe20003f05300 */
[----:B------:R-:W-:Y:S01]  /*1d00*/  FADD.FTZ R68, R135, R68 ;  /* 0x0000004487447221 */ /* 0x000fe20000010000 */
[----:B------:R-:W-:Y:S01]  /*1d10*/  FADD.FTZ R69, R122, R69 ;  /* 0x000000457a457221 */ /* 0x000fe20000010000 */
[----:B------:R-:W-:Y:S01]  /*1d20*/  FADD.FTZ R70, R123, R70 ;  /* 0x000000467b467221 */ /* 0x000fe20000010000 */
[----:B------:R-:W-:Y:S01]  /*1d30*/  FADD.FTZ R71, R120, R71 ;  /* 0x0000004778477221 */ /* 0x000fe20000010000 */
[----:B------:R-:W-:Y:S01]  /*1d40*/  FADD.FTZ R72, R125, R72 ;  /* 0x000000487d487221 */ /* 0x000fe20000010000 */
[----:B------:R-:W-:Y:S01]  /*1d50*/  FADD.FTZ R74, R121, R74 ;  /* 0x0000004a794a7221 */ /* 0x000fe20000010000 */
[----:B------:R-:W-:Y:S06]  /*1d60*/  BRA.DIV UR4, `(.L_x_130) ;  /* 0x0000003604087947 */ /* 0x000fec000b800000 */
[----:B------:R-:W0:Y:S01]  /*1d70*/  SHFL.BFLY PT, R25, R126, 0x1, 0x1f ;  /* 0x0c201f007e197f89 */ /* 0x000e2200000e0000 */
[----:B------:R-:W-:Y:S02]  /*1d80*/  PRMT R105, R10, 0x7632, R105 ;  /* 0x000076320a697816 */ /* 0x000fe40000000069 */
[----:B------:R-:W-:Y:S01]  /*1d90*/  PRMT R106, R9, 0x7632, R106 ;  /* 0x00007632096a7816 */ /* 0x000fe2000000006a */
[----:B------:R-:W1:Y:S01]  /*1da0*/  SHFL.BFLY PT, R24, R127, 0x1, 0x1f ;  /* 0x0c201f007f187f89 */ /* 0x000e6200000e0000 */
[----:B0-----:R-:W-:Y:S01]  /*1db0*/  FADD.FTZ R25, R25, R126 ;  /* 0x0000007e19197221 */ /* 0x001fe20000010000 */
[----:B-1----:R-:W-:-:S04]  /*1dc0*/  FADD.FTZ R24, R24, R127 ;  /* 0x0000007f18187221 */ /* 0x002fc80000010000 */
[----:B------:R-:W0:Y:S04]  /*1dd0*/  SHFL.BFLY PT, R26, R25, 0x2, 0x1f ;  /* 0x0c401f00191a7f89 */ /* 0x000e2800000e0000 */
[----:B------:R-:W1:Y:S01]  /*1de0*/  SHFL.BFLY PT, R99, R24, 0x2, 0x1f ;  /* 0x0c401f0018637f89 */ /* 0x000e6200000e0000 */
[----:B0-----:R-:W-:Y:S01]  /*1df0*/  FADD.FTZ R26, R25, R26 ;  /* 0x0000001a191a7221 */ /* 0x001fe20000010000 */
[----:B------:R-:W-:Y:S01]  /*1e00*/  PRMT R25, R8, 0x7632, R25 ;  /* 0x0000763208197816 */ /* 0x000fe20000000019 */
[----:B-1----:R-:W-:-:S03]  /*1e10*/  FADD.FTZ R99, R24, R99 ;  /* 0x0000006318637221 */ /* 0x002fc60000010000 */
[----:B------:R-:W0:Y:S01]  /*1e20*/  SHFL.BFLY PT, R101, R26, 0x4, 0x1f ;  /* 0x0c801f001a657f89 */ /* 0x000e2200000e0000 */
[----:B------:R-:W-:-:S03]  /*1e30*/  PRMT R24, R11, 0x7632, R24 ;  /* 0x000076320b187816 */ /* 0x000fc60000000018 */
[----:B------:R-:W1:Y:S01]  /*1e40*/  SHFL.BFLY PT, R28, R99, 0x4, 0x1f ;  /* 0x0c801f00631c7f89 */ /* 0x000e6200000e0000 */
[----:B0-----:R-:W-:Y:S01]  /*1e50*/  FADD.FTZ R101, R26, R101 ;  /* 0x000000651a657221 */ /* 0x001fe20000010000 */
[----:B------:R-:W-:Y:S01]  /*1e60*/  PRMT R26, R10, 0x7632, R26 ;  /* 0x000076320a1a7816 */ /* 0x000fe2000000001a */
[----:B-1----:R-:W-:-:S03]  /*1e70*/  FADD.FTZ R28, R99, R28 ;  /* 0x0000001c631c7221 */ /* 0x002fc60000010000 */
[----:B------:R-:W0:Y:S04]  /*1e80*/  SHFL.BFLY PT, R102, R101, 0x8, 0x1f ;  /* 0x0d001f0065667f89 */ /* 0x000e2800000e0000 */
[----:B------:R-:W1:Y:S01]  /*1e90*/  SHFL.BFLY PT, R103, R28, 0x8, 0x1f ;  /* 0x0d001f001c677f89 */ /* 0x000e6200000e0000 */
[----:B0-----:R-:W-:Y:S01]  /*1ea0*/  FADD.FTZ R102, R101, R102 ;  /* 0x0000006665667221 */ /* 0x001fe20000010000 */
[----:B------:R-:W-:Y:S01]  /*1eb0*/  PRMT R101, R11, 0x7632, R101 ;  /* 0x000076320b657816 */ /* 0x000fe20000000065 */
[----:B-1----:R-:W-:-:S03]  /*1ec0*/  FADD.FTZ R103, R28, R103 ;  /* 0x000000671c677221 */ /* 0x002fc60000010000 */
[----:B------:R0:W1:Y:S01]  /*1ed0*/  SHFL.BFLY PT, R99, R102, 0x10, 0x1f ;  /* 0x0e001f0066637f89 */ /* 0x00006200000e0000 */
[----:B------:R-:W-:-:S03]  /*1ee0*/  PRMT R28, R9, 0x7632, R28 ;  /* 0x00007632091c7816 */ /* 0x000fc6000000001c */
[----:B------:R0:W2:Y:S04]  /*1ef0*/  SHFL.BFLY PT, R104, R103, 0x10, 0x1f ;  /* 0x0e001f0067687f89 */ /* 0x0000a800000e0000 */
.L_x_159:
[----:B-1----:R-:W-:Y:S01]  /*1f00*/  FADD.FTZ R99, R102, R99 ;  /* 0x0000006366637221 */ /* 0x002fe20000010000 */
[----:B--2---:R-:W-:-:S03]  /*1f10*/  FADD.FTZ R104, R103, R104 ;  /* 0x0000006867687221 */ /* 0x004fc60000010000 */
[----:B0-----:R-:W-:Y:S01]  /*1f20*/  FMUL.FTZ R102, R99, UR13 ;  /* 0x0000000d63667c20 */ /* 0x001fe20008410000 */
        /* <DEDUP_REMOVED lines=11> */
[C-C-:B------:R-:W-:Y:S01]  /*1fe0*/  FFMA.FTZ R0, R99.reuse, R0, R102.reuse ;  /* 0x0000000063007223 */ /* 0x140fe20000010066 */
[C-C-:B------:R-:W-:Y:S01]  /*1ff0*/  FFMA.FTZ R90, R99.reuse, R90, R102.reuse ;  /* 0x0000005a635a7223 */ /* 0x140fe20000010066 */
[C-C-:B------:R-:W-:Y:S01]  /*2000*/  FFMA.FTZ R86, R99.reuse, R86, R102.reuse ;  /* 0x0000005663567223 */ /* 0x140fe20000010066 */
[C-C-:B------:R-:W-:Y:S01]  /*2010*/  FFMA.FTZ R96, R99.reuse, R96, R102.reuse ;  /* 0x0000006063607223 */ /* 0x140fe20000010066 */
[C-C-:B------:R-:W-:Y:S01]  /*2020*/  FFMA.FTZ R87, R99.reuse, R87, R102.reuse ;  /* 0x0000005763577223 */ /* 0x140fe20000010066 */
[C-C-:B------:R-:W-:Y:S01]  /*2030*/  FFMA.FTZ R97, R99.reuse, R97, R102.reuse ;  /* 0x0000006163617223 */ /* 0x140fe20000010066 */
[C-C-:B------:R-:W-:Y:S01]  /*2040*/  FFMA.FTZ R88, R99.reuse, R88, R102.reuse ;  /* 0x0000005863587223 */ /* 0x140fe20000010066 */
[----:B------:R-:W-:Y:S01]  /*2050*/  FFMA.FTZ R100, R99, R100, R102 ;  /* 0x0000006463647223 */ /* 0x000fe20000010066 */
[----:B------:R-:W-:Y:S01]  /*2060*/  FADD.FTZ R27, -R0, R27 ;  /* 0x0000001b001b7221 */ /* 0x000fe20000010100 */
[----:B------:R-:W-:Y:S01]  /*2070*/  FADD.FTZ R89, -R90, R89 ;  /* 0x000000595a597221 */ /* 0x000fe20000010100 */
[----:B------:R-:W-:Y:S01]  /*2080*/  FADD.FTZ R29, -R86, R29 ;  /* 0x0000001d561d7221 */ /* 0x000fe20000010100 */
[----:B------:R-:W-:Y:S01]  /*2090*/  FADD.FTZ R91, -R96, R91 ;  /* 0x0000005b605b7221 */ /* 0x000fe20000010100 */
[----:B------:R-:W-:Y:S01]  /*20a0*/  FADD.FTZ R87, -R87, R84 ;  /* 0x0000005457577221 */ /* 0x000fe20000010100 */
[----:B------:R-:W-:Y:S01]  /*20b0*/  FADD.FTZ R97, -R97, R94 ;  /* 0x0000005e61617221 */ /* 0x000fe20000010100 */
[----:B------:R-:W-:Y:S01]  /*20c0*/  FADD.FTZ R85, -R88, R85 ;  /* 0x0000005558557221 */ /* 0x000fe20000010100 */
[----:B------:R-:W-:Y:S01]  /*20d0*/  FADD.FTZ R95, -R100, R95 ;  /* 0x0000005f645f7221 */ /* 0x000fe20000010100 */
        /* <DEDUP_REMOVED lines=13> */
.L_x_133:
        /* <DEDUP_REMOVED lines=33> */
.L_x_132:
        /* <DEDUP_REMOVED lines=36> */
.L_x_135:
        /* <DEDUP_REMOVED lines=37> */
.L_x_131:
        /* <DEDUP_REMOVED lines=12> */
[----:B------:R-:W-:Y:S01]  /*2910*/  FFMA.FTZ R97, R99, R97, R102 ;  /* 0x0000006163617223 */ /* 0x000fe20000010066 */
[----:B------:R-:W-:Y:S01]  /*2920*/  FADD.FTZ R24, -R0, R27 ;  /* 0x0000001b00187221 */ /* 0x000fe20000010100 */
[----:B------:R-:W-:Y:S01]  /*2930*/  FADD.FTZ R84, -R87, R84 ;  /* 0x0000005457547221 */ /* 0x000fe20000010100 */
[--C-:B------:R-:W-:Y:S01]  /*2940*/  FFMA.FTZ R86, R99, R86, R102.reuse ;  /* 0x0000005663567223 */ /* 0x100fe20000010066 */
[----:B------:R-:W-:Y:S01]  /*2950*/  SHF.L.U32 R25, R25, 0x10, RZ ;  /* 0x0000001019197819 */ /* 0x000fe200000006ff */
[----:B------:R-:W-:Y:S01]  /*2960*/  FFMA.FTZ R88, R99, R88, R102 ;  /* 0x0000005863587223 */ /* 0x000fe20000010066 */
[----:B------:R-:W-:Y:S01]  /*2970*/  SHF.L.U32 R27, R28, 0x10, RZ ;  /* 0x000000101c1b7819 */ /* 0x000fe200000006ff */
[----:B------:R-:W-:Y:S01]  /*2980*/  FADD.FTZ R90, -R90, R89 ;  /* 0x000000595a5a7221 */ /* 0x000fe20000010100 */
[----:B------:R-:W-:Y:S01]  /*2990*/  SHF.L.U32 R87, R26, 0x10, RZ ;  /* 0x000000101a577819 */ /* 0x000fe200000006ff */
[----:B------:R-:W-:Y:S01]  /*29a0*/  FADD.FTZ R96, -R96, R91 ;  /* 0x0000005b60607221 */ /* 0x000fe20000010100 */
[----:B------:R-:W-:Y:S01]  /*29b0*/  FADD.FTZ R94, -R97, R94 ;  /* 0x0000005e615e7221 */ /* 0x000fe20000010100 */
[----:B------:R-:W-:Y:S01]  /*29c0*/  FFMA.FTZ R100, R99, R100, R102 ;  /* 0x0000006463647223 */ /* 0x000fe20000010066 */
[----:B------:R-:W-:Y:S01]  /*29d0*/  FADD.FTZ R0, -R86, R29 ;  /* 0x0000001d56007221 */ /* 0x000fe20000010100 */
[----:B------:R-:W-:Y:S01]  /*29e0*/  FADD.FTZ R88, -R88, R85 ;  /* 0x0000005558587221 */ /* 0x000fe20000010100 */
[----:B------:R-:W-:Y:S01]  /*29f0*/  FFMA.FTZ R29, R78, R90, R25 ;  /* 0x0000005a4e1d7223 */ /* 0x000fe20000010019 */
[----:B------:R-:W-:Y:S01]  /*2a00*/  FADD.FTZ R28, -R100, R95 ;  /* 0x0000005f641c7221 */ /* 0x000fe20000010100 */
[C---:B------:R-:W-:Y:S01]  /*2a10*/  FFMA.FTZ R85, R78.reuse, R96, R27 ;  /* 0x000000604e557223 */ /* 0x040fe2000001001b */
        /* <DEDUP_REMOVED lines=8> */
[C---:B------:R-:W-:Y:S02]  /*2aa0*/  FFMA.FTZ R26, R78.reuse, R84, R87 ;  /* 0x000000544e1a7223 */ /* 0x040fe40000010057 */
[----:B------:R-:W-:Y:S01]  /*2ab0*/  FFMA.FTZ R0, R78, R0, R27 ;  /* 0x000000004e007223 */ /* 0x000fe2000001001b */
[----:B------:R-:W-:Y:S01]  /*2ac0*/  F2FP.BF16.F32.PACK_AB R27, R28, R91 ;  /* 0x0000005b1c1b723e */ /* 0x000fe200000010ff */
[----:B------:R-:W-:Y:S01]  /*2ad0*/  FFMA.FTZ R24, R78, R24, R25 ;  /* 0x000000184e187223 */ /* 0x000fe20000010019 */
[----:B------:R-:W-:-:S02]  /*2ae0*/  F2FP.BF16.F32.PACK_AB R26, R89, R26 ;  /* 0x0000001a591a723e */ /* 0x000fc400000010ff */
[----:B------:R-:W-:Y:S02]  /*2af0*/  F2FP.BF16.F32.PACK_AB R25, R85, R0 ;  /* 0x000000005519723e */ /* 0x000fe400000010ff */
[----:B------:R-:W-:Y:S01]  /*2b00*/  F2FP.BF16.F32.PACK_AB R24, R29, R24 ;  /* 0x000000181d18723e */ /* 0x000fe200000010ff */
[----:B------:R-:W-:Y:S06]  /*2b10*/  BRA `(.L_x_134) ;  /* 0x0000000800047947 */ /* 0x000fec0003800000 */
.L_x_137:
[--C-:B------:R-:W-:Y:S01]  /*2b20*/  FFMA.FTZ R90, R99, R90, R102.reuse ;  /* 0x0000005a635a7223 */ /* 0x100fe20000010066 */
[----:B------:R-:W-:Y:S01]  /*2b30*/  SHF.L.U32 R25, R25, 0x10, RZ ;  /* 0x0000001019197819 */ /* 0x000fe200000006ff */
[C-C-:B------:R-:W-:Y:S01]  /*2b40*/  FFMA.FTZ R0, R99.reuse, R0, R102.reuse ;  /* 0x0000000063007223 */ /* 0x140fe20000010066 */
[C-C-:B------:R-:W-:Y:S01]  /*2b50*/  FFMA.FTZ R88, R99.reuse, R88, R102.reuse ;  /* 0x0000005863587223 */ /* 0x140fe20000010066 */
[----:B------:R-:W-:Y:S01]  /*2b60*/  FADD.FTZ R89, -R90, R89 ;  /* 0x000000595a597221 */ /* 0x000fe20000010100 */
[C-C-:B------:R-:W-:Y:S01]  /*2b70*/  FFMA.FTZ R100, R99.reuse, R100, R102.reuse ;  /* 0x0000006463647223 */ /* 0x140fe20000010066 */
[C-C-:B------:R-:W-:Y:S01]  /*2b80*/  FFMA.FTZ R86, R99.reuse, R86, R102.reuse ;  /* 0x0000005663567223 */ /* 0x140fe20000010066 */
[C-C-:B------:R-:W-:Y:S01]  /*2b90*/  FFMA.FTZ R96, R99.reuse, R96, R102.reuse ;  /* 0x0000006063607223 */ /* 0x140fe20000010066 */
[C-C-:B------:R-:W-:Y:S01]  /*2ba0*/  FFMA.FTZ R87, R99.reuse, R87, R102.reuse ;  /* 0x0000005763577223 */ /* 0x140fe20000010066 */
[----:B------:R-:W-:Y:S01]  /*2bb0*/  FFMA.FTZ R97, R99, R97, R102 ;  /* 0x0000006163617223 */ /* 0x000fe20000010066 */
[----:B------:R-:W-:Y:S01]  /*2bc0*/  FFMA.FTZ R89, R78, R89, R25 ;  /* 0x000000594e597223 */ /* 0x000fe20000010019 */
[----:B------:R-:W-:Y:S01]  /*2bd0*/  SHF.L.U32 R25, R24, 0x10, RZ ;  /* 0x0000001018197819 */ /* 0x000fe200000006ff */
[----:B------:R-:W-:Y:S01]  /*2be0*/  FADD.FTZ R27, -R0, R27 ;  /* 0x0000001b001b7221 */ /* 0x000fe20000010100 */
        /* <DEDUP_REMOVED lines=12> */
[C---:B------:R-:W-:Y:S01]  /*2cb0*/  FFMA.FTZ R25, R78.reuse, R100, R25 ;  /* 0x000000644e197223 */ /* 0x040fe20000010019 */
[C---:B------:R-:W-:Y:S01]  /*2cc0*/  FFMA.FTZ R24, R78.reuse, R85, R24 ;  /* 0x000000554e187223 */ /* 0x040fe20000010018 */
[C---:B------:R-:W-:Y:S01]  /*2cd0*/  FFMA.FTZ R17, R78.reuse, R96, R17 ;  /* 0x000000604e117223 */ /* 0x040fe20000010011 */
[C---:B------:R-:W-:Y:S01]  /*2ce0*/  FFMA.FTZ R19, R78.reuse, R94, R19 ;  /* 0x0000005e4e137223 */ /* 0x040fe20000010013 */
[C---:B------:R-:W-:Y:S01]  /*2cf0*/  FFMA.FTZ R18, R78.reuse, R87, R18 ;  /* 0x000000574e127223 */ /* 0x040fe20000010012 */
        /* <DEDUP_REMOVED lines=11> */
.L_x_136:
        /* <DEDUP_REMOVED lines=44> */
.L_x_138:
        /* <DEDUP_REMOVED lines=24> */
[C---:B------:R-:W-:Y:S01]  /*31f0*/  FFMA.FTZ R89, R78.reuse, R89, R25 ;  /* 0x000000594e597223 */ /* 0x040fe20000010019 */
[C---:B------:R-:W-:Y:S01]  /*3200*/  FFMA.FTZ R25, R78.reuse, R91, R28 ;  /* 0x0000005b4e197223 */ /* 0x040fe2000001001c */
[C---:B------:R-:W-:Y:S01]  /*3210*/  FFMA.FTZ R97, R78.reuse, R97, R26 ;  /* 0x000000614e617223 */ /* 0x040fe2000001001a */
        /* <DEDUP_REMOVED lines=16> */
[----:B------:R-:W-:-:S07]  /*3320*/  MOV R20, R24 ;  /* 0x0000001800147202 */ /* 0x000fce0000000f00 */
.L_x_134:
[----:B------:R-:W-:Y:S01]  /*3330*/  ISETP.NE.U32.AND P1, PT, RZ, UR4, PT ;  /* 0x00000004ff007c0c */ /* 0x000fe2000bf25070 */
[----:B------:R-:W0:Y:S01]  /*3340*/  LDC.64 R28, c[0x0][0x468] ;  /* 0x00011a00ff1c7b82 */ /* 0x000e220000000a00 */
[----:B------:R-:W-:Y:S02]  /*3350*/  ISETP.NE.U32.AND P2, PT, RZ, UR6, PT ;  /* 0x00000006ff007c0c */ /* 0x000fe4000bf45070 */
[----:B------:R-:W-:Y:S02]  /*3360*/  ISETP.NE.AND.EX P1, PT, RZ, UR5, PT, P1 ;  /* 0x00000005ff007c0c */ /* 0x000fe4000bf25310 */
[----:B------:R-:W-:Y:S02]  /*3370*/  ISETP.NE.AND.EX P2, PT, RZ, UR7, PT, P2 ;  /* 0x00000007ff007c0c */ /* 0x000fe4000bf45320 */
[----:B------:R-:W-:-:S04]  /*3380*/  ISETP.NE.U32.AND P3, PT, R92, RZ, PT ;  /* 0x000000ff5c00720c */ /* 0x000fc80003f65070 */
[----:B------:R-:W-:-:S05]  /*3390*/  ISETP.NE.AND.EX P3, PT, R93, RZ, PT, P3 ;  /* 0x000000ff5d00720c */ /* 0x000fca0003f65330 */
[----:B------:R-:W1:Y:S08]  /*33a0*/  @P1 LDC.64 R86, c[0x0][0x478] ;  /* 0x00011e00ff561b82 */ /* 0x000e700000000a00 */
[----:B------:R-:W2:Y:S01]  /*33b0*/  @P2 LDC.64 R88, c[0x0][0x470] ;  /* 0x00011c00ff582b82 */ /* 0x000ea20000000a00 */
[----:B0-----:R-:W-:-:S04]  /*33c0*/  IMAD.WIDE.U32 R84, R77, 0x10, R28 ;  /* 0x000000104d547825 */ /* 0x001fc800078e001c */
[----:B-1----:R-:W-:-:S05]  /*33d0*/  @P1 IMAD.WIDE.U32 R86, R77, 0x10, R86 ;  /* 0x000000104d561825 */ /* 0x002fca00078e0056 */
[----:B------:R0:W-:Y:S01]  /*33e0*/  @P1 STG.E.128 desc[UR10][R86.64], R20 ;  /* 0x0000001456001986 */ /* 0x0001e2000c101d0a */
[----:B--2---:R-:W-:-:S03]  /*33f0*/  @P2 IMAD.WIDE.U32 R88, R77, 0x10, R88 ;  /* 0x000000104d582825 */ /* 0x004fc600078e0058 */
[----:B------:R0:W-:Y:S04]  /*3400*/  STG.E.128 desc[UR10][R84.64], R24 ;  /* 0x0000001854007986 */ /* 0x0001e8000c101d0a */
[----:B------:R0:W-:Y:S01]  /*3410*/  @P2 STG.E.128 desc[UR10][R88.64], R16 ;  /* 0x0000001058002986 */ /* 0x0001e2000c101d0a */
[----:B------:R-:W-:Y:S05]  /*3420*/  @!P3 BRA `(.L_x_139) ;  /* 0x0000000800dcb947 */ /* 0x000fea0003800000 */
[----:B------:R-:W-:Y:S05]  /*3430*/  @!P1 BRA `(.L_x_140) ;  /* 0x00000004007c9947 */ /* 0x000fea0003800000 */
[----:B------:R-:W-:Y:S05]  /*3440*/  @!P2 BRA `(.L_x_141) ;  /* 0x0000000000c4a947 */ /* 0x000fea0003800000 */
[C-C-:B------:R-:W-:Y:S01]  /*3450*/  FFMA.FTZ R35, R99.reuse, R35, R102.reuse ;  /* 0x0000002363237223 */ /* 0x140fe20000010066 */
[--C-:B------:R-:W-:Y:S01]  /*3460*/  FFMA.FTZ R34, R99, R34, R102.reuse ;  /* 0x0000002263227223 */ /* 0x100fe20000010066 */
[----:B------:R-:W-:Y:S01]  /*3470*/  SHF.L.U32 R0, R13, 0x10, RZ ;  /* 0x000000100d007819 */ /* 0x000fe200000006ff */
[----:B------:R-:W-:Y:S01]  /*3480*/  FFMA.FTZ R36, R99, R36, R102 ;  /* 0x0000002463247223 */ /* 0x000fe20000010066 */
[----:B0-----:R-:W-:Y:S01]  /*3490*/  SHF.L.U32 R16, R14, 0x10, RZ ;  /* 0x000000100e107819 */ /* 0x001fe200000006ff */
[----:B------:R-:W-:Y:S01]  /*34a0*/  FADD.FTZ R35, -R35, R80 ;  /* 0x0000005023237221 */ /* 0x000fe20000010100 */
[----:B------:R-:W-:Y:S01]  /*34b0*/  FADD.FTZ R37, -R34, R37 ;  /* 0x0000002522257221 */ /* 0x000fe20000010100 */
[----:B------:R-:W-:Y:S01]  /*34c0*/  PRMT R19, R15, 0x7632, R19 ;  /* 0x000076320f137816 */ /* 0x000fe20000000013 */
[C---:B------:R-:W-:Y:S01]  /*34d0*/  FFMA.FTZ R81, R99.reuse, R81, R102 ;  /* 0x0000005163517223 */ /* 0x040fe20000010066 */
[C---:B------:R-:W-:Y:S01]  /*34e0*/  FFMA.FTZ R25, R78.reuse, R35, R0 ;  /* 0x000000234e197223 */ /* 0x040fe20000010000 */
[----:B------:R-:W-:Y:S01]  /*34f0*/  FFMA.FTZ R26, R78, R37, R16 ;  /* 0x000000254e1a7223 */ /* 0x000fe20000010010 */
[----:B------:R-:W-:Y:S01]  /*3500*/  PRMT R0, R12, 0x7632, R0 ;  /* 0x000076320c007816 */ /* 0x000fe20000000000 */
[C---:B------:R-:W-:Y:S01]  /*3510*/  FFMA.FTZ R82, R99.reuse, R82, R102 ;  /* 0x0000005263527223 */ /* 0x040fe20000010066 */
[----:B------:R-:W-:Y:S01]  /*3520*/  PRMT R18, R14, 0x7632, R18 ;  /* 0x000076320e127816 */ /* 0x000fe20000000012 */
[----:B------:R-:W-:Y:S01]  /*3530*/  FFMA.FTZ R83, R99, R83, R102 ;  /* 0x0000005363537223 */ /* 0x000fe20000010066 */
[----:B------:R-:W-:Y:S01]  /*3540*/  PRMT R16, R13, 0x7632, R16 ;  /* 0x000076320d107816 */ /* 0x000fe20000000010 */
        /* <DEDUP_REMOVED lines=33> */
.L_x_141:
        /* <DEDUP_REMOVED lines=45> */
.L_x_140:
        /* <DEDUP_REMOVED lines=46> */
.L_x_143:
[----:B------:R-:W-:Y:S01]  /*3d10*/  PRMT R0, R15, 0x7632, R0 ;  /* 0x000076320f007816 */ /* 0x000fe20000000000 */
[C-C-:B------:R-:W-:Y:S01]  /*3d20*/  FFMA.FTZ R33, R99.reuse, R33, R102.reuse ;  /* 0x0000002163217223 */ /* 0x140fe20000010066 */
[C-C-:B------:R-:W-:Y:S01]  /*3d30*/  FFMA.FTZ R98, R99.reuse, R98, R102.reuse ;  /* 0x0000006263627223 */ /* 0x140fe20000010066 */
[----:B------:R-:W-:Y:S01]  /*3d40*/  FFMA.FTZ R34, R99, R34, R102 ;  /* 0x0000002263227223 */ /* 0x000fe20000010066 */
[----:B0-----:R-:W-:Y:S01]  /*3d50*/  SHF.L.U32 R25, R0, 0x10, RZ ;  /* 0x0000001000197819 */ /* 0x001fe200000006ff */
[----:B------:R-:W-:Y:S01]  /*3d60*/  FADD.FTZ R33, -R33, R38 ;  /* 0x0000002621217221 */ /* 0x000fe20000010100 */
[----:B------:R-:W-:Y:S01]  /*3d70*/  SHF.L.U32 R24, R15, 0x10, RZ ;  /* 0x000000100f187819 */ /* 0x000fe200000006ff */
[----:B------:R-:W-:Y:S01]  /*3d80*/  FADD.FTZ R79, -R98, R79 ;  /* 0x0000004f624f7221 */ /* 0x000fe20000010100 */
[----:B------:R-:W-:Y:S01]  /*3d90*/  SHF.L.U32 R0, R14, 0x10, RZ ;  /* 0x000000100e007819 */ /* 0x000fe200000006ff */
[----:B------:R-:W-:Y:S01]  /*3da0*/  FADD.FTZ R37, -R34, R37 ;  /* 0x0000002522257221 */ /* 0x000fe20000010100 */
[----:B------:R-:W-:Y:S01]  /*3db0*/  FFMA.FTZ R83, R99, R83, R102 ;  /* 0x0000005363537223 */ /* 0x000fe20000010066 */
[C-C-:B------:R-:W-:Y:S01]  /*3dc0*/  FFMA.FTZ R34, R78.reuse, R79, R25.reuse ;  /* 0x0000004f4e227223 */ /* 0x140fe20000010019 */
[----:B------:R-:W-:Y:S01]  /*3dd0*/  FFMA.FTZ R27, R78, R33, R24 ;  /* 0x000000214e1b7223 */ /* 0x000fe20000010018 */
[----:B------:R-:W-:Y:S01]  /*3de0*/  PRMT R25, R14, 0x7632, R25 ;  /* 0x000076320e197816 */ /* 0x000fe20000000019 */
[----:B------:R-:W-:Y:S01]  /*3df0*/  FFMA.FTZ R37, R78, R37, R0 ;  /* 0x000000254e257223 */ /* 0x000fe20000010000 */
[----:B------:R-:W-:Y:S01]  /*3e00*/  PRMT R24, R13, 0x7632, R24 ;  /* 0x000076320d187816 */ /* 0x000fe20000000018 */
[C---:B------:R-:W-:Y:S01]  /*3e10*/  FFMA.FTZ R36, R99.reuse, R36, R102 ;  /* 0x0000002463247223 */ /* 0x040fe20000010066 */
[----:B------:R-:W-:Y:S01]  /*3e20*/  PRMT R0, R12, 0x7632, R0 ;  /* 0x000076320c007816 */ /* 0x000fe20000000000 */
        /* <DEDUP_REMOVED lines=23> */
.L_x_139:
[----:B------:R-:W-:Y:S05]  /*3fa0*/  @!P1 BRA `(.L_x_144) ;  /* 0x00000004001c9947 */ /* 0x000fea0003800000 */
[----:B------:R-:W-:Y:S05]  /*3fb0*/  @!P2 BRA `(.L_x_145) ;  /* 0x000000000094a947 */ /* 0x000fea0003800000 */
        /* <DEDUP_REMOVED lines=9> */
[----:B0-----:R-:W-:Y:S01]  /*4050*/  FADD.FTZ R17, -R81, R32 ;  /* 0x0000002051117221 */ /* 0x001fe20000010100 */
        /* <DEDUP_REMOVED lines=27> */
.L_x_145:
        /* <DEDUP_REMOVED lines=16> */
[C---:B0-----:R-:W-:Y:S01]  /*4310*/  FMUL.FTZ R24, R78.reuse, R39 ;  /* 0x000000274e187220 */ /* 0x041fe20000410000 */
        /* <DEDUP_REMOVED lines=16> */
.L_x_144:
        /* <DEDUP_REMOVED lines=34> */
.L_x_146:
        /* <DEDUP_REMOVED lines=28> */
.L_x_142:
[----:B------:R-:W0:Y:S01]  /*4800*/  @P1 LDC.64 R30, c[0x0][0x478] ;  /* 0x00011e00ff1e1b82 */ /* 0x000e220000000a00 */
[----:B------:R-:W-:-:S07]  /*4810*/  IMAD.WIDE.U32 R28, R73, 0x10, R28 ;  /* 0x00000010491c7825 */ /* 0x000fce00078e001c */
[----:B------:R-:W1:Y:S08]  /*4820*/  @P2 LDC.64 R32, c[0x0][0x470] ;  /* 0x00011c00ff202b82 */ /* 0x000e700000000a00 */
[----:B------:R-:W2:Y:S01]  /*4830*/  LDC.64 R34, c[0x0][0x380] ;  /* 0x0000e000ff227b82 */ /* 0x000ea20000000a00 */
[----:B0-----:R-:W-:-:S05]  /*4840*/  @P1 IMAD.WIDE.U32 R30, R73, 0x10, R30 ;  /* 0x00000010491e1825 */ /* 0x001fca00078e001e */
[----:B------:R0:W-:Y:S01]  /*4850*/  @P1 STG.E.128 desc[UR10][R30.64], R20 ;  /* 0x000000141e001986 */ /* 0x0001e2000c101d0a */
[----:B-1----:R-:W-:-:S03]  /*4860*/  @P2 IMAD.WIDE.U32 R32, R73, 0x10, R32 ;  /* 0x0000001049202825 */ /* 0x002fc600078e0020 */
[----:B------:R0:W-:Y:S04]  /*4870*/  STG.E.128 desc[UR10][R28.64], R24 ;  /* 0x000000181c007986 */ /* 0x0001e8000c101d0a */
[----:B------:R0:W-:Y:S01]  /*4880*/  @P2 STG.E.128 desc[UR10][R32.64], R16 ;  /* 0x0000001020002986 */ /* 0x0001e2000c101d0a */
[----:B--2---:R-:W-:-:S04]  /*4890*/  LEA R75, R34, R75, 0x2 ;  /* 0x0000004b224b7211 */ /* 0x004fc800078e10ff */
[----:B------:R-:W-:-:S13]  /*48a0*/  ISETP.GE.AND P1, PT, R75, R35, PT ;  /* 0x000000234b00720c */ /* 0x000fda0003f26270 */
[----:B0-----:R-:W-:Y:S05]  /*48b0*/  @!P1 BRA `(.L_x_147) ;  /* 0xffffffb800e89947 */ /* 0x001fea000383ffff */
[----:B------:R-:W-:Y:S05]  /*48c0*/  BSYNC B0 ;  /* 0x0000000000007941 */ /* 0x000fea0003800000 */
.L_x_126:
        /* <DEDUP_REMOVED lines=31> */
[----:B------:R-:W-:-:S07]  /*4ac0*/  MOV R32, R2 ;  /* 0x0000000200207202 */ /* 0x000fce0000000f00 */
.L_x_125:
[----:B------:R-:W-:Y:S05]  /*4ad0*/  BSYNC B1 ;  /* 0x0000000000017941 */ /* 0x000fea0003800000 */
.L_x_124:
[----:B------:R-:W0:Y:S01]  /*4ae0*/  S2R R40, SR_TID.X ;  /* 0x0000000000287919 */ /* 0x000e220000002100 */
[----:B------:R-:W-:Y:S01]  /*4af0*/  MOV R36, 0x400 ;  /* 0x0000040000247802 */ /* 0x000fe20000000f00 */
[----:B------:R-:W-:Y:S05]  /*4b00*/  WARPSYNC.ALL ;  /* 0x0000000000007948 */ /* 0x000fea0003800000 */
[----:B------:R-:W1:Y:S01]  /*4b10*/  S2R R37, SR_CgaCtaId ;  /* 0x0000000000257919 */ /* 0x000e620000008800 */
[----:B------:R-:W2:Y:S01]  /*4b20*/  S2UR UR4, SR_CTAID.X ;  /* 0x00000000000479c3 */ /* 0x000ea20000002500 */
[----:B------:R-:W3:Y:S01]  /*4b30*/  LDCU.128 UR16, c[0x0][0x440] ;  /* 0x00008800ff1077ac */ /* 0x000ee20008000c00 */
        /* <DEDUP_REMOVED lines=14> */
[----:B------:R-:W4:Y:S04]  /*4c20*/  LDS R3, [R37+0x200] ;  /* 0x0002000025037984 */ /* 0x000f280000000800 */
[----:B------:R-:W5:Y:S04]  /*4c30*/  LDS R36, [R37+0xa00] ;  /* 0x000a000025247984 */ /* 0x000f680000000800 */
[----:B------:R-:W3:Y:S04]  /*4c40*/  LDS R16, [R37+0x400] ;  /* 0x0004000025107984 */ /* 0x000ee80000000800 */
        /* <DEDUP_REMOVED lines=10> */
[----:B----4-:R-:W-:-:S03]  /*4cf0*/  FADD.FTZ R3, RZ, R3 ;  /* 0x00000003ff037221 */ /* 0x010fc60000010000 */
[----:B------:R-:W-:Y:S01]  /*4d00*/  LDS R24, [R37+0x1a00] ;  /* 0x001a000025187984 */ /* 0x000fe20000000800 */
[----:B-----5:R-:W-:-:S03]  /*4d10*/  FADD.FTZ R3, R3, R36 ;  /* 0x0000002403037221 */ /* 0x020fc60000010000 */
[----:B------:R-:W4:Y:S01]  /*4d20*/  LDS R27, [R37+0x1c00] ;  /* 0x001c0000251b7984 */ /* 0x000f220000000800 */
[----:B---3--:R-:W-:-:S03]  /*4d30*/  FADD.FTZ R16, RZ, R16 ;  /* 0x00000010ff107221 */ /* 0x008fc60000010000 */
[----:B------:R-:W3:Y:S01]  /*4d40*/  LDS R26, [R37+0x1e00] ;  /* 0x001e0000251a7984 */ /* 0x000ee20000000800 */
        /* <DEDUP_REMOVED lines=10> */
[----:B------:R-:W-:Y:S04]  /*4df0*/  STS.128 [R0+0x10], R12 ;  /* 0x0000100c00007388 */ /* 0x000fe80000000c00 */
[----:B------:R0:W-:Y:S01]  /*4e00*/  STS.128 [R0+0x400], R4 ;  /* 0x0004000400007388 */ /* 0x0001e20000000c00 */
[----:B----4-:R-:W-:-:S03]  /*4e10*/  FADD.FTZ R27, R16, R27 ;  /* 0x0000001b101b7221 */ /* 0x010fc60000010000 */
[----:B------:R1:W-:Y:S01]  /*4e20*/  STS.128 [R0+0x410], R8 ;  /* 0x0004100800007388 */ /* 0x0003e20000000c00 */
[----:B---3--:R-:W-:Y:S01]  /*4e30*/  FADD.FTZ R17, R17, R26 ;  /* 0x0000001a11117221 */ /* 0x008fe20000010000 */
[----:B------:R-:W-:Y:S08]  /*4e40*/  BAR.SYNC.DEFER_BLOCKING 0x0 ;  /* 0x0000000000007b1d */ /* 0x000ff00000010000 */
[----:B0-----:R-:W0:Y:S01]  /*4e50*/  LDC R4, c[0x0][0x388] ;  /* 0x0000e200ff047b82 */ /* 0x001e220000000800 */
[----:B------:R-:W-:Y:S01]  /*4e60*/  FADD.FTZ R7, R3, R24 ;  /* 0x0000001803077221 */ /* 0x000fe20000010000 */
[----:B------:R-:W2:Y:S04]  /*4e70*/  LDS R28, [R37] ;  /* 0x00000000251c7984 */ /* 0x000ea80000000800 */
[----:B------:R-:W3:Y:S04]  /*4e80*/  LDS R29, [R37+0x200] ;  /* 0x00020000251d7984 */ /* 0x000ee80000000800 */
[----:B------:R-:W4:Y:S01]  /*4e90*/  LDS R30, [R37+0x400] ;  /* 0x00040000251e7984 */ /* 0x000f220000000800 */
[----:B0-----:R-:W-:-:S03]  /*4ea0*/  IMAD R3, R4, UR4, RZ ;  /* 0x0000000404037c24 */ /* 0x001fc6000f8e02ff */
[----:B------:R-:W0:Y:S02]  /*4eb0*/  LDS R31, [R37+0x800] ;  /* 0x00080000251f7984 */ /* 0x000e240000000800 */
[----:B-1----:R-:W-:Y:S02]  /*4ec0*/  IADD3 R8, P0, PT, R3, R40, RZ ;  /* 0x0000002803087210 */ /* 0x002fe40007f1e0ff */
[----:B------:R-:W1:Y:S02]  /*4ed0*/  LDS R38, [R37+0xa00] ;  /* 0x000a000025267984 */ /* 0x000e640000000800 */
[----:B------:R-:W-:Y:S02]  /*4ee0*/  IADD3.X R3, PT, PT, RZ, RZ, RZ, P0, !PT ;  /* 0x000000ffff037210 */ /* 0x000fe400007fe4ff */
[----:B------:R-:W5:Y:S01]  /*4ef0*/  LDS R0, [R37+0x600] ;  /* 0x0006000025007984 */ /* 0x000f620000000800 */
[C---:B------:R-:W-:Y:S02]  /*4f00*/  SHF.L.U32 R4, R8.reuse, 0x2, RZ ;  /* 0x0000000208047819 */ /* 0x040fe400000006ff */
[----:B------:R-:W-:Y:S01]  /*4f10*/  SHF.L.U64.HI R8, R8, 0x2, R3 ;  /* 0x0000000208087819 */ /* 0x000fe20000010203 */
[----:B------:R-:W5:Y:S01]  /*4f20*/  LDS R41, [R37+0xc00] ;  /* 0x000c000025297984 */ /* 0x000f620000000800 */
[----:B------:R-:W-:-:S02]  /*4f30*/  IADD3 R2, P0, PT, R4, UR18, RZ ;  /* 0x0000001204027c10 */ /* 0x000fc4000ff1e0ff */
[----:B------:R-:W-:Y:S01]  /*4f40*/  IADD3 R4, P1, PT, R4, UR16, RZ ;  /* 0x0000001004047c10 */ /* 0x000fe2000ff3e0ff */
[----:B------:R-:W5:Y:S01]  /*4f50*/  LDS R33, [R37+0x1000] ;  /* 0x0010000025217984 */ /* 0x000f620000000800 */
[----:B------:R-:W-:-:S03]  /*4f60*/  IADD3.X R3, PT, PT, R8, UR19, RZ, P0, !PT ;  /* 0x0000001308037c10 */ /* 0x000fc600087fe4ff */
[----:B------:R-:W5:Y:S04]  /*4f70*/  LDS R12, [R37+0x1200] ;  /* 0x00120000250c7984 */ /* 0x000f680000000800 */
[----:B------:R-:W5:Y:S04]  /*4f80*/  LDS R5, [R37+0xe00] ;  /* 0x000e000025057984 */ /* 0x000f680000000800 */
[----:B------:R-:W5:Y:S01]  /*4f90*/  LDS R13, [R37+0x1400] ;  /* 0x00140000250d7984 */ /* 0x000f620000000800 */
[----:B--2---:R-:W-:-:S03]  /*4fa0*/  FADD.FTZ R28, RZ, R28 ;  /* 0x0000001cff1c7221 */ /* 0x004fc60000010000 */
[----:B------:R-:W2:Y:S01]  /*4fb0*/  LDS R11, [R37+0x1800] ;  /* 0x00180000250b7984 */ /* 0x000ea20000000800 */
[----:B---3--:R-:W-:-:S03]  /*4fc0*/  FADD.FTZ R29, RZ, R29 ;  /* 0x0000001dff1d7221 */ /* 0x008fc60000010000 */
[----:B------:R-:W3:Y:S01]  /*4fd0*/  LDS R15, [R37+0x1a00] ;  /* 0x001a0000250f7984 */ /* 0x000ee20000000800 */
[----:B----4-:R-:W-:-:S03]  /*4fe0*/  FADD.FTZ R30, RZ, R30 ;  /* 0x0000001eff1e7221 */ /* 0x010fc60000010000 */
[----:B------:R-:W4:Y:S01]  /*4ff0*/  LDS R9, [R37+0x1600] ;  /* 0x0016000025097984 */ /* 0x000f220000000800 */
[----:B0-----:R-:W-:-:S03]  /*5000*/  FADD.FTZ R28, R28, R31 ;  /* 0x0000001f1c1c7221 */ /* 0x001fc60000010000 */
[----:B------:R-:W0:Y:S01]  /*5010*/  LDS R6, [R37+0x1c00] ;  /* 0x001c000025067984 */ /* 0x000e220000000800 */
[----:B-1----:R-:W-:-:S03]  /*5020*/  FADD.FTZ R29, R29, R38 ;  /* 0x000000261d1d7221 */ /* 0x002fc60000010000 */
[----:B------:R-:W1:Y:S01]  /*5030*/  LDS R35, [R37+0x1e00] ;  /* 0x001e000025237984 */ /* 0x000e620000000800 */
[----:B-----5:R-:W-:Y:S01]  /*5040*/  FADD.FTZ R0, RZ, R0 ;  /* 0x00000000ff007221 */ /* 0x020fe20000010000 */
[----:B------:R-:W-:Y:S01]  /*5050*/  FADD.FTZ R30, R30, R41 ;  /* 0x000000291e1e7221 */ /* 0x000fe20000010000 */
[----:B------:R-:W-:Y:S01]  /*5060*/  FADD.FTZ R28, R28, R33 ;  /* 0x000000211c1c7221 */ /* 0x000fe20000010000 */
[----:B------:R-:W-:Y:S01]  /*5070*/  FADD.FTZ R12, R29, R12 ;  /* 0x0000000c1d0c7221 */ /* 0x000fe20000010000 */
[----:B------:R-:W-:Y:S01]  /*5080*/  FADD.FTZ R0, R0, R5 ;  /* 0x0000000500007221 */ /* 0x000fe20000010000 */
[----:B------:R-:W-:Y:S01]  /*5090*/  IADD3.X R5, PT, PT, R8, UR17, RZ, P1, !PT ;  /* 0x0000001108057c10 */ /* 0x000fe20008ffe4ff */
[----:B------:R-:W-:Y:S01]  /*50a0*/  FADD.FTZ R13, R30, R13 ;  /* 0x0000000d1e0d7221 */ /* 0x000fe20000010000 */
[----:B--2---:R-:W-:Y:S01]  /*50b0*/  FADD.FTZ R11, R28, R11 ;  /* 0x0000000b1c0b7221 */ /* 0x004fe20000010000 */
[----:B---3--:R-:W-:-:S04]  /*50c0*/  FADD.FTZ R15, R12, R15 ;  /* 0x0000000f0c0f7221 */ /* 0x008fc80000010000 */
[----:B------:R-:W-:Y:S01]  /*50d0*/  STG.E desc[UR10][R2.64], R11 ;  /* 0x0000000b02007986 */ /* 0x000fe2000c10190a */
[----:B----4-:R-:W-:-:S03]  /*50e0*/  FADD.FTZ R0, R0, R9 ;  /* 0x0000000900007221 */ /* 0x010fc60000010000 */
[----:B------:R-:W-:Y:S01]  /*50f0*/  STG.E desc[UR10][R4.64], R25 ;  /* 0x0000001904007986 */ /* 0x000fe2000c10190a */
[----:B0-----:R-:W-:-:S03]  /*5100*/  FADD.FTZ R13, R13, R6 ;  /* 0x000000060d0d7221 */ /* 0x001fc60000010000 */
[----:B------:R-:W-:Y:S01]  /*5110*/  STG.E desc[UR10][R2.64+0x200], R15 ;  /* 0x0002000f02007986 */ /* 0x000fe2000c10190a */
[----:B-1----:R-:W-:-:S03]  /*5120*/  FADD.FTZ R35, R0, R35 ;  /* 0x0000002300237221 */ /* 0x002fc60000010000 */
[----:B------:R-:W-:Y:S04]  /*5130*/  STG.E desc[UR10][R4.64+0x200], R7 ;  /* 0x0002000704007986 */ /* 0x000fe8000c10190a */
[----:B------:R-:W-:Y:S04]  /*5140*/  STG.E desc[UR10][R2.64+0x400], R13 ;  /* 0x0004000d02007986 */ /* 0x000fe8000c10190a */
[----:B------:R-:W-:Y:S04]  /*5150*/  STG.E desc[UR10][R4.64+0x400], R27 ;  /* 0x0004001b04007986 */ /* 0x000fe8000c10190a */
[----:B------:R-:W-:Y:S04]  /*5160*/  STG.E desc[UR10][R2.64+0x600], R35 ;  /* 0x0006002302007986 */ /* 0x000fe8000c10190a */
[----:B------:R-:W-:Y:S01]  /*5170*/  STG.E desc[UR10][R4.64+0x600], R17 ;  /* 0x0006001104007986 */ /* 0x000fe2000c10190a */
[----:B------:R-:W-:Y:S05]  /*5180*/  EXIT ;  /* 0x000000000000794d */ /* 0x000fea0003800000 */
.L_x_130:
[----:B------:R-:W-:Y:S01]  /*5190*/  HFMA2 R107, -RZ, RZ, 0, 5.9604644775390625e-08 ;  /* 0x00000001ff6b7431 */ /* 0x000fe200000001ff */
[----:B------:R-:W-:Y:S01]  /*51a0*/  BSSY B2, `(.L_x_148) ;  /* 0x0000007000027945 */ /* 0x000fe20003800000 */
[----:B------:R-:W-:Y:S02]  /*51b0*/  MOV R106, R126 ;  /* 0x0000007e006a7202 */ /* 0x000fe40000000f00 */
[----:B------:R-:W-:Y:S02]  /*51c0*/  MOV R108, 0x1f ;  /* 0x0000001f006c7802 */ /* 0x000fe40000000f00 */
[----:B------:R-:W-:-:S07]  /*51d0*/  MOV R105, 0xffffffff ;  /* 0xffffffff00697802 */ /* 0x000fce0000000f00 */
[----:B------:R-:W-:Y:S05]  /*51e0*/  WARPSYNC.COLLECTIVE R105, `(.L_x_149) ;  /* 0x0000000069087348 */ /* 0x000fea0003c00000 */
[----:B------:R0:W1:Y:S02]  /*51f0*/  SHFL.BFLY P1, R104, R106, R107, R108 ;  /* 0x0c00006b6a687389 */ /* 0x000064000002006c */
[----:B01----:R-:W-:Y:S05]  /*5200*/  ENDCOLLECTIVE ;  /* 0x000000000000791b */ /* 0x003fea0003800000 */
.L_x_149:
[----:B------:R-:W-:Y:S05]  /*5210*/  BSYNC B2 ;  /* 0x0000000000027941 */ /* 0x000fea0003800000 */
.L_x_148:
[----:B------:R-:W-:Y:S01]  /*5220*/  MOV R106, R127 ;  /* 0x0000007f006a7202 */ /* 0x000fe20000000f00 */
[----:B------:R-:W-:Y:S01]  /*5230*/  HFMA2 R107, -RZ, RZ, 0, 5.9604644775390625e-08 ;  /* 0x00000001ff6b7431 */ /* 0x000fe200000001ff */
[----:B------:R-:W-:Y:S02]  /*5240*/  MOV R108, 0x1f ;  /* 0x0000001f006c7802 */ /* 0x000fe40000000f00 */
[----:B------:R-:W-:Y:S02]  /*5250*/  MOV R105, 0xffffffff ;  /* 0xffffffff00697802 */ /* 0x000fe40000000f00 */
[----:B------:R-:W-:-:S07]  /*5260*/  MOV R25, R104 ;  /* 0x0000006800197202 */ /* 0x000fce0000000f00 */
[----:B------:R-:W-:Y:S05]  /*5270*/  WARPSYNC.COLLECTIVE R105, `(.L_x_150) ;  /* 0x0000000069087348 */ /* 0x000fea0003c00000 */
[----:B------:R0:W1:Y:S02]  /*5280*/  SHFL.BFLY P1, R104, R106, R107, R108 ;  /* 0x0c00006b6a687389 */ /* 0x000064000002006c */
[----:B01----:R-:W-:Y:S05]  /*5290*/  ENDCOLLECTIVE ;  /* 0x000000000000791b */ /* 0x003fea0003800000 */
.L_x_150:
[----:B------:R-:W-:-:S05]  /*52a0*/  FADD.FTZ R25, R25, R126 ;  /* 0x0000007e19197221 */ /* 0x000fca0000010000 */
[----:B------:R-:W-:Y:S01]  /*52b0*/  MOV R106, R25 ;  /* 0x00000019006a7202 */ /* 0x000fe20000000f00 */
[----:B------:R-:W-:Y:S01]  /*52c0*/  HFMA2 R107, -RZ, RZ, 0, 1.1920928955078125e-07 ;  /* 0x00000002ff6b7431 */ /* 0x000fe200000001ff */
[----:B------:R-:W-:-:S07]  /*52d0*/  MOV R24, R104 ;  /* 0x0000006800187202 */ /* 0x000fce0000000f00 */
[----:B------:R-:W-:Y:S05]  /*52e0*/  WARPSYNC.COLLECTIVE R105, `(.L_x_151) ;  /* 0x0000000069087348 */ /* 0x000fea0003c00000 */
[----:B------:R0:W1:Y:S02]  /*52f0*/  SHFL.BFLY P1, R104, R106, R107, R108 ;  /* 0x0c00006b6a687389 */ /* 0x000064000002006c */
[----:B01----:R-:W-:Y:S05]  /*5300*/  ENDCOLLECTIVE ;  /* 0x000000000000791b */ /* 0x003fea0003800000 */
.L_x_151:
[----:B------:R-:W-:-:S05]  /*5310*/  FADD.FTZ R24, R24, R127 ;  /* 0x0000007f18187221 */ /* 0x000fca0000010000 */
[----:B------:R-:W-:Y:S02]  /*5320*/  MOV R106, R24 ;  /* 0x00000018006a7202 */ /* 0x000fe40000000f00 */
[----:B------:R-:W-:-:S07]  /*5330*/  MOV R26, R104 ;  /* 0x00000068001a7202 */ /* 0x000fce0000000f00 */
[----:B------:R-:W-:Y:S05]  /*5340*/  WARPSYNC.COLLECTIVE R105, `(.L_x_152) ;  /* 0x0000000069087348 */ /* 0x000fea0003c00000 */
[----:B------:R0:W1:Y:S02]  /*5350*/  SHFL.BFLY P1, R104, R106, R107, R108 ;  /* 0x0c00006b6a687389 */ /* 0x000064000002006c */
[----:B01----:R-:W-:Y:S05]  /*5360*/  ENDCOLLECTIVE ;  /* 0x000000000000791b */ /* 0x003fea0003800000 */
.L_x_152:
[----:B------:R-:W-:Y:S01]  /*5370*/  FADD.FTZ R26, R25, R26 ;  /* 0x0000001a191a7221 */ /* 0x000fe20000010000 */
[----:B------:R-:W-:-:S04]  /*5380*/  PRMT R25, R8, 0x7632, R25 ;  /* 0x0000763208197816 */ /* 0x000fc80000000019 */
[----:B------:R-:W-:Y:S01]  /*5390*/  MOV R106, R26 ;  /* 0x0000001a006a7202 */ /* 0x000fe20000000f00 */
[----:B------:R-:W-:Y:S01]  /*53a0*/  HFMA2 R107, -RZ, RZ, 0, 2.384185791015625e-07 ;  /* 0x00000004ff6b7431 */ /* 0x000fe200000001ff */
[----:B------:R-:W-:-:S07]  /*53b0*/  MOV R99, R104 ;  /* 0x0000006800637202 */ /* 0x000fce0000000f00 */
[----:B------:R-:W-:Y:S05]  /*53c0*/  WARPSYNC.COLLECTIVE R105, `(.L_x_153) ;  /* 0x0000000069087348 */ /* 0x000fea0003c00000 */
[----:B------:R0:W1:Y:S02]  /*53d0*/  SHFL.BFLY P1, R104, R106, R107, R108 ;  /* 0x0c00006b6a687389 */ /* 0x000064000002006c */
[----:B01----:R-:W-:Y:S05]  /*53e0*/  ENDCOLLECTIVE ;  /* 0x000000000000791b */ /* 0x003fea0003800000 */
.L_x_153:
[----:B------:R-:W-:Y:S01]  /*53f0*/  FADD.FTZ R99, R24, R99 ;  /* 0x0000006318637221 */ /* 0x000fe20000010000 */
[----:B------:R-:W-:-:S04]  /*5400*/  PRMT R24, R11, 0x7632, R24 ;  /* 0x000076320b187816 */ /* 0x000fc80000000018 */
[----:B------:R-:W-:Y:S02]  /*5410*/  MOV R106, R99 ;  /* 0x00000063006a7202 */ /* 0x000fe40000000f00 */
[----:B------:R-:W-:-:S07]  /*5420*/  MOV R101, R104 ;  /* 0x0000006800657202 */ /* 0x000fce0000000f00 */
[----:B------:R-:W-:Y:S05]  /*5430*/  WARPSYNC.COLLECTIVE R105, `(.L_x_154) ;  /* 0x0000000069087348 */ /* 0x000fea0003c00000 */
[----:B------:R0:W1:Y:S02]  /*5440*/  SHFL.BFLY P1, R104, R106, R107, R108 ;  /* 0x0c00006b6a687389 */ /* 0x000064000002006c */
[----:B01----:R-:W-:Y:S05]  /*5450*/  ENDCOLLECTIVE ;  /* 0x000000000000791b */ /* 0x003fea0003800000 */
.L_x_154:
[----:B------:R-:W-:Y:S01]  /*5460*/  FADD.FTZ R101, R26, R101 ;  /* 0x000000651a657221 */ /* 0x000fe20000010000 */
[----:B------:R-:W-:-:S04]  /*5470*/  PRMT R26, R10, 0x7632, R26 ;  /* 0x000076320a1a7816 */ /* 0x000fc8000000001a */
[----:B------:R-:W-:Y:S01]  /*5480*/  MOV R106, R101 ;  /* 0x00000065006a7202 */ /* 0x000fe20000000f00 */
[----:B------:R-:W-:Y:S01]  /*5490*/  HFMA2 R107, -RZ, RZ, 0, 4.76837158203125e-07 ;  /* 0x00000008ff6b7431 */ /* 0x000fe200000001ff */
[----:B------:R-:W-:-:S07]  /*54a0*/  MOV R28, R104 ;  /* 0x00000068001c7202 */ /* 0x000fce0000000f00 */
[----:B------:R-:W-:Y:S05]  /*54b0*/  WARPSYNC.COLLECTIVE R105, `(.L_x_155) ;  /* 0x0000000069087348 */ /* 0x000fea0003c00000 */
[----:B------:R0:W1:Y:S02]  /*54c0*/  SHFL.BFLY P1, R104, R106, R107, R108 ;  /* 0x0c00006b6a687389 */ /* 0x000064000002006c */
[----:B01----:R-:W-:Y:S05]  /*54d0*/  ENDCOLLECTIVE ;  /* 0x000000000000791b */ /* 0x003fea0003800000 */
.L_x_155:
[----:B------:R-:W-:-:S05]  /*54e0*/  FADD.FTZ R28, R99, R28 ;  /* 0x0000001c631c7221 */ /* 0x000fca0000010000 */
[----:B------:R-:W-:Y:S02]  /*54f0*/  MOV R106, R28 ;  /* 0x0000001c006a7202 */ /* 0x000fe40000000f00 */
[----:B------:R-:W-:-:S07]  /*5500*/  MOV R102, R104 ;  /* 0x0000006800667202 */ /* 0x000fce0000000f00 */
[----:B------:R-:W-:Y:S05]  /*5510*/  WARPSYNC.COLLECTIVE R105, `(.L_x_156) ;  /* 0x0000000069087348 */ /* 0x000fea0003c00000 */
[----:B------:R0:W1:Y:S02]  /*5520*/  SHFL.BFLY P1, R104, R106, R107, R108 ;  /* 0x0c00006b6a687389 */ /* 0x000064000002006c */
[----:B01----:R-:W-:Y:S05]  /*5530*/  ENDCOLLECTIVE ;  /* 0x000000000000791b */ /* 0x003fea0003800000 */
.L_x_156:
[----:B------:R-:W-:Y:S01]  /*5540*/  FADD.FTZ R102, R101, R102 ;  /* 0x0000006665667221 */ /* 0x000fe20000010000 */
[----:B------:R-:W-:-:S04]  /*5550*/  PRMT R101, R11, 0x7632, R101 ;  /* 0x000076320b657816 */ /* 0x000fc80000000065 */
[----:B------:R-:W-:Y:S01]  /*5560*/  MOV R106, R102 ;  /* 0x00000066006a7202 */ /* 0x000fe20000000f00 */
[----:B------:R-:W-:Y:S01]  /*5570*/  HFMA2 R107, -RZ, RZ, 0, 9.5367431640625e-07 ;  /* 0x00000010ff6b7431 */ /* 0x000fe200000001ff */
[----:B------:R-:W-:-:S07]  /*5580*/  MOV R103, R104 ;  /* 0x0000006800677202 */ /* 0x000fce0000000f00 */
[----:B------:R-:W-:Y:S05]  /*5590*/  WARPSYNC.COLLECTIVE R105, `(.L_x_157) ;  /* 0x0000000069087348 */ /* 0x000fea0003c00000 */
[----:B------:R0:W1:Y:S02]  /*55a0*/  SHFL.BFLY P1, R104, R106, R107, R108 ;  /* 0x0c00006b6a687389 */ /* 0x000064000002006c */
[----:B01----:R-:W-:Y:S05]  /*55b0*/  ENDCOLLECTIVE ;  /* 0x000000000000791b */ /* 0x003fea0003800000 */
.L_x_157:
[----:B------:R-:W-:Y:S01]  /*55c0*/  FADD.FTZ R103, R28, R103 ;  /* 0x000000671c677221 */ /* 0x000fe20000010000 */
[----:B------:R-:W-:-:S04]  /*55d0*/  PRMT R28, R9, 0x7632, R28 ;  /* 0x00007632091c7816 */ /* 0x000fc8000000001c */
[----:B------:R-:W-:Y:S02]  /*55e0*/  MOV R106, R103 ;  /* 0x00000067006a7202 */ /* 0x000fe40000000f00 */
[----:B------:R-:W-:-:S07]  /*55f0*/  MOV R99, R104 ;  /* 0x0000006800637202 */ /* 0x000fce0000000f00 */
[----:B------:R-:W-:Y:S05]  /*5600*/  WARPSYNC.COLLECTIVE R105, `(.L_x_158) ;  /* 0x0000000069087348 */ /* 0x000fea0003c00000 */
[----:B------:R0:W1:Y:S02]  /*5610*/  SHFL.BFLY P1, R104, R106, R107, R108 ;  /* 0x0c00006b6a687389 */ /* 0x000064000002006c */
[----:B01----:R-:W-:Y:S05]  /*5620*/  ENDCOLLECTIVE ;  /* 0x000000000000791b */ /* 0x003fea0003800000 */
.L_x_158:
[----:B------:R-:W-:Y:S02]  /*5630*/  PRMT R105, R10, 0x7632, R105 ;  /* 0x000076320a697816 */ /* 0x000fe40000000069 */
[----:B------:R-:W-:Y:S01]  /*5640*/  PRMT R106, R9, 0x7632, R106 ;  /* 0x00007632096a7816 */ /* 0x000fe2000000006a */
[----:B------:R-:W-:Y:S06]  /*5650*/  BRA `(.L_x_159) ;  /* 0xffffffc800287947 */ /* 0x000fec000383ffff */
.L_x_160:
        /* <DEDUP_REMOVED lines=10> */
.L_x_3889:


//--------------------- .text._ZN10layer_norm31ln_parallel_residual_bwd_kernelINS_13Kernel_traitsI13__nv_bfloat16S2_S2_S2_fjLj512ELj1ELj4ELj1ELj16ENS_18Kernel_traits_baseILj512ES2_S2_S2_S2_fjLj128EEEEELb1ELb0ELb0EEEvNS_9BwdParamsE --------------------------
	.section	.text._ZN10layer_norm31ln_parallel_residual_bwd_kernelINS_13Kernel_traitsI13__nv_bfloat16S2_S2_S2_fjLj512ELj1ELj4ELj1ELj16ENS_18Kernel_traits_baseILj512ES2_S2_S2_S2_fjLj128EEEEELb1ELb0ELb0EEEvNS_9BwdParamsE,"ax",@progbits
	.align	128
        .global         _ZN10layer_norm31ln_parallel_residual_bwd_kernelINS_13Kernel_traitsI13__nv_bfloat16S2_S2_S2_fjLj512ELj1ELj4ELj1ELj16ENS_18Kernel_traits_baseILj512ES2_S2_S2_S2_fjLj128EEEEELb1ELb0ELb0EEEvNS_9BwdParamsE
        .type           _ZN10layer_norm31ln_parallel_residual_bwd_kernelINS_13Kernel_traitsI13__nv_bfloat16S2_S2_S2_fjLj512ELj1ELj4ELj1ELj16ENS_18Kernel_traits_baseILj512ES2_S2_S2_S2_fjLj128EEEEELb1ELb0ELb0EEEvNS_9BwdParamsE,@function
        .size           _ZN10layer_norm31ln_parallel_residual_bwd_kernelINS_13Kernel_traitsI13__nv_bfloat16S2_S2_S2_fjLj512ELj1ELj4ELj1ELj16ENS_18Kernel_traits_baseILj512ES2_S2_S2_S2_fjLj128EEEEELb1ELb0ELb0EEEvNS_9BwdParamsE,(.L_x_3890 - _ZN10layer_norm31ln_parallel_residual_bwd_kernelINS_13Kernel_traitsI13__nv_bfloat16S2_S2_S2_fjLj512ELj1ELj4ELj1ELj16ENS_18Kernel_traits_baseILj512ES2_S2_S2_S2_fjLj128EEEEELb1ELb0ELb0EEEvNS_9BwdParamsE)
        .other          _ZN10layer_norm31ln_parallel_residual_bwd_kernelINS_13Kernel_traitsI13__nv_bfloat16S2_S2_S2_fjLj512ELj1ELj4ELj1ELj16ENS_18Kernel_traits_baseILj512ES2_S2_S2_S2_fjLj128EEEEELb1ELb0ELb0EEEvNS_9BwdParamsE,@"STO_CUDA_ENTRY STV_DEFAULT"
_ZN10layer_norm31ln_parallel_residual_bwd_kernelINS_13Kernel_traitsI13__nv_bfloat16S2_S2_S2_fjLj512ELj1ELj4ELj1ELj16ENS_18Kernel_traits_baseILj512ES2_S2_S2_S2_fjLj128EEEEELb1ELb0ELb0EEEvNS_9BwdParamsE:
.text._ZN10layer_norm31ln_parallel_residual_bwd_kernelINS_13Kernel_traitsI13__nv_bfloat16S2_S2_S2_fjLj512ELj1ELj4ELj1ELj16ENS_18Kernel_traits_baseILj512ES2_S2_S2_S2_fjLj128EEEEELb1ELb0ELb0EEEvNS_9BwdParamsE:
[----:B------:R-:W-:Y:S01]  /*0000*/  LDC R1, c[0x0][0x37c] ;  /* 0x0000df00ff017b82 */ /* 0x000fe20000000800 */
[----:B------:R-:W0:Y:S01]  /*0010*/  S2R R113, SR_TID.X ;  /* 0x0000000000717919 */ /* 0x000e220000002100 */
[----:B------:R-:W1:Y:S06]  /*0020*/  LDCU UR4, c[0x0][0x388] ;  /* 0x00007100ff0477ac */ /* 0x000e6c0008000800 */
[----:B------:R-:W2:Y:S01]  /*0030*/  LDC.64 R6, c[0x0][0x3d8] ;  /* 0x0000f600ff067b82 */ /* 0x000ea20000000a00 */
[----:B------:R-:W3:Y:S01]  /*0040*/  LDCU.64 UR8, c[0x0][0x358] ;  /* 0x00006b00ff0877ac */ /* 0x000ee20008000a00 */
[----:B------:R-:W4:Y:S06]  /*0050*/  LDCU UR10, c[0x0][0x384] ;  /* 0x00007080ff0a77ac */ /* 0x000f2c0008000800 */
[----:B------:R-:W4:Y:S01]  /*0060*/  S2UR UR7, SR_CTAID.X ;  /* 0x00000000000779c3 */ /* 0x000f220000002500 */
[----:B------:R-:W0:Y:S01]  /*0070*/  LDCU UR14, c[0x0][0x408] ;  /* 0x00008100ff0e77ac */ /* 0x000e220008000800 */
[----:B------:R-:W0:Y:S06]  /*0080*/  LDCU UR15, c[0x0][0x388] ;  /* 0x00007100ff0f77ac */ /* 0x000e2c0008000800 */
[----:B------:R-:W4:Y:S01]  /*0090*/  LDC.64 R8, c[0x0][0x3d0] ;  /* 0x0000f400ff087b82 */ /* 0x000f220000000a00 */
[----:B-1----:R-:W-:-:S07]  /*00a0*/  MOV R112, UR4 ;  /* 0x0000000400707c02 */ /* 0x002fce0008000f00 */
[----:B------:R-:W1:Y:S01]  /*00b0*/  LDC.64 R10, c[0x0][0x3d8] ;  /* 0x0000f600ff0a7b82 */ /* 0x000e620000000a00 */
[----:B------:R-:W-:Y:S01]  /*00c0*/  SHF.R.S32.HI R3, RZ, 0x1f, R112 ;  /* 0x0000001fff037819 */ /* 0x000fe20000011470 */
[----:B------:R-:W1:Y:S03]  /*00d0*/  LDCU UR11, c[0x0][0x400] ;  /* 0x00008000ff0b77ac */ /* 0x000e660008000800 */
[----:B------:R-:W-:Y:S01]  /*00e0*/  LEA.HI R0, R3, R112, RZ, 0x3 ;  /* 0x0000007003007211 */ /* 0x000fe200078f18ff */
[----:B------:R-:W1:Y:S01]  /*00f0*/  LDCU.64 UR4, c[0x0][0x478] ;  /* 0x00008f00ff0477ac */ /* 0x000e620008000a00 */
[C---:B0-----:R-:W-:Y:S02]  /*0100*/  LOP3.LUT R5, R113.reuse, 0x1f, RZ, 0xc, !PT ;  /* 0x0000001f71057812 */ /* 0x041fe400078e0cff */
[----:B------:R-:W-:Y:S01]  /*0110*/  LOP3.LUT R2, R113, 0x1f, RZ, 0xc0, !PT ;  /* 0x0000001f71027812 */ /* 0x000fe200078ec0ff */
[----:B------:R-:W0:Y:S01]  /*0120*/  LDCU.64 UR24, c[0x0][0x438] ;  /* 0x00008700ff1877ac */ /* 0x000e220008000a00 */
[----:B------:R-:W-:-:S02]  /*0130*/  LEA.HI.SX32 R0, R0, R5, 0x1d ;  /* 0x0000000500007211 */ /* 0x000fc400078feaff */
[----:B------:R-:W0:Y:S01]  /*0140*/  LDC.64 R4, c[0x0][0x3d0] ;  /* 0x0000f400ff047b82 */ /* 0x000e220000000a00 */
[----:B------:R-:W-:Y:S01]  /*0150*/  IMAD.MOV.U32 R3, RZ, RZ, R2 ;  /* 0x000000ffff037224 */ /* 0x000fe200078e0002 */
[C---:B------:R-:W-:Y:S01]  /*0160*/  ISETP.GE.U32.AND P3, PT, R0.reuse, 0x20, PT ;  /* 0x000000200000780c */ /* 0x040fe20003f66070 */
[----:B------:R-:W0:Y:S01]  /*0170*/  LDCU.64 UR12, c[0x0][0x470] ;  /* 0x00008e00ff0c77ac */ /* 0x000e220008000a00 */
[----:B------:R-:W-:-:S11]  /*0180*/  ISETP.GE.U32.AND P0, PT, R0, 0x40, PT ;  /* 0x000000400000780c */ /* 0x000fd60003f06070 */
[C---:B--2---:R-:W-:Y:S01]  /*0190*/  @P3 IMAD.WIDE.U32 R6, R2.reuse, 0x10, R6 ;  /* 0x0000001002063825 */ /* 0x044fe200078e0006 */
[----:B------:R-:W-:-:S04]  /*01a0*/  @P3 LOP3.LUT R3, R2, 0x20, RZ, 0xfc, !PT ;  /* 0x0000002002033812 */ /* 0x000fc800078efcff */
[----:B---3--:R2:W5:Y:S01]  /*01b0*/  @P3 LDG.E.128 R76, desc[UR8][R6.64] ;  /* 0x00000008064c3981 */ /* 0x008562000c1e1d00 */
[----:B----4-:R-:W-:Y:S01]  /*01c0*/  USHF.L.U32 UR6, UR7, 0x2, URZ ;  /* 0x0000000207067899 */ /* 0x010fe200080006ff */
[----:B------:R-:W-:Y:S01]  /*01d0*/  SHF.R.U32.HI R113, RZ, 0x5, R113 ;  /* 0x00000005ff717819 */ /* 0x000fe20000011671 */
[----:B------:R-:W-:-:S04]  /*01e0*/  @P0 IMAD.WIDE.U32 R8, R3, 0x10, R8 ;  /* 0x0000001003080825 */ /* 0x000fc800078e0008 */
[----:B0-----:R-:W-:Y:S01]  /*01f0*/  @P3 IMAD.WIDE.U32 R4, R2, 0x10, R4 ;  /* 0x0000001002043825 */ /* 0x001fe200078e0004 */
[----:B------:R-:W-:Y:S01]  /*0200*/  LOP3.LUT R113, R113, UR6, RZ, 0xfc, !PT ;  /* 0x0000000671717c12 */ /* 0x000fe2000f8efcff */
[----:B------:R2:W5:Y:S02]  /*0210*/  @P0 LDG.E.128 R140, desc[UR8][R8.64] ;  /* 0x00000008088c0981 */ /* 0x000564000c1e1d00 */
[----:B-1----:R-:W-:Y:S02]  /*0220*/  @P0 IMAD.WIDE.U32 R10, R3, 0x10, R10 ;  /* 0x00000010030a0825 */ /* 0x002fe400078e000a */
[----:B------:R2:W5:Y:S04]  /*0230*/  @P3 LDG.E.128 R80, desc[UR8][R4.64] ;  /* 0x0000000804503981 */ /* 0x000568000c1e1d00 */
[----:B------:R2:W5:Y:S01]  /*0240*/  @P0 LDG.E.128 R84, desc[UR8][R10.64] ;  /* 0x000000080a540981 */ /* 0x000562000c1e1d00 */
[----:B------:R-:W-:Y:S01]  /*0250*/  ISETP.GE.AND P0, PT, R113, UR10, PT ;  /* 0x0000000a71007c0c */ /* 0x000fe2000bf06270 */
        /* <DEDUP_REMOVED lines=32> */
[----:B------:R-:W-:Y:S01]  /*0460*/  CS2R R14, SRZ ;  /* 0x00000000000e7805 */ /* 0x000fe2000001ff00 */
[----:B--2---:R-:W-:Y:S06]  /*0470*/  @P0 BRA `(.L_x_162) ;  /* 0x0000006400600947 */ /* 0x004fec0003800000 */
[----:B------:R-:W0:Y:S01]  /*0480*/  LDC.U8 R153, c[0x0][0x410] ;  /* 0x00010400ff997b82 */ /* 0x000e220000000000 */
        /* <DEDUP_REMOVED lines=45> */
[----:B0-----:R-:W-:Y:S02]  /*0760*/  ISETP.NE.AND P4, PT, R153, RZ, PT ;  /* 0x000000ff9900720c */ /* 0x001fe40003f85270 */
[----:B------:R-:W-:Y:S02]  /*0770*/  CS2R R18, SRZ ;  /* 0x0000000000127805 */ /* 0x000fe4000001ff00 */
[----:B------:R-:W-:-:S02]  /*0780*/  CS2R R12, SRZ ;  /* 0x00000000000c7805 */ /* 0x000fc4000001ff00 */
[----:B------:R-:W-:-:S07]  /*0790*/  CS2R R14, SRZ ;  /* 0x00000000000e7805 */ /* 0x000fce000001ff00 */
.L_x_188:
[----:B0-----:R-:W0:Y:S08]  /*07a0*/  LDC.64 R96, c[0x0][0x3c0] ;  /* 0x0000f000ff607b82 */ /* 0x001e300000000a00 */
[----:B------:R-:W1:Y:S01]  /*07b0*/  LDC.64 R98, c[0x0][0x3c8] ;  /* 0x0000f200ff627b82 */ /* 0x000e620000000a00 */
[----:B0-----:R-:W-:-:S06]  /*07c0*/  IMAD.WIDE R96, R113, 0x4, R96 ;  /* 0x0000000471607825 */ /* 0x001fcc00078e0260 */
[----:B------:R-:W2:Y:S01]  /*07d0*/  LDG.E R96, desc[UR8][R96.64] ;  /* 0x0000000860607981 */ /* 0x000ea2000c1e1900 */
[----:B-1----:R-:W-:-:S05]  /*07e0*/  IMAD.WIDE R98, R113, 0x4, R98 ;  /* 0x0000000471627825 */ /* 0x002fca00078e0262 */
[----:B-----5:R0:W5:Y:S01]  /*07f0*/  LDG.E R115, desc[UR8][R98.64] ;  /* 0x0000000862737981 */ /* 0x020162000c1e1900 */
[----:B------:R-:W-:Y:S01]  /*0800*/  MOV R112, UR15 ;  /* 0x0000000f00707c02 */ /* 0x000fe20008000f00 */
[----:B------:R-:W-:Y:S01]  /*0810*/  BSSY.RECONVERGENT B1, `(.L_x_163) ;  /* 0x00000a7000017945 */ /* 0x000fe20003800200 */
[----:B------:R-:W-:Y:S01]  /*0820*/  HFMA2 R154, -RZ, RZ, 0, 0 ;  /* 0x00000000ff9a7431 */ /* 0x000fe200000001ff */
[----:B------:R-:W-:Y:S01]  /*0830*/  ISETP.GE.U32.AND P2, PT, R0, 0x40, PT ;  /* 0x000000400000780c */ /* 0x000fe20003f46070 */
[----:B------:R-:W-:Y:S02]  /*0840*/  IMAD.MOV.U32 R151, RZ, RZ, RZ ;  /* 0x000000ffff977224 */ /* 0x000fe400078e00ff */
[----:B------:R-:W-:-:S05]  /*0850*/  IMAD R104, R113, R112, RZ ;  /* 0x0000007071687224 */ /* 0x000fca00078e02ff */
[----:B------:R-:W-:-:S04]  /*0860*/  SHF.R.S32.HI R105, RZ, 0x1f, R104 ;  /* 0x0000001fff697819 */ /* 0x000fc80000011468 */
[----:B------:R-:W-:-:S04]  /*0870*/  LEA.HI R105, R105, R104, RZ, 0x3 ;  /* 0x0000006869697211 */ /* 0x000fc800078f18ff */
[----:B------:R-:W-:-:S05]  /*0880*/  LEA.HI.SX32 R114, R105, R2, 0x1d ;  /* 0x0000000269727211 */ /* 0x000fca00078feaff */
[----:B------:R-:W-:Y:S01]  /*0890*/  IMAD.MOV.U32 R155, RZ, RZ, R114 ;  /* 0x000000ffff9b7224 */ /* 0x000fe200078e0072 */
[----:B--2---:R-:W-:Y:S02]  /*08a0*/  FSEL R144, R96, RZ, !P4 ;  /* 0x000000ff60907208 */ /* 0x004fe40006000000 */
[----:B------:R-:W-:Y:S01]  /*08b0*/  ISETP.NE.AND P4, PT, R153, RZ, PT ;  /* 0x000000ff9900720c */ /* 0x000fe20003f85270 */
[----:B0-----:R-:W-:-:S12]  /*08c0*/  @!P3 BRA `(.L_x_164) ;  /* 0x00000008006cb947 */ /* 0x001fd80003800000 */
[----:B------:R-:W0:Y:S08]  /*08d0*/  LDC.64 R104, c[0x0][0x428] ;  /* 0x00010a00ff687b82 */ /* 0x000e300000000a00 */
[----:B------:R-:W1:Y:S08]  /*08e0*/  LDC.64 R108, c[0x0][0x430] ;  /* 0x00010c00ff6c7b82 */ /* 0x000e700000000a00 */
[----:B------:R-:W2:Y:S01]  /*08f0*/  LDC.64 R96, c[0x0][0x3a8] ;  /* 0x0000ea00ff607b82 */ /* 0x000ea20000000a00 */
[----:B0-----:R-:W-:-:S07]  /*0900*/  IMAD.WIDE.U32 R104, R114, 0x10, R104 ;  /* 0x0000001072687825 */ /* 0x001fce00078e0068 */
[----:B------:R-:W0:Y:S01]  /*0910*/  LDC.64 R100, c[0x0][0x3b0] ;  /* 0x0000ec00ff647b82 */ /* 0x000e220000000a00 */
[----:B------:R-:W3:Y:S01]  /*0920*/  LDG.E.128 R104, desc[UR8][R104.64] ;  /* 0x0000000868687981 */ /* 0x000ee2000c1e1d00 */
[----:B-1----:R-:W-:-:S06]  /*0930*/  IMAD.WIDE.U32 R108, R114, 0x10, R108 ;  /* 0x00000010726c7825 */ /* 0x002fcc00078e006c */
[----:B------:R-:W4:Y:S01]  /*0940*/  LDG.E.128 R108, desc[UR8][R108.64] ;  /* 0x000000086c6c7981 */ /* 0x000f22000c1e1d00 */
[----:B--2---:R-:W-:-:S06]  /*0950*/  IMAD.WIDE.U32 R96, R114, 0x10, R96 ;  /* 0x0000001072607825 */ /* 0x004fcc00078e0060 */
[----:B------:R-:W2:Y:S01]  /*0960*/  LDG.E.128 R96, desc[UR8][R96.64] ;  /* 0x0000000860607981 */ /* 0x000ea2000c1e1d00 */
[----:B------:R-:W-:Y:S01]  /*0970*/  ISETP.NE.U32.AND P0, PT, RZ, UR24, PT ;  /* 0x00000018ff007c0c */ /* 0x000fe2000bf05070 */
[C---:B0-----:R-:W-:Y:S01]  /*0980*/  IMAD.WIDE.U32 R100, R114.reuse, 0x8, R100 ;  /* 0x0000000872647825 */ /* 0x041fe200078e0064 */
[----:B------:R-:W-:Y:S02]  /*0990*/  ISETP.NE.U32.AND P1, PT, RZ, UR12, PT ;  /* 0x0000000cff007c0c */ /* 0x000fe4000bf25070 */
[----:B------:R-:W-:Y:S02]  /*09a0*/  ISETP.NE.AND.EX P0, PT, RZ, UR25, PT, P0 ;  /* 0x00000019ff007c0c */ /* 0x000fe4000bf05300 */
[----:B------:R-:W-:Y:S01]  /*09b0*/  ISETP.NE.AND.EX P1, PT, RZ, UR13, PT, P1 ;  /* 0x0000000dff007c0c */ /* 0x000fe2000bf25310 */
[----:B------:R-:W5:Y:S10]  /*09c0*/  LDG.E.64 R100, desc[UR8][R100.64] ;  /* 0x0000000864647981 */ /* 0x000f74000c1e1b00 */
[----:B------:R-:W0:Y:S08]  /*09d0*/  @P0 LDC.64 R116, c[0x0][0x438] ;  /* 0x00010e00ff740b82 */ /* 0x000e300000000a00 */
[----:B------:R-:W1:Y:S01]  /*09e0*/  @P1 LDC.64 R118, c[0x0][0x3b8] ;  /* 0x0000ee00ff761b82 */ /* 0x000e620000000a00 */
[----:B0-----:R-:W-:-:S05]  /*09f0*/  @P0 IMAD.WIDE.U32 R116, R114, 0x10, R116 ;  /* 0x0000001072740825 */ /* 0x001fca00078e0074 */
[----:B------:R0:W5:Y:S01]  /*0a00*/  @P0 LDG.E.128 R8, desc[UR8][R116.64] ;  /* 0x0000000874080981 */ /* 0x000162000c1e1d00 */
[----:B-1----:R-:W-:-:S05]  /*0a10*/  @P1 IMAD.WIDE.U32 R118, R114, 0x8, R118 ;  /* 0x0000000872761825 */ /* 0x002fca00078e0076 */
[----:B------:R1:W5:Y:S01]  /*0a20*/  @P1 LDG.E.64 R158, desc[UR8][R118.64] ;  /* 0x00000008769e1981 */ /* 0x000362000c1e1b00 */
[----:B0-----:R-:W-:Y:S02]  /*0a30*/  IMAD.U32 R116, R80, 0x10000, RZ ;  /* 0x0001000050747824 */ /* 0x001fe400078e00ff */
[----:B------:R-:W-:Y:S02]  /*0a40*/  IMAD.U32 R117, R81, 0x10000, RZ ;  /* 0x0001000051757824 */ /* 0x000fe400078e00ff */
[----:B-1----:R-:W-:Y:S02]  /*0a50*/  IMAD.U32 R119, R83, 0x10000, RZ ;  /* 0x0001000053777824 */ /* 0x002fe400078e00ff */
[----:B------:R-:W-:Y:S02]  /*0a60*/  IMAD.U32 R120, R169, 0x10000, RZ ;  /* 0x00010000a9787824 */ /* 0x000fe400078e00ff */
[----:B------:R-:W-:Y:S01]  /*0a70*/  IMAD.U32 R118, R82, 0x10000, RZ ;  /* 0x0001000052767824 */ /* 0x000fe200078e00ff */
[----:B------:R-:W-:-:S02]  /*0a80*/  SHF.L.U32 R179, R162, 0x10, RZ ;  /* 0x00000010a2b37819 */ /* 0x000fc400000006ff */
[C---:B---3--:R-:W-:Y:S01]  /*0a90*/  PRMT R3, R104.reuse, 0x7632, R3 ;  /* 0x0000763268037816 */ /* 0x048fe20000000003 */
[C---:B------:R-:W-:Y:S01]  /*0aa0*/  IMAD.U32 R146, R105.reuse, 0x10000, RZ ;  /* 0x0001000069927824 */ /* 0x040fe200078e00ff */
[----:B------:R-:W-:Y:S02]  /*0ab0*/  SHF.L.U32 R145, R104, 0x10, RZ ;  /* 0x0000001068917819 */ /* 0x000fe400000006ff */
[----:B------:R-:W-:Y:S02]  /*0ac0*/  PRMT R121, R105, 0x7632, R121 ;  /* 0x0000763269797816 */ /* 0x000fe40000000079 */
[----:B------:R-:W-:Y:S02]  /*0ad0*/  SHF.L.U32 R104, R76, 0x10, RZ ;  /* 0x000000104c687819 */ /* 0x000fe400000006ff */
[----:B----4-:R-:W-:Y:S01]  /*0ae0*/  SHF.L.U32 R105, R108, 0x10, RZ ;  /* 0x000000106c697819 */ /* 0x010fe200000006ff */
[C---:B------:R-:W-:Y:S01]  /*0af0*/  IMAD.U32 R160, R107.reuse, 0x10000, RZ ;  /* 0x000100006ba07824 */ /* 0x040fe200078e00ff */
[----:B------:R-:W-:Y:S01]  /*0b00*/  PRMT R155, R107, 0x7632, R155 ;  /* 0x000076326b9b7816 */ /* 0x000fe2000000009b */
[C---:B------:R-:W-:Y:S01]  /*0b10*/  IMAD.U32 R161, R111.reuse, 0x10000, RZ ;  /* 0x000100006fa17824 */ /* 0x040fe200078e00ff */
[----:B------:R-:W-:Y:S01]  /*0b20*/  PRMT R152, R111, 0x7632, R152 ;  /* 0x000076326f987816 */ /* 0x000fe20000000098 */
[----:B------:R-:W-:Y:S01]  /*0b30*/  FMUL.FTZ R107, R104, R105 ;  /* 0x00000069686b7220 */ /* 0x000fe20000410000 */
[----:B------:R-:W-:-:S02]  /*0b40*/  PRMT R108, R108, 0x7632, R108 ;  /* 0x000076326c6c7816 */ /* 0x000fc4000000006c */
[----:B------:R-:W-:Y:S01]  /*0b50*/  SHF.L.U32 R111, R79, 0x10, RZ ;  /* 0x000000104f6f7819 */ /* 0x000fe200000006ff */
[----:B------:R-:W-:Y:S01]  /*0b60*/  FFMA.FTZ R116, R116, R145, R107 ;  /* 0x0000009174747223 */ /* 0x000fe2000001006b */
[----:B------:R-:W-:Y:S01]  /*0b70*/  SHF.L.U32 R104, R168, 0x10, RZ ;  /* 0x00000010a8687819 */ /* 0x000fe200000006ff */
[----:B------:R-:W-:Y:S01]  /*0b80*/  IMAD.U32 R149, R109, 0x10000, RZ ;  /* 0x000100006d957824 */ /* 0x000fe200078e00ff */
[----:B------:R-:W-:Y:S01]  /*0b90*/  SHF.L.U32 R107, R77, 0x10, RZ ;  /* 0x000000104d6b7819 */ /* 0x000fe200000006ff */
[----:B------:R-:W-:Y:S01]  /*0ba0*/  FMUL.FTZ R150, R111, R161 ;  /* 0x000000a16f967220 */ /* 0x000fe20000410000 */
[----:B------:R-:W-:Y:S02]  /*0bb0*/  SHF.L.U32 R108, R108, 0x10, RZ ;  /* 0x000000106c6c7819 */ /* 0x000fe400000006ff */
[----:B------:R-:W-:Y:S02]  /*0bc0*/  PRMT R122, R109, 0x7632, R122 ;  /* 0x000076326d7a7816 */ /* 0x000fe4000000007a */
[----:B------:R-:W-:-:S02]  /*0bd0*/  PRMT R123, R106, 0x7632, R123 ;  /* 0x000076326a7b7816 */ /* 0x000fc4000000007b */
[----:B------:R-:W-:Y:S01]  /*0be0*/  SHF.L.U32 R151, R106, 0x10, RZ ;  /* 0x000000106a977819 */ /* 0x000fe200000006ff */
[----:B------:R-:W-:Y:S01]  /*0bf0*/  IMAD.U32 R106, R3, 0x10000, RZ ;  /* 0x00010000036a7824 */ /* 0x000fe200078e00ff */
[----:B------:R-:W-:Y:S02]  /*0c00*/  SHF.L.U32 R148, R110, 0x10, RZ ;  /* 0x000000106e947819 */ /* 0x000fe400000006ff */
[----:B------:R-:W-:Y:S01]  /*0c10*/  SHF.L.U32 R109, R78, 0x10, RZ ;  /* 0x000000104e6d7819 */ /* 0x000fe200000006ff */
[----:B------:R-:W-:Y:S01]  /*0c20*/  FMUL.FTZ R3, R104, R108 ;  /* 0x0000006c68037220 */ /* 0x000fe20000410000 */
[----:B------:R-:W-:Y:S01]  /*0c30*/  PRMT R147, R110, 0x7632, R147 ;  /* 0x000076326e937816 */ /* 0x000fe20000000093 */
[----:B------:R-:W-:Y:S01]  /*0c40*/  FMUL.FTZ R110, R107, R149 ;  /* 0x000000956b6e7220 */ /* 0x000fe20000410000 */
[----:B------:R-:W-:Y:S01]  /*0c50*/  FFMA.FTZ R119, R119, R160, R150 ;  /* 0x000000a077777223 */ /* 0x000fe20000010096 */
[----:B------:R-:W-:Y:S02]  /*0c60*/  SHF.L.U32 R104, R166, 0x10, RZ ;  /* 0x00000010a6687819 */ /* 0x000fe400000006ff */
[----:B------:R-:W-:Y:S01]  /*0c70*/  SHF.L.U32 R150, R122, 0x10, RZ ;  /* 0x000000107a967819 */ /* 0x000fe200000006ff */
[----:B------:R-:W-:Y:S01]  /*0c80*/  FMUL.FTZ R109, R109, R148 ;  /* 0x000000946d6d7220 */ /* 0x000fe20000410000 */
[----:B------:R-:W-:Y:S01]  /*0c90*/  FFMA.FTZ R117, R117, R146, R110 ;  /* 0x0000009275757223 */ /* 0x000fe2000001006e */
[----:B------:R-:W-:Y:S01]  /*0ca0*/  FFMA.FTZ R120, R120, R106, R3 ;  /* 0x0000006a78787223 */ /* 0x000fe20000010003 */
[----:B------:R-:W-:Y:S01]  /*0cb0*/  SHF.L.U32 R110, R121, 0x10, RZ ;  /* 0x00000010796e7819 */ /* 0x000fe200000006ff */
[----:B------:R-:W-:-:S02]  /*0cc0*/  IMAD.U32 R3, R167, 0x10000, RZ ;  /* 0x00010000a7037824 */ /* 0x000fc400078e00ff */
[----:B------:R-:W-:Y:S01]  /*0cd0*/  FMUL.FTZ R104, R104, R150 ;  /* 0x0000009668687220 */ /* 0x000fe20000410000 */
[----:B------:R-:W-:Y:S01]  /*0ce0*/  FFMA.FTZ R118, R118, R151, R109 ;  /* 0x0000009776767223 */ /* 0x000fe2000001006d */
[----:B------:R-:W-:Y:S01]  /*0cf0*/  SHF.L.U32 R109, R164, 0x10, RZ ;  /* 0x00000010a46d7819 */ /* 0x000fe200000006ff */
[----:B------:R-:W-:Y:S02]  /*0d00*/  IMAD.U32 R154, R147, 0x10000, RZ ;  /* 0x00010000939a7824 */ /* 0x000fe400078e00ff */
[----:B------:R-:W-:Y:S01]  /*0d10*/  FFMA.FTZ R121, R3, R110, R104 ;  /* 0x0000006e03797223 */ /* 0x000fe20000010068 */
[----:B------:R-:W-:Y:S01]  /*0d20*/  IMAD.U32 R180, R152, 0x10000, RZ ;  /* 0x0001000098b47824 */ /* 0x000fe200078e00ff */
[----:B--2---:R-:W-:Y:S01]  /*0d30*/  SHF.L.U32 R3, R96, 0x10, RZ ;  /* 0x0000001060037819 */ /* 0x004fe200000006ff */
[----:B------:R-:W-:Y:S01]  /*0d40*/  IMAD.U32 R107, R165, 0x10000, RZ ;  /* 0x00010000a56b7824 */ /* 0x000fe200078e00ff */
[----:B------:R-:W-:Y:S01]  /*0d50*/  SHF.L.U32 R152, R123, 0x10, RZ ;  /* 0x000000107b987819 */ /* 0x000fe200000006ff */
[----:B------:R-:W-:Y:S01]  /*0d60*/  FMUL.FTZ R122, R109, R154 ;  /* 0x0000009a6d7a7220 */ /* 0x000fe20000410000 */
[----:B------:R-:W-:-:S02]  /*0d70*/  IMAD.U32 R111, R163, 0x10000, RZ ;  /* 0x00010000a36f7824 */ /* 0x000fc400078e00ff */
[----:B------:R-:W-:Y:S01]  /*0d80*/  FMUL.FTZ R182, R179, R180 ;  /* 0x000000b4b3b67220 */ /* 0x000fe20000410000 */
[----:B------:R-:W-:Y:S02]  /*0d90*/  IMAD.U32 R178, R155, 0x10000, RZ ;  /* 0x000100009bb27824 */ /* 0x000fe400078e00ff */
[----:B------:R-:W-:Y:S01]  /*0da0*/  FADD.FTZ R104, -R144, R3 ;  /* 0x0000000390687221 */ /* 0x000fe20000010100 */
[----:B------:R-:W-:Y:S01]  /*0db0*/  FFMA.FTZ R122, R107, R152, R122 ;  /* 0x000000986b7a7223 */ /* 0x000fe2000001007a */
[C---:B------:R-:W-:Y:S01]  /*0dc0*/  IMAD.U32 R109, R97.reuse, 0x10000, RZ ;  /* 0x00010000616d7824 */ /* 0x040fe200078e00ff */
[----:B------:R-:W-:Y:S01]  /*0dd0*/  PRMT R107, R97, 0x7632, R107 ;  /* 0x00007632616b7816 */ /* 0x000fe2000000006b */
[----:B------:R-:W-:Y:S01]  /*0de0*/  FFMA.FTZ R123, R111, R178, R182 ;  /* 0x000000b26f7b7223 */ /* 0x000fe200000100b6 */
[C---:B------:R-:W-:Y:S01]  /*0df0*/  SHF.L.U32 R97, R98.reuse, 0x10, RZ ;  /* 0x0000001062617819 */ /* 0x040fe200000006ff */
[----:B-----5:R-:W-:Y:S01]  /*0e00*/  FMUL.FTZ R3, R115, R104 ;  /* 0x0000006873037220 */ /* 0x020fe20000410000 */
[----:B------:R-:W-:Y:S01]  /*0e10*/  PRMT R111, R98, 0x7632, R111 ;  /* 0x00007632626f7816 */ /* 0x000fe2000000006f */
[----:B------:R-:W-:Y:S01]  /*0e20*/  FADD.FTZ R98, -R144, R109 ;  /* 0x0000006d90627221 */ /* 0x000fe20000010100 */
[----:B------:R-:W-:Y:S01]  /*0e30*/  PRMT R96, R96, 0x7632, R96 ;  /* 0x0000763260607816 */ /* 0x000fe20000000060 */
[----:B------:R-:W-:Y:S01]  /*0e40*/  FADD.FTZ R56, R56, R145 ;  /* 0x0000009138387221 */ /* 0x000fe20000010000 */
[----:B------:R-:W-:Y:S01]  /*0e50*/  FFMA.FTZ R72, R3, R145, R72 ;  /* 0x0000009103487223 */ /* 0x000fe20000010048 */
[----:B------:R-:W-:Y:S01]  /*0e60*/  FADD.FTZ R104, -R144, R97 ;  /* 0x0000006190687221 */ /* 0x000fe20000010100 */
[----:B------:R-:W-:Y:S01]  /*0e70*/  FMUL.FTZ R145, R115, R98 ;  /* 0x0000006273917220 */ /* 0x000fe20000410000 */
[----:B------:R-:W-:Y:S01]  /*0e80*/  SHF.L.U32 R97, R96, 0x10, RZ ;  /* 0x0000001060617819 */ /* 0x000fe200000006ff */
[----:B------:R-:W-:Y:S01]  /*0e90*/  FADD.FTZ R58, R58, R146 ;  /* 0x000000923a3a7221 */ /* 0x000fe20000010000 */
[C---:B------:R-:W-:Y:S01]  /*0ea0*/  PRMT R155, R99.reuse, 0x7632, R155 ;  /* 0x00007632639b7816 */ /* 0x040fe2000000009b */
[----:B------:R-:W-:-:S02]  /*0eb0*/  IMAD.U32 R99, R99, 0x10000, RZ ;  /* 0x0001000063637824 */ /* 0x000fc400078e00ff */
[----:B------:R-:W-:Y:S01]  /*0ec0*/  FFMA.FTZ R74, R145, R146, R74 ;  /* 0x00000092914a7223 */ /* 0x000fe2000001004a */
[C---:B------:R-:W-:Y:S01]  /*0ed0*/  FADD.FTZ R146, -R144.reuse, R97 ;  /* 0x0000006190927221 */ /* 0x040fe20000010100 */
[----:B------:R-:W-:Y:S01]  /*0ee0*/  FMUL.FTZ R147, R115, R104 ;  /* 0x0000006873937220 */ /* 0x000fe20000410000 */
[----:B------:R-:W-:Y:S02]  /*0ef0*/  IMAD.U32 R107, R107, 0x10000, RZ ;  /* 0x000100006b6b7824 */ /* 0x000fe400078e00ff */
[----:B------:R-:W-:Y:S01]  /*0f00*/  FADD.FTZ R98, -R144, R99 ;  /* 0x0000006390627221 */ /* 0x000fe20000010100 */
[----:B------:R-:W-:Y:S01]  /*0f10*/  FADD.FTZ R97, RZ, R116 ;  /* 0x00000074ff617221 */ /* 0x000fe20000010000 */
[----:B------:R-:W-:Y:S01]  /*0f20*/  FMUL.FTZ R146, R115, R146 ;  /* 0x0000009273927220 */ /* 0x000fe20000410000 */
[----:B------:R-:W-:Y:S01]  /*0f30*/  FFMA.FTZ R99, R3, R116, RZ ;  /* 0x0000007403637223 */ /* 0x000fe200000100ff */
[----:B------:R-:W-:Y:S01]  /*0f40*/  FADD.FTZ R20, R20, R148 ;  /* 0x0000009414147221 */ /* 0x000fe20000010000 */
[----:B------:R-:W-:Y:S01]  /*0f50*/  FFMA.FTZ R36, R147, R148, R36 ;  /* 0x0000009493247223 */ /* 0x000fe20000010024 */
[----:B------:R-:W-:Y:S01]  /*0f60*/  FADD.FTZ R26, R26, R149 ;  /* 0x000000951a1a7221 */ /* 0x000fe20000010000 */
[----:B------:R-:W-:Y:S01]  /*0f70*/  FFMA.FTZ R42, R145, R149, R42 ;  /* 0x00000095912a7223 */ /* 0x000fe2000001002a */
[----:B------:R-:W-:Y:S01]  /*0f80*/  FADD.FTZ R148, -R144, R107 ;  /* 0x0000006b90947221 */ /* 0x000fe20000010100 */
[----:B------:R-:W-:Y:S01]  /*0f90*/  FMUL.FTZ R149, R115, R98 ;  /* 0x0000006273957220 */ /* 0x000fe20000410000 */
[----:B------:R-:W-:Y:S01]  /*0fa0*/  FADD.FTZ R96, R97, R120 ;  /* 0x0000007861607221 */ /* 0x000fe20000010000 */
[----:B------:R-:W-:Y:S01]  /*0fb0*/  FFMA.FTZ R98, R146, R120, R99 ;  /* 0x0000007892627223 */ /* 0x000fe20000010063 */
[----:B------:R-:W-:Y:S01]  /*0fc0*/  FMUL.FTZ R148, R115, R148 ;  /* 0x0000009473947220 */ /* 0x000fe20000410000 */
[----:B------:R-:W-:Y:S01]  /*0fd0*/  SHF.L.U32 R111, R111, 0x10, RZ ;  /* 0x000000106f6f7819 */ /* 0x000fe200000006ff */
[----:B------:R-:W-:Y:S01]  /*0fe0*/  FADD.FTZ R96, R96, R117 ;  /* 0x0000007560607221 */ /* 0x000fe20000010000 */
[----:B------:R-:W-:Y:S01]  /*0ff0*/  FFMA.FTZ R97, R145, R117, R98 ;  /* 0x0000007591617223 */ /* 0x000fe20000010062 */
[----:B------:R-:W-:Y:S01]  /*1000*/  FADD.FTZ R27, R27, R150 ;  /* 0x000000961b1b7221 */ /* 0x000fe20000010000 */
[----:B------:R-:W-:Y:S01]  /*1010*/  FFMA.FTZ R43, R148, R150, R43 ;  /* 0x00000096942b7223 */ /* 0x000fe2000001002b */
[----:B------:R-:W-:Y:S01]  /*1020*/  FADD.FTZ R150, -R144, R111 ;  /* 0x0000006f90967221 */ /* 0x000fe20000010100 */
[----:B------:R-:W-:Y:S01]  /*1030*/  FADD.FTZ R99, R96, R121 ;  /* 0x0000007960637221 */ /* 0x000fe20000010000 */
[----:B------:R-:W-:Y:S01]  /*1040*/  FFMA.FTZ R96, R148, R121, R97 ;  /* 0x0000007994607223 */ /* 0x000fe20000010061 */
[----:B------:R-:W-:-:S02]  /*1050*/  IMAD.U32 R155, R155, 0x10000, RZ ;  /* 0x000100009b9b7824 */ /* 0x000fc400078e00ff */
[----:B------:R-:W-:Y:S01]  /*1060*/  FMUL.FTZ R150, R115, R150 ;  /* 0x0000009673967220 */ /* 0x000fe20000410000 */
[----:B------:R-:W-:Y:S01]  /*1070*/  FADD.FTZ R99, R99, R118 ;  /* 0x0000007663637221 */ /* 0x000fe20000010000 */
[----:B------:R-:W-:Y:S01]  /*1080*/  FFMA.FTZ R97, R147, R118, R96 ;  /* 0x0000007693617223 */ /* 0x000fe20000010060 */
[----:B------:R-:W-:Y:S01]  /*1090*/  FADD.FTZ R53, R53, R152 ;  /* 0x0000009835357221 */ /* 0x000fe20000010000 */
[----:B------:R-:W-:Y:S01]  /*10a0*/  FFMA.FTZ R69, R150, R152, R69 ;  /* 0x0000009896457223 */ /* 0x000fe20000010045 */
[----:B------:R-:W-:Y:S01]  /*10b0*/  FADD.FTZ R152, -R144, R155 ;  /* 0x0000009b90987221 */ /* 0x000fe20000010100 */
[----:B------:R-:W-:Y:S01]  /*10c0*/  FADD.FTZ R96, R99, R122 ;  /* 0x0000007a63607221 */ /* 0x000fe20000010000 */
[----:B------:R-:W-:Y:S02]  /*10d0*/  FFMA.FTZ R98, R150, R122, R97 ;  /* 0x0000007a96627223 */ /* 0x000fe40000010061 */
        /* <DEDUP_REMOVED lines=23> */
[----:B------:R-:W-:Y:S01]  /*1250*/  IADD3 R155, PT, PT, R114, 0x20, RZ ;  /* 0x00000020729b7810 */ /* 0x000fe20007ffe0ff */
[----:B------:R-:W-:Y:S01]  /*1260*/  FADD.FTZ R151, R96, R123 ;  /* 0x0000007b60977221 */ /* 0x000fe20000010000 */
[----:B------:R-:W-:-:S07]  /*1270*/  FFMA.FTZ R154, R152, R123, R98 ;  /* 0x0000007b989a7223 */ /* 0x000fce0000010062 */
.L_x_164:
[----:B------:R-:W-:Y:S05]  /*1280*/  BSYNC.RECONVERGENT B1 ;  /* 0x0000000000017941 */ /* 0x000fea0003800200 */
.L_x_163:
[----:B------:R-:W-:Y:S01]  /*1290*/  BSSY.RECONVERGENT B1, `(.L_x_165) ;  /* 0x000009d000017945 */ /* 0x000fe20003800200 */
[----:B------:R-:W-:-:S03]  /*12a0*/  ISETP.GE.U32.AND P3, PT, R0, 0x20, PT ;  /* 0x000000200000780c */ /* 0x000fc60003f66070 */
[----:B------:R-:W-:Y:S10]  /*12b0*/  @!P2 BRA `(.L_x_166) ;  /* 0x000000080068a947 */ /* 0x000ff40003800000 */
        /* <DEDUP_REMOVED lines=10> */
[----:B0-----:R-:W-:-:S06]  /*1360*/  IMAD.WIDE.U32 R102, R155, 0x8, R102 ;  /* 0x000000089b667825 */ /* 0x001fcc00078e0066 */
[----:B------:R-:W5:Y:S01]  /*1370*/  LDG.E.64 R102, desc[UR8][R102.64] ;  /* 0x0000000866667981 */ /* 0x000f62000c1e1b00 */
[----:B------:R-:W-:Y:S02]  /*1380*/  ISETP.NE.U32.AND P1, PT, RZ, UR12, PT ;  /* 0x0000000cff007c0c */ /* 0x000fe4000bf25070 */
[----:B------:R-:W-:Y:S02]  /*1390*/  ISETP.NE.U32.AND P0, PT, RZ, UR24, PT ;  /* 0x00000018ff007c0c */ /* 0x000fe4000bf05070 */
[----:B------:R-:W-:Y:S02]  /*13a0*/  ISETP.NE.AND.EX P1, PT, RZ, UR13, PT, P1 ;  /* 0x0000000dff007c0c */ /* 0x000fe4000bf25310 */
[----:B------:R-:W-:-:S11]  /*13b0*/  ISETP.NE.AND.EX P0, PT, RZ, UR25, PT, P0 ;  /* 0x00000019ff007c0c */ /* 0x000fd6000bf05300 */
[----:B------:R-:W0:Y:S08]  /*13c0*/  @P1 LDC.64 R126, c[0x0][0x3b8] ;  /* 0x0000ee00ff7e1b82 */ /* 0x000e300000000a00 */
[----:B------:R-:W1:Y:S01]  /*13d0*/  @P0 LDC.64 R124, c[0x0][0x438] ;  /* 0x00010e00ff7c0b82 */ /* 0x000e620000000a00 */
[----:B------:R-:W-:Y:S02]  /*13e0*/  IMAD.U32 R137, R172, 0x10000, RZ ;  /* 0x00010000ac897824 */ /* 0x000fe400078e00ff */
[----:B0-----:R-:W-:-:S05]  /*13f0*/  @P1 IMAD.WIDE.U32 R126, R155, 0x8, R126 ;  /* 0x000000089b7e1825 */ /* 0x001fca00078e007e */
[----:B------:R0:W5:Y:S01]  /*1400*/  @P1 LDG.E.64 R156, desc[UR8][R126.64] ;  /* 0x000000087e9c1981 */ /* 0x000162000c1e1b00 */
[----:B-1----:R-:W-:-:S05]  /*1410*/  @P0 IMAD.WIDE.U32 R124, R155, 0x10, R124 ;  /* 0x000000109b7c0825 */ /* 0x002fca00078e007c */
[----:B------:R1:W5:Y:S01]  /*1420*/  @P0 LDG.E.128 R4, desc[UR8][R124.64] ;  /* 0x000000087c040981 */ /* 0x000362000c1e1d00 */
[----:B0-----:R-:W-:Y:S02]  /*1430*/  SHF.L.U32 R127, R143, 0x10, RZ ;  /* 0x000000108f7f7819 */ /* 0x001fe400000006ff */
[----:B------:R-:W-:Y:S02]  /*1440*/  SHF.L.U32 R126, R142, 0x10, RZ ;  /* 0x000000108e7e7819 */ /* 0x000fe400000006ff */
[----:B-1----:R-:W-:Y:S02]  /*1450*/  SHF.L.U32 R125, R141, 0x10, RZ ;  /* 0x000000108d7d7819 */ /* 0x002fe400000006ff */
[----:B------:R-:W-:Y:S02]  /*1460*/  SHF.L.U32 R124, R140, 0x10, RZ ;  /* 0x000000108c7c7819 */ /* 0x000fe400000006ff */
[----:B------:R-:W-:Y:S01]  /*1470*/  SHF.L.U32 R133, R173, 0x10, RZ ;  /* 0x00000010ad857819 */ /* 0x000fe200000006ff */
[----:B------:R-:W-:Y:S01]  /*1480*/  IMAD.U32 R184, R170, 0x10000, RZ ;  /* 0x00010000aab87824 */ /* 0x000fe200078e00ff */
[----:B------:R-:W-:-:S02]  /*1490*/  SHF.L.U32 R182, R171, 0x10, RZ ;  /* 0x00000010abb67819 */ /* 0x000fc400000006ff */
[C---:B---3--:R-:W-:Y:S01]  /*14a0*/  PRMT R132, R110.reuse, 0x7632, R132 ;  /* 0x000076326e847816 */ /* 0x048fe20000000084 */
[----:B------:R-:W-:Y:S01]  /*14b0*/  IMAD.U32 R161, R110, 0x10000, RZ ;  /* 0x000100006ea17824 */ /* 0x000fe200078e00ff */
[----:B------:R-:W-:Y:S01]  /*14c0*/  SHF.L.U32 R183, R111, 0x10, RZ ;  /* 0x000000106fb77819 */ /* 0x000fe200000006ff */
[----:B------:R-:W-:Y:S01]  /*14d0*/  IMAD.U32 R110, R87, 0x10000, RZ ;  /* 0x00010000576e7824 */ /* 0x000fe200078e00ff */
[----:B------:R-:W-:Y:S02]  /*14e0*/  SHF.L.U32 R139, R109, 0x10, RZ ;  /* 0x000000106d8b7819 */ /* 0x000fe400000006ff */
[C---:B----4-:R-:W-:Y:S01]  /*14f0*/  PRMT R129, R105.reuse, 0x7632, R129 ;  /* 0x0000763269817816 */ /* 0x050fe20000000081 */
[----:B------:R-:W-:Y:S01]  /*1500*/  IMAD.U32 R155, R106, 0x10000, RZ ;  /* 0x000100006a9b7824 */ /* 0x000fe200078e00ff */
[----:B------:R-:W-:Y:S02]  /*1510*/  SHF.L.U32 R134, R105, 0x10, RZ ;  /* 0x0000001069867819 */ /* 0x000fe400000006ff */
[----:B------:R-:W-:-:S02]  /*1520*/  PRMT R179, R107, 0x7632, R179 ;  /* 0x000076326bb37816 */ /* 0x000fc400000000b3 */
[----:B------:R-:W-:Y:S01]  /*1530*/  SHF.L.U32 R181, R107, 0x10, RZ ;  /* 0x000000106bb57819 */ /* 0x000fe200000006ff */
[----:B------:R-:W-:Y:S01]  /*1540*/  IMAD.U32 R107, R108, 0x10000, RZ ;  /* 0x000100006c6b7824 */ /* 0x000fe200078e00ff */
[----:B------:R-:W-:Y:S01]  /*1550*/  PRMT R131, R106, 0x7632, R131 ;  /* 0x000076326a837816 */ /* 0x000fe20000000083 */
[----:B------:R-:W-:Y:S01]  /*1560*/  IMAD.U32 R106, R85, 0x10000, RZ ;  /* 0x00010000556a7824 */ /* 0x000fe200078e00ff */
[----:B------:R-:W-:Y:S01]  /*1570*/  PRMT R105, R108, 0x7632, R105 ;  /* 0x000076326c697816 */ /* 0x000fe20000000069 */
[----:B------:R-:W-:Y:S02]  /*1580*/  IMAD.U32 R108, R86, 0x10000, RZ ;  /* 0x00010000566c7824 */ /* 0x000fe400078e00ff */
[----:B------:R-:W-:Y:S01]  /*1590*/  FMUL.FTZ R110, R110, R183 ;  /* 0x000000b76e6e7220 */ /* 0x000fe20000410000 */
[C---:B------:R-:W-:Y:S01]  /*15a0*/  PRMT R128, R104.reuse, 0x7632, R128 ;  /* 0x0000763268807816 */ /* 0x040fe20000000080 */
[----:B------:R-:W-:Y:S01]  /*15b0*/  IMAD.U32 R135, R104, 0x10000, RZ ;  /* 0x0001000068877824 */ /* 0x000fe200078e00ff */
[----:B------:R-:W-:Y:S01]  /*15c0*/  PRMT R180, R111, 0x7632, R180 ;  /* 0x000076326fb47816 */ /* 0x000fe200000000b4 */
[----:B------:R-:W-:Y:S01]  /*15d0*/  IMAD.U32 R104, R84, 0x10000, RZ ;  /* 0x0001000054687824 */ /* 0x000fe200078e00ff */
[----:B------:R-:W-:Y:S01]  /*15e0*/  PRMT R130, R109, 0x7632, R130 ;  /* 0x000076326d827816 */ /* 0x000fe20000000082 */
[----:B------:R-:W-:Y:S01]  /*15f0*/  FMUL.FTZ R106, R106, R139 ;  /* 0x0000008b6a6a7220 */ /* 0x000fe20000410000 */
[----:B------:R-:W-:Y:S01]  /*1600*/  FMUL.FTZ R111, R108, R161 ;  /* 0x000000a16c6f7220 */ /* 0x000fe20000410000 */
[----:B------:R-:W-:Y:S01]  /*1610*/  FFMA.FTZ R127, R127, R181, R110 ;  /* 0x000000b57f7f7223 */ /* 0x000fe2000001006e */
[----:B------:R-:W-:-:S02]  /*1620*/  IMAD.U32 R108, R176, 0x10000, RZ ;  /* 0x00010000b06c7824 */ /* 0x000fc400078e00ff */
[----:B------:R-:W-:Y:S02]  /*1630*/  IMAD.U32 R110, R105, 0x10000, RZ ;  /* 0x00010000696e7824 */ /* 0x000fe400078e00ff */
[----:B------:R-:W-:Y:S01]  /*1640*/  FMUL.FTZ R109, R104, R107 ;  /* 0x0000006b686d7220 */ /* 0x000fe20000410000 */
[----:B------:R-:W-:Y:S01]  /*1650*/  SHF.L.U32 R178, R132, 0x10, RZ ;  /* 0x0000001084b27819 */ /* 0x000fe200000006ff */
[----:B------:R-:W-:Y:S01]  /*1660*/  FFMA.FTZ R125, R125, R134, R106 ;  /* 0x000000867d7d7223 */ /* 0x000fe2000001006a */
[----:B------:R-:W-:Y:S01]  /*1670*/  FFMA.FTZ R126, R126, R155, R111 ;  /* 0x0000009b7e7e7223 */ /* 0x000fe2000001006f */
[----:B------:R-:W-:Y:S01]  /*1680*/  SHF.L.U32 R104, R177, 0x10, RZ ;  /* 0x00000010b1687819 */ /* 0x000fe200000006ff */
[----:B------:R-:W-:Y:S01]  /*1690*/  IMAD.U32 R111, R174, 0x10000, RZ ;  /* 0x00010000ae6f7824 */ /* 0x000fe200078e00ff */
[----:B------:R-:W-:Y:S01]  /*16a0*/  SHF.L.U32 R138, R130, 0x10, RZ ;  /* 0x00000010828a7819 */ /* 0x000fe200000006ff */
[----:B------:R-:W-:Y:S02]  /*16b0*/  IMAD.U32 R106, R128, 0x10000, RZ ;  /* 0x00010000806a7824 */ /* 0x000fe400078e00ff */
[----:B------:R-:W-:Y:S01]  /*16c0*/  FMUL.FTZ R105, R108, R110 ;  /* 0x0000006e6c697220 */ /* 0x000fe20000410000 */
[----:B------:R-:W-:Y:S01]  /*16d0*/  FFMA.FTZ R124, R124, R135, R109 ;  /* 0x000000877c7c7223 */ /* 0x000fe2000001006d */
[----:B------:R-:W-:Y:S01]  /*16e0*/  SHF.L.U32 R160, R131, 0x10, RZ ;  /* 0x0000001083a07819 */ /* 0x000fe200000006ff */
[----:B------:R-:W-:Y:S01]  /*16f0*/  FMUL.FTZ R130, R137, R178 ;  /* 0x000000b289827220 */ /* 0x000fe20000410000 */
[----:B------:R-:W-:Y:S01]  /*1700*/  SHF.L.U32 R109, R175, 0x10, RZ ;  /* 0x00000010af6d7819 */ /* 0x000fe200000006ff */
[----:B------:R-:W-:Y:S01]  /*1710*/  FMUL.FTZ R108, R111, R138 ;  /* 0x0000008a6f6c7220 */ /* 0x000fe20000410000 */
[----:B------:R-:W-:Y:S01]  /*1720*/  SHF.L.U32 R136, R129, 0x10, RZ ;  /* 0x0000001081887819 */ /* 0x000fe200000006ff */
[----:B------:R-:W-:Y:S01]  /*1730*/  FFMA.FTZ R128, R104, R106, R105 ;  /* 0x0000006a68807223 */ /* 0x000fe20000010069 */
[C---:B--2---:R-:W-:Y:S01]  /*1740*/  SHF.L.U32 R105, R96.reuse, 0x10, RZ ;  /* 0x0000001060697819 */ /* 0x044fe200000006ff */
[----:B------:R-:W-:Y:S01]  /*1750*/  FFMA.FTZ R130, R133, R160, R130 ;  /* 0x000000a085827223 */ /* 0x000fe20000010082 */
[----:B------:R-:W-:Y:S01]  /*1760*/  PRMT R96, R96, 0x7632, R96 ;  /* 0x0000763260607816 */ /* 0x000fe20000000060 */
[----:B------:R-:W-:Y:S01]  /*1770*/  FFMA.FTZ R129, R109, R136, R108 ;  /* 0x000000886d817223 */ /* 0x000fe2000001006c */
[----:B------:R-:W-:-:S02]  /*1780*/  SHF.L.U32 R133, R99, 0x10, RZ ;  /* 0x0000001063857819 */ /* 0x000fc400000006ff */
[C---:B------:R-:W-:Y:S02]  /*1790*/  PRMT R108, R98.reuse, 0x7632, R108 ;  /* 0x00007632626c7816 */ /* 0x040fe4000000006c */
[----:B------:R-:W-:Y:S01]  /*17a0*/  SHF.L.U32 R111, R98, 0x10, RZ ;  /* 0x00000010626f7819 */ /* 0x000fe200000006ff */
[----:B------:R-:W-:Y:S01]  /*17b0*/  FADD.FTZ R98, -R144, R105 ;  /* 0x0000006990627221 */ /* 0x000fe20000010100 */
[C---:B------:R-:W-:Y:S01]  /*17c0*/  IMAD.U32 R109, R97.reuse, 0x10000, RZ ;  /* 0x00010000616d7824 */ /* 0x040fe200078e00ff */
[----:B------:R-:W-:Y:S01]  /*17d0*/  PRMT R104, R97, 0x7632, R104 ;  /* 0x0000763261687816 */ /* 0x000fe20000000068 */
[----:B------:R-:W-:Y:S01]  /*17e0*/  IMAD.U32 R185, R180, 0x10000, RZ ;  /* 0x00010000b4b97824 */ /* 0x000fe200078e00ff */
[----:B------:R-:W-:Y:S01]  /*17f0*/  PRMT R132, R99, 0x7632, R132 ;  /* 0x0000763263847816 */ /* 0x000fe20000000084 */
[----:B------:R-:W-:Y:S02]  /*1800*/  IMAD.U32 R97, R96, 0x10000, RZ ;  /* 0x0001000060617824 */ /* 0x000fe400078e00ff */
[C---:B------:R-:W-:Y:S01]  /*1810*/  FADD.FTZ R180, -R144.reuse, R133 ;  /* 0x0000008590b47221 */ /* 0x040fe20000010100 */
[----:B-----5:R-:W-:Y:S01]  /*1820*/  FMUL.FTZ R133, R115, R98 ;  /* 0x0000006273857220 */ /* 0x020fe20000410000 */
[----:B------:R-:W-:Y:S01]  /*1830*/  FADD.FTZ R96, -R144, R109 ;  /* 0x0000006d90607221 */ /* 0x000fe20000010100 */
[----:B------:R-:W-:Y:S01]  /*1840*/  SHF.L.U32 R99, R104, 0x10, RZ ;  /* 0x0000001068637819 */ /* 0x000fe200000006ff */
[----:B------:R-:W-:-:S02]  /*1850*/  IMAD.U32 R109, R132, 0x10000, RZ ;  /* 0x00010000846d7824 */ /* 0x000fc400078e00ff */
[----:B------:R-:W-:Y:S01]  /*1860*/  FADD.FTZ R132, -R144, R97 ;  /* 0x0000006190847221 */ /* 0x000fe20000010100 */
[----:B------:R-:W-:Y:S01]  /*1870*/  FADD.FTZ R48, R48, R135 ;  /* 0x0000008730307221 */ /* 0x000fe20000010000 */
[----:B------:R-:W-:Y:S01]  /*1880*/  FFMA.FTZ R64, R133, R135, R64 ;  /* 0x0000008785407223 */ /* 0x000fe20000010040 */
[----:B------:R-:W-:Y:S01]  /*1890*/  FMUL.FTZ R135, R115, R96 ;  /* 0x0000006073877220 */ /* 0x000fe20000410000 */
[----:B------:R-:W-:Y:S01]  /*18a0*/  FADD.FTZ R98, -R144, R99 ;  /* 0x0000006390627221 */ /* 0x000fe20000010100 */
[----:B------:R-:W-:Y:S01]  /*18b0*/  FADD.FTZ R151, R151, R124 ;  /* 0x0000007c97977221 */ /* 0x000fe20000010000 */
[----:B------:R-:W-:Y:S01]  /*18c0*/  FMUL.FTZ R132, R115, R132 ;  /* 0x0000008473847220 */ /* 0x000fe20000410000 */
[----:B------:R-:W-:Y:S01]  /*18d0*/  FFMA.FTZ R97, R133, R124, R154 ;  /* 0x0000007c85617223 */ /* 0x000fe2000001009a */
[----:B------:R-:W-:Y:S01]  /*18e0*/  FADD.FTZ R50, R50, R134 ;  /* 0x0000008632327221 */ /* 0x000fe20000010000 */
[----:B------:R-:W-:Y:S01]  /*18f0*/  FFMA.FTZ R66, R135, R134, R66 ;  /* 0x0000008687427223 */ /* 0x000fe20000010042 */
[----:B------:R-:W-:Y:S01]  /*1900*/  FMUL.FTZ R134, R115, R98 ;  /* 0x0000006273867220 */ /* 0x000fe20000410000 */
[----:B------:R-:W-:Y:S01]  /*1910*/  FADD.FTZ R96, R151, R128 ;  /* 0x0000008097607221 */ /* 0x000fe20000010000 */
[----:B------:R-:W-:Y:S01]  /*1920*/  FFMA.FTZ R98, R132, R128, R97 ;  /* 0x0000008084627223 */ /* 0x000fe20000010061 */
[----:B------:R-:W-:Y:S01]  /*1930*/  SHF.L.U32 R105, R108, 0x10, RZ ;  /* 0x000000106c697819 */ /* 0x000fe200000006ff */
[----:B------:R-:W-:Y:S01]  /*1940*/  FADD.FTZ R104, -R144, R111 ;  /* 0x0000006f90687221 */ /* 0x000fe20000010100 */
[----:B------:R-:W-:Y:S01]  /*1950*/  FADD.FTZ R96, R96, R125 ;  /* 0x0000007d60607221 */ /* 0x000fe20000010000 */
[----:B------:R-:W-:-:S02]  /*1960*/  FFMA.FTZ R97, R135, R125, R98 ;  /* 0x0000007d87617223 */ /* 0x000fc40000010062 */
[----:B------:R-:W-:Y:S01]  /*1970*/  FADD.FTZ R108, -R144, R105 ;  /* 0x00000069906c7221 */ /* 0x000fe20000010100 */
[----:B------:R-:W-:Y:S01]  /*1980*/  FADD.FTZ R99, R96, R129 ;  /* 0x0000008160637221 */ /* 0x000fe20000010000 */
[----:B------:R-:W-:Y:S01]  /*1990*/  FMUL.FTZ R137, R115, R104 ;  /* 0x0000006873897220 */ /* 0x000fe20000410000 */
[C---:B------:R-:W-:Y:S01]  /*19a0*/  FFMA.FTZ R96, R134.reuse, R129, R97 ;  /* 0x0000008186607223 */ /* 0x040fe20000010061 */
[----:B------:R-:W-:Y:S01]  /*19b0*/  FADD.FTZ R51, R51, R136 ;  /* 0x0000008833337221 */ /* 0x000fe20000010000 */
[----:B------:R-:W-:Y:S01]  /*19c0*/  FFMA.FTZ R67, R134, R136, R67 ;  /* 0x0000008886437223 */ /* 0x000fe20000010043 */
[----:B------:R-:W-:Y:S01]  /*19d0*/  FMUL.FTZ R136, R115, R108 ;  /* 0x0000006c73887220 */ /* 0x000fe20000410000 */
[----:B------:R-:W-:Y:S01]  /*19e0*/  FADD.FTZ R99, R99, R126 ;  /* 0x0000007e63637221 */ /* 0x000fe20000010000 */
[----:B------:R-:W-:Y:S01]  /*19f0*/  FFMA.FTZ R97, R137, R126, R96 ;  /* 0x0000007e89617223 */ /* 0x000fe20000010060 */
[----:B------:R-:W-:Y:S01]  /*1a00*/  SHF.L.U32 R179, R179, 0x10, RZ ;  /* 0x00000010b3b37819 */ /* 0x000fe200000006ff */
[----:B------:R-:W-:Y:S01]  /*1a10*/  FADD.FTZ R18, R18, R139 ;  /* 0x0000008b12127221 */ /* 0x000fe20000010000 */
[----:B------:R-:W-:Y:S01]  /*1a20*/  FFMA.FTZ R34, R135, R139, R34 ;  /* 0x0000008b87227223 */ /* 0x000fe20000010022 */
[----:B------:R-:W-:Y:S01]  /*1a30*/  FMUL.FTZ R131, R184, R185 ;  /* 0x000000b9b8837220 */ /* 0x000fe20000410000 */
[----:B------:R-:W-:Y:S01]  /*1a40*/  FADD.FTZ R144, -R144, R109 ;  /* 0x0000006d90907221 */ /* 0x000fe20000010100 */
[----:B------:R-:W-:Y:S01]  /*1a50*/  FMUL.FTZ R139, R115, R180 ;  /* 0x000000b4738b7220 */ /* 0x000fe20000410000 */
[----:B------:R-:W-:Y:S01]  /*1a60*/  FADD.FTZ R96, R99, R130 ;  /* 0x0000008263607221 */ /* 0x000fe20000010000 */
[----:B------:R-:W-:Y:S01]  /*1a70*/  FFMA.FTZ R98, R136, R130, R97 ;  /* 0x0000008288627223 */ /* 0x000fe20000010061 */
[----:B------:R-:W-:Y:S01]  /*1a80*/  FADD.FTZ R19, R19, R138 ;  /* 0x0000008a13137221 */ /* 0x000fe20000010000 */
[----:B------:R-:W-:Y:S01]  /*1a90*/  FFMA.FTZ R35, R134, R138, R35 ;  /* 0x0000008a86237223 */ /* 0x000fe20000010023 */
[----:B------:R-:W-:Y:S01]  /*1aa0*/  FFMA.FTZ R131, R182, R179, R131 ;  /* 0x000000b3b6837223 */ /* 0x000fe20000010083 */
[----:B------:R-:W-:Y:S01]  /*1ab0*/  FMUL.FTZ R138, R115, R144 ;  /* 0x00000090738a7220 */ /* 0x000fe20000410000 */
        /* <DEDUP_REMOVED lines=25> */
[----:B------:R-:W-:-:S07]  /*1c50*/  FFMA.FTZ R154, R138, R131, R98 ;  /* 0x000000838a9a7223 */ /* 0x000fce0000010062 */
.L_x_166:
[----:B------:R-:W-:Y:S05]  /*1c60*/  BSYNC.RECONVERGENT B1 ;  /* 0x0000000000017941 */ /* 0x000fea0003800200 */
.L_x_165:
[----:B------:R-:W-:Y:S01]  /*1c70*/  UMOV UR6, 0xffffffff ;  /* 0xffffffff00067882 */ /* 0x000fe20000000000 */
[----:B------:R-:W-:Y:S02]  /*1c80*/  PRMT R96, R11, 0x7632, R96 ;  /* 0x000076320b607816 */ /* 0x000fe40000000060 */
[C---:B------:R-:W-:Y:S02]  /*1c90*/  PRMT R155, R9.reuse, 0x7632, R155 ;  /* 0x00007632099b7816 */ /* 0x040fe4000000009b */
[----:B------:R-:W-:Y:S02]  /*1ca0*/  PRMT R97, R9, 0x7632, R97 ;  /* 0x0000763209617816 */ /* 0x000fe40000000061 */
[C---:B------:R-:W-:Y:S02]  /*1cb0*/  PRMT R160, R10.reuse, 0x7632, R160 ;  /* 0x000076320aa07816 */ /* 0x040fe400000000a0 */
[----:B------:R-:W-:Y:S02]  /*1cc0*/  PRMT R98, R10, 0x7632, R98 ;  /* 0x000076320a627816 */ /* 0x000fe40000000062 */
[----:B------:R-:W-:-:S02]  /*1cd0*/  PRMT R161, R8, 0x7632, R161 ;  /* 0x0000763208a17816 */ /* 0x000fc400000000a1 */
[----:B------:R-:W-:Y:S01]  /*1ce0*/  PRMT R99, R8, 0x7632, R99 ;  /* 0x0000763208637816 */ /* 0x000fe20000000063 */
        /* <DEDUP_REMOVED lines=20> */
[----:B-1----:R-:W-:-:S04]  /*1e30*/  FADD.FTZ R110, R109, R110 ;  /* 0x0000006e6d6e7221 */ /* 0x002fc80000010000 */
[----:B------:R0:W1:Y:S04]  /*1e40*/  SHFL.BFLY PT, R144, R111, 0x10, 0x1f ;  /* 0x0e001f006f907f89 */ /* 0x00006800000e0000 */
[----:B------:R0:W2:Y:S02]  /*1e50*/  SHFL.BFLY PT, R151, R110, 0x10, 0x1f ;  /* 0x0e001f006e977f89 */ /* 0x0000a400000e0000 */
.L_x_206:
        /* <DEDUP_REMOVED lines=18> */
[----:B0-----:R-:W-:Y:S01]  /*1f80*/  FFMA.FTZ R110, R152, R108, R109 ;  /* 0x0000006c986e7223 */ /* 0x001fe2000001006d */
[----:B------:R-:W-:Y:S01]  /*1f90*/  LOP3.LUT P1, RZ, R101, 0xff0000, RZ, 0xc0, !PT ;  /* 0x00ff000065ff7812 */ /* 0x000fe2000782c0ff */
[----:B------:R-:W-:Y:S01]  /*1fa0*/  FADD.FTZ R98, R119, -R96 ;  /* 0x8000006077627221 */ /* 0x000fe20000010000 */
[----:B------:R-:W-:Y:S01]  /*1fb0*/  FADD.FTZ R96, R118, -R97 ;  /* 0x8000006176607221 */ /* 0x000fe20000010000 */
[----:B------:R-:W-:Y:S01]  /*1fc0*/  FADD.FTZ R110, R123, -R110 ;  /* 0x8000006e7b6e7221 */ /* 0x000fe20000010000 */
[----:B------:R-:W-:Y:S01]  /*1fd0*/  ISETP.GE.U32.AND P0, PT, R100, RZ, PT ;  /* 0x000000ff6400720c */ /* 0x000fe20003f06070 */
[C---:B-----5:R-:W-:Y:S01]  /*1fe0*/  FMUL.FTZ R98, R115.reuse, R98 ;  /* 0x0000006273627220 */ /* 0x060fe20000410000 */
[C---:B------:R-:W-:Y:S01]  /*1ff0*/  FMUL.FTZ R96, R115.reuse, R96 ;  /* 0x0000006073607220 */ /* 0x040fe20000410000 */
[----:B------:R-:W-:Y:S01]  /*2000*/  FMUL.FTZ R110, R115, R110 ;  /* 0x0000006e736e7220 */ /* 0x000fe20000410000 */
[C---:B------:R-:W-:Y:S01]  /*2010*/  LOP3.LUT P5, RZ, R101.reuse, 0xff, RZ, 0xc0, !PT ;  /* 0x000000ff65ff7812 */ /* 0x040fe200078ac0ff */
[----:B------:R-:W-:Y:S01]  /*2020*/  FMUL.FTZ R98, R98, UR14 ;  /* 0x0000000e62627c20 */ /* 0x000fe20008410000 */
[----:B------:R-:W-:Y:S01]  /*2030*/  FMUL.FTZ R96, R96, UR14 ;  /* 0x0000000e60607c20 */ /* 0x000fe20008410000 */
[-CC-:B------:R-:W-:Y:S01]  /*2040*/  FFMA.FTZ R111, R150, R108.reuse, R109.reuse ;  /* 0x0000006c966f7223 */ /* 0x180fe2000001006d */
[----:B------:R-:W-:Y:S01]  /*2050*/  FMUL.FTZ R110, R110, UR14 ;  /* 0x0000000e6e6e7c20 */ /* 0x000fe20008410000 */
[----:B------:R-:W-:Y:S01]  /*2060*/  ISETP.GE.U32.AND.EX P0, PT, R101, 0x1000000, PT, P0 ;  /* 0x010000006500780c */ /* 0x000fe20003f06100 */
[-CC-:B------:R-:W-:Y:S01]  /*2070*/  FFMA.FTZ R99, R146, R108.reuse, R109.reuse ;  /* 0x0000006c92637223 */ /* 0x180fe2000001006d */
[----:B------:R-:W-:Y:S01]  /*2080*/  FSEL R155, R98, RZ, P1 ;  /* 0x000000ff629b7208 */ /* 0x000fe20000800000 */
[-CC-:B------:R-:W-:Y:S01]  /*2090*/  FFMA.FTZ R98, R148, R108.reuse, R109.reuse ;  /* 0x0000006c94627223 */ /* 0x180fe2000001006d */
[----:B------:R-:W-:Y:S01]  /*20a0*/  FSEL R151, R96, RZ, P5 ;  /* 0x000000ff60977208 */ /* 0x000fe20002800000 */
[-C--:B------:R-:W-:Y:S01]  /*20b0*/  FFMA.FTZ R96, R145, R108.reuse, R109 ;  /* 0x0000006c91607223 */ /* 0x080fe2000001006d */
[----:B------:R-:W-:Y:S01]  /*20c0*/  FADD.FTZ R154, R122, -R111 ;  /* 0x8000006f7a9a7221 */ /* 0x000fe20000010000 */
[----:B------:R-:W-:Y:S01]  /*20d0*/  FFMA.FTZ R97, R3, R108, R109 ;  /* 0x0000006c03617223 */ /* 0x000fe2000001006d */
[----:B------:R-:W-:Y:S01]  /*20e0*/  FSEL R160, R110, RZ, P0 ;  /* 0x000000ff6ea07208 */ /* 0x000fe20000000000 */
[----:B------:R-:W-:Y:S01]  /*20f0*/  FADD.FTZ R110, R117, -R96 ;  /* 0x80000060756e7221 */ /* 0x000fe20000010000 */
[----:B------:R-:W-:Y:S01]  /*2100*/  FADD.FTZ R144, R121, -R98 ;  /* 0x8000006279907221 */ /* 0x000fe20000010000 */
[----:B------:R-:W-:Y:S01]  /*2110*/  FMUL.FTZ R154, R115, R154 ;  /* 0x0000009a739a7220 */ /* 0x000fe20000410000 */
[----:B------:R-:W-:Y:S01]  /*2120*/  FADD.FTZ R98, R120, -R99 ;  /* 0x8000006378627221 */ /* 0x000fe20000010000 */
[----:B------:R-:W-:Y:S01]  /*2130*/  FADD.FTZ R96, R116, -R97 ;  /* 0x8000006174607221 */ /* 0x000fe20000010000 */
[----:B------:R-:W-:Y:S01]  /*2140*/  LOP3.LUT P6, RZ, R101, 0xff00, RZ, 0xc0, !PT ;  /* 0x0000ff0065ff7812 */ /* 0x000fe200078cc0ff */
[----:B------:R-:W-:Y:S01]  /*2150*/  FMUL.FTZ R154, R154, UR14 ;  /* 0x0000000e9a9a7c20 */ /* 0x000fe20008410000 */
[C---:B------:R-:W-:Y:S01]  /*2160*/  FMUL.FTZ R110, R115.reuse, R110 ;  /* 0x0000006e736e7220 */ /* 0x040fe20000410000 */
[C---:B------:R-:W-:Y:S01]  /*2170*/  FMUL.FTZ R144, R115.reuse, R144 ;  /* 0x0000009073907220 */ /* 0x040fe20000410000 */
[C---:B------:R-:W-:Y:S01]  /*2180*/  FMUL.FTZ R98, R115.reuse, R98 ;  /* 0x0000006273627220 */ /* 0x040fe20000410000 */
[----:B------:R-:W-:Y:S01]  /*2190*/  FMUL.FTZ R96, R115, R96 ;  /* 0x0000006073607220 */ /* 0x000fe20000410000 */
[----:B------:R-:W-:Y:S01]  /*21a0*/  FMUL.FTZ R110, R110, UR14 ;  /* 0x0000000e6e6e7c20 */ /* 0x000fe20008410000 */
[----:B------:R-:W-:Y:S01]  /*21b0*/  FMUL.FTZ R144, R144, UR14 ;  /* 0x0000000e90907c20 */ /* 0x000fe20008410000 */
[----:B------:R-:W-:Y:S01]  /*21c0*/  FMUL.FTZ R98, R98, UR14 ;  /* 0x0000000e62627c20 */ /* 0x000fe20008410000 */
[----:B------:R-:W-:Y:S01]  /*21d0*/  FMUL.FTZ R96, R96, UR14 ;  /* 0x0000000e60607c20 */ /* 0x000fe20008410000 */
[----:B------:R-:W-:-:S02]  /*21e0*/  FSEL R154, R154, RZ, P6 ;  /* 0x000000ff9a9a7208 */ /* 0x000fc40003000000 */
[C---:B------:R-:W-:Y:S02]  /*21f0*/  LOP3.LUT P1, RZ, R100.reuse, 0xff0000, RZ, 0xc0, !PT ;  /* 0x00ff000064ff7812 */ /* 0x040fe4000782c0ff */
[C---:B------:R-:W-:Y:S02]  /*2200*/  LOP3.LUT P0, RZ, R100.reuse, 0xff000000, RZ, 0xc0, !PT ;  /* 0xff00000064ff7812 */ /* 0x040fe4000780c0ff */
[C---:B------:R-:W-:Y:S02]  /*2210*/  LOP3.LUT P5, RZ, R100.reuse, 0xff00, RZ, 0xc0, !PT ;  /* 0x0000ff0064ff7812 */ /* 0x040fe400078ac0ff */
[----:B------:R-:W-:Y:S02]  /*2220*/  LOP3.LUT P6, RZ, R100, 0xff, RZ, 0xc0, !PT ;  /* 0x000000ff64ff7812 */ /* 0x000fe400078cc0ff */
[----:B------:R-:W-:Y:S02]  /*2230*/  FSEL R97, R110, RZ, P1 ;  /* 0x000000ff6e617208 */ /* 0x000fe40000800000 */
[----:B------:R-:W-:-:S02]  /*2240*/  FSEL R144, R144, RZ, P0 ;  /* 0x000000ff90907208 */ /* 0x000fc40000000000 */
[----:B------:R-:W-:Y:S02]  /*2250*/  FSEL R111, R98, RZ, P5 ;  /* 0x000000ff626f7208 */ /* 0x000fe40002800000 */
[----:B------:R-:W-:Y:S02]  /*2260*/  FSEL R96, R96, RZ, P6 ;  /* 0x000000ff60607208 */ /* 0x000fe40003000000 */
[----:B------:R-:W-:Y:S02]  /*2270*/  F2FP.BF16.F32.PACK_AB R99, R160, R155 ;  /* 0x0000009ba063723e */ /* 0x000fe400000010ff */
[----:B------:R-:W-:Y:S02]  /*2280*/  F2FP.BF16.F32.PACK_AB R98, R154, R151 ;  /* 0x000000979a62723e */ /* 0x000fe400000010ff */
[----:B------:R-:W-:Y:S02]  /*2290*/  F2FP.BF16.F32.PACK_AB R97, R144, R97 ;  /* 0x000000619061723e */ /* 0x000fe400000010ff */
[----:B------:R-:W-:Y:S01]  /*22a0*/  F2FP.BF16.F32.PACK_AB R96, R111, R96 ;  /* 0x000000606f60723e */ /* 0x000fe200000010ff */
[----:B------:R-:W-:Y:S06]  /*22b0*/  BRA `(.L_x_173) ;  /* 0x0000002000247947 */ /* 0x000fec0003800000 */
.L_x_172:
[-CC-:B------:R-:W-:Y:S01]  /*22c0*/  FFMA.FTZ R88, R149, R108.reuse, R109.reuse ;  /* 0x0000006c95587223 */ /* 0x180fe2000001006d */
[-CC-:B------:R-:W-:Y:S01]  /*22d0*/  FFMA.FTZ R96, R152, R108.reuse, R109.reuse ;  /* 0x0000006c98607223 */ /* 0x180fe2000001006d */
[----:B------:R-:W-:Y:S01]  /*22e0*/  FFMA.FTZ R89, R147, R108, R109 ;  /* 0x0000006c93597223 */ /* 0x000fe2000001006d */
[----:B------:R-:W-:Y:S01]  /*22f0*/  ISETP.GE.U32.AND P0, PT, R100, RZ, PT ;  /* 0x000000ff6400720c */ /* 0x000fe20003f06070 */
[----:B------:R-:W-:Y:S01]  /*2300*/  FADD.FTZ R90, R119, -R88 ;  /* 0x80000058775a7221 */ /* 0x000fe20000010000 */
[----:B------:R-:W-:Y:S01]  /*2310*/  FADD.FTZ R96, R123, -R96 ;  /* 0x800000607b607221 */ /* 0x000fe20000010000 */
[----:B------:R-:W-:Y:S01]  /*2320*/  FADD.FTZ R88, R118, -R89 ;  /* 0x8000005976587221 */ /* 0x000fe20000010000 */
[----:B------:R-:W-:Y:S01]  /*2330*/  LOP3.LUT P5, RZ, R101, 0xff, RZ, 0xc0, !PT ;  /* 0x000000ff65ff7812 */ /* 0x000fe200078ac0ff */
[C---:B-----5:R-:W-:Y:S01]  /*2340*/  FMUL.FTZ R90, R115.reuse, R90 ;  /* 0x0000005a735a7220 */ /* 0x060fe20000410000 */
[C---:B------:R-:W-:Y:S01]  /*2350*/  FMUL.FTZ R97, R115.reuse, R96 ;  /* 0x0000006073617220 */ /* 0x040fe20000410000 */
[----:B------:R-:W-:Y:S01]  /*2360*/  FMUL.FTZ R99, R115, R88 ;  /* 0x0000005873637220 */ /* 0x000fe20000410000 */
[C---:B------:R-:W-:Y:S01]  /*2370*/  ISETP.GE.U32.AND.EX P0, PT, R101.reuse, 0x1000000, PT, P0 ;  /* 0x010000006500780c */ /* 0x040fe20003f06100 */
[----:B------:R-:W-:Y:S01]  /*2380*/  FMUL.FTZ R89, R90, UR14 ;  /* 0x0000000e5a597c20 */ /* 0x000fe20008410000 */
[----:B------:R-:W-:Y:S01]  /*2390*/  LOP3.LUT P1, RZ, R101, 0xff0000, RZ, 0xc0, !PT ;  /* 0x00ff000065ff7812 */ /* 0x000fe2000782c0ff */
[----:B------:R-:W-:Y:S01]  /*23a0*/  FMUL.FTZ R88, R99, UR14 ;  /* 0x0000000e63587c20 */ /* 0x000fe20008410000 */
[C---:B------:R-:W-:Y:S01]  /*23b0*/  F2FP.BF16.F32.PACK_AB R91, R97.reuse, R90 ;  /* 0x0000005a615b723e */ /* 0x040fe200000010ff */
[----:B------:R-:W-:Y:S01]  /*23c0*/  FMUL.FTZ R97, R97, UR14 ;  /* 0x0000000e61617c20 */ /* 0x000fe20008410000 */
[-CC-:B0-----:R-:W-:Y:S01]  /*23d0*/  FFMA.FTZ R111, R150, R108.reuse, R109.reuse ;  /* 0x0000006c966f7223 */ /* 0x181fe2000001006d */
[-CC-:B------:R-:W-:Y:S01]  /*23e0*/  FFMA.FTZ R90, R148, R108.reuse, R109.reuse ;  /* 0x0000006c945a7223 */ /* 0x180fe2000001006d */
[----:B------:R-:W-:Y:S01]  /*23f0*/  FSEL R144, R88, RZ, P5 ;  /* 0x000000ff58907208 */ /* 0x000fe20002800000 */
[-CC-:B------:R-:W-:Y:S01]  /*2400*/  FFMA.FTZ R88, R145, R108.reuse, R109.reuse ;  /* 0x0000006c91587223 */ /* 0x180fe2000001006d */
[----:B------:R-:W-:Y:S01]  /*2410*/  FSEL R161, R97, RZ, P0 ;  /* 0x000000ff61a17208 */ /* 0x000fe20000000000 */
[-C--:B------:R-:W-:Y:S01]  /*2420*/  FFMA.FTZ R97, R146, R108.reuse, R109 ;  /* 0x0000006c92617223 */ /* 0x080fe2000001006d */
[----:B------:R-:W-:Y:S01]  /*2430*/  FSEL R154, R89, RZ, P1 ;  /* 0x000000ff599a7208 */ /* 0x000fe20000800000 */
[----:B------:R-:W-:Y:S01]  /*2440*/  FADD.FTZ R110, R122, -R111 ;  /* 0x8000006f7a6e7221 */ /* 0x000fe20000010000 */
[----:B------:R-:W-:Y:S01]  /*2450*/  FFMA.FTZ R89, R3, R108, R109 ;  /* 0x0000006c03597223 */ /* 0x000fe2000001006d */
[----:B------:R-:W-:Y:S01]  /*2460*/  FADD.FTZ R96, R117, -R88 ;  /* 0x8000005875607221 */ /* 0x000fe20000010000 */
[----:B------:R-:W-:Y:S01]  /*2470*/  FADD.FTZ R98, R121, -R90 ;  /* 0x8000005a79627221 */ /* 0x000fe20000010000 */
[----:B------:R-:W-:Y:S01]  /*2480*/  FADD.FTZ R90, R120, -R97 ;  /* 0x80000061785a7221 */ /* 0x000fe20000010000 */
[C---:B------:R-:W-:Y:S01]  /*2490*/  FMUL.FTZ R110, R115.reuse, R110 ;  /* 0x0000006e736e7220 */ /* 0x040fe20000410000 */
[----:B------:R-:W-:Y:S01]  /*24a0*/  FADD.FTZ R88, R116, -R89 ;  /* 0x8000005974587221 */ /* 0x000fe20000010000 */
[C---:B------:R-:W-:Y:S01]  /*24b0*/  FMUL.FTZ R89, R115.reuse, R96 ;  /* 0x0000006073597220 */ /* 0x040fe20000410000 */
[C---:B------:R-:W-:Y:S01]  /*24c0*/  FMUL.FTZ R96, R115.reuse, R98 ;  /* 0x0000006273607220 */ /* 0x040fe20000410000 */
[C---:B------:R-:W-:Y:S01]  /*24d0*/  FMUL.FTZ R97, R115.reuse, R90 ;  /* 0x0000005a73617220 */ /* 0x040fe20000410000 */
[----:B------:R-:W-:Y:S01]  /*24e0*/  FMUL.FTZ R88, R115, R88 ;  /* 0x0000005873587220 */ /* 0x000fe20000410000 */
[C---:B------:R-:W-:Y:S01]  /*24f0*/  F2FP.BF16.F32.PACK_AB R90, R110.reuse, R99 ;  /* 0x000000636e5a723e */ /* 0x040fe200000010ff */
[----:B------:R-:W-:Y:S01]  /*2500*/  FMUL.FTZ R110, R110, UR14 ;  /* 0x0000000e6e6e7c20 */ /* 0x000fe20008410000 */
[----:B------:R-:W-:Y:S01]  /*2510*/  LOP3.LUT P6, RZ, R101, 0xff00, RZ, 0xc0, !PT ;  /* 0x0000ff0065ff7812 */ /* 0x000fe200078cc0ff */
[----:B------:R-:W-:Y:S01]  /*2520*/  FMUL.FTZ R98, R89, UR14 ;  /* 0x0000000e59627c20 */ /* 0x000fe20008410000 */
[C---:B------:R-:W-:Y:S01]  /*2530*/  F2FP.BF16.F32.PACK_AB R89, R96.reuse, R89 ;  /* 0x000000596059723e */ /* 0x040fe200000010ff */
[----:B------:R-:W-:Y:S01]  /*2540*/  FMUL.FTZ R99, R96, UR14 ;  /* 0x0000000e60637c20 */ /* 0x000fe20008410000 */
[----:B------:R-:W-:Y:S01]  /*2550*/  FMUL.FTZ R96, R88, UR14 ;  /* 0x0000000e58607c20 */ /* 0x000fe20008410000 */
[C---:B------:R-:W-:Y:S01]  /*2560*/  F2FP.BF16.F32.PACK_AB R88, R97.reuse, R88 ;  /* 0x000000586158723e */ /* 0x040fe200000010ff */
        /* <DEDUP_REMOVED lines=15> */
.L_x_171:
[----:B------:R-:W-:-:S04]  /*2660*/  UISETP.NE.U32.AND UP0, UPT, UR4, URZ, UPT ;  /* 0x000000ff0400728c */ /* 0x000fc8000bf05070 */
[----:B------:R-:W-:-:S09]  /*2670*/  UISETP.NE.AND.EX UP0, UPT, UR5, URZ, UPT, UP0 ;  /* 0x000000ff0500728c */ /* 0x000fd2000bf05300 */
[----:B------:R-:W-:Y:S05]  /*2680*/  BRA.U UP0, `(.L_x_174) ;  /* 0x0000000100f87547 */ /* 0x000fea000b800000 */
[----:B------:R-:W-:Y:S01]  /*2690*/  SHF.L.U32 R98, R160, 0x10, RZ ;  /* 0x00000010a0627819 */ /* 0x000fe200000006ff */
[-CC-:B------:R-:W-:Y:S01]  /*26a0*/  FFMA.FTZ R160, R152, R108.reuse, R109.reuse ;  /* 0x0000006c98a07223 */ /* 0x180fe2000001006d */
[----:B------:R-:W-:Y:S01]  /*26b0*/  SHF.L.U32 R144, R96, 0x10, RZ ;  /* 0x0000001060907819 */ /* 0x000fe200000006ff */
[-CC-:B------:R-:W-:Y:S01]  /*26c0*/  FFMA.FTZ R154, R149, R108.reuse, R109.reuse ;  /* 0x0000006c959a7223 */ /* 0x180fe2000001006d */
[-CC-:B------:R-:W-:Y:S01]  /*26d0*/  FFMA.FTZ R99, R147, R108.reuse, R109.reuse ;  /* 0x0000006c93637223 */ /* 0x180fe2000001006d */
[----:B0-----:R-:W-:Y:S01]  /*26e0*/  FFMA.FTZ R111, R150, R108, R109 ;  /* 0x0000006c966f7223 */ /* 0x001fe2000001006d */
[----:B------:R-:W-:Y:S01]  /*26f0*/  FADD.FTZ R155, R123, -R160 ;  /* 0x800000a07b9b7221 */ /* 0x000fe20000010000 */
[----:B------:R-:W-:Y:S01]  /*2700*/  SHF.L.U32 R96, R10, 0x10, RZ ;  /* 0x000000100a607819 */ /* 0x000fe200000006ff */
[----:B------:R-:W-:Y:S01]  /*2710*/  FADD.FTZ R151, R119, -R154 ;  /* 0x8000009a77977221 */ /* 0x000fe20000010000 */
[----:B------:R-:W-:Y:S02]  /*2720*/  IMAD.U32 R110, R11, 0x10000, RZ ;  /* 0x000100000b6e7824 */ /* 0x000fe400078e00ff */
[----:B------:R-:W-:Y:S01]  /*2730*/  FADD.FTZ R99, R118, -R99 ;  /* 0x8000006376637221 */ /* 0x000fe20000010000 */
[----:B------:R-:W-:Y:S01]  /*2740*/  FADD.FTZ R111, R122, -R111 ;  /* 0x8000006f7a6f7221 */ /* 0x000fe20000010000 */
[----:B-----5:R-:W-:Y:S01]  /*2750*/  FFMA.FTZ R154, R115, R155, R144 ;  /* 0x0000009b739a7223 */ /* 0x020fe20000010090 */
[----:B------:R-:W-:-:S02]  /*2760*/  IMAD.U32 R144, R97, 0x10000, RZ ;  /* 0x0001000061907824 */ /* 0x000fc400078e00ff */
[-CC-:B------:R-:W-:Y:S01]  /*2770*/  FFMA.FTZ R160, R145, R108.reuse, R109.reuse ;  /* 0x0000006c91a07223 */ /* 0x180fe2000001006d */
[-CC-:B------:R-:W-:Y:S01]  /*2780*/  FFMA.FTZ R178, R148, R108.reuse, R109.reuse ;  /* 0x0000006c94b27223 */ /* 0x180fe2000001006d */
[-CC-:B------:R-:W-:Y:S01]  /*2790*/  FFMA.FTZ R97, R3, R108.reuse, R109.reuse ;  /* 0x0000006c03617223 */ /* 0x180fe2000001006d */
[----:B------:R-:W-:Y:S01]  /*27a0*/  FFMA.FTZ R155, R146, R108, R109 ;  /* 0x0000006c929b7223 */ /* 0x000fe2000001006d */
[C---:B------:R-:W-:Y:S01]  /*27b0*/  FFMA.FTZ R151, R115.reuse, R151, R110 ;  /* 0x0000009773977223 */ /* 0x040fe2000001006e */
        /* <DEDUP_REMOVED lines=8> */
[----:B------:R-:W-:Y:S01]  /*2840*/  ISETP.GE.U32.AND P0, PT, R100, RZ, PT ;  /* 0x000000ff6400720c */ /* 0x000fe20003f06070 */
[----:B------:R-:W-:Y:S01]  /*2850*/  FADD.FTZ R155, R120, -R155 ;  /* 0x8000009b789b7221 */ /* 0x000fe20000010000 */
[----:B------:R-:W-:Y:S01]  /*2860*/  FMUL.FTZ R151, R151, UR14 ;  /* 0x0000000e97977c20 */ /* 0x000fe20008410000 */
[----:B------:R-:W-:Y:S01]  /*2870*/  FMUL.FTZ R154, R154, UR14 ;  /* 0x0000000e9a9a7c20 */ /* 0x000fe20008410000 */
[----:B------:R-:W-:Y:S01]  /*2880*/  LOP3.LUT P1, RZ, R101, 0xff0000, RZ, 0xc0, !PT ;  /* 0x00ff000065ff7812 */ /* 0x000fe2000782c0ff */
[----:B------:R-:W-:Y:S01]  /*2890*/  FMUL.FTZ R99, R99, UR14 ;  /* 0x0000000e63637c20 */ /* 0x000fe20008410000 */
[----:B------:R-:W-:Y:S01]  /*28a0*/  ISETP.GE.U32.AND.EX P0, PT, R101, 0x1000000, PT, P0 ;  /* 0x010000006500780c */ /* 0x000fe20003f06100 */
[----:B------:R-:W-:Y:S01]  /*28b0*/  FMUL.FTZ R111, R111, UR14 ;  /* 0x0000000e6f6f7c20 */ /* 0x000fe20008410000 */
[C---:B------:R-:W-:Y:S01]  /*28c0*/  FFMA.FTZ R110, R115.reuse, R160, R110 ;  /* 0x000000a0736e7223 */ /* 0x040fe2000001006e */
[C---:B------:R-:W-:Y:S01]  /*28d0*/  FFMA.FTZ R144, R115.reuse, R161, R144 ;  /* 0x000000a173907223 */ /* 0x040fe20000010090 */
[C---:B------:R-:W-:Y:S01]  /*28e0*/  FFMA.FTZ R96, R115.reuse, R97, R96 ;  /* 0x0000006173607223 */ /* 0x040fe20000010060 */
[----:B------:R-:W-:Y:S01]  /*28f0*/  FFMA.FTZ R98, R115, R155, R98 ;  /* 0x0000009b73627223 */ /* 0x000fe20000010062 */
[C---:B------:R-:W-:Y:S01]  /*2900*/  LOP3.LUT P5, RZ, R101.reuse, 0xff, RZ, 0xc0, !PT ;  /* 0x000000ff65ff7812 */ /* 0x040fe200078ac0ff */
[----:B------:R-:W-:Y:S01]  /*2910*/  FMUL.FTZ R110, R110, UR14 ;  /* 0x0000000e6e6e7c20 */ /* 0x000fe20008410000 */
[----:B------:R-:W-:Y:S01]  /*2920*/  LOP3.LUT P6, RZ, R101, 0xff00, RZ, 0xc0, !PT ;  /* 0x0000ff0065ff7812 */ /* 0x000fe200078cc0ff */
[----:B------:R-:W-:Y:S01]  /*2930*/  FMUL.FTZ R144, R144, UR14 ;  /* 0x0000000e90907c20 */ /* 0x000fe20008410000 */
[----:B------:R-:W-:Y:S01]  /*2940*/  FSEL R155, R151, RZ, P1 ;  /* 0x000000ff979b7208 */ /* 0x000fe20000800000 */
[----:B------:R-:W-:Y:S01]  /*2950*/  FMUL.FTZ R96, R96, UR14 ;  /* 0x0000000e60607c20 */ /* 0x000fe20008410000 */
[----:B------:R-:W-:Y:S01]  /*2960*/  FSEL R160, R154, RZ, P0 ;  /* 0x000000ff9aa07208 */ /* 0x000fe20000000000 */
[----:B------:R-:W-:Y:S01]  /*2970*/  FMUL.FTZ R98, R98, UR14 ;  /* 0x0000000e62627c20 */ /* 0x000fe20008410000 */
[----:B------:R-:W-:-:S02]  /*2980*/  FSEL R151, R99, RZ, P5 ;  /* 0x000000ff63977208 */ /* 0x000fc40002800000 */
[----:B------:R-:W-:Y:S02]  /*2990*/  FSEL R154, R111, RZ, P6 ;  /* 0x000000ff6f9a7208 */ /* 0x000fe40003000000 */
[C---:B------:R-:W-:Y:S02]  /*29a0*/  LOP3.LUT P1, RZ, R100.reuse, 0xff0000, RZ, 0xc0, !PT ;  /* 0x00ff000064ff7812 */ /* 0x040fe4000782c0ff */
[C---:B------:R-:W-:Y:S02]  /*29b0*/  LOP3.LUT P0, RZ, R100.reuse, 0xff000000, RZ, 0xc0, !PT ;  /* 0xff00000064ff7812 */ /* 0x040fe4000780c0ff */
[C---:B------:R-:W-:Y:S02]  /*29c0*/  LOP3.LUT P5, RZ, R100.reuse, 0xff00, RZ, 0xc0, !PT ;  /* 0x0000ff0064ff7812 */ /* 0x040fe400078ac0ff */
[----:B------:R-:W-:Y:S02]  /*29d0*/  LOP3.LUT P6, RZ, R100, 0xff, RZ, 0xc0, !PT ;  /* 0x000000ff64ff7812 */ /* 0x000fe400078cc0ff */
[----:B------:R-:W-:-:S02]  /*29e0*/  FSEL R97, R110, RZ, P1 ;  /* 0x000000ff6e617208 */ /* 0x000fc40000800000 */
[----:B------:R-:W-:Y:S02]  /*29f0*/  FSEL R144, R144, RZ, P0 ;  /* 0x000000ff90907208 */ /* 0x000fe40000000000 */
[----:B------:R-:W-:Y:S02]  /*2a00*/  FSEL R111, R98, RZ, P5 ;  /* 0x000000ff626f7208 */ /* 0x000fe40002800000 */
[----:B------:R-:W-:Y:S02]  /*2a10*/  FSEL R96, R96, RZ, P6 ;  /* 0x000000ff60607208 */ /* 0x000fe40003000000 */
[----:B------:R-:W-:Y:S02]  /*2a20*/  F2FP.BF16.F32.PACK_AB R99, R160, R155 ;  /* 0x0000009ba063723e */ /* 0x000fe400000010ff */
[----:B------:R-:W-:Y:S02]  /*2a30*/  F2FP.BF16.F32.PACK_AB R98, R154, R151 ;  /* 0x000000979a62723e */ /* 0x000fe400000010ff */
[----:B------:R-:W-:-:S02]  /*2a40*/  F2FP.BF16.F32.PACK_AB R97, R144, R97 ;  /* 0x000000619061723e */ /* 0x000fc400000010ff */
[----:B------:R-:W-:Y:S01]  /*2a50*/  F2FP.BF16.F32.PACK_AB R96, R111, R96 ;  /* 0x000000606f60723e */ /* 0x000fe200000010ff */
[----:B------:R-:W-:Y:S06]  /*2a60*/  BRA `(.L_x_173) ;  /* 0x0000001800387947 */ /* 0x000fec0003800000 */
.L_x_174:
[-CC-:B------:R-:W-:Y:S01]  /*2a70*/  FFMA.FTZ R88, R149, R108.reuse, R109.reuse ;  /* 0x0000006c95587223 */ /* 0x180fe2000001006d */
[----:B------:R-:W-:Y:S02]  /*2a80*/  IMAD.U32 R90, R11, 0x10000, RZ ;  /* 0x000100000b5a7824 */ /* 0x000fe400078e00ff */
[-CC-:B------:R-:W-:Y:S01]  /*2a90*/  FFMA.FTZ R91, R147, R108.reuse, R109.reuse ;  /* 0x0000006c935b7223 */ /* 0x180fe2000001006d */
[--C-:B------:R-:W-:Y:S01]  /*2aa0*/  FFMA.FTZ R99, R150, R108, R109.reuse ;  /* 0x0000006c96637223 */ /* 0x100fe2000001006d */
[----:B------:R-:W-:Y:S01]  /*2ab0*/  FADD.FTZ R88, R119, -R88 ;  /* 0x8000005877587221 */ /* 0x000fe20000010000 */
[----:B0-----:R-:W-:Y:S01]  /*2ac0*/  SHF.L.U32 R110, R96, 0x10, RZ ;  /* 0x00000010606e7819 */ /* 0x001fe200000006ff */
[----:B------:R-:W-:Y:S01]  /*2ad0*/  IMAD.U32 R97, R10, 0x10000, RZ ;  /* 0x000100000a617824 */ /* 0x000fe200078e00ff */
[----:B------:R-:W-:Y:S01]  /*2ae0*/  SHF.L.U32 R98, R98, 0x10, RZ ;  /* 0x0000001062627819 */ /* 0x000fe200000006ff */
[----:B-----5:R-:W-:Y:S01]  /*2af0*/  FFMA.FTZ R144, R115, R88, R90 ;  /* 0x0000005873907223 */ /* 0x020fe2000001005a */
[-CC-:B------:R-:W-:Y:S01]  /*2b00*/  FFMA.FTZ R90, R152, R108.reuse, R109.reuse ;  /* 0x0000006c985a7223 */ /* 0x180fe2000001006d */
[----:B------:R-:W-:Y:S01]  /*2b10*/  FFMA.FTZ R88, R145, R108, R109 ;  /* 0x0000006c91587223 */ /* 0x000fe2000001006d */
[----:B------:R-:W-:Y:S01]  /*2b20*/  SHF.L.U32 R89, R9, 0x10, RZ ;  /* 0x0000001009597819 */ /* 0x000fe200000006ff */
[----:B------:R-:W-:Y:S01]  /*2b30*/  FADD.FTZ R99, R122, -R99 ;  /* 0x800000637a637221 */ /* 0x000fe20000010000 */
[----:B------:R-:W-:Y:S01]  /*2b40*/  FADD.FTZ R96, R123, -R90 ;  /* 0x8000005a7b607221 */ /* 0x000fe20000010000 */
[----:B------:R-:W-:Y:S01]  /*2b50*/  FADD.FTZ R90, R118, -R91 ;  /* 0x8000005b765a7221 */ /* 0x000fe20000010000 */
[----:B------:R-:W-:Y:S01]  /*2b60*/  FADD.FTZ R88, R117, -R88 ;  /* 0x8000005875587221 */ /* 0x000fe20000010000 */
[C---:B------:R-:W-:Y:S01]  /*2b70*/  FFMA.FTZ R98, R115.reuse, R99, R98 ;  /* 0x0000006373627223 */ /* 0x040fe20000010062 */
[C---:B------:R-:W-:Y:S01]  /*2b80*/  FFMA.FTZ R151, R115.reuse, R96, R110 ;  /* 0x0000006073977223 */ /* 0x040fe2000001006e */
[C---:B------:R-:W-:Y:S01]  /*2b90*/  FFMA.FTZ R111, R115.reuse, R90, R97 ;  /* 0x0000005a736f7223 */ /* 0x040fe20000010061 */
[----:B------:R-:W-:Y:S01]  /*2ba0*/  FFMA.FTZ R99, R115, R88, R89 ;  /* 0x0000005873637223 */ /* 0x000fe20000010059 */
[-CC-:B------:R-:W-:Y:S01]  /*2bb0*/  FFMA.FTZ R90, R148, R108.reuse, R109.reuse ;  /* 0x0000006c945a7223 */ /* 0x180fe2000001006d */
[-CC-:B------:R-:W-:Y:S01]  /*2bc0*/  FFMA.FTZ R89, R3, R108.reuse, R109.reuse ;  /* 0x0000006c03597223 */ /* 0x180fe2000001006d */
[----:B------:R-:W-:Y:S01]  /*2bd0*/  FFMA.FTZ R97, R146, R108, R109 ;  /* 0x0000006c92617223 */ /* 0x000fe2000001006d */
[----:B------:R-:W-:-:S02]  /*2be0*/  IMAD.U32 R91, R8, 0x10000, RZ ;  /* 0x00010000085b7824 */ /* 0x000fc400078e00ff */
[----:B------:R-:W-:Y:S01]  /*2bf0*/  FADD.FTZ R110, R121, -R90 ;  /* 0x8000005a796e7221 */ /* 0x000fe20000010000 */
[----:B------:R-:W-:Y:S01]  /*2c00*/  FADD.FTZ R90, R116, -R89 ;  /* 0x80000059745a7221 */ /* 0x000fe20000010000 */
[----:B------:R-:W-:Y:S01]  /*2c10*/  ISETP.GE.U32.AND P0, PT, R100, RZ, PT ;  /* 0x000000ff6400720c */ /* 0x000fe20003f06070 */
[----:B------:R-:W-:Y:S01]  /*2c20*/  FADD.FTZ R96, R120, -R97 ;  /* 0x8000006178607221 */ /* 0x000fe20000010000 */
[----:B------:R-:W-:Y:S01]  /*2c30*/  SHF.L.U32 R88, R155, 0x10, RZ ;  /* 0x000000109b587819 */ /* 0x000fe200000006ff */
[----:B------:R-:W-:Y:S01]  /*2c40*/  FFMA.FTZ R97, R115, R90, R91 ;  /* 0x0000005a73617223 */ /* 0x000fe2000001005b */
[----:B------:R-:W-:Y:S01]  /*2c50*/  SHF.L.U32 R161, R161, 0x10, RZ ;  /* 0x00000010a1a17819 */ /* 0x000fe200000006ff */
[----:B------:R-:W-:Y:S01]  /*2c60*/  FMUL.FTZ R90, R151, UR14 ;  /* 0x0000000e975a7c20 */ /* 0x000fe20008410000 */
[----:B------:R-:W-:Y:S01]  /*2c70*/  ISETP.GE.U32.AND.EX P0, PT, R101, 0x1000000, PT, P0 ;  /* 0x010000006500780c */ /* 0x000fe20003f06100 */
[----:B------:R-:W-:Y:S01]  /*2c80*/  FFMA.FTZ R88, R115, R110, R88 ;  /* 0x0000006e73587223 */ /* 0x000fe20000010058 */
[----:B------:R-:W-:Y:S01]  /*2c90*/  FMUL.FTZ R89, R111, UR14 ;  /* 0x0000000e6f597c20 */ /* 0x000fe20008410000 */
[----:B------:R-:W-:Y:S01]  /*2ca0*/  FFMA.FTZ R110, R115, R96, R161 ;  /* 0x00000060736e7223 */ /* 0x000fe200000100a1 */
[----:B------:R-:W-:Y:S01]  /*2cb0*/  LOP3.LUT P5, RZ, R101, 0xff, RZ, 0xc0, !PT ;  /* 0x000000ff65ff7812 */ /* 0x000fe200078ac0ff */
[----:B------:R-:W-:Y:S01]  /*2cc0*/  FMUL.FTZ R96, R88, UR14 ;  /* 0x0000000e58607c20 */ /* 0x000fe20008410000 */
[----:B------:R-:W-:Y:S01]  /*2cd0*/  F2FP.BF16.F32.PACK_AB R91, R151, R144 ;  /* 0x00000090975b723e */ /* 0x000fe200000010ff */
[----:B------:R-:W-:Y:S01]  /*2ce0*/  FMUL.FTZ R144, R144, UR14 ;  /* 0x0000000e90907c20 */ /* 0x000fe20008410000 */
[----:B------:R-:W-:-:S02]  /*2cf0*/  FSEL R161, R90, RZ, P0 ;  /* 0x000000ff5aa17208 */ /* 0x000fc40000000000 */
[C---:B------:R-:W-:Y:S01]  /*2d00*/  F2FP.BF16.F32.PACK_AB R90, R98.reuse, R111 ;  /* 0x0000006f625a723e */ /* 0x040fe200000010ff */
[----:B------:R-:W-:Y:S01]  /*2d10*/  FMUL.FTZ R98, R98, UR14 ;  /* 0x0000000e62627c20 */ /* 0x000fe20008410000 */
[----:B------:R-:W-:Y:S01]  /*2d20*/  LOP3.LUT P1, RZ, R101, 0xff0000, RZ, 0xc0, !PT ;  /* 0x00ff000065ff7812 */ /* 0x000fe2000782c0ff */
[----:B------:R-:W-:Y:S01]  /*2d30*/  FMUL.FTZ R111, R99, UR14 ;  /* 0x0000000e636f7c20 */ /* 0x000fe20008410000 */
[----:B------:R-:W-:Y:S02]  /*2d40*/  LOP3.LUT P6, RZ, R101, 0xff00, RZ, 0xc0, !PT ;  /* 0x0000ff0065ff7812 */ /* 0x000fe400078cc0ff */
[----:B------:R-:W-:Y:S02]  /*2d50*/  FSEL R155, R89, RZ, P5 ;  /* 0x000000ff599b7208 */ /* 0x000fe40002800000 */
[----:B------:R-:W-:Y:S01]  /*2d60*/  F2FP.BF16.F32.PACK_AB R89, R88, R99 ;  /* 0x000000635859723e */ /* 0x000fe200000010ff */
[----:B------:R-:W-:Y:S01]  /*2d70*/  FMUL.FTZ R99, R97, UR14 ;  /* 0x0000000e61637c20 */ /* 0x000fe20008410000 */
[----:B------:R-:W-:-:S02]  /*2d80*/  FSEL R144, R144, RZ, P1 ;  /* 0x000000ff90907208 */ /* 0x000fc40000800000 */
[C---:B------:R-:W-:Y:S01]  /*2d90*/  F2FP.BF16.F32.PACK_AB R88, R110.reuse, R97 ;  /* 0x000000616e58723e */ /* 0x040fe200000010ff */
[----:B------:R-:W-:Y:S01]  /*2da0*/  FMUL.FTZ R97, R110, UR14 ;  /* 0x0000000e6e617c20 */ /* 0x000fe20008410000 */
[C---:B------:R-:W-:Y:S02]  /*2db0*/  LOP3.LUT P0, RZ, R100.reuse, 0xff0000, RZ, 0xc0, !PT ;  /* 0x00ff000064ff7812 */ /* 0x040fe4000780c0ff */
[----:B------:R-:W-:Y:S02]  /*2dc0*/  LOP3.LUT P1, RZ, R100, 0xff000000, RZ, 0xc0, !PT ;  /* 0xff00000064ff7812 */ /* 0x000fe4000782c0ff */
[----:B------:R-:W-:Y:S02]  /*2dd0*/  FSEL R98, R98, RZ, P6 ;  /* 0x000000ff62627208 */ /* 0x000fe40003000000 */
[C---:B------:R-:W-:Y:S02]  /*2de0*/  LOP3.LUT P5, RZ, R100.reuse, 0xff, RZ, 0xc0, !PT ;  /* 0x000000ff64ff7812 */ /* 0x040fe400078ac0ff */
[----:B------:R-:W-:-:S02]  /*2df0*/  LOP3.LUT P6, RZ, R100, 0xff00, RZ, 0xc0, !PT ;  /* 0x0000ff0064ff7812 */ /* 0x000fc400078cc0ff */
[----:B------:R-:W-:Y:S02]  /*2e00*/  FSEL R151, R111, RZ, P0 ;  /* 0x000000ff6f977208 */ /* 0x000fe40000000000 */
[----:B------:R-:W-:Y:S02]  /*2e10*/  FSEL R96, R96, RZ, P1 ;  /* 0x000000ff60607208 */ /* 0x000fe40000800000 */
[----:B------:R-:W-:Y:S02]  /*2e20*/  FSEL R110, R99, RZ, P5 ;  /* 0x000000ff636e7208 */ /* 0x000fe40002800000 */
[----:B------:R-:W-:Y:S02]  /*2e30*/  FSEL R111, R97, RZ, P6 ;  /* 0x000000ff616f7208 */ /* 0x000fe40003000000 */
[----:B------:R-:W-:Y:S02]  /*2e40*/  F2FP.BF16.F32.PACK_AB R97, R96, R151 ;  /* 0x000000976061723e */ /* 0x000fe400000010ff */
[----:B------:R-:W-:-:S02]  /*2e50*/  F2FP.BF16.F32.PACK_AB R99, R161, R144 ;  /* 0x00000090a163723e */ /* 0x000fc400000010ff */
[----:B------:R-:W-:Y:S02]  /*2e60*/  F2FP.BF16.F32.PACK_AB R98, R98, R155 ;  /* 0x0000009b6262723e */ /* 0x000fe400000010ff */
[----:B------:R-:W-:Y:S01]  /*2e70*/  F2FP.BF16.F32.PACK_AB R96, R111, R110 ;  /* 0x0000006e6f60723e */ /* 0x000fe200000010ff */
[----:B------:R-:W-:Y:S06]  /*2e80*/  BRA `(.L_x_173) ;  /* 0x0000001400307947 */ /* 0x000fec0003800000 */
.L_x_170:
        /* <DEDUP_REMOVED lines=8> */
[----:B------:R-:W-:Y:S01]  /*2f10*/  ISETP.GE.U32.AND P0, PT, R158, RZ, PT ;  /* 0x000000ff9e00720c */ /* 0x000fe20003f06070 */
[-CC-:B------:R-:W-:Y:S01]  /*2f20*/  FFMA.FTZ R93, R147, R108.reuse, R109.reuse ;  /* 0x0000006c935d7223 */ /* 0x180fe2000001006d */
[----:B------:R-:W-:Y:S01]  /*2f30*/  FADD.FTZ R92, R119, -R92 ;  /* 0x8000005c775c7221 */ /* 0x000fe20000010000 */
[----:B------:R-:W-:Y:S01]  /*2f40*/  FADD.FTZ R94, R123, -R94 ;  /* 0x8000005e7b5e7221 */ /* 0x000fe20000010000 */
[----:B------:R-:W-:Y:S01]  /*2f50*/  LOP3.LUT P1, RZ, R159, 0xff0000, RZ, 0xc0, !PT ;  /* 0x00ff00009fff7812 */ /* 0x000fe2000782c0ff */
[----:B------:R-:W-:Y:S01]  /*2f60*/  FFMA.FTZ R97, R150, R108, R109 ;  /* 0x0000006c96617223 */ /* 0x000fe2000001006d */
[C---:B-----5:R-:W-:Y:S01]  /*2f70*/  FMUL.FTZ R92, R115.reuse, R92 ;  /* 0x0000005c735c7220 */ /* 0x060fe20000410000 */
[----:B------:R-:W-:Y:S01]  /*2f80*/  FMUL.FTZ R94, R115, R94 ;  /* 0x0000005e735e7220 */ /* 0x000fe20000410000 */
[----:B------:R-:W-:-:S02]  /*2f90*/  ISETP.GE.U32.AND.EX P0, PT, R159, 0x1000000, PT, P0 ;  /* 0x010000009f00780c */ /* 0x000fc40003f06100 */
[----:B------:R-:W-:Y:S01]  /*2fa0*/  FMUL.FTZ R96, R92, UR14 ;  /* 0x0000000e5c607c20 */ /* 0x000fe20008410000 */
[----:B------:R-:W-:Y:S01]  /*2fb0*/  FMUL.FTZ R98, R94, UR14 ;  /* 0x0000000e5e627c20 */ /* 0x000fe20008410000 */
[----:B------:R-:W-:Y:S01]  /*2fc0*/  FADD.FTZ R94, R122, -R97 ;  /* 0x800000617a5e7221 */ /* 0x000fe20000010000 */
[----:B------:R-:W-:Y:S02]  /*2fd0*/  LOP3.LUT P5, RZ, R101, 0xff, RZ, 0xc0, !PT ;  /* 0x000000ff65ff7812 */ /* 0x000fe400078ac0ff */
[----:B------:R-:W-:Y:S01]  /*2fe0*/  FSEL R95, R96, RZ, P1 ;  /* 0x000000ff605f7208 */ /* 0x000fe20000800000 */
[----:B------:R-:W-:Y:S01]  /*2ff0*/  FMUL.FTZ R94, R115, R94 ;  /* 0x0000005e735e7220 */ /* 0x000fe20000410000 */
[----:B------:R-:W-:Y:S02]  /*3000*/  FSEL R92, R98, RZ, P0 ;  /* 0x000000ff625c7208 */ /* 0x000fe40000000000 */
[----:B------:R-:W-:Y:S02]  /*3010*/  ISETP.GE.U32.AND P0, PT, R100, RZ, PT ;  /* 0x000000ff6400720c */ /* 0x000fe40003f06070 */
[----:B------:R-:W-:Y:S01]  /*3020*/  F2FP.BF16.F32.PACK_AB R95, R92, R95 ;  /* 0x0000005f5c5f723e */ /* 0x000fe200000010ff */
[----:B------:R-:W-:Y:S01]  /*3030*/  FADD.FTZ R92, R118, -R93 ;  /* 0x8000005d765c7221 */ /* 0x000fe20000010000 */
[----:B------:R-:W-:-:S02]  /*3040*/  LOP3.LUT P1, RZ, R101, 0xff0000, RZ, 0xc0, !PT ;  /* 0x00ff000065ff7812 */ /* 0x000fc4000782c0ff */
[----:B------:R-:W-:Y:S01]  /*3050*/  ISETP.GE.U32.AND.EX P0, PT, R101, 0x1000000, PT, P0 ;  /* 0x010000006500780c */ /* 0x000fe20003f06100 */
[----:B------:R-:W-:Y:S01]  /*3060*/  FMUL.FTZ R92, R115, R92 ;  /* 0x0000005c735c7220 */ /* 0x000fe20000410000 */
[----:B------:R-:W-:Y:S02]  /*3070*/  LOP3.LUT P6, RZ, R159, 0xff, RZ, 0xc0, !PT ;  /* 0x000000ff9fff7812 */ /* 0x000fe400078cc0ff */
[----:B------:R-:W-:Y:S01]  /*3080*/  FSEL R99, R96, RZ, P1 ;  /* 0x000000ff60637208 */ /* 0x000fe20000800000 */
[----:B------:R-:W-:Y:S01]  /*3090*/  FMUL.FTZ R92, R92, UR14 ;  /* 0x0000000e5c5c7c20 */ /* 0x000fe20008410000 */
[----:B------:R-:W-:Y:S01]  /*30a0*/  FMUL.FTZ R96, R94, UR14 ;  /* 0x0000000e5e607c20 */ /* 0x000fe20008410000 */
[----:B0-----:R-:W-:Y:S02]  /*30b0*/  FSEL R110, R98, RZ, P0 ;  /* 0x000000ff626e7208 */ /* 0x001fe40000000000 */
[----:B------:R-:W-:Y:S02]  /*30c0*/  LOP3.LUT P0, RZ, R101, 0xff00, RZ, 0xc0, !PT ;  /* 0x0000ff0065ff7812 */ /* 0x000fe4000780c0ff */
[----:B------:R-:W-:-:S02]  /*30d0*/  LOP3.LUT P1, RZ, R159, 0xff00, RZ, 0xc0, !PT ;  /* 0x0000ff009fff7812 */ /* 0x000fc4000782c0ff */
[C---:B------:R-:W-:Y:S02]  /*30e0*/  FSEL R98, R92.reuse, RZ, P5 ;  /* 0x000000ff5c627208 */ /* 0x040fe40002800000 */
[----:B------:R-:W-:Y:S01]  /*30f0*/  FSEL R94, R92, RZ, P6 ;  /* 0x000000ff5c5e7208 */ /* 0x000fe20003000000 */
[-CC-:B------:R-:W-:Y:S01]  /*3100*/  FFMA.FTZ R92, R145, R108.reuse, R109.reuse ;  /* 0x0000006c915c7223 */ /* 0x180fe2000001006d */
[C---:B------:R-:W-:Y:S02]  /*3110*/  FSEL R97, R96.reuse, RZ, P0 ;  /* 0x000000ff60617208 */ /* 0x040fe40000000000 */
[----:B------:R-:W-:Y:S01]  /*3120*/  FSEL R93, R96, RZ, P1 ;  /* 0x000000ff605d7208 */ /* 0x000fe20000800000 */
[----:B------:R-:W-:Y:S01]  /*3130*/  FADD.FTZ R92, R117, -R92 ;  /* 0x8000005c755c7221 */ /* 0x000fe20000010000 */
[--C-:B------:R-:W-:Y:S01]  /*3140*/  FFMA.FTZ R96, R148, R108, R109.reuse ;  /* 0x0000006c94607223 */ /* 0x100fe2000001006d */
[----:B------:R-:W-:Y:S01]  /*3150*/  F2FP.BF16.F32.PACK_AB R98, R97, R98 ;  /* 0x000000626162723e */ /* 0x000fe200000010ff */
[--C-:B------:R-:W-:Y:S01]  /*3160*/  FFMA.FTZ R97, R146, R108, R109.reuse ;  /* 0x0000006c92617223 */ /* 0x100fe2000001006d */
[----:B------:R-:W-:Y:S01]  /*3170*/  F2FP.BF16.F32.PACK_AB R94, R93, R94 ;  /* 0x0000005e5d5e723e */ /* 0x000fe200000010ff */
[----:B------:R-:W-:Y:S01]  /*3180*/  FMUL.FTZ R92, R115, R92 ;  /* 0x0000005c735c7220 */ /* 0x000fe20000410000 */
[----:B------:R-:W-:Y:S01]  /*3190*/  FADD.FTZ R144, R121, -R96 ;  /* 0x8000006079907221 */ /* 0x000fe20000010000 */
[----:B------:R-:W-:Y:S01]  /*31a0*/  FFMA.FTZ R93, R3, R108, R109 ;  /* 0x0000006c035d7223 */ /* 0x000fe2000001006d */
[----:B------:R-:W-:Y:S01]  /*31b0*/  F2FP.BF16.F32.PACK_AB R99, R110, R99 ;  /* 0x000000636e63723e */ /* 0x000fe200000010ff */
[----:B------:R-:W-:Y:S01]  /*31c0*/  FADD.FTZ R96, R120, -R97 ;  /* 0x8000006178607221 */ /* 0x000fe20000010000 */
[----:B------:R-:W-:Y:S01]  /*31d0*/  FMUL.FTZ R110, R92, UR14 ;  /* 0x0000000e5c6e7c20 */ /* 0x000fe20008410000 */
[C---:B------:R-:W-:Y:S01]  /*31e0*/  FMUL.FTZ R97, R115.reuse, R144 ;  /* 0x0000009073617220 */ /* 0x040fe20000410000 */
[----:B------:R-:W-:Y:S01]  /*31f0*/  FADD.FTZ R92, R116, -R93 ;  /* 0x8000005d745c7221 */ /* 0x000fe20000010000 */
[----:B------:R-:W-:Y:S01]  /*3200*/  LOP3.LUT P0, RZ, R100, 0xff0000, RZ, 0xc0, !PT ;  /* 0x00ff000064ff7812 */ /* 0x000fe2000780c0ff */
[----:B------:R-:W-:Y:S01]  /*3210*/  FMUL.FTZ R96, R115, R96 ;  /* 0x0000006073607220 */ /* 0x000fe20000410000 */
[----:B------:R-:W-:Y:S01]  /*3220*/  FMUL.FTZ R151, R97, UR14 ;  /* 0x0000000e61977c20 */ /* 0x000fe20008410000 */
[----:B------:R-:W-:Y:S01]  /*3230*/  LOP3.LUT P1, RZ, R158, 0xff0000, RZ, 0xc0, !PT ;  /* 0x00ff00009eff7812 */ /* 0x000fe2000782c0ff */
[----:B------:R-:W-:Y:S01]  /*3240*/  FMUL.FTZ R92, R115, R92 ;  /* 0x0000005c735c7220 */ /* 0x000fe20000410000 */
[----:B------:R-:W-:Y:S01]  /*3250*/  LOP3.LUT P6, RZ, R100, 0xff000000, RZ, 0xc0, !PT ;  /* 0xff00000064ff7812 */ /* 0x000fe200078cc0ff */
[----:B------:R-:W-:Y:S01]  /*3260*/  FMUL.FTZ R111, R96, UR14 ;  /* 0x0000000e606f7c20 */ /* 0x000fe20008410000 */
[----:B------:R-:W-:Y:S01]  /*3270*/  LOP3.LUT P5, RZ, R158, 0xff000000, RZ, 0xc0, !PT ;  /* 0xff0000009eff7812 */ /* 0x000fe200078ac0ff */
[----:B------:R-:W-:Y:S01]  /*3280*/  FMUL.FTZ R97, R92, UR14 ;  /* 0x0000000e5c617c20 */ /* 0x000fe20008410000 */
[----:B------:R-:W-:-:S02]  /*3290*/  FSEL R144, R110, RZ, P0 ;  /* 0x000000ff6e907208 */ /* 0x000fc40000000000 */
[----:B------:R-:W-:Y:S02]  /*32a0*/  LOP3.LUT P0, RZ, R100, 0xff00, RZ, 0xc0, !PT ;  /* 0x0000ff0064ff7812 */ /* 0x000fe4000780c0ff */
[----:B------:R-:W-:Y:S02]  /*32b0*/  FSEL R93, R110, RZ, P1 ;  /* 0x000000ff6e5d7208 */ /* 0x000fe40000800000 */
[C---:B------:R-:W-:Y:S02]  /*32c0*/  FSEL R155, R151.reuse, RZ, P6 ;  /* 0x000000ff979b7208 */ /* 0x040fe40003000000 */
[----:B------:R-:W-:Y:S02]  /*32d0*/  FSEL R96, R151, RZ, P5 ;  /* 0x000000ff97607208 */ /* 0x000fe40002800000 */
[C---:B------:R-:W-:Y:S02]  /*32e0*/  LOP3.LUT P1, RZ, R158.reuse, 0xff00, RZ, 0xc0, !PT ;  /* 0x0000ff009eff7812 */ /* 0x040fe4000782c0ff */
[----:B------:R-:W-:-:S02]  /*32f0*/  LOP3.LUT P6, RZ, R158, 0xff, RZ, 0xc0, !PT ;  /* 0x000000ff9eff7812 */ /* 0x000fc400078cc0ff */
[----:B------:R-:W-:Y:S02]  /*3300*/  LOP3.LUT P5, RZ, R100, 0xff, RZ, 0xc0, !PT ;  /* 0x000000ff64ff7812 */ /* 0x000fe400078ac0ff */
[C---:B------:R-:W-:Y:S02]  /*3310*/  FSEL R151, R111.reuse, RZ, P0 ;  /* 0x000000ff6f977208 */ /* 0x040fe40000000000 */
[----:B------:R-:W-:Y:S02]  /*3320*/  FSEL R111, R111, RZ, P1 ;  /* 0x000000ff6f6f7208 */ /* 0x000fe40000800000 */
[C---:B------:R-:W-:Y:S02]  /*3330*/  FSEL R92, R97.reuse, RZ, P6 ;  /* 0x000000ff615c7208 */ /* 0x040fe40003000000 */
[----:B------:R-:W-:Y:S02]  /*3340*/  FSEL R110, R97, RZ, P5 ;  /* 0x000000ff616e7208 */ /* 0x000fe40002800000 */
[----:B------:R-:W-:-:S02]  /*3350*/  F2FP.BF16.F32.PACK_AB R93, R96, R93 ;  /* 0x0000005d605d723e */ /* 0x000fc400000010ff */
[----:B------:R-:W-:Y:S02]  /*3360*/  F2FP.BF16.F32.PACK_AB R97, R155, R144 ;  /* 0x000000909b61723e */ /* 0x000fe400000010ff */
[----:B------:R-:W-:Y:S02]  /*3370*/  F2FP.BF16.F32.PACK_AB R92, R111, R92 ;  /* 0x0000005c6f5c723e */ /* 0x000fe400000010ff */
[----:B------:R-:W-:Y:S01]  /*3380*/  F2FP.BF16.F32.PACK_AB R96, R151, R110 ;  /* 0x0000006e9760723e */ /* 0x000fe200000010ff */
[----:B------:R-:W-:Y:S06]  /*3390*/  BRA `(.L_x_173) ;  /* 0x0000000c00ec7947 */ /* 0x000fec0003800000 */
.L_x_176:
        /* <DEDUP_REMOVED lines=12> */
[C---:B------:R-:W-:Y:S01]  /*3460*/  FMUL.FTZ R94, R91.reuse, UR14 ;  /* 0x0000000e5b5e7c20 */ /* 0x040fe20008410000 */
[----:B------:R-:W-:Y:S01]  /*3470*/  F2FP.BF16.F32.PACK_AB R91, R91, R88 ;  /* 0x000000585b5b723e */ /* 0x000fe200000010ff */
[----:B------:R-:W-:Y:S01]  /*3480*/  FADD.FTZ R88, R118, -R89 ;  /* 0x8000005976587221 */ /* 0x000fe20000010000 */
[----:B------:R-:W-:Y:S02]  /*3490*/  LOP3.LUT P6, RZ, R101, 0xff0000, RZ, 0xc0, !PT ;  /* 0x00ff000065ff7812 */ /* 0x000fe400078cc0ff */
[----:B------:R-:W-:Y:S01]  /*34a0*/  FSEL R95, R92, RZ, P1 ;  /* 0x000000ff5c5f7208 */ /* 0x000fe20000800000 */
[----:B------:R-:W-:Y:S01]  /*34b0*/  FMUL.FTZ R88, R115, R88 ;  /* 0x0000005873587220 */ /* 0x000fe20000410000 */
[----:B------:R-:W-:Y:S02]  /*34c0*/  FSEL R90, R94, RZ, P0 ;  /* 0x000000ff5e5a7208 */ /* 0x000fe40000000000 */
[----:B------:R-:W-:Y:S01]  /*34d0*/  ISETP.GE.U32.AND P0, PT, R100, RZ, PT ;  /* 0x000000ff6400720c */ /* 0x000fe20003f06070 */
[----:B------:R-:W-:Y:S01]  /*34e0*/  FMUL.FTZ R89, R88, UR14 ;  /* 0x0000000e58597c20 */ /* 0x000fe20008410000 */
[----:B------:R-:W-:Y:S01]  /*34f0*/  F2FP.BF16.F32.PACK_AB R95, R90, R95 ;  /* 0x0000005f5a5f723e */ /* 0x000fe200000010ff */
[----:B------:R-:W-:Y:S01]  /*3500*/  FADD.FTZ R90, R122, -R93 ;  /* 0x8000005d7a5a7221 */ /* 0x000fe20000010000 */
[----:B------:R-:W-:-:S02]  /*3510*/  ISETP.GE.U32.AND.EX P0, PT, R101, 0x1000000, PT, P0 ;  /* 0x010000006500780c */ /* 0x000fc40003f06100 */
[----:B------:R-:W-:Y:S01]  /*3520*/  FSEL R99, R92, RZ, P6 ;  /* 0x000000ff5c637208 */ /* 0x000fe20003000000 */
[----:B------:R-:W-:Y:S01]  /*3530*/  FMUL.FTZ R93, R115, R90 ;  /* 0x0000005a735d7220 */ /* 0x000fe20000410000 */
[----:B------:R-:W-:Y:S02]  /*3540*/  LOP3.LUT P6, RZ, R159, 0xff00, RZ, 0xc0, !PT ;  /* 0x0000ff009fff7812 */ /* 0x000fe400078cc0ff */
[----:B------:R-:W-:Y:S02]  /*3550*/  FSEL R92, R94, RZ, P0 ;  /* 0x000000ff5e5c7208 */ /* 0x000fe40000000000 */
[C---:B------:R-:W-:Y:S01]  /*3560*/  F2FP.BF16.F32.PACK_AB R90, R93.reuse, R88 ;  /* 0x000000585d5a723e */ /* 0x040fe200000010ff */
[----:B------:R-:W-:Y:S01]  /*3570*/  FMUL.FTZ R93, R93, UR14 ;  /* 0x0000000e5d5d7c20 */ /* 0x000fe20008410000 */
[----:B------:R-:W-:Y:S01]  /*3580*/  LOP3.LUT P5, RZ, R101, 0xff, RZ, 0xc0, !PT ;  /* 0x000000ff65ff7812 */ /* 0x000fe200078ac0ff */
[----:B------:R-:W-:Y:S01]  /*3590*/  FFMA.FTZ R88, R145, R108, R109 ;  /* 0x0000006c91587223 */ /* 0x000fe2000001006d */
[----:B------:R-:W-:-:S02]  /*35a0*/  LOP3.LUT P0, RZ, R101, 0xff00, RZ, 0xc0, !PT ;  /* 0x0000ff0065ff7812 */ /* 0x000fc4000780c0ff */
[----:B------:R-:W-:Y:S01]  /*35b0*/  FSEL R97, R93, RZ, P6 ;  /* 0x000000ff5d617208 */ /* 0x000fe20003000000 */
[----:B------:R-:W-:Y:S01]  /*35c0*/  FADD.FTZ R88, R117, -R88 ;  /* 0x8000005875587221 */ /* 0x000fe20000010000 */
[----:B------:R-:W-:Y:S01]  /*35d0*/  F2FP.BF16.F32.PACK_AB R99, R92, R99 ;  /* 0x000000635c63723e */ /* 0x000fe200000010ff */
[--C-:B------:R-:W-:Y:S01]  /*35e0*/  FFMA.FTZ R92, R148, R108, R109.reuse ;  /* 0x0000006c945c7223 */ /* 0x100fe2000001006d */
[----:B------:R-:W-:Y:S01]  /*35f0*/  FSEL R98, R89, RZ, P5 ;  /* 0x000000ff59627208 */ /* 0x000fe20002800000 */
[----:B------:R-:W-:Y:S01]  /*3600*/  FMUL.FTZ R96, R115, R88 ;  /* 0x0000005873607220 */ /* 0x000fe20000410000 */
[----:B------:R-:W-:Y:S01]  /*3610*/  FSEL R93, R93, RZ, P0 ;  /* 0x000000ff5d5d7208 */ /* 0x000fe20000000000 */
[----:B------:R-:W-:Y:S01]  /*3620*/  FADD.FTZ R92, R121, -R92 ;  /* 0x8000005c795c7221 */ /* 0x000fe20000010000 */
[----:B------:R-:W-:Y:S02]  /*3630*/  LOP3.LUT P1, RZ, R159, 0xff, RZ, 0xc0, !PT ;  /* 0x000000ff9fff7812 */ /* 0x000fe4000782c0ff */
[----:B------:R-:W-:Y:S01]  /*3640*/  F2FP.BF16.F32.PACK_AB R98, R93, R98 ;  /* 0x000000625d62723e */ /* 0x000fe200000010ff */
[-CC-:B------:R-:W-:Y:S01]  /*3650*/  FFMA.FTZ R93, R146, R108.reuse, R109.reuse ;  /* 0x0000006c925d7223 */ /* 0x180fe2000001006d */
[----:B------:R-:W-:Y:S01]  /*3660*/  FSEL R94, R89, RZ, P1 ;  /* 0x000000ff595e7208 */ /* 0x000fe20000800000 */
[----:B------:R-:W-:Y:S01]  /*3670*/  FFMA.FTZ R89, R3, R108, R109 ;  /* 0x0000006c03597223 */ /* 0x000fe2000001006d */
[----:B0-----:R-:W-:Y:S01]  /*3680*/  FMUL.FTZ R111, R115, R92 ;  /* 0x0000005c736f7220 */ /* 0x001fe20000410000 */
[----:B------:R-:W-:Y:S01]  /*3690*/  FADD.FTZ R92, R120, -R93 ;  /* 0x8000005d785c7221 */ /* 0x000fe20000010000 */
[----:B------:R-:W-:Y:S01]  /*36a0*/  F2FP.BF16.F32.PACK_AB R94, R97, R94 ;  /* 0x0000005e615e723e */ /* 0x000fe200000010ff */
[----:B------:R-:W-:Y:S01]  /*36b0*/  FADD.FTZ R88, R116, -R89 ;  /* 0x8000005974587221 */ /* 0x000fe20000010000 */
[----:B------:R-:W-:Y:S01]  /*36c0*/  FMUL.FTZ R97, R96, UR14 ;  /* 0x0000000e60617c20 */ /* 0x000fe20008410000 */
[C---:B------:R-:W-:Y:S01]  /*36d0*/  FMUL.FTZ R93, R115.reuse, R92 ;  /* 0x0000005c735d7220 */ /* 0x040fe20000410000 */
[----:B------:R-:W-:Y:S01]  /*36e0*/  LOP3.LUT P0, RZ, R100, 0xff0000, RZ, 0xc0, !PT ;  /* 0x00ff000064ff7812 */ /* 0x000fe2000780c0ff */
[----:B------:R-:W-:Y:S01]  /*36f0*/  FMUL.FTZ R92, R115, R88 ;  /* 0x00000058735c7220 */ /* 0x000fe20000410000 */
[C---:B------:R-:W-:Y:S01]  /*3700*/  F2FP.BF16.F32.PACK_AB R89, R111.reuse, R96 ;  /* 0x000000606f59723e */ /* 0x040fe200000010ff */
[----:B------:R-:W-:Y:S01]  /*3710*/  FMUL.FTZ R111, R111, UR14 ;  /* 0x0000000e6f6f7c20 */ /* 0x000fe20008410000 */
[----:B------:R-:W-:Y:S01]  /*3720*/  LOP3.LUT P1, RZ, R158, 0xff0000, RZ, 0xc0, !PT ;  /* 0x00ff00009eff7812 */ /* 0x000fe2000782c0ff */
[----:B------:R-:W-:Y:S01]  /*3730*/  FMUL.FTZ R96, R93, UR14 ;  /* 0x0000000e5d607c20 */ /* 0x000fe20008410000 */
[----:B------:R-:W-:-:S02]  /*3740*/  LOP3.LUT P6, RZ, R100, 0xff000000, RZ, 0xc0, !PT ;  /* 0xff00000064ff7812 */ /* 0x000fc400078cc0ff */
[----:B------:R-:W-:Y:S02]  /*3750*/  LOP3.LUT P5, RZ, R158, 0xff000000, RZ, 0xc0, !PT ;  /* 0xff0000009eff7812 */ /* 0x000fe400078ac0ff */
[C---:B------:R-:W-:Y:S02]  /*3760*/  FSEL R144, R97.reuse, RZ, P0 ;  /* 0x000000ff61907208 */ /* 0x040fe40000000000 */
[----:B------:R-:W-:Y:S02]  /*3770*/  FSEL R97, R97, RZ, P1 ;  /* 0x000000ff61617208 */ /* 0x000fe40000800000 */
[----:B------:R-:W-:Y:S01]  /*3780*/  F2FP.BF16.F32.PACK_AB R88, R93, R92 ;  /* 0x0000005c5d58723e */ /* 0x000fe200000010ff */
[----:B------:R-:W-:Y:S01]  /*3790*/  FMUL.FTZ R92, R92, UR14 ;  /* 0x0000000e5c5c7c20 */ /* 0x000fe20008410000 */
[----:B------:R-:W-:Y:S02]  /*37a0*/  LOP3.LUT P0, RZ, R100, 0xff00, RZ, 0xc0, !PT ;  /* 0x0000ff0064ff7812 */ /* 0x000fe4000780c0ff */
[----:B------:R-:W-:-:S02]  /*37b0*/  LOP3.LUT P1, RZ, R158, 0xff00, RZ, 0xc0, !PT ;  /* 0x0000ff009eff7812 */ /* 0x000fc4000782c0ff */
[C---:B------:R-:W-:Y:S02]  /*37c0*/  FSEL R155, R111.reuse, RZ, P6 ;  /* 0x000000ff6f9b7208 */ /* 0x040fe40003000000 */
[----:B------:R-:W-:Y:S02]  /*37d0*/  FSEL R154, R111, RZ, P5 ;  /* 0x000000ff6f9a7208 */ /* 0x000fe40002800000 */
[----:B------:R-:W-:Y:S02]  /*37e0*/  LOP3.LUT P6, RZ, R158, 0xff, RZ, 0xc0, !PT ;  /* 0x000000ff9eff7812 */ /* 0x000fe400078cc0ff */
[----:B------:R-:W-:Y:S02]  /*37f0*/  LOP3.LUT P5, RZ, R100, 0xff, RZ, 0xc0, !PT ;  /* 0x000000ff64ff7812 */ /* 0x000fe400078ac0ff */
[C---:B------:R-:W-:Y:S02]  /*3800*/  FSEL R111, R96.reuse, RZ, P0 ;  /* 0x000000ff606f7208 */ /* 0x040fe40000000000 */
[----:B------:R-:W-:-:S02]  /*3810*/  FSEL R151, R96, RZ, P1 ;  /* 0x000000ff60977208 */ /* 0x000fc40000800000 */
[C---:B------:R-:W-:Y:S02]  /*3820*/  FSEL R110, R92.reuse, RZ, P6 ;  /* 0x000000ff5c6e7208 */ /* 0x040fe40003000000 */
[----:B------:R-:W-:Y:S02]  /*3830*/  FSEL R96, R92, RZ, P5 ;  /* 0x000000ff5c607208 */ /* 0x000fe40002800000 */
[----:B------:R-:W-:Y:S02]  /*3840*/  F2FP.BF16.F32.PACK_AB R93, R154, R97 ;  /* 0x000000619a5d723e */ /* 0x000fe400000010ff */
[----:B------:R-:W-:Y:S02]  /*3850*/  F2FP.BF16.F32.PACK_AB R97, R155, R144 ;  /* 0x000000909b61723e */ /* 0x000fe400000010ff */
[----:B------:R-:W-:Y:S02]  /*3860*/  F2FP.BF16.F32.PACK_AB R92, R151, R110 ;  /* 0x0000006e975c723e */ /* 0x000fe400000010ff */
[----:B------:R-:W-:Y:S01]  /*3870*/  F2FP.BF16.F32.PACK_AB R96, R111, R96 ;  /* 0x000000606f60723e */ /* 0x000fe200000010ff */
[----:B------:R-:W-:Y:S06]  /*3880*/  BRA `(.L_x_173) ;  /* 0x0000000800b07947 */ /* 0x000fec0003800000 */
.L_x_175:
[----:B------:R-:W-:-:S04]  /*3890*/  UISETP.NE.U32.AND UP0, UPT, UR4, URZ, UPT ;  /* 0x000000ff0400728c */ /* 0x000fc8000bf05070 */
[----:B------:R-:W-:-:S09]  /*38a0*/  UISETP.NE.AND.EX UP0, UPT, UR5, URZ, UPT, UP0 ;  /* 0x000000ff0500728c */ /* 0x000fd2000bf05300 */
[----:B------:R-:W-:Y:S05]  /*38b0*/  BRA.U UP0, `(.L_x_177) ;  /* 0x00000005004c7547 */ /* 0x000fea000b800000 */
[-CC-:B------:R-:W-:Y:S01]  /*38c0*/  FFMA.FTZ R94, R152, R108.reuse, R109.reuse ;  /* 0x0000006c985e7223 */ /* 0x180fe2000001006d */
[-CC-:B0-----:R-:W-:Y:S01]  /*38d0*/  FFMA.FTZ R111, R150, R108.reuse, R109.reuse ;  /* 0x0000006c966f7223 */ /* 0x181fe2000001006d */
[-CC-:B------:R-:W-:Y:S01]  /*38e0*/  FFMA.FTZ R92, R149, R108.reuse, R109.reuse ;  /* 0x0000006c955c7223 */ /* 0x180fe2000001006d */
[----:B------:R-:W-:Y:S01]  /*38f0*/  FFMA.FTZ R93, R147, R108, R109 ;  /* 0x0000006c935d7223 */ /* 0x000fe2000001006d */
[----:B------:R-:W-:Y:S01]  /*3900*/  SHF.L.U32 R151, R98, 0x10, RZ ;  /* 0x0000001062977819 */ /* 0x000fe200000006ff */
[----:B------:R-:W-:Y:S01]  /*3910*/  FADD.FTZ R110, R123, -R94 ;  /* 0x8000005e7b6e7221 */ /* 0x000fe20000010000 */
[----:B------:R-:W-:Y:S02]  /*3920*/  IMAD.U32 R155, R96, 0x10000, RZ ;  /* 0x00010000609b7824 */ /* 0x000fe400078e00ff */
[----:B------:R-:W-:Y:S01]  /*3930*/  FADD.FTZ R94, R122, -R111 ;  /* 0x8000006f7a5e7221 */ /* 0x000fe20000010000 */
[----:B------:R-:W-:Y:S01]  /*3940*/  SHF.L.U32 R98, R11, 0x10, RZ ;  /* 0x000000100b627819 */ /* 0x000fe200000006ff */
[----:B------:R-:W-:Y:S01]  /*3950*/  FADD.FTZ R96, R119, -R92 ;  /* 0x8000005c77607221 */ /* 0x000fe20000010000 */
[----:B------:R-:W-:Y:S01]  /*3960*/  SHF.L.U32 R95, R10, 0x10, RZ ;  /* 0x000000100a5f7819 */ /* 0x000fe200000006ff */
[----:B------:R-:W-:Y:S01]  /*3970*/  FADD.FTZ R92, R118, -R93 ;  /* 0x8000005d765c7221 */ /* 0x000fe20000010000 */
[C---:B-----5:R-:W-:Y:S01]  /*3980*/  FFMA.FTZ R151, R115.reuse, R94, R151 ;  /* 0x0000005e73977223 */ /* 0x060fe20000010097 */
[----:B------:R-:W-:Y:S01]  /*3990*/  FFMA.FTZ R155, R115, R110, R155 ;  /* 0x0000006e739b7223 */ /* 0x000fe2000001009b */
[----:B------:R-:W-:Y:S01]  /*39a0*/  FFMA.FTZ R94, R145, R108, R109 ;  /* 0x0000006c915e7223 */ /* 0x000fe2000001006d */
[C---:B------:R-:W-:Y:S01]  /*39b0*/  FFMA.FTZ R154, R115.reuse, R96, R98 ;  /* 0x00000060739a7223 */ /* 0x040fe20000010062 */
[----:B------:R-:W-:Y:S01]  /*39c0*/  FFMA.FTZ R111, R115, R92, R95 ;  /* 0x0000005c736f7223 */ /* 0x000fe2000001005f */
[-CC-:B------:R-:W-:Y:S01]  /*39d0*/  FFMA.FTZ R110, R148, R108.reuse, R109.reuse ;  /* 0x0000006c946e7223 */ /* 0x180fe2000001006d */
[-CC-:B------:R-:W-:Y:S01]  /*39e0*/  FFMA.FTZ R93, R3, R108.reuse, R109.reuse ;  /* 0x0000006c035d7223 */ /* 0x180fe2000001006d */
[----:B------:R-:W-:Y:S01]  /*39f0*/  IMAD.U32 R92, R99, 0x10000, RZ ;  /* 0x00010000635c7824 */ /* 0x000fe200078e00ff */
[----:B------:R-:W-:Y:S01]  /*3a00*/  SHF.L.U32 R99, R97, 0x10, RZ ;  /* 0x0000001061637819 */ /* 0x000fe200000006ff */
[----:B------:R-:W-:Y:S01]  /*3a10*/  FFMA.FTZ R97, R146, R108, R109 ;  /* 0x0000006c92617223 */ /* 0x000fe2000001006d */
[----:B------:R-:W-:Y:S01]  /*3a20*/  ISETP.GE.U32.AND P0, PT, R100, RZ, PT ;  /* 0x000000ff6400720c */ /* 0x000fe20003f06070 */
[----:B------:R-:W-:Y:S01]  /*3a30*/  FADD.FTZ R96, R117, -R94 ;  /* 0x8000005e75607221 */ /* 0x000fe20000010000 */
[----:B------:R-:W-:Y:S01]  /*3a40*/  ISETP.GE.U32.AND P1, PT, R158, RZ, PT ;  /* 0x000000ff9e00720c */ /* 0x000fe20003f26070 */
[----:B------:R-:W-:-:S02]  /*3a50*/  IMAD.U32 R95, R8, 0x10000, RZ ;  /* 0x00010000085f7824 */ /* 0x000fc400078e00ff */
[----:B------:R-:W-:Y:S01]  /*3a60*/  FADD.FTZ R144, R121, -R110 ;  /* 0x8000006e79907221 */ /* 0x000fe20000010000 */
[----:B------:R-:W-:Y:S01]  /*3a70*/  FADD.FTZ R94, R116, -R93 ;  /* 0x8000005d745e7221 */ /* 0x000fe20000010000 */
[----:B------:R-:W-:Y:S01]  /*3a80*/  FMUL.FTZ R154, R154, UR14 ;  /* 0x0000000e9a9a7c20 */ /* 0x000fe20008410000 */
[----:B------:R-:W-:Y:S01]  /*3a90*/  SHF.L.U32 R98, R9, 0x10, RZ ;  /* 0x0000001009627819 */ /* 0x000fe200000006ff */
[----:B------:R-:W-:Y:S01]  /*3aa0*/  FMUL.FTZ R155, R155, UR14 ;  /* 0x0000000e9b9b7c20 */ /* 0x000fe20008410000 */
[----:B------:R-:W-:Y:S01]  /*3ab0*/  LOP3.LUT P5, RZ, R101, 0xff0000, RZ, 0xc0, !PT ;  /* 0x00ff000065ff7812 */ /* 0x000fe200078ac0ff */
[----:B------:R-:W-:Y:S01]  /*3ac0*/  FADD.FTZ R93, R120, -R97 ;  /* 0x80000061785d7221 */ /* 0x000fe20000010000 */
[----:B------:R-:W-:Y:S01]  /*3ad0*/  LOP3.LUT P6, RZ, R159, 0xff0000, RZ, 0xc0, !PT ;  /* 0x00ff00009fff7812 */ /* 0x000fe200078cc0ff */
[----:B------:R-:W-:Y:S01]  /*3ae0*/  FFMA.FTZ R144, R115, R144, R99 ;  /* 0x0000009073907223 */ /* 0x000fe20000010063 */
[----:B------:R-:W-:Y:S01]  /*3af0*/  ISETP.GE.U32.AND.EX P0, PT, R101, 0x1000000, PT, P0 ;  /* 0x010000006500780c */ /* 0x000fe20003f06100 */
[----:B------:R-:W-:Y:S01]  /*3b00*/  FFMA.FTZ R97, R115, R94, R95 ;  /* 0x0000005e73617223 */ /* 0x000fe2000001005f */
[----:B------:R-:W-:Y:S01]  /*3b10*/  ISETP.GE.U32.AND.EX P1, PT, R159, 0x1000000, PT, P1 ;  /* 0x010000009f00780c */ /* 0x000fe20003f26110 */
[----:B------:R-:W-:Y:S01]  /*3b20*/  FFMA.FTZ R110, R115, R96, R98 ;  /* 0x00000060736e7223 */ /* 0x000fe20000010062 */
[C---:B------:R-:W-:Y:S01]  /*3b30*/  FSEL R99, R154.reuse, RZ, P5 ;  /* 0x000000ff9a637208 */ /* 0x040fe20002800000 */
[----:B------:R-:W-:Y:S01]  /*3b40*/  FMUL.FTZ R151, R151, UR14 ;  /* 0x0000000e97977c20 */ /* 0x000fe20008410000 */
[----:B------:R-:W-:Y:S01]  /*3b50*/  FSEL R95, R154, RZ, P6 ;  /* 0x000000ff9a5f7208 */ /* 0x000fe20003000000 */
[----:B------:R-:W-:Y:S01]  /*3b60*/  FMUL.FTZ R111, R111, UR14 ;  /* 0x0000000e6f6f7c20 */ /* 0x000fe20008410000 */
[----:B------:R-:W-:Y:S01]  /*3b70*/  FSEL R154, R155, RZ, P0 ;  /* 0x000000ff9b9a7208 */ /* 0x000fe20000000000 */
[----:B------:R-:W-:Y:S01]  /*3b80*/  FFMA.FTZ R92, R115, R93, R92 ;  /* 0x0000005d735c7223 */ /* 0x000fe2000001005c */
[----:B------:R-:W-:Y:S01]  /*3b90*/  LOP3.LUT P0, RZ, R159, 0xff00, RZ, 0xc0, !PT ;  /* 0x0000ff009fff7812 */ /* 0x000fe2000780c0ff */
[----:B------:R-:W-:Y:S01]  /*3ba0*/  FMUL.FTZ R110, R110, UR14 ;  /* 0x0000000e6e6e7c20 */ /* 0x000fe20008410000 */
[----:B------:R-:W-:Y:S01]  /*3bb0*/  FSEL R96, R155, RZ, P1 ;  /* 0x000000ff9b607208 */ /* 0x000fe20000800000 */
[----:B------:R-:W-:Y:S01]  /*3bc0*/  FMUL.FTZ R92, R92, UR14 ;  /* 0x0000000e5c5c7c20 */ /* 0x000fe20008410000 */
[----:B------:R-:W-:Y:S01]  /*3bd0*/  LOP3.LUT P6, RZ, R159, 0xff, RZ, 0xc0, !PT ;  /* 0x000000ff9fff7812 */ /* 0x000fe200078cc0ff */
[----:B------:R-:W-:Y:S01]  /*3be0*/  FMUL.FTZ R97, R97, UR14 ;  /* 0x0000000e61617c20 */ /* 0x000fe20008410000 */
[----:B------:R-:W-:-:S02]  /*3bf0*/  LOP3.LUT P1, RZ, R101, 0xff00, RZ, 0xc0, !PT ;  /* 0x0000ff0065ff7812 */ /* 0x000fc4000782c0ff */
[----:B------:R-:W-:Y:S02]  /*3c00*/  LOP3.LUT P5, RZ, R101, 0xff, RZ, 0xc0, !PT ;  /* 0x000000ff65ff7812 */ /* 0x000fe400078ac0ff */
[----:B------:R-:W-:Y:S02]  /*3c10*/  FSEL R93, R151, RZ, P0 ;  /* 0x000000ff975d7208 */ /* 0x000fe40000000000 */
[----:B------:R-:W-:Y:S02]  /*3c20*/  FSEL R94, R111, RZ, P6 ;  /* 0x000000ff6f5e7208 */ /* 0x000fe40003000000 */
[----:B------:R-:W-:Y:S02]  /*3c30*/  FSEL R151, R151, RZ, P1 ;  /* 0x000000ff97977208 */ /* 0x000fe40000800000 */
[----:B------:R-:W-:Y:S01]  /*3c40*/  F2FP.BF16.F32.PACK_AB R95, R96, R95 ;  /* 0x0000005f605f723e */ /* 0x000fe200000010ff */
[----:B------:R-:W-:Y:S01]  /*3c50*/  FMUL.FTZ R96, R144, UR14 ;  /* 0x0000000e90607c20 */ /* 0x000fe20008410000 */
[----:B------:R-:W-:-:S02]  /*3c60*/  FSEL R98, R111, RZ, P5 ;  /* 0x000000ff6f627208 */ /* 0x000fc40002800000 */
[----:B------:R-:W-:Y:S02]  /*3c70*/  LOP3.LUT P0, RZ, R100, 0xff0000, RZ, 0xc0, !PT ;  /* 0x00ff000064ff7812 */ /* 0x000fe4000780c0ff */
[----:B------:R-:W-:Y:S02]  /*3c80*/  LOP3.LUT P1, RZ, R158, 0xff0000, RZ, 0xc0, !PT ;  /* 0x00ff00009eff7812 */ /* 0x000fe4000782c0ff */
[----:B------:R-:W-:Y:S02]  /*3c90*/  LOP3.LUT P6, RZ, R100, 0xff000000, RZ, 0xc0, !PT ;  /* 0xff00000064ff7812 */ /* 0x000fe400078cc0ff */
[----:B------:R-:W-:Y:S02]  /*3ca0*/  LOP3.LUT P5, RZ, R158, 0xff000000, RZ, 0xc0, !PT ;  /* 0xff0000009eff7812 */ /* 0x000fe400078ac0ff */
[----:B------:R-:W-:Y:S02]  /*3cb0*/  F2FP.BF16.F32.PACK_AB R94, R93, R94 ;  /* 0x0000005e5d5e723e */ /* 0x000fe400000010ff */
[----:B------:R-:W-:-:S02]  /*3cc0*/  FSEL R144, R110, RZ, P0 ;  /* 0x000000ff6e907208 */ /* 0x000fc40000000000 */
[----:B------:R-:W-:Y:S02]  /*3cd0*/  FSEL R93, R110, RZ, P1 ;  /* 0x000000ff6e5d7208 */ /* 0x000fe40000800000 */
[----:B------:R-:W-:Y:S02]  /*3ce0*/  LOP3.LUT P0, RZ, R100, 0xff00, RZ, 0xc0, !PT ;  /* 0x0000ff0064ff7812 */ /* 0x000fe4000780c0ff */
[----:B------:R-:W-:Y:S02]  /*3cf0*/  LOP3.LUT P1, RZ, R158, 0xff00, RZ, 0xc0, !PT ;  /* 0x0000ff009eff7812 */ /* 0x000fe4000782c0ff */
[C---:B------:R-:W-:Y:S02]  /*3d00*/  FSEL R155, R96.reuse, RZ, P6 ;  /* 0x000000ff609b7208 */ /* 0x040fe40003000000 */
[----:B------:R-:W-:Y:S02]  /*3d10*/  FSEL R110, R96, RZ, P5 ;  /* 0x000000ff606e7208 */ /* 0x000fe40002800000 */
[----:B------:R-:W-:-:S02]  /*3d20*/  LOP3.LUT P6, RZ, R158, 0xff, RZ, 0xc0, !PT ;  /* 0x000000ff9eff7812 */ /* 0x000fc400078cc0ff */
[----:B------:R-:W-:Y:S02]  /*3d30*/  LOP3.LUT P5, RZ, R100, 0xff, RZ, 0xc0, !PT ;  /* 0x000000ff64ff7812 */ /* 0x000fe400078ac0ff */
[----:B------:R-:W-:Y:S02]  /*3d40*/  F2FP.BF16.F32.PACK_AB R98, R151, R98 ;  /* 0x000000629762723e */ /* 0x000fe400000010ff */
[C---:B------:R-:W-:Y:S02]  /*3d50*/  FSEL R96, R92.reuse, RZ, P0 ;  /* 0x000000ff5c607208 */ /* 0x040fe40000000000 */
[----:B------:R-:W-:Y:S02]  /*3d60*/  FSEL R111, R92, RZ, P1 ;  /* 0x000000ff5c6f7208 */ /* 0x000fe40000800000 */
[C---:B------:R-:W-:Y:S02]  /*3d70*/  FSEL R92, R97.reuse, RZ, P6 ;  /* 0x000000ff615c7208 */ /* 0x040fe40003000000 */
[----:B------:R-:W-:-:S02]  /*3d80*/  FSEL R151, R97, RZ, P5 ;  /* 0x000000ff61977208 */ /* 0x000fc40002800000 */
[----:B------:R-:W-:Y:S02]  /*3d90*/  F2FP.BF16.F32.PACK_AB R99, R154, R99 ;  /* 0x000000639a63723e */ /* 0x000fe400000010ff */
[----:B------:R-:W-:Y:S02]  /*3da0*/  F2FP.BF16.F32.PACK_AB R93, R110, R93 ;  /* 0x0000005d6e5d723e */ /* 0x000fe400000010ff */
[----:B------:R-:W-:Y:S02]  /*3db0*/  F2FP.BF16.F32.PACK_AB R97, R155, R144 ;  /* 0x000000909b61723e */ /* 0x000fe400000010ff */
[----:B------:R-:W-:Y:S02]  /*3dc0*/  F2FP.BF16.F32.PACK_AB R92, R111, R92 ;  /* 0x0000005c6f5c723e */ /* 0x000fe400000010ff */
[----:B------:R-:W-:Y:S01]  /*3dd0*/  F2FP.BF16.F32.PACK_AB R96, R96, R151 ;  /* 0x000000976060723e */ /* 0x000fe200000010ff */
[----:B------:R-:W-:Y:S06]  /*3de0*/  BRA `(.L_x_173) ;  /* 0x0000000400587947 */ /* 0x000fec0003800000 */
.L_x_177:
[-CC-:B------:R-:W-:Y:S01]  /*3df0*/  FFMA.FTZ R88, R149, R108.reuse, R109.reuse ;  /* 0x0000006c95587223 */ /* 0x180fe2000001006d */
[-CC-:B------:R-:W-:Y:S01]  /*3e00*/  FFMA.FTZ R90, R152, R108.reuse, R109.reuse ;  /* 0x0000006c985a7223 */ /* 0x180fe2000001006d */
[-C--:B------:R-:W-:Y:S01]  /*3e10*/  FFMA.FTZ R89, R147, R108.reuse, R109 ;  /* 0x0000006c93597223 */ /* 0x080fe2000001006d */
[----:B------:R-:W-:Y:S01]  /*3e20*/  SHF.L.U32 R95, R96, 0x10, RZ ;  /* 0x00000010605f7819 */ /* 0x000fe200000006ff */
[----:B------:R-:W-:Y:S01]  /*3e30*/  FADD.FTZ R92, R119, -R88 ;  /* 0x80000058775c7221 */ /* 0x000fe20000010000 */
[----:B------:R-:W-:Y:S01]  /*3e40*/  SHF.L.U32 R91, R10, 0x10, RZ ;  /* 0x000000100a5b7819 */ /* 0x000fe200000006ff */
[----:B------:R-:W-:Y:S01]  /*3e50*/  FADD.FTZ R96, R123, -R90 ;  /* 0x8000005a7b607221 */ /* 0x000fe20000010000 */
[----:B------:R-:W-:Y:S01]  /*3e60*/  FADD.FTZ R88, R118, -R89 ;  /* 0x8000005976587221 */ /* 0x000fe20000010000 */
[----:B------:R-:W-:Y:S01]  /*3e70*/  FFMA.FTZ R93, R150, R108, R109 ;  /* 0x0000006c965d7223 */ /* 0x000fe2000001006d */
[----:B------:R-:W-:Y:S02]  /*3e80*/  IMAD.U32 R94, R11, 0x10000, RZ ;  /* 0x000100000b5e7824 */ /* 0x000fe400078e00ff */
[C---:B-----5:R-:W-:Y:S01]  /*3e90*/  FFMA.FTZ R151, R115.reuse, R96, R95 ;  /* 0x0000006073977223 */ /* 0x060fe2000001005f */
[----:B0-----:R-:W-:Y:S01]  /*3ea0*/  SHF.L.U32 R111, R98, 0x10, RZ ;  /* 0x00000010626f7819 */ /* 0x001fe200000006ff */
[----:B------:R-:W-:Y:S01]  /*3eb0*/  FFMA.FTZ R95, R115, R88, R91 ;  /* 0x00000058735f7223 */ /* 0x000fe2000001005b */
[----:B------:R-:W-:Y:S01]  /*3ec0*/  FADD.FTZ R90, R122, -R93 ;  /* 0x8000005d7a5a7221 */ /* 0x000fe20000010000 */
[-CC-:B------:R-:W-:Y:S01]  /*3ed0*/  FFMA.FTZ R88, R145, R108.reuse, R109.reuse ;  /* 0x0000006c91587223 */ /* 0x180fe2000001006d */
[----:B------:R-:W-:Y:S01]  /*3ee0*/  FFMA.FTZ R89, R3, R108, R109 ;  /* 0x0000006c03597223 */ /* 0x000fe2000001006d */
[----:B------:R-:W-:Y:S01]  /*3ef0*/  FFMA.FTZ R110, R115, R92, R94 ;  /* 0x0000005c736e7223 */ /* 0x000fe2000001005e */
[----:B------:R-:W-:Y:S01]  /*3f00*/  SHF.L.U32 R94, R9, 0x10, RZ ;  /* 0x00000010095e7819 */ /* 0x000fe200000006ff */
[----:B------:R-:W-:Y:S01]  /*3f10*/  FFMA.FTZ R98, R115, R90, R111 ;  /* 0x0000005a73627223 */ /* 0x000fe2000001006f */
[----:B------:R-:W-:Y:S01]  /*3f20*/  SHF.L.U32 R91, R8, 0x10, RZ ;  /* 0x00000010085b7819 */ /* 0x000fe200000006ff */
[----:B------:R-:W-:Y:S01]  /*3f30*/  FADD.FTZ R92, R117, -R88 ;  /* 0x80000058755c7221 */ /* 0x000fe20000010000 */
[-C--:B------:R-:W-:Y:S01]  /*3f40*/  FFMA.FTZ R90, R148, R108.reuse, R109 ;  /* 0x0000006c945a7223 */ /* 0x080fe2000001006d */
[----:B------:R-:W-:Y:S01]  /*3f50*/  FADD.FTZ R88, R116, -R89 ;  /* 0x8000005974587221 */ /* 0x000fe20000010000 */
[----:B------:R-:W-:Y:S01]  /*3f60*/  FFMA.FTZ R93, R146, R108, R109 ;  /* 0x0000006c925d7223 */ /* 0x000fe2000001006d */
[----:B------:R-:W-:Y:S01]  /*3f70*/  FFMA.FTZ R89, R115, R92, R94 ;  /* 0x0000005c73597223 */ /* 0x000fe2000001005e */
[----:B------:R-:W-:Y:S01]  /*3f80*/  ISETP.GE.U32.AND P1, PT, R100, RZ, PT ;  /* 0x000000ff6400720c */ /* 0x000fe20003f26070 */
[----:B------:R-:W-:Y:S01]  /*3f90*/  FADD.FTZ R96, R121, -R90 ;  /* 0x8000005a79607221 */ /* 0x000fe20000010000 */
[----:B------:R-:W-:Y:S01]  /*3fa0*/  SHF.L.U32 R99, R99, 0x10, RZ ;  /* 0x0000001063637819 */ /* 0x000fe200000006ff */
[----:B------:R-:W-:Y:S01]  /*3fb0*/  FFMA.FTZ R92, R115, R88, R91 ;  /* 0x00000058735c7223 */ /* 0x000fe2000001005b */
[----:B------:R-:W-:Y:S01]  /*3fc0*/  ISETP.GE.U32.AND P0, PT, R158, RZ, PT ;  /* 0x000000ff9e00720c */ /* 0x000fe20003f06070 */
[----:B------:R-:W-:Y:S01]  /*3fd0*/  FADD.FTZ R90, R120, -R93 ;  /* 0x8000005d785a7221 */ /* 0x000fe20000010000 */
[----:B------:R-:W-:Y:S01]  /*3fe0*/  FMUL.FTZ R88, R110, UR14 ;  /* 0x0000000e6e587c20 */ /* 0x000fe20008410000 */
[C---:B------:R-:W-:Y:S01]  /*3ff0*/  F2FP.BF16.F32.PACK_AB R91, R151.reuse, R110 ;  /* 0x0000006e975b723e */ /* 0x040fe200000010ff */
[----:B------:R-:W-:Y:S01]  /*4000*/  FMUL.FTZ R151, R151, UR14 ;  /* 0x0000000e97977c20 */ /* 0x000fe20008410000 */
[----:B------:R-:W-:Y:S01]  /*4010*/  LOP3.LUT P5, RZ, R101, 0xff0000, RZ, 0xc0, !PT ;  /* 0x00ff000065ff7812 */ /* 0x000fe200078ac0ff */
[----:B------:R-:W-:Y:S01]  /*4020*/  FFMA.FTZ R93, R115, R90, R99 ;  /* 0x0000005a735d7223 */ /* 0x000fe20000010063 */
[----:B------:R-:W-:Y:S01]  /*4030*/  LOP3.LUT P6, RZ, R159, 0xff0000, RZ, 0xc0, !PT ;  /* 0x00ff00009fff7812 */ /* 0x000fe200078cc0ff */
[----:B------:R-:W-:Y:S01]  /*4040*/  IMAD.U32 R97, R97, 0x10000, RZ ;  /* 0x0001000061617824 */ /* 0x000fe200078e00ff */
[----:B------:R-:W-:-:S02]  /*4050*/  ISETP.GE.U32.AND.EX P1, PT, R101, 0x1000000, PT, P1 ;  /* 0x010000006500780c */ /* 0x000fc40003f26110 */
[----:B------:R-:W-:Y:S01]  /*4060*/  ISETP.GE.U32.AND.EX P0, PT, R159, 0x1000000, PT, P0 ;  /* 0x010000009f00780c */ /* 0x000fe20003f06100 */
[----:B------:R-:W-:Y:S01]  /*4070*/  FFMA.FTZ R96, R115, R96, R97 ;  /* 0x0000006073607223 */ /* 0x000fe20000010061 */
[C---:B------:R-:W-:Y:S02]  /*4080*/  FSEL R99, R88.reuse, RZ, P5 ;  /* 0x000000ff58637208 */ /* 0x040fe40002800000 */
[----:B------:R-:W-:Y:S01]  /*4090*/  FSEL R110, R88, RZ, P6 ;  /* 0x000000ff586e7208 */ /* 0x000fe20003000000 */
[----:B------:R-:W-:Y:S01]  /*40a0*/  FMUL.FTZ R88, R95, UR14 ;  /* 0x0000000e5f587c20 */ /* 0x000fe20008410000 */
[----:B------:R-:W-:Y:S02]  /*40b0*/  FSEL R144, R151, RZ, P1 ;  /* 0x000000ff97907208 */ /* 0x000fe40000800000 */
[C---:B------:R-:W-:Y:S01]  /*40c0*/  F2FP.BF16.F32.PACK_AB R90, R98.reuse, R95 ;  /* 0x0000005f625a723e */ /* 0x040fe200000010ff */
[----:B------:R-:W-:Y:S01]  /*40d0*/  FMUL.FTZ R95, R98, UR14 ;  /* 0x0000000e625f7c20 */ /* 0x000fe20008410000 */
[----:B------:R-:W-:-:S02]  /*40e0*/  LOP3.LUT P5, RZ, R101, 0xff, RZ, 0xc0, !PT ;  /* 0x000000ff65ff7812 */ /* 0x000fc400078ac0ff */
[----:B------:R-:W-:Y:S02]  /*40f0*/  LOP3.LUT P6, RZ, R159, 0xff, RZ, 0xc0, !PT ;  /* 0x000000ff9fff7812 */ /* 0x000fe400078cc0ff */
[----:B------:R-:W-:Y:S02]  /*4100*/  FSEL R151, R151, RZ, P0 ;  /* 0x000000ff97977208 */ /* 0x000fe40000000000 */
[----:B------:R-:W-:Y:S02]  /*4110*/  LOP3.LUT P1, RZ, R159, 0xff00, RZ, 0xc0, !PT ;  /* 0x0000ff009fff7812 */ /* 0x000fe4000782c0ff */
[----:B------:R-:W-:Y:S02]  /*4120*/  LOP3.LUT P0, RZ, R101, 0xff00, RZ, 0xc0, !PT ;  /* 0x0000ff0065ff7812 */ /* 0x000fe4000780c0ff */
[C---:B------:R-:W-:Y:S02]  /*4130*/  FSEL R98, R88.reuse, RZ, P5 ;  /* 0x000000ff58627208 */ /* 0x040fe40002800000 */
[----:B------:R-:W-:Y:S01]  /*4140*/  FSEL R94, R88, RZ, P6 ;  /* 0x000000ff585e7208 */ /* 0x000fe20003000000 */
[----:B------:R-:W-:Y:S01]  /*4150*/  FMUL.FTZ R88, R89, UR14 ;  /* 0x0000000e59587c20 */ /* 0x000fe20008410000 */
[----:B------:R-:W-:-:S02]  /*4160*/  FSEL R111, R95, RZ, P1 ;  /* 0x000000ff5f6f7208 */ /* 0x000fc40000800000 */
[----:B------:R-:W-:Y:S02]  /*4170*/  FSEL R97, R95, RZ, P0 ;  /* 0x000000ff5f617208 */ /* 0x000fe40000000000 */
[----:B------:R-:W-:Y:S01]  /*4180*/  F2FP.BF16.F32.PACK_AB R95, R151, R110 ;  /* 0x0000006e975f723e */ /* 0x000fe200000010ff */
[----:B------:R-:W-:Y:S01]  /*4190*/  FMUL.FTZ R110, R96, UR14 ;  /* 0x0000000e606e7c20 */ /* 0x000fe20008410000 */
[----:B------:R-:W-:Y:S02]  /*41a0*/  LOP3.LUT P0, RZ, R100, 0xff0000, RZ, 0xc0, !PT ;  /* 0x00ff000064ff7812 */ /* 0x000fe4000780c0ff */
[----:B------:R-:W-:Y:S02]  /*41b0*/  LOP3.LUT P1, RZ, R158, 0xff0000, RZ, 0xc0, !PT ;  /* 0x00ff00009eff7812 */ /* 0x000fe4000782c0ff */
[----:B------:R-:W-:Y:S02]  /*41c0*/  LOP3.LUT P6, RZ, R100, 0xff000000, RZ, 0xc0, !PT ;  /* 0xff00000064ff7812 */ /* 0x000fe400078cc0ff */
[----:B------:R-:W-:-:S02]  /*41d0*/  LOP3.LUT P5, RZ, R158, 0xff000000, RZ, 0xc0, !PT ;  /* 0xff0000009eff7812 */ /* 0x000fc400078ac0ff */
[----:B------:R-:W-:Y:S02]  /*41e0*/  F2FP.BF16.F32.PACK_AB R99, R144, R99 ;  /* 0x000000639063723e */ /* 0x000fe400000010ff */
[----:B------:R-:W-:Y:S02]  /*41f0*/  F2FP.BF16.F32.PACK_AB R98, R97, R98 ;  /* 0x000000626162723e */ /* 0x000fe400000010ff */
[----:B------:R-:W-:Y:S01]  /*4200*/  F2FP.BF16.F32.PACK_AB R89, R96, R89 ;  /* 0x000000596059723e */ /* 0x000fe200000010ff */
[C---:B------:R-:W-:Y:S01]  /*4210*/  FMUL.FTZ R96, R93.reuse, UR14 ;  /* 0x0000000e5d607c20 */ /* 0x040fe20008410000 */
[C---:B------:R-:W-:Y:S02]  /*4220*/  FSEL R97, R88.reuse, RZ, P0 ;  /* 0x000000ff58617208 */ /* 0x040fe40000000000 */
[----:B------:R-:W-:Y:S02]  /*4230*/  FSEL R144, R88, RZ, P1 ;  /* 0x000000ff58907208 */ /* 0x000fe40000800000 */
[----:B------:R-:W-:Y:S01]  /*4240*/  F2FP.BF16.F32.PACK_AB R88, R93, R92 ;  /* 0x0000005c5d58723e */ /* 0x000fe200000010ff */
[----:B------:R-:W-:Y:S01]  /*4250*/  FMUL.FTZ R92, R92, UR14 ;  /* 0x0000000e5c5c7c20 */ /* 0x000fe20008410000 */
[----:B------:R-:W-:-:S02]  /*4260*/  LOP3.LUT P0, RZ, R100, 0xff00, RZ, 0xc0, !PT ;  /* 0x0000ff0064ff7812 */ /* 0x000fc4000780c0ff */
[----:B------:R-:W-:Y:S02]  /*4270*/  LOP3.LUT P1, RZ, R158, 0xff00, RZ, 0xc0, !PT ;  /* 0x0000ff009eff7812 */ /* 0x000fe4000782c0ff */
[C---:B------:R-:W-:Y:S02]  /*4280*/  FSEL R154, R110.reuse, RZ, P6 ;  /* 0x000000ff6e9a7208 */ /* 0x040fe40003000000 */
[----:B------:R-:W-:Y:S02]  /*4290*/  FSEL R93, R110, RZ, P5 ;  /* 0x000000ff6e5d7208 */ /* 0x000fe40002800000 */
[----:B------:R-:W-:Y:S02]  /*42a0*/  LOP3.LUT P6, RZ, R158, 0xff, RZ, 0xc0, !PT ;  /* 0x000000ff9eff7812 */ /* 0x000fe400078cc0ff */
[----:B------:R-:W-:Y:S02]  /*42b0*/  LOP3.LUT P5, RZ, R100, 0xff, RZ, 0xc0, !PT ;  /* 0x000000ff64ff7812 */ /* 0x000fe400078ac0ff */
[----:B------:R-:W-:-:S02]  /*42c0*/  F2FP.BF16.F32.PACK_AB R94, R111, R94 ;  /* 0x0000005e6f5e723e */ /* 0x000fc400000010ff */
[C---:B------:R-:W-:Y:S02]  /*42d0*/  FSEL R111, R96.reuse, RZ, P0 ;  /* 0x000000ff606f7208 */ /* 0x040fe40000000000 */
[----:B------:R-:W-:Y:S02]  /*42e0*/  FSEL R151, R96, RZ, P1 ;  /* 0x000000ff60977208 */ /* 0x000fe40000800000 */
[C---:B------:R-:W-:Y:S02]  /*42f0*/  FSEL R110, R92.reuse, RZ, P6 ;  /* 0x000000ff5c6e7208 */ /* 0x040fe40003000000 */
[----:B------:R-:W-:Y:S02]  /*4300*/  FSEL R96, R92, RZ, P5 ;  /* 0x000000ff5c607208 */ /* 0x000fe40002800000 */
[----:B------:R-:W-:Y:S02]  /*4310*/  F2FP.BF16.F32.PACK_AB R93, R93, R144 ;  /* 0x000000905d5d723e */ /* 0x000fe400000010ff */
[----:B------:R-:W-:-:S02]  /*4320*/  F2FP.BF16.F32.PACK_AB R97, R154, R97 ;  /* 0x000000619a61723e */ /* 0x000fc400000010ff */
[----:B------:R-:W-:Y:S02]  /*4330*/  F2FP.BF16.F32.PACK_AB R92, R151, R110 ;  /* 0x0000006e975c723e */ /* 0x000fe400000010ff */
[----:B------:R-:W-:-:S07]  /*4340*/  F2FP.BF16.F32.PACK_AB R96, R111, R96 ;  /* 0x000000606f60723e */ /* 0x000fce00000010ff */
.L_x_173:
        /* <DEDUP_REMOVED lines=12> */
[----:B------:R-:W-:-:S03]  /*4410*/  VIADD R114, R114, 0x20 ;  /* 0x0000002072727836 */ /* 0x000fc60000000000 */
[----:B------:R1:W-:Y:S04]  /*4420*/  @P1 STG.E.128 desc[UR8][R160.64], R92 ;  /* 0x0000005ca0001986 */ /* 0x0003e8000c101d08 */
.L_x_169:
[----:B------:R-:W-:Y:S05]  /*4430*/  BSYNC.RECONVERGENT B1 ;  /* 0x0000000000017941 */ /* 0x000fea0003800200 */
.L_x_168:
[----:B------:R-:W-:Y:S04]  /*4440*/  BSSY.RECONVERGENT B1, `(.L_x_178) ;  /* 0x0000257000017945 */ /* 0x000fe80003800200 */
[----:B------:R-:W-:Y:S05]  /*4450*/  @!P2 BRA `(.L_x_179) ;  /* 0x000000240054a947 */ /* 0x000fea0003800000 */
[----:B------:R-:W-:-:S04]  /*4460*/  ISETP.NE.U32.AND P0, PT, RZ, UR12, PT ;  /* 0x0000000cff007c0c */ /* 0x000fc8000bf05070 */
[----:B------:R-:W-:-:S13]  /*4470*/  ISETP.NE.AND.EX P0, PT, RZ, UR13, PT, P0 ;  /* 0x0000000dff007c0c */ /* 0x000fda000bf05300 */
        /* <DEDUP_REMOVED lines=8> */
[-CC-:B-1----:R-:W-:Y:S01]  /*4500*/  FFMA.FTZ R94, R138, R108.reuse, R109.reuse ;  /* 0x0000006c8a5e7223 */ /* 0x182fe2000001006d */
[-CC-:B------:R-:W-:Y:S01]  /*4510*/  FFMA.FTZ R92, R139, R108.reuse, R109.reuse ;  /* 0x0000006c8b5c7223 */ /* 0x180fe2000001006d */
[-CC-:B------:R-:W-:Y:S01]  /*4520*/  FFMA.FTZ R91, R137, R108.reuse, R109.reuse ;  /* 0x0000006c895b7223 */ /* 0x180fe2000001006d */
[-C--:B------:R-:W-:Y:S01]  /*4530*/  FFMA.FTZ R88, R135, R108.reuse, R109 ;  /* 0x0000006c87587223 */ /* 0x080fe2000001006d */
[----:B------:R-:W-:Y:S01]  /*4540*/  FADD.FTZ R96, R131, -R94 ;  /* 0x8000005e83607221 */ /* 0x000fe20000010000 */
[----:B------:R-:W-:Y:S01]  /*4550*/  SHF.L.U32 R97, R7, 0x10, RZ ;  /* 0x0000001007617819 */ /* 0x000fe200000006ff */
[----:B------:R-:W-:Y:S01]  /*4560*/  FADD.FTZ R94, R127, -R92 ;  /* 0x8000005c7f5e7221 */ /* 0x000fe20000010000 */
[----:B------:R-:W-:Y:S01]  /*4570*/  FADD.FTZ R92, R126, -R91 ;  /* 0x8000005b7e5c7221 */ /* 0x000fe20000010000 */
[----:B------:R-:W-:Y:S01]  /*4580*/  IMAD.U32 R93, R6, 0x10000, RZ ;  /* 0x00010000065d7824 */ /* 0x000fe200078e00ff */
[----:B------:R-:W-:Y:S01]  /*4590*/  SHF.L.U32 R91, R5, 0x10, RZ ;  /* 0x00000010055b7819 */ /* 0x000fe200000006ff */
[----:B------:R-:W-:Y:S01]  /*45a0*/  FADD.FTZ R88, R125, -R88 ;  /* 0x800000587d587221 */ /* 0x000fe20000010000 */
[----:B------:R-:W-:Y:S01]  /*45b0*/  FFMA.FTZ R89, R133, R108, R109 ;  /* 0x0000006c85597223 */ /* 0x000fe2000001006d */
[C---:B-----5:R-:W-:Y:S01]  /*45c0*/  FFMA.FTZ R97, R115.reuse, R94, R97 ;  /* 0x0000005e73617223 */ /* 0x060fe20000010061 */
[C---:B------:R-:W-:Y:S01]  /*45d0*/  FFMA.FTZ R94, R115.reuse, R92, R93 ;  /* 0x0000005c735e7223 */ /* 0x040fe2000001005d */
[----:B------:R-:W-:Y:S01]  /*45e0*/  SHF.L.U32 R104, R104, 0x10, RZ ;  /* 0x0000001068687819 */ /* 0x000fe200000006ff */
[C---:B------:R-:W-:Y:S01]  /*45f0*/  FFMA.FTZ R93, R115.reuse, R88, R91 ;  /* 0x00000058735d7223 */ /* 0x040fe2000001005b */
[----:B------:R-:W-:Y:S01]  /*4600*/  SHF.L.U32 R91, R4, 0x10, RZ ;  /* 0x00000010045b7819 */ /* 0x000fe200000006ff */
[-C--:B------:R-:W-:Y:S01]  /*4610*/  FFMA.FTZ R95, R136, R108.reuse, R109 ;  /* 0x0000006c885f7223 */ /* 0x080fe2000001006d */
[----:B------:R-:W-:Y:S01]  /*4620*/  FADD.FTZ R88, R124, -R89 ;  /* 0x800000597c587221 */ /* 0x000fe20000010000 */
[----:B------:R-:W-:Y:S01]  /*4630*/  FFMA.FTZ R90, R134, R108, R109 ;  /* 0x0000006c865a7223 */ /* 0x000fe2000001006d */
[----:B------:R-:W-:Y:S01]  /*4640*/  FFMA.FTZ R104, R115, R96, R104 ;  /* 0x0000006073687223 */ /* 0x000fe20000010068 */
[----:B------:R-:W-:Y:S01]  /*4650*/  SHF.L.U32 R105, R105, 0x10, RZ ;  /* 0x0000001069697819 */ /* 0x000fe200000006ff */
[----:B------:R-:W-:Y:S01]  /*4660*/  FADD.FTZ R96, R130, -R95 ;  /* 0x8000005f82607221 */ /* 0x000fe20000010000 */
[----:B------:R-:W-:Y:S01]  /*4670*/  FFMA.FTZ R92, R115, R88, R91 ;  /* 0x00000058735c7223 */ /* 0x000fe2000001005b */
[----:B------:R-:W-:-:S02]  /*4680*/  IMAD.U32 R95, R106, 0x10000, RZ ;  /* 0x000100006a5f7824 */ /* 0x000fc400078e00ff */
[----:B------:R-:W-:Y:S01]  /*4690*/  FADD.FTZ R90, R129, -R90 ;  /* 0x8000005a815a7221 */ /* 0x000fe20000010000 */
[----:B------:R-:W-:Y:S01]  /*46a0*/  FMUL.FTZ R88, R97, UR14 ;  /* 0x0000000e61587c20 */ /* 0x000fe20008410000 */
[----:B------:R-:W-:Y:S01]  /*46b0*/  FFMA.FTZ R109, R132, R108, R109 ;  /* 0x0000006c846d7223 */ /* 0x000fe2000001006d */
[----:B------:R-:W-:Y:S01]  /*46c0*/  LOP3.LUT P2, RZ, R103, 0xff0000, RZ, 0xc0, !PT ;  /* 0x00ff000067ff7812 */ /* 0x000fe2000784c0ff */
[----:B------:R-:W-:Y:S01]  /*46d0*/  FFMA.FTZ R105, R115, R96, R105 ;  /* 0x0000006073697223 */ /* 0x000fe20000010069 */
[----:B------:R-:W-:Y:S01]  /*46e0*/  LOP3.LUT P6, RZ, R157, 0xff0000, RZ, 0xc0, !PT ;  /* 0x00ff00009dff7812 */ /* 0x000fe200078cc0ff */
[----:B------:R-:W-:Y:S01]  /*46f0*/  FFMA.FTZ R96, R115, R90, R95 ;  /* 0x0000005a73607223 */ /* 0x000fe2000001005f */
[----:B------:R-:W-:Y:S01]  /*4700*/  ISETP.GE.U32.AND P5, PT, R102, RZ, PT ;  /* 0x000000ff6600720c */ /* 0x000fe20003fa6070 */
[----:B------:R-:W-:Y:S01]  /*4710*/  FADD.FTZ R90, R128, -R109 ;  /* 0x8000006d805a7221 */ /* 0x000fe20000010000 */
[----:B------:R-:W-:Y:S01]  /*4720*/  SHF.L.U32 R107, R107, 0x10, RZ ;  /* 0x000000106b6b7819 */ /* 0x000fe200000006ff */
[----:B------:R-:W-:Y:S01]  /*4730*/  FMUL.FTZ R89, R105, UR14 ;  /* 0x0000000e69597c20 */ /* 0x000fe20008410000 */
[----:B------:R-:W-:-:S02]  /*4740*/  FSEL R99, R88, RZ, P2 ;  /* 0x000000ff58637208 */ /* 0x000fc40001000000 */
[----:B------:R-:W-:Y:S01]  /*4750*/  FSEL R95, R88, RZ, P6 ;  /* 0x000000ff585f7208 */ /* 0x000fe20003000000 */
[----:B------:R-:W-:Y:S01]  /*4760*/  FMUL.FTZ R88, R94, UR14 ;  /* 0x0000000e5e587c20 */ /* 0x000fe20008410000 */
[C---:B------:R-:W-:Y:S01]  /*4770*/  F2FP.BF16.F32.PACK_AB R91, R104.reuse, R97 ;  /* 0x00000061685b723e */ /* 0x040fe200000010ff */
[----:B------:R-:W-:Y:S01]  /*4780*/  FMUL.FTZ R104, R104, UR14 ;  /* 0x0000000e68687c20 */ /* 0x000fe20008410000 */
[----:B------:R-:W-:Y:S01]  /*4790*/  ISETP.GE.U32.AND P2, PT, R156, RZ, PT ;  /* 0x000000ff9c00720c */ /* 0x000fe20003f46070 */
[----:B------:R-:W-:Y:S01]  /*47a0*/  FFMA.FTZ R107, R115, R90, R107 ;  /* 0x0000005a736b7223 */ /* 0x000fe2000001006b */
[----:B------:R-:W-:Y:S02]  /*47b0*/  LOP3.LUT P6, RZ, R157, 0xff, RZ, 0xc0, !PT ;  /* 0x000000ff9dff7812 */ /* 0x000fe400078cc0ff */
[----:B------:R-:W-:Y:S02]  /*47c0*/  ISETP.GE.U32.AND.EX P5, PT, R103, 0x1000000, PT, P5 ;  /* 0x010000006700780c */ /* 0x000fe40003fa6150 */
[----:B------:R-:W-:-:S02]  /*47d0*/  F2FP.BF16.F32.PACK_AB R90, R105, R94 ;  /* 0x0000005e695a723e */ /* 0x000fc400000010ff */
[----:B------:R-:W-:Y:S02]  /*47e0*/  ISETP.GE.U32.AND.EX P2, PT, R157, 0x1000000, PT, P2 ;  /* 0x010000009d00780c */ /* 0x000fe40003f46120 */
[----:B------:R-:W-:Y:S02]  /*47f0*/  FSEL R98, R104, RZ, P5 ;  /* 0x000000ff68627208 */ /* 0x000fe40002800000 */
[----:B------:R-:W-:Y:S02]  /*4800*/  FSEL R94, R88, RZ, P6 ;  /* 0x000000ff585e7208 */ /* 0x000fe40003000000 */
[----:B------:R-:W-:Y:S02]  /*4810*/  LOP3.LUT P6, RZ, R103, 0xff, RZ, 0xc0, !PT ;  /* 0x000000ff67ff7812 */ /* 0x000fe400078cc0ff */
[----:B------:R-:W-:Y:S02]  /*4820*/  LOP3.LUT P5, RZ, R157, 0xff00, RZ, 0xc0, !PT ;  /* 0x0000ff009dff7812 */ /* 0x000fe400078ac0ff */
[----:B------:R-:W-:-:S02]  /*4830*/  FSEL R104, R104, RZ, P2 ;  /* 0x000000ff68687208 */ /* 0x000fc40001000000 */
[----:B------:R-:W-:Y:S02]  /*4840*/  F2FP.BF16.F32.PACK_AB R99, R98, R99 ;  /* 0x000000636263723e */ /* 0x000fe400000010ff */
[----:B------:R-:W-:Y:S02]  /*4850*/  LOP3.LUT P2, RZ, R103, 0xff00, RZ, 0xc0, !PT ;  /* 0x0000ff0067ff7812 */ /* 0x000fe4000784c0ff */
[----:B------:R-:W-:Y:S01]  /*4860*/  FSEL R98, R88, RZ, P6 ;  /* 0x000000ff58627208 */ /* 0x000fe20003000000 */
[----:B------:R-:W-:Y:S01]  /*4870*/  FMUL.FTZ R88, R93, UR14 ;  /* 0x0000000e5d587c20 */ /* 0x000fe20008410000 */
[----:B------:R-:W-:Y:S02]  /*4880*/  FSEL R97, R89, RZ, P5 ;  /* 0x000000ff59617208 */ /* 0x000fe40002800000 */
[----:B------:R-:W-:Y:S02]  /*4890*/  LOP3.LUT P5, RZ, R102, 0xff0000, RZ, 0xc0, !PT ;  /* 0x00ff000066ff7812 */ /* 0x000fe400078ac0ff */
[----:B------:R-:W-:-:S02]  /*48a0*/  LOP3.LUT P6, RZ, R156, 0xff0000, RZ, 0xc0, !PT ;  /* 0x00ff00009cff7812 */ /* 0x000fc400078cc0ff */
[----:B0-----:R-:W-:Y:S02]  /*48b0*/  FSEL R111, R89, RZ, P2 ;  /* 0x000000ff596f7208 */ /* 0x001fe40001000000 */
[----:B------:R-:W-:Y:S02]  /*48c0*/  F2FP.BF16.F32.PACK_AB R94, R97, R94 ;  /* 0x0000005e615e723e */ /* 0x000fe400000010ff */
[C---:B------:R-:W-:Y:S01]  /*48d0*/  F2FP.BF16.F32.PACK_AB R89, R96.reuse, R93 ;  /* 0x0000005d6059723e */ /* 0x040fe200000010ff */
[----:B------:R-:W-:Y:S01]  /*48e0*/  FMUL.FTZ R96, R96, UR14 ;  /* 0x0000000e60607c20 */ /* 0x000fe20008410000 */
[C---:B------:R-:W-:Y:S01]  /*48f0*/  FSEL R97, R88.reuse, RZ, P5 ;  /* 0x000000ff58617208 */ /* 0x040fe20002800000 */
[----:B------:R-:W-:Y:S01]  /*4900*/  FMUL.FTZ R93, R107, UR14 ;  /* 0x0000000e6b5d7c20 */ /* 0x000fe20008410000 */
[----:B------:R-:W-:Y:S02]  /*4910*/  FSEL R106, R88, RZ, P6 ;  /* 0x000000ff586a7208 */ /* 0x000fe40003000000 */
[----:B------:R-:W-:-:S02]  /*4920*/  LOP3.LUT P2, RZ, R102, 0xff000000, RZ, 0xc0, !PT ;  /* 0xff00000066ff7812 */ /* 0x000fc4000784c0ff */
[----:B------:R-:W-:Y:S02]  /*4930*/  LOP3.LUT P5, RZ, R156, 0xff000000, RZ, 0xc0, !PT ;  /* 0xff0000009cff7812 */ /* 0x000fe400078ac0ff */
[----:B------:R-:W-:Y:S02]  /*4940*/  LOP3.LUT P6, RZ, R102, 0xff00, RZ, 0xc0, !PT ;  /* 0x0000ff0066ff7812 */ /* 0x000fe400078cc0ff */
[----:B------:R-:W-:Y:S01]  /*4950*/  F2FP.BF16.F32.PACK_AB R88, R107, R92 ;  /* 0x0000005c6b58723e */ /* 0x000fe200000010ff */
[----:B------:R-:W-:Y:S01]  /*4960*/  FMUL.FTZ R92, R92, UR14 ;  /* 0x0000000e5c5c7c20 */ /* 0x000fe20008410000 */
[C---:B------:R-:W-:Y:S02]  /*4970*/  FSEL R108, R96.reuse, RZ, P2 ;  /* 0x000000ff606c7208 */ /* 0x040fe40001000000 */
[----:B------:R-:W-:Y:S02]  /*4980*/  FSEL R109, R96, RZ, P5 ;  /* 0x000000ff606d7208 */ /* 0x000fe40002800000 */
[----:B------:R-:W-:-:S02]  /*4990*/  FSEL R105, R93, RZ, P6 ;  /* 0x000000ff5d697208 */ /* 0x000fc40003000000 */
[C---:B------:R-:W-:Y:S02]  /*49a0*/  LOP3.LUT P2, RZ, R156.reuse, 0xff00, RZ, 0xc0, !PT ;  /* 0x0000ff009cff7812 */ /* 0x040fe4000784c0ff */
[----:B------:R-:W-:Y:S02]  /*49b0*/  LOP3.LUT P5, RZ, R156, 0xff, RZ, 0xc0, !PT ;  /* 0x000000ff9cff7812 */ /* 0x000fe400078ac0ff */
[----:B------:R-:W-:Y:S02]  /*49c0*/  LOP3.LUT P6, RZ, R102, 0xff, RZ, 0xc0, !PT ;  /* 0x000000ff66ff7812 */ /* 0x000fe400078cc0ff */
[----:B------:R-:W-:Y:S02]  /*49d0*/  F2FP.BF16.F32.PACK_AB R95, R104, R95 ;  /* 0x0000005f685f723e */ /* 0x000fe400000010ff */
[----:B------:R-:W-:Y:S02]  /*49e0*/  FSEL R107, R93, RZ, P2 ;  /* 0x000000ff5d6b7208 */ /* 0x000fe40001000000 */
[----:B------:R-:W-:-:S02]  /*49f0*/  FSEL R104, R92, RZ, P5 ;  /* 0x000000ff5c687208 */ /* 0x000fc40002800000 */
[----:B------:R-:W-:Y:S02]  /*4a00*/  FSEL R96, R92, RZ, P6 ;  /* 0x000000ff5c607208 */ /* 0x000fe40003000000 */
[----:B------:R-:W-:Y:S02]  /*4a10*/  F2FP.BF16.F32.PACK_AB R98, R111, R98 ;  /* 0x000000626f62723e */ /* 0x000fe400000010ff */
[----:B------:R-:W-:Y:S02]  /*4a20*/  F2FP.BF16.F32.PACK_AB R93, R109, R106 ;  /* 0x0000006a6d5d723e */ /* 0x000fe400000010ff */
[----:B------:R-:W-:Y:S02]  /*4a30*/  F2FP.BF16.F32.PACK_AB R97, R108, R97 ;  /* 0x000000616c61723e */ /* 0x000fe400000010ff */
[----:B------:R-:W-:Y:S02]  /*4a40*/  F2FP.BF16.F32.PACK_AB R92, R107, R104 ;  /* 0x000000686b5c723e */ /* 0x000fe400000010ff */
[----:B------:R-:W-:Y:S01]  /*4a50*/  F2FP.BF16.F32.PACK_AB R96, R105, R96 ;  /* 0x000000606960723e */ /* 0x000fe200000010ff */
[----:B------:R-:W-:Y:S06]  /*4a60*/  BRA `(.L_x_183) ;  /* 0x0000001c00ac7947 */ /* 0x000fec0003800000 */
.L_x_182:
[-CC-:B-1----:R-:W-:Y:S01]  /*4a70*/  FFMA.FTZ R98, R138, R108.reuse, R109.reuse ;  /* 0x0000006c8a627223 */ /* 0x182fe2000001006d */
[-CC-:B------:R-:W-:Y:S01]  /*4a80*/  FFMA.FTZ R94, R139, R108.reuse, R109.reuse ;  /* 0x0000006c8b5e7223 */ /* 0x180fe2000001006d */
[----:B0-----:R-:W-:Y:S01]  /*4a90*/  IMAD.U32 R110, R104, 0x10000, RZ ;  /* 0x00010000686e7824 */ /* 0x001fe200078e00ff */
[----:B------:R-:W-:Y:S01]  /*4aa0*/  SHF.L.U32 R99, R7, 0x10, RZ ;  /* 0x0000001007637819 */ /* 0x000fe200000006ff */
[----:B------:R-:W-:Y:S01]  /*4ab0*/  FADD.FTZ R104, R131, -R98 ;  /* 0x8000006283687221 */ /* 0x000fe20000010000 */
[-CC-:B------:R-:W-:Y:S01]  /*4ac0*/  FFMA.FTZ R95, R137, R108.reuse, R109.reuse ;  /* 0x0000006c895f7223 */ /* 0x180fe2000001006d */
[----:B------:R-:W-:Y:S01]  /*4ad0*/  FADD.FTZ R98, R127, -R94 ;  /* 0x8000005e7f627221 */ /* 0x000fe20000010000 */
[-CC-:B------:R-:W-:Y:S01]  /*4ae0*/  FFMA.FTZ R111, R136, R108.reuse, R109.reuse ;  /* 0x0000006c886f7223 */ /* 0x180fe2000001006d */
[-CC-:B------:R-:W-:Y:S01]  /*4af0*/  FFMA.FTZ R92, R135, R108.reuse, R109.reuse ;  /* 0x0000006c875c7223 */ /* 0x180fe2000001006d */
[-CC-:B------:R-:W-:Y:S01]  /*4b00*/  FFMA.FTZ R96, R134, R108.reuse, R109.reuse ;  /* 0x0000006c86607223 */ /* 0x180fe2000001006d */
[-CC-:B------:R-:W-:Y:S01]  /*4b10*/  FFMA.FTZ R93, R133, R108.reuse, R109.reuse ;  /* 0x0000006c855d7223 */ /* 0x180fe2000001006d */
[----:B------:R-:W-:Y:S01]  /*4b20*/  SHF.L.U32 R97, R6, 0x10, RZ ;  /* 0x0000001006617819 */ /* 0x000fe200000006ff */
[----:B------:R-:W-:Y:S01]  /*4b30*/  FFMA.FTZ R109, R132, R108, R109 ;  /* 0x0000006c846d7223 */ /* 0x000fe2000001006d */
[----:B------:R-:W-:Y:S01]  /*4b40*/  FADD.FTZ R94, R126, -R95 ;  /* 0x8000005f7e5e7221 */ /* 0x000fe20000010000 */
[----:B-----5:R-:W-:Y:S01]  /*4b50*/  FFMA.FTZ R108, R115, R98, R99 ;  /* 0x00000062736c7223 */ /* 0x020fe20000010063 */
[----:B------:R-:W-:-:S02]  /*4b60*/  IMAD.U32 R99, R106, 0x10000, RZ ;  /* 0x000100006a637824 */ /* 0x000fc400078e00ff */
[----:B------:R-:W-:Y:S01]  /*4b70*/  FFMA.FTZ R110, R115, R104, R110 ;  /* 0x00000068736e7223 */ /* 0x000fe2000001006e */
[----:B------:R-:W-:Y:S01]  /*4b80*/  SHF.L.U32 R106, R105, 0x10, RZ ;  /* 0x00000010696a7819 */ /* 0x000fe200000006ff */
[----:B------:R-:W-:Y:S01]  /*4b90*/  FADD.FTZ R104, R130, -R111 ;  /* 0x8000006f82687221 */ /* 0x000fe20000010000 */
[----:B------:R-:W-:Y:S01]  /*4ba0*/  ISETP.GE.U32.AND P5, PT, R102, RZ, PT ;  /* 0x000000ff6600720c */ /* 0x000fe20003fa6070 */
[----:B------:R-:W-:Y:S01]  /*4bb0*/  FFMA.FTZ R98, R115, R94, R97 ;  /* 0x0000005e73627223 */ /* 0x000fe20000010061 */
[----:B------:R-:W-:Y:S01]  /*4bc0*/  FADD.FTZ R94, R125, -R92 ;  /* 0x8000005c7d5e7221 */ /* 0x000fe20000010000 */
[----:B------:R-:W-:Y:S02]  /*4bd0*/  IMAD.U32 R95, R4, 0x10000, RZ ;  /* 0x00010000045f7824 */ /* 0x000fe400078e00ff */
[----:B------:R-:W-:Y:S01]  /*4be0*/  FADD.FTZ R96, R129, -R96 ;  /* 0x8000006081607221 */ /* 0x000fe20000010000 */
[----:B------:R-:W-:Y:S01]  /*4bf0*/  FADD.FTZ R92, R124, -R93 ;  /* 0x8000005d7c5c7221 */ /* 0x000fe20000010000 */
[----:B------:R-:W-:Y:S01]  /*4c00*/  FMUL.FTZ R108, R108, UR14 ;  /* 0x0000000e6c6c7c20 */ /* 0x000fe20008410000 */
[----:B------:R-:W-:Y:S01]  /*4c10*/  FMUL.FTZ R110, R110, UR14 ;  /* 0x0000000e6e6e7c20 */ /* 0x000fe20008410000 */
[----:B------:R-:W-:Y:S01]  /*4c20*/  FFMA.FTZ R104, R115, R104, R106 ;  /* 0x0000006873687223 */ /* 0x000fe2000001006a */
[----:B------:R-:W-:Y:S01]  /*4c30*/  LOP3.LUT P2, RZ, R103, 0xff0000, RZ, 0xc0, !PT ;  /* 0x00ff000067ff7812 */ /* 0x000fe2000784c0ff */
[----:B------:R-:W-:Y:S01]  /*4c40*/  FFMA.FTZ R93, R115, R96, R99 ;  /* 0x00000060735d7223 */ /* 0x000fe20000010063 */
[----:B------:R-:W-:Y:S01]  /*4c50*/  LOP3.LUT P6, RZ, R157, 0xff0000, RZ, 0xc0, !PT ;  /* 0x00ff00009dff7812 */ /* 0x000fe200078cc0ff */
[----:B------:R-:W-:Y:S01]  /*4c60*/  FFMA.FTZ R92, R115, R92, R95 ;  /* 0x0000005c735c7223 */ /* 0x000fe2000001005f */
[----:B------:R-:W-:Y:S01]  /*4c70*/  ISETP.GE.U32.AND.EX P5, PT, R103, 0x1000000, PT, P5 ;  /* 0x010000006700780c */ /* 0x000fe20003fa6150 */
[----:B------:R-:W-:Y:S01]  /*4c80*/  FMUL.FTZ R98, R98, UR14 ;  /* 0x0000000e62627c20 */ /* 0x000fe20008410000 */
[----:B------:R-:W-:Y:S01]  /*4c90*/  SHF.L.U32 R97, R5, 0x10, RZ ;  /* 0x0000001005617819 */ /* 0x000fe200000006ff */
[----:B------:R-:W-:Y:S01]  /*4ca0*/  FMUL.FTZ R105, R104, UR14 ;  /* 0x0000000e68697c20 */ /* 0x000fe20008410000 */
[----:B------:R-:W-:Y:S01]  /*4cb0*/  FSEL R99, R108, RZ, P2 ;  /* 0x000000ff6c637208 */ /* 0x000fe20001000000 */
[----:B------:R-:W-:Y:S01]  /*4cc0*/  FMUL.FTZ R92, R92, UR14 ;  /* 0x0000000e5c5c7c20 */ /* 0x000fe20008410000 */
[----:B------:R-:W-:Y:S01]  /*4cd0*/  FSEL R95, R108, RZ, P6 ;  /* 0x000000ff6c5f7208 */ /* 0x000fe20003000000 */
[----:B------:R-:W-:Y:S01]  /*4ce0*/  FFMA.FTZ R97, R115, R94, R97 ;  /* 0x0000005e73617223 */ /* 0x000fe20000010061 */
[----:B------:R-:W-:Y:S01]  /*4cf0*/  FSEL R106, R110, RZ, P5 ;  /* 0x000000ff6e6a7208 */ /* 0x000fe20002800000 */
[----:B------:R-:W-:Y:S01]  /*4d00*/  FADD.FTZ R94, R128, -R109 ;  /* 0x8000006d805e7221 */ /* 0x000fe20000010000 */
[----:B------:R-:W-:Y:S01]  /*4d10*/  ISETP.GE.U32.AND P2, PT, R156, RZ, PT ;  /* 0x000000ff9c00720c */ /* 0x000fe20003f46070 */
[----:B------:R-:W-:Y:S01]  /*4d20*/  FMUL.FTZ R97, R97, UR14 ;  /* 0x0000000e61617c20 */ /* 0x000fe20008410000 */
[----:B------:R-:W-:-:S02]  /*4d30*/  LOP3.LUT P6, RZ, R157, 0xff, RZ, 0xc0, !PT ;  /* 0x000000ff9dff7812 */ /* 0x000fc400078cc0ff */
[----:B------:R-:W-:Y:S02]  /*4d40*/  LOP3.LUT P5, RZ, R157, 0xff00, RZ, 0xc0, !PT ;  /* 0x0000ff009dff7812 */ /* 0x000fe400078ac0ff */
[----:B------:R-:W-:Y:S02]  /*4d50*/  SHF.L.U32 R96, R107, 0x10, RZ ;  /* 0x000000106b607819 */ /* 0x000fe400000006ff */
[----:B------:R-:W-:Y:S02]  /*4d60*/  ISETP.GE.U32.AND.EX P2, PT, R157, 0x1000000, PT, P2 ;  /* 0x010000009d00780c */ /* 0x000fe40003f46120 */
[----:B------:R-:W-:Y:S01]  /*4d70*/  FSEL R104, R98, RZ, P6 ;  /* 0x000000ff62687208 */ /* 0x000fe20003000000 */
[----:B------:R-:W-:Y:S01]  /*4d80*/  FFMA.FTZ R96, R115, R94, R96 ;  /* 0x0000005e73607223 */ /* 0x000fe20000010060 */
[----:B------:R-:W-:Y:S02]  /*4d90*/  FSEL R107, R105, RZ, P5 ;  /* 0x000000ff696b7208 */ /* 0x000fe40002800000 */
[----:B------:R-:W-:Y:S01]  /*4da0*/  LOP3.LUT P6, RZ, R103, 0xff, RZ, 0xc0, !PT ;  /* 0x000000ff67ff7812 */ /* 0x000fe200078cc0ff */
[----:B------:R-:W-:Y:S01]  /*4db0*/  FMUL.FTZ R96, R96, UR14 ;  /* 0x0000000e60607c20 */ /* 0x000fe20008410000 */
[----:B------:R-:W-:-:S02]  /*4dc0*/  FSEL R110, R110, RZ, P2 ;  /* 0x000000ff6e6e7208 */ /* 0x000fc40001000000 */
[----:B------:R-:W-:Y:S02]  /*4dd0*/  F2FP.BF16.F32.PACK_AB R94, R107, R104 ;  /* 0x000000686b5e723e */ /* 0x000fe400000010ff */
[----:B------:R-:W-:Y:S02]  /*4de0*/  LOP3.LUT P2, RZ, R103, 0xff00, RZ, 0xc0, !PT ;  /* 0x0000ff0067ff7812 */ /* 0x000fe4000784c0ff */
[----:B------:R-:W-:Y:S01]  /*4df0*/  FSEL R104, R98, RZ, P6 ;  /* 0x000000ff62687208 */ /* 0x000fe20003000000 */
[----:B------:R-:W-:Y:S01]  /*4e00*/  FMUL.FTZ R98, R93, UR14 ;  /* 0x0000000e5d627c20 */ /* 0x000fe20008410000 */
[----:B------:R-:W-:Y:S02]  /*4e10*/  LOP3.LUT P5, RZ, R102, 0xff0000, RZ, 0xc0, !PT ;  /* 0x00ff000066ff7812 */ /* 0x000fe400078ac0ff */
[----:B------:R-:W-:Y:S02]  /*4e20*/  LOP3.LUT P6, RZ, R156, 0xff0000, RZ, 0xc0, !PT ;  /* 0x00ff00009cff7812 */ /* 0x000fe400078cc0ff */
[----:B------:R-:W-:-:S02]  /*4e30*/  F2FP.BF16.F32.PACK_AB R99, R106, R99 ;  /* 0x000000636a63723e */ /* 0x000fc400000010ff */
[----:B------:R-:W-:Y:S02]  /*4e40*/  FSEL R107, R105, RZ, P2 ;  /* 0x000000ff696b7208 */ /* 0x000fe40001000000 */
[----:B------:R-:W-:Y:S02]  /*4e50*/  LOP3.LUT P2, RZ, R102, 0xff000000, RZ, 0xc0, !PT ;  /* 0xff00000066ff7812 */ /* 0x000fe4000784c0ff */
[C---:B------:R-:W-:Y:S02]  /*4e60*/  FSEL R106, R97.reuse, RZ, P5 ;  /* 0x000000ff616a7208 */ /* 0x040fe40002800000 */
[----:B------:R-:W-:Y:S02]  /*4e70*/  FSEL R93, R97, RZ, P6 ;  /* 0x000000ff615d7208 */ /* 0x000fe40003000000 */
[----:B------:R-:W-:Y:S02]  /*4e80*/  LOP3.LUT P5, RZ, R156, 0xff000000, RZ, 0xc0, !PT ;  /* 0xff0000009cff7812 */ /* 0x000fe400078ac0ff */
[----:B------:R-:W-:-:S02]  /*4e90*/  LOP3.LUT P6, RZ, R102, 0xff00, RZ, 0xc0, !PT ;  /* 0x0000ff0066ff7812 */ /* 0x000fc400078cc0ff */
[----:B------:R-:W-:Y:S02]  /*4ea0*/  FSEL R97, R98, RZ, P2 ;  /* 0x000000ff62617208 */ /* 0x000fe40001000000 */
[----:B------:R-:W-:Y:S02]  /*4eb0*/  LOP3.LUT P2, RZ, R156, 0xff00, RZ, 0xc0, !PT ;  /* 0x0000ff009cff7812 */ /* 0x000fe4000784c0ff */
[----:B------:R-:W-:Y:S02]  /*4ec0*/  FSEL R108, R98, RZ, P5 ;  /* 0x000000ff626c7208 */ /* 0x000fe40002800000 */
[----:B------:R-:W-:Y:S02]  /*4ed0*/  FSEL R105, R96, RZ, P6 ;  /* 0x000000ff60697208 */ /* 0x000fe40003000000 */
[----:B------:R-:W-:Y:S02]  /*4ee0*/  LOP3.LUT P5, RZ, R156, 0xff, RZ, 0xc0, !PT ;  /* 0x000000ff9cff7812 */ /* 0x000fe400078ac0ff */
[----:B------:R-:W-:-:S02]  /*4ef0*/  LOP3.LUT P6, RZ, R102, 0xff, RZ, 0xc0, !PT ;  /* 0x000000ff66ff7812 */ /* 0x000fc400078cc0ff */
[----:B------:R-:W-:Y:S02]  /*4f00*/  F2FP.BF16.F32.PACK_AB R98, R107, R104 ;  /* 0x000000686b62723e */ /* 0x000fe400000010ff */
[----:B------:R-:W-:Y:S02]  /*4f10*/  FSEL R107, R96, RZ, P2 ;  /* 0x000000ff606b7208 */ /* 0x000fe40001000000 */
[C---:B------:R-:W-:Y:S02]  /*4f20*/  FSEL R104, R92.reuse, RZ, P5 ;  /* 0x000000ff5c687208 */ /* 0x040fe40002800000 */
[----:B------:R-:W-:Y:S02]  /*4f30*/  FSEL R96, R92, RZ, P6 ;  /* 0x000000ff5c607208 */ /* 0x000fe40003000000 */
[----:B------:R-:W-:Y:S02]  /*4f40*/  F2FP.BF16.F32.PACK_AB R95, R110, R95 ;  /* 0x0000005f6e5f723e */ /* 0x000fe400000010ff */
[----:B------:R-:W-:-:S02]  /*4f50*/  F2FP.BF16.F32.PACK_AB R93, R108, R93 ;  /* 0x0000005d6c5d723e */ /* 0x000fc400000010ff */
[----:B------:R-:W-:Y:S02]  /*4f60*/  F2FP.BF16.F32.PACK_AB R97, R97, R106 ;  /* 0x0000006a6161723e */ /* 0x000fe400000010ff */
[----:B------:R-:W-:Y:S02]  /*4f70*/  F2FP.BF16.F32.PACK_AB R92, R107, R104 ;  /* 0x000000686b5c723e */ /* 0x000fe400000010ff */
[----:B------:R-:W-:Y:S01]  /*4f80*/  F2FP.BF16.F32.PACK_AB R96, R105, R96 ;  /* 0x000000606960723e */ /* 0x000fe200000010ff */
[----:B------:R-:W-:Y:S06]  /*4f90*/  BRA `(.L_x_183) ;  /* 0x0000001800607947 */ /* 0x000fec0003800000 */
.L_x_181:
        /* <DEDUP_REMOVED lines=28> */
[----:B------:R-:W-:Y:S01]  /*5160*/  FMUL.FTZ R94, R92, UR14 ;  /* 0x0000000e5c5e7c20 */ /* 0x000fe20008410000 */
[----:B------:R-:W-:Y:S01]  /*5170*/  ISETP.GE.U32.AND P2, PT, R102, RZ, PT ;  /* 0x000000ff6600720c */ /* 0x000fe20003f46070 */
[----:B------:R-:W-:Y:S01]  /*5180*/  FMUL.FTZ R95, R91, UR14 ;  /* 0x0000000e5b5f7c20 */ /* 0x000fe20008410000 */
[----:B------:R-:W-:Y:S01]  /*5190*/  LOP3.LUT P6, RZ, R103, 0xff0000, RZ, 0xc0, !PT ;  /* 0x00ff000067ff7812 */ /* 0x000fe200078cc0ff */
[----:B------:R-:W-:Y:S01]  /*51a0*/  FMUL.FTZ R97, R93, UR14 ;  /* 0x0000000e5d617c20 */ /* 0x000fe20008410000 */
[----:B------:R-:W-:-:S02]  /*51b0*/  ISETP.GE.U32.AND P5, PT, R156, RZ, PT ;  /* 0x000000ff9c00720c */ /* 0x000fc40003fa6070 */
[----:B------:R-:W-:Y:S02]  /*51c0*/  ISETP.GE.U32.AND.EX P2, PT, R103, 0x1000000, PT, P2 ;  /* 0x010000006700780c */ /* 0x000fe40003f46120 */
[----:B------:R-:W-:Y:S02]  /*51d0*/  FSEL R99, R94, RZ, P6 ;  /* 0x000000ff5e637208 */ /* 0x000fe40003000000 */
[C---:B------:R-:W-:Y:S02]  /*51e0*/  ISETP.GE.U32.AND.EX P5, PT, R157.reuse, 0x1000000, PT, P5 ;  /* 0x010000009d00780c */ /* 0x040fe40003fa6150 */
[----:B------:R-:W-:Y:S02]  /*51f0*/  LOP3.LUT P6, RZ, R157, 0xff00, RZ, 0xc0, !PT ;  /* 0x0000ff009dff7812 */ /* 0x000fe400078cc0ff */
[----:B------:R-:W-:Y:S01]  /*5200*/  F2FP.BF16.F32.PACK_AB R91, R91, R92 ;  /* 0x0000005c5b5b723e */ /* 0x000fe200000010ff */
[----:B------:R-:W-:Y:S01]  /*5210*/  FMUL.FTZ R92, R90, UR14 ;  /* 0x0000000e5a5c7c20 */ /* 0x000fe20008410000 */
[----:B------:R-:W-:-:S02]  /*5220*/  FSEL R98, R95, RZ, P2 ;  /* 0x000000ff5f627208 */ /* 0x000fc40001000000 */
[----:B------:R-:W-:Y:S02]  /*5230*/  F2FP.BF16.F32.PACK_AB R90, R93, R90 ;  /* 0x0000005a5d5a723e */ /* 0x000fe400000010ff */
[----:B------:R-:W-:Y:S02]  /*5240*/  LOP3.LUT P2, RZ, R157, 0xff0000, RZ, 0xc0, !PT ;  /* 0x00ff00009dff7812 */ /* 0x000fe4000784c0ff */
[----:B------:R-:W-:Y:S02]  /*5250*/  FSEL R104, R95, RZ, P5 ;  /* 0x000000ff5f687208 */ /* 0x000fe40002800000 */
[----:B------:R-:W-:Y:S02]  /*5260*/  FSEL R93, R97, RZ, P6 ;  /* 0x000000ff615d7208 */ /* 0x000fe40003000000 */
[----:B------:R-:W-:Y:S02]  /*5270*/  LOP3.LUT P5, RZ, R157, 0xff, RZ, 0xc0, !PT ;  /* 0x000000ff9dff7812 */ /* 0x000fe400078ac0ff */
[----:B------:R-:W-:-:S02]  /*5280*/  LOP3.LUT P6, RZ, R103, 0xff, RZ, 0xc0, !PT ;  /* 0x000000ff67ff7812 */ /* 0x000fc400078cc0ff */
[----:B------:R-:W-:Y:S02]  /*5290*/  FSEL R95, R94, RZ, P2 ;  /* 0x000000ff5e5f7208 */ /* 0x000fe40001000000 */
[----:B------:R-:W-:Y:S02]  /*52a0*/  F2FP.BF16.F32.PACK_AB R99, R98, R99 ;  /* 0x000000636263723e */ /* 0x000fe400000010ff */
[C---:B------:R-:W-:Y:S02]  /*52b0*/  FSEL R94, R92.reuse, RZ, P5 ;  /* 0x000000ff5c5e7208 */ /* 0x040fe40002800000 */
[----:B------:R-:W-:Y:S01]  /*52c0*/  FSEL R98, R92, RZ, P6 ;  /* 0x000000ff5c627208 */ /* 0x000fe20003000000 */
[----:B------:R-:W-:Y:S01]  /*52d0*/  FMUL.FTZ R92, R89, UR14 ;  /* 0x0000000e595c7c20 */ /* 0x000fe20008410000 */
[----:B------:R-:W-:Y:S02]  /*52e0*/  LOP3.LUT P2, RZ, R103, 0xff00, RZ, 0xc0, !PT ;  /* 0x0000ff0067ff7812 */ /* 0x000fe4000784c0ff */
[----:B------:R-:W-:-:S02]  /*52f0*/  LOP3.LUT P5, RZ, R102, 0xff0000, RZ, 0xc0, !PT ;  /* 0x00ff000066ff7812 */ /* 0x000fc400078ac0ff */
[----:B------:R-:W-:Y:S02]  /*5300*/  LOP3.LUT P6, RZ, R156, 0xff0000, RZ, 0xc0, !PT ;  /* 0x00ff00009cff7812 */ /* 0x000fe400078cc0ff */
[----:B------:R-:W-:Y:S02]  /*5310*/  F2FP.BF16.F32.PACK_AB R94, R93, R94 ;  /* 0x0000005e5d5e723e */ /* 0x000fe400000010ff */
[----:B------:R-:W-:Y:S02]  /*5320*/  FSEL R107, R97, RZ, P2 ;  /* 0x000000ff616b7208 */ /* 0x000fe40001000000 */
[C---:B------:R-:W-:Y:S01]  /*5330*/  F2FP.BF16.F32.PACK_AB R89, R96.reuse, R89 ;  /* 0x000000596059723e */ /* 0x040fe200000010ff */
[----:B------:R-:W-:Y:S01]  /*5340*/  FMUL.FTZ R96, R96, UR14 ;  /* 0x0000000e60607c20 */ /* 0x000fe20008410000 */
[C---:B------:R-:W-:Y:S02]  /*5350*/  FSEL R97, R92.reuse, RZ, P5 ;  /* 0x000000ff5c617208 */ /* 0x040fe40002800000 */
[----:B------:R-:W-:Y:S01]  /*5360*/  FSEL R93, R92, RZ, P6 ;  /* 0x000000ff5c5d7208 */ /* 0x000fe20003000000 */
[----:B------:R-:W-:Y:S01]  /*5370*/  FMUL.FTZ R92, R88, UR14 ;  /* 0x0000000e585c7c20 */ /* 0x000fe20008410000 */
[----:B------:R-:W-:-:S02]  /*5380*/  LOP3.LUT P2, RZ, R102, 0xff000000, RZ, 0xc0, !PT ;  /* 0xff00000066ff7812 */ /* 0x000fc4000784c0ff */
[----:B------:R-:W-:Y:S02]  /*5390*/  LOP3.LUT P5, RZ, R156, 0xff000000, RZ, 0xc0, !PT ;  /* 0xff0000009cff7812 */ /* 0x000fe400078ac0ff */
[----:B------:R-:W-:Y:S02]  /*53a0*/  LOP3.LUT P6, RZ, R102, 0xff00, RZ, 0xc0, !PT ;  /* 0x0000ff0066ff7812 */ /* 0x000fe400078cc0ff */
[----:B------:R-:W-:Y:S02]  /*53b0*/  F2FP.BF16.F32.PACK_AB R95, R104, R95 ;  /* 0x0000005f685f723e */ /* 0x000fe400000010ff */
[----:B------:R-:W-:Y:S02]  /*53c0*/  FSEL R104, R96, RZ, P2 ;  /* 0x000000ff60687208 */ /* 0x000fe40001000000 */
[----:B------:R-:W-:Y:S01]  /*53d0*/  F2FP.BF16.F32.PACK_AB R88, R88, R115 ;  /* 0x000000735858723e */ /* 0x000fe200000010ff */
[----:B------:R-:W-:Y:S01]  /*53e0*/  FMUL.FTZ R115, R115, UR14 ;  /* 0x0000000e73737c20 */ /* 0x000fe20008410000 */
[----:B------:R-:W-:-:S02]  /*53f0*/  LOP3.LUT P2, RZ, R156, 0xff00, RZ, 0xc0, !PT ;  /* 0x0000ff009cff7812 */ /* 0x000fc4000784c0ff */
[----:B------:R-:W-:Y:S02]  /*5400*/  FSEL R106, R96, RZ, P5 ;  /* 0x000000ff606a7208 */ /* 0x000fe40002800000 */
[----:B------:R-:W-:Y:S02]  /*5410*/  FSEL R105, R92, RZ, P6 ;  /* 0x000000ff5c697208 */ /* 0x000fe40003000000 */
[----:B------:R-:W-:Y:S02]  /*5420*/  LOP3.LUT P5, RZ, R156, 0xff, RZ, 0xc0, !PT ;  /* 0x000000ff9cff7812 */ /* 0x000fe400078ac0ff */
[----:B------:R-:W-:Y:S02]  /*5430*/  LOP3.LUT P6, RZ, R102, 0xff, RZ, 0xc0, !PT ;  /* 0x000000ff66ff7812 */ /* 0x000fe400078cc0ff */
[----:B------:R-:W-:Y:S02]  /*5440*/  F2FP.BF16.F32.PACK_AB R98, R107, R98 ;  /* 0x000000626b62723e */ /* 0x000fe400000010ff */
        /* <DEDUP_REMOVED lines=8> */
.L_x_184:
[-CC-:B------:R-:W-:Y:S01]  /*54d0*/  FFMA.FTZ R94, R139, R108.reuse, R109.reuse ;  /* 0x0000006c8b5e7223 */ /* 0x180fe2000001006d */
[-CC-:B------:R-:W-:Y:S01]  /*54e0*/  FFMA.FTZ R98, R138, R108.reuse, R109.reuse ;  /* 0x0000006c8a627223 */ /* 0x180fe2000001006d */
[-CC-:B------:R-:W-:Y:S01]  /*54f0*/  FFMA.FTZ R95, R137, R108.reuse, R109.reuse ;  /* 0x0000006c895f7223 */ /* 0x180fe2000001006d */
[-C--:B------:R-:W-:Y:S01]  /*5500*/  FFMA.FTZ R97, R136, R108.reuse, R109 ;  /* 0x0000006c88617223 */ /* 0x080fe2000001006d */
[----:B------:R-:W-:Y:S01]  /*5510*/  FADD.FTZ R96, R127, -R94 ;  /* 0x8000005e7f607221 */ /* 0x000fe20000010000 */
[----:B------:R-:W-:Y:S01]  /*5520*/  FADD.FTZ R98, R131, -R98 ;  /* 0x8000006283627221 */ /* 0x000fe20000010000 */
[----:B------:R-:W-:Y:S01]  /*5530*/  FADD.FTZ R104, R126, -R95 ;  /* 0x8000005f7e687221 */ /* 0x000fe20000010000 */
[--C-:B------:R-:W-:Y:S01]  /*5540*/  FFMA.FTZ R94, R134, R108, R109.reuse ;  /* 0x0000006c865e7223 */ /* 0x100fe2000001006d */
[C---:B-----5:R-:W-:Y:S01]  /*5550*/  FMUL.FTZ R96, R115.reuse, R96 ;  /* 0x0000006073607220 */ /* 0x060fe20000410000 */
[----:B------:R-:W-:Y:S01]  /*5560*/  FMUL.FTZ R98, R115, R98 ;  /* 0x0000006273627220 */ /* 0x000fe20000410000 */
[----:B------:R-:W-:Y:S01]  /*5570*/  FFMA.FTZ R93, R132, R108, R109 ;  /* 0x0000006c845d7223 */ /* 0x000fe2000001006d */
[----:B------:R-:W-:Y:S01]  /*5580*/  ISETP.GE.U32.AND P2, PT, R102, RZ, PT ;  /* 0x000000ff6600720c */ /* 0x000fe20003f46070 */
[----:B------:R-:W-:Y:S01]  /*5590*/  FMUL.FTZ R96, R96, UR14 ;  /* 0x0000000e60607c20 */ /* 0x000fe20008410000 */
[----:B------:R-:W-:Y:S01]  /*55a0*/  LOP3.LUT P6, RZ, R157, 0xff0000, RZ, 0xc0, !PT ;  /* 0x00ff00009dff7812 */ /* 0x000fe200078cc0ff */
[----:B------:R-:W-:Y:S01]  /*55b0*/  FADD.FTZ R106, R130, -R97 ;  /* 0x80000061826a7221 */ /* 0x000fe20000010000 */
[----:B------:R-:W-:Y:S01]  /*55c0*/  FMUL.FTZ R104, R115, R104 ;  /* 0x0000006873687220 */ /* 0x000fe20000410000 */
[----:B------:R-:W-:Y:S01]  /*55d0*/  LOP3.LUT P5, RZ, R103, 0xff0000, RZ, 0xc0, !PT ;  /* 0x00ff000067ff7812 */ /* 0x000fe200078ac0ff */
[----:B------:R-:W-:Y:S01]  /*55e0*/  FFMA.FTZ R92, R135, R108, R109 ;  /* 0x0000006c875c7223 */ /* 0x000fe2000001006d */
[----:B------:R-:W-:Y:S01]  /*55f0*/  FMUL.FTZ R107, R98, UR14 ;  /* 0x0000000e626b7c20 */ /* 0x000fe20008410000 */
[----:B------:R-:W-:Y:S01]  /*5600*/  FADD.FTZ R98, R129, -R94 ;  /* 0x8000005e81627221 */ /* 0x000fe20000010000 */
[----:B------:R-:W-:Y:S01]  /*5610*/  ISETP.GE.U32.AND.EX P2, PT, R103, 0x1000000, PT, P2 ;  /* 0x010000006700780c */ /* 0x000fe20003f46120 */
[----:B------:R-:W-:Y:S01]  /*5620*/  FADD.FTZ R94, R128, -R93 ;  /* 0x8000005d805e7221 */ /* 0x000fe20000010000 */
[----:B------:R-:W-:Y:S01]  /*5630*/  FSEL R105, R96, RZ, P6 ;  /* 0x000000ff60697208 */ /* 0x000fe20003000000 */
[----:B------:R-:W-:Y:S01]  /*5640*/  FMUL.FTZ R106, R115, R106 ;  /* 0x0000006a736a7220 */ /* 0x000fe20000410000 */
[----:B------:R-:W-:Y:S01]  /*5650*/  FMUL.FTZ R104, R104, UR14 ;  /* 0x0000000e68687c20 */ /* 0x000fe20008410000 */
[----:B------:R-:W-:Y:S01]  /*5660*/  FSEL R99, R96, RZ, P5 ;  /* 0x000000ff60637208 */ /* 0x000fe20002800000 */
[----:B------:R-:W-:Y:S01]  /*5670*/  FADD.FTZ R96, R125, -R92 ;  /* 0x8000005c7d607221 */ /* 0x000fe20000010000 */
[----:B------:R-:W-:Y:S01]  /*5680*/  LOP3.LUT P6, RZ, R157, 0xff, RZ, 0xc0, !PT ;  /* 0x000000ff9dff7812 */ /* 0x000fe200078cc0ff */
[----:B------:R-:W-:Y:S01]  /*5690*/  FFMA.FTZ R109, R133, R108, R109 ;  /* 0x0000006c856d7223 */ /* 0x000fe2000001006d */
[----:B------:R-:W-:Y:S01]  /*56a0*/  ISETP.GE.U32.AND P5, PT, R156, RZ, PT ;  /* 0x000000ff9c00720c */ /* 0x000fe20003fa6070 */
[----:B------:R-:W-:Y:S01]  /*56b0*/  FMUL.FTZ R106, R106, UR14 ;  /* 0x0000000e6a6a7c20 */ /* 0x000fe20008410000 */
[----:B------:R-:W-:Y:S01]  /*56c0*/  FSEL R108, R107, RZ, P2 ;  /* 0x000000ff6b6c7208 */ /* 0x000fe20001000000 */
[----:B------:R-:W-:Y:S01]  /*56d0*/  FMUL.FTZ R93, R115, R94 ;  /* 0x0000005e735d7220 */ /* 0x000fe20000410000 */
[----:B------:R-:W-:Y:S01]  /*56e0*/  LOP3.LUT P2, RZ, R157, 0xff00, RZ, 0xc0, !PT ;  /* 0x0000ff009dff7812 */ /* 0x000fe2000784c0ff */
[C---:B------:R-:W-:Y:S01]  /*56f0*/  FMUL.FTZ R96, R115.reuse, R96 ;  /* 0x0000006073607220 */ /* 0x040fe20000410000 */
[----:B------:R-:W-:Y:S01]  /*5700*/  FSEL R94, R104, RZ, P6 ;  /* 0x000000ff685e7208 */ /* 0x000fe20003000000 */
[----:B------:R-:W-:Y:S01]  /*5710*/  FMUL.FTZ R98, R115, R98 ;  /* 0x0000006273627220 */ /* 0x000fe20000410000 */
[----:B------:R-:W-:Y:S01]  /*5720*/  ISETP.GE.U32.AND.EX P5, PT, R157, 0x1000000, PT, P5 ;  /* 0x010000009d00780c */ /* 0x000fe20003fa6150 */
[----:B------:R-:W-:Y:S01]  /*5730*/  FMUL.FTZ R96, R96, UR14 ;  /* 0x0000000e60607c20 */ /* 0x000fe20008410000 */
[----:B------:R-:W-:Y:S01]  /*5740*/  LOP3.LUT P6, RZ, R103, 0xff, RZ, 0xc0, !PT ;  /* 0x000000ff67ff7812 */ /* 0x000fe200078cc0ff */
[----:B------:R-:W-:Y:S01]  /*5750*/  FADD.FTZ R92, R124, -R109 ;  /* 0x8000006d7c5c7221 */ /* 0x000fe20000010000 */
[----:B------:R-:W-:Y:S01]  /*5760*/  FSEL R97, R106, RZ, P2 ;  /* 0x000000ff6a617208 */ /* 0x000fe20001000000 */
[----:B------:R-:W-:Y:S01]  /*5770*/  FMUL.FTZ R98, R98, UR14 ;  /* 0x0000000e62627c20 */ /* 0x000fe20008410000 */
[----:B0-----:R-:W-:Y:S01]  /*5780*/  FSEL R110, R107, RZ, P5 ;  /* 0x000000ff6b6e7208 */ /* 0x001fe20002800000 */
[----:B------:R-:W-:Y:S01]  /*5790*/  FMUL.FTZ R93, R93, UR14 ;  /* 0x0000000e5d5d7c20 */ /* 0x000fe20008410000 */
[----:B------:R-:W-:Y:S01]  /*57a0*/  LOP3.LUT P2, RZ, R103, 0xff00, RZ, 0xc0, !PT ;  /* 0x0000ff0067ff7812 */ /* 0x000fe2000784c0ff */
[----:B------:R-:W-:Y:S01]  /*57b0*/  FMUL.FTZ R92, R115, R92 ;  /* 0x0000005c735c7220 */ /* 0x000fe20000410000 */
[----:B------:R-:W-:-:S02]  /*57c0*/  FSEL R104, R104, RZ, P6 ;  /* 0x000000ff68687208 */ /* 0x000fc40003000000 */
[----:B------:R-:W-:Y:S01]  /*57d0*/  LOP3.LUT P5, RZ, R102, 0xff0000, RZ, 0xc0, !PT ;  /* 0x00ff000066ff7812 */ /* 0x000fe200078ac0ff */
[----:B------:R-:W-:Y:S01]  /*57e0*/  FMUL.FTZ R92, R92, UR14 ;  /* 0x0000000e5c5c7c20 */ /* 0x000fe20008410000 */
[----:B------:R-:W-:Y:S02]  /*57f0*/  LOP3.LUT P6, RZ, R156, 0xff0000, RZ, 0xc0, !PT ;  /* 0x00ff00009cff7812 */ /* 0x000fe400078cc0ff */
[----:B------:R-:W-:Y:S02]  /*5800*/  F2FP.BF16.F32.PACK_AB R94, R97, R94 ;  /* 0x0000005e615e723e */ /* 0x000fe400000010ff */
[----:B------:R-:W-:Y:S02]  /*5810*/  FSEL R107, R106, RZ, P2 ;  /* 0x000000ff6a6b7208 */ /* 0x000fe40001000000 */
[C---:B------:R-:W-:Y:S02]  /*5820*/  FSEL R97, R96.reuse, RZ, P5 ;  /* 0x000000ff60617208 */ /* 0x040fe40002800000 */
[----:B------:R-:W-:-:S02]  /*5830*/  FSEL R106, R96, RZ, P6 ;  /* 0x000000ff606a7208 */ /* 0x000fc40003000000 */
[----:B------:R-:W-:Y:S02]  /*5840*/  LOP3.LUT P2, RZ, R102, 0xff000000, RZ, 0xc0, !PT ;  /* 0xff00000066ff7812 */ /* 0x000fe4000784c0ff */
[----:B------:R-:W-:Y:S02]  /*5850*/  LOP3.LUT P5, RZ, R156, 0xff000000, RZ, 0xc0, !PT ;  /* 0xff0000009cff7812 */ /* 0x000fe400078ac0ff */
[----:B------:R-:W-:Y:S02]  /*5860*/  LOP3.LUT P6, RZ, R102, 0xff00, RZ, 0xc0, !PT ;  /* 0x0000ff0066ff7812 */ /* 0x000fe400078cc0ff */
[----:B------:R-:W-:Y:S02]  /*5870*/  F2FP.BF16.F32.PACK_AB R95, R110, R105 ;  /* 0x000000696e5f723e */ /* 0x000fe400000010ff */
[----:B------:R-:W-:Y:S02]  /*5880*/  F2FP.BF16.F32.PACK_AB R99, R108, R99 ;  /* 0x000000636c63723e */ /* 0x000fe400000010ff */
[----:B------:R-:W-:-:S02]  /*5890*/  FSEL R108, R98, RZ, P2 ;  /* 0x000000ff626c7208 */ /* 0x000fc40001000000 */
[----:B------:R-:W-:Y:S02]  /*58a0*/  FSEL R109, R98, RZ, P5 ;  /* 0x000000ff626d7208 */ /* 0x000fe40002800000 */
[----:B------:R-:W-:Y:S02]  /*58b0*/  FSEL R105, R93, RZ, P6 ;  /* 0x000000ff5d697208 */ /* 0x000fe40003000000 */
[C---:B------:R-:W-:Y:S02]  /*58c0*/  LOP3.LUT P2, RZ, R156.reuse, 0xff00, RZ, 0xc0, !PT ;  /* 0x0000ff009cff7812 */ /* 0x040fe4000784c0ff */
[----:B------:R-:W-:Y:S02]  /*58d0*/  LOP3.LUT P5, RZ, R156, 0xff, RZ, 0xc0, !PT ;  /* 0x000000ff9cff7812 */ /* 0x000fe400078ac0ff */
[----:B------:R-:W-:Y:S02]  /*58e0*/  LOP3.LUT P6, RZ, R102, 0xff, RZ, 0xc0, !PT ;  /* 0x000000ff66ff7812 */ /* 0x000fe400078cc0ff */
[----:B------:R-:W-:-:S02]  /*58f0*/  F2FP.BF16.F32.PACK_AB R98, R107, R104 ;  /* 0x000000686b62723e */ /* 0x000fc400000010ff */
[----:B------:R-:W-:Y:S02]  /*5900*/  FSEL R107, R93, RZ, P2 ;  /* 0x000000ff5d6b7208 */ /* 0x000fe40001000000 */
[C---:B------:R-:W-:Y:S02]  /*5910*/  FSEL R104, R92.reuse, RZ, P5 ;  /* 0x000000ff5c687208 */ /* 0x040fe40002800000 */
[----:B------:R-:W-:Y:S02]  /*5920*/  FSEL R96, R92, RZ, P6 ;  /* 0x000000ff5c607208 */ /* 0x000fe40003000000 */
[----:B------:R-:W-:Y:S02]  /*5930*/  F2FP.BF16.F32.PACK_AB R93, R109, R106 ;  /* 0x0000006a6d5d723e */ /* 0x000fe400000010ff */
[----:B------:R-:W-:Y:S02]  /*5940*/  F2FP.BF16.F32.PACK_AB R97, R108, R97 ;  /* 0x000000616c61723e */ /* 0x000fe400000010ff */
[----:B------:R-:W-:-:S02]  /*5950*/  F2FP.BF16.F32.PACK_AB R92, R107, R104 ;  /* 0x000000686b5c723e */ /* 0x000fc400000010ff */
[----:B------:R-:W-:Y:S01]  /*5960*/  F2FP.BF16.F32.PACK_AB R96, R105, R96 ;  /* 0x000000606960723e */ /* 0x000fe200000010ff */
[----:B------:R-:W-:Y:S06]  /*5970*/  BRA `(.L_x_183) ;  /* 0x0000000c00e87947 */ /* 0x000fec0003800000 */
.L_x_180:
[----:B------:R-:W-:-:S04]  /*5980*/  UISETP.NE.U32.AND UP0, UPT, UR24, URZ, UPT ;  /* 0x000000ff1800728c */ /* 0x000fc8000bf05070 */
[----:B------:R-:W-:-:S09]  /*5990*/  UISETP.NE.AND.EX UP0, UPT, UR25, URZ, UPT, UP0 ;  /* 0x000000ff1900728c */ /* 0x000fd2000bf05300 */
[----:B------:R-:W-:Y:S05]  /*59a0*/  BRA.U !UP0, `(.L_x_185) ;  /* 0x0000000908107547 */ /* 0x000fea000b800000 */
[----:B-1----:R-:W1:Y:S02]  /*59b0*/  LDC.64 R96, c[0x0][0x478] ;  /* 0x00011e00ff607b82 */ /* 0x002e640000000a00 */
[----:B-1----:R-:W-:-:S04]  /*59c0*/  ISETP.NE.U32.AND P1, PT, R96, RZ, PT ;  /* 0x000000ff6000720c */ /* 0x002fc80003f25070 */
[----:B------:R-:W-:-:S13]  /*59d0*/  ISETP.NE.AND.EX P1, PT, R97, RZ, PT, P1 ;  /* 0x000000ff6100720c */ /* 0x000fda0003f25310 */
[----:B------:R-:W-:Y:S05]  /*59e0*/  @!P1 BRA `(.L_x_186) ;  /* 0x0000000400089947 */ /* 0x000fea0003800000 */
[-CC-:B------:R-:W-:Y:S01]  /*59f0*/  FFMA.FTZ R90, R138, R108.reuse, R109.reuse ;  /* 0x0000006c8a5a7223 */ /* 0x180fe2000001006d */
[----:B------:R-:W-:Y:S01]  /*5a00*/  SHF.L.U32 R104, R104, 0x10, RZ ;  /* 0x0000001068687819 */ /* 0x000fe200000006ff */
[-CC-:B------:R-:W-:Y:S01]  /*5a10*/  FFMA.FTZ R96, R139, R108.reuse, R109.reuse ;  /* 0x0000006c8b607223 */ /* 0x180fe2000001006d */
[-CC-:B------:R-:W-:Y:S01]  /*5a20*/  FFMA.FTZ R97, R137, R108.reuse, R109.reuse ;  /* 0x0000006c89617223 */ /* 0x180fe2000001006d */
[----:B------:R-:W-:Y:S01]  /*5a30*/  FADD.FTZ R98, R131, -R90 ;  /* 0x8000005a83627221 */ /* 0x000fe20000010000 */
[-CC-:B------:R-:W-:Y:S01]  /*5a40*/  FFMA.FTZ R88, R135, R108.reuse, R109.reuse ;  /* 0x0000006c87587223 */ /* 0x180fe2000001006d */
[----:B------:R-:W-:Y:S01]  /*5a50*/  SHF.L.U32 R99, R6, 0x10, RZ ;  /* 0x0000001006637819 */ /* 0x000fe200000006ff */
[--C-:B0-----:R-:W-:Y:S01]  /*5a60*/  FFMA.FTZ R111, R136, R108, R109.reuse ;  /* 0x0000006c886f7223 */ /* 0x101fe2000001006d */
[----:B-----5:R-:W-:Y:S01]  /*5a70*/  FFMA.FTZ R151, R115, R98, R104 ;  /* 0x0000006273977223 */ /* 0x020fe20000010068 */
[----:B------:R-:W-:Y:S01]  /*5a80*/  FADD.FTZ R104, R127, -R96 ;  /* 0x800000607f687221 */ /* 0x000fe20000010000 */
[-CC-:B------:R-:W-:Y:S01]  /*5a90*/  FFMA.FTZ R90, R134, R108.reuse, R109.reuse ;  /* 0x0000006c865a7223 */ /* 0x180fe2000001006d */
[-C--:B------:R-:W-:Y:S01]  /*5aa0*/  FFMA.FTZ R89, R133, R108.reuse, R109 ;  /* 0x0000006c85597223 */ /* 0x080fe2000001006d */
[----:B------:R-:W-:Y:S01]  /*5ab0*/  FADD.FTZ R96, R126, -R97 ;  /* 0x800000617e607221 */ /* 0x000fe20000010000 */
[----:B------:R-:W-:Y:S01]  /*5ac0*/  FFMA.FTZ R109, R132, R108, R109 ;  /* 0x0000006c846d7223 */ /* 0x000fe2000001006d */
[----:B------:R-:W-:-:S02]  /*5ad0*/  IMAD.U32 R91, R5, 0x10000, RZ ;  /* 0x00010000055b7824 */ /* 0x000fc400078e00ff */
[----:B------:R-:W-:Y:S01]  /*5ae0*/  FADD.FTZ R88, R125, -R88 ;  /* 0x800000587d587221 */ /* 0x000fe20000010000 */
[----:B------:R-:W-:Y:S01]  /*5af0*/  SHF.L.U32 R108, R7, 0x10, RZ ;  /* 0x00000010076c7819 */ /* 0x000fe200000006ff */
[----:B------:R-:W-:Y:S01]  /*5b00*/  FFMA.FTZ R99, R115, R96, R99 ;  /* 0x0000006073637223 */ /* 0x000fe20000010063 */
[----:B------:R-:W-:Y:S02]  /*5b10*/  IMAD.U32 R105, R105, 0x10000, RZ ;  /* 0x0001000069697824 */ /* 0x000fe400078e00ff */
[----:B------:R-:W-:Y:S01]  /*5b20*/  FADD.FTZ R98, R130, -R111 ;  /* 0x8000006f82627221 */ /* 0x000fe20000010000 */
[C---:B------:R-:W-:Y:S01]  /*5b30*/  FFMA.FTZ R96, R115.reuse, R88, R91 ;  /* 0x0000005873607223 */ /* 0x040fe2000001005b */
[----:B------:R-:W-:Y:S01]  /*5b40*/  SHF.L.U32 R91, R4, 0x10, RZ ;  /* 0x00000010045b7819 */ /* 0x000fe200000006ff */
[C---:B------:R-:W-:Y:S01]  /*5b50*/  FFMA.FTZ R108, R115.reuse, R104, R108 ;  /* 0x00000068736c7223 */ /* 0x040fe2000001006c */
[----:B------:R-:W-:Y:S01]  /*5b60*/  FADD.FTZ R88, R124, -R89 ;  /* 0x800000597c587221 */ /* 0x000fe20000010000 */
[----:B------:R-:W-:Y:S01]  /*5b70*/  ISETP.GE.U32.AND P2, PT, R102, RZ, PT ;  /* 0x000000ff6600720c */ /* 0x000fe20003f46070 */
[----:B------:R-:W-:Y:S01]  /*5b80*/  FFMA.FTZ R104, R115, R98, R105 ;  /* 0x0000006273687223 */ /* 0x000fe20000010069 */
[----:B------:R-:W-:Y:S01]  /*5b90*/  FADD.FTZ R98, R129, -R90 ;  /* 0x8000005a81627221 */ /* 0x000fe20000010000 */
[----:B------:R-:W-:Y:S01]  /*5ba0*/  FMUL.FTZ R89, R151, UR14 ;  /* 0x0000000e97597c20 */ /* 0x000fe20008410000 */
[----:B------:R-:W-:-:S02]  /*5bb0*/  IMAD.U32 R107, R107, 0x10000, RZ ;  /* 0x000100006b6b7824 */ /* 0x000fc400078e00ff */
[----:B------:R-:W-:Y:S01]  /*5bc0*/  FADD.FTZ R90, R128, -R109 ;  /* 0x8000006d805a7221 */ /* 0x000fe20000010000 */
[----:B------:R-:W-:Y:S01]  /*5bd0*/  FFMA.FTZ R88, R115, R88, R91 ;  /* 0x0000005873587223 */ /* 0x000fe2000001005b */
[----:B------:R-:W-:Y:S02]  /*5be0*/  ISETP.GE.U32.AND.EX P2, PT, R103, 0x1000000, PT, P2 ;  /* 0x010000006700780c */ /* 0x000fe40003f46120 */
[----:B------:R-:W-:Y:S01]  /*5bf0*/  SHF.L.U32 R106, R106, 0x10, RZ ;  /* 0x000000106a6a7819 */ /* 0x000fe200000006ff */
[----:B------:R-:W-:Y:S01]  /*5c00*/  FFMA.FTZ R107, R115, R90, R107 ;  /* 0x0000005a736b7223 */ /* 0x000fe2000001006b */
[----:B------:R-:W-:Y:S01]  /*5c10*/  F2FP.BF16.F32.PACK_AB R91, R151, R108 ;  /* 0x0000006c975b723e */ /* 0x000fe200000010ff */
[----:B------:R-:W-:Y:S01]  /*5c20*/  FMUL.FTZ R108, R108, UR14 ;  /* 0x0000000e6c6c7c20 */ /* 0x000fe20008410000 */
[----:B------:R-:W-:Y:S01]  /*5c30*/  LOP3.LUT P5, RZ, R103, 0xff0000, RZ, 0xc0, !PT ;  /* 0x00ff000067ff7812 */ /* 0x000fe200078ac0ff */
[----:B------:R-:W-:Y:S01]  /*5c40*/  FFMA.FTZ R97, R115, R98, R106 ;  /* 0x0000006273617223 */ /* 0x000fe2000001006a */
[----:B------:R-:W-:Y:S01]  /*5c50*/  FSEL R111, R89, RZ, P2 ;  /* 0x000000ff596f7208 */ /* 0x000fe20001000000 */
[----:B------:R-:W-:Y:S01]  /*5c60*/  FMUL.FTZ R89, R99, UR14 ;  /* 0x0000000e63597c20 */ /* 0x000fe20008410000 */
[C---:B------:R-:W-:Y:S01]  /*5c70*/  F2FP.BF16.F32.PACK_AB R90, R104.reuse, R99 ;  /* 0x00000063685a723e */ /* 0x040fe200000010ff */
[----:B------:R-:W-:Y:S01]  /*5c80*/  FMUL.FTZ R104, R104, UR14 ;  /* 0x0000000e68687c20 */ /* 0x000fe20008410000 */
[C---:B------:R-:W-:Y:S01]  /*5c90*/  LOP3.LUT P6, RZ, R103.reuse, 0xff, RZ, 0xc0, !PT ;  /* 0x000000ff67ff7812 */ /* 0x040fe200078cc0ff */
[----:B------:R-:W-:Y:S01]  /*5ca0*/  FMUL.FTZ R98, R96, UR14 ;  /* 0x0000000e60627c20 */ /* 0x000fe20008410000 */
[----:B------:R-:W-:Y:S01]  /*5cb0*/  LOP3.LUT P2, RZ, R103, 0xff00, RZ, 0xc0, !PT ;  /* 0x0000ff0067ff7812 */ /* 0x000fe2000784c0ff */
[----:B------:R-:W-:Y:S01]  /*5cc0*/  FMUL.FTZ R99, R97, UR14 ;  /* 0x0000000e61637c20 */ /* 0x000fe20008410000 */
[----:B------:R-:W-:-:S02]  /*5cd0*/  FSEL R108, R108, RZ, P5 ;  /* 0x000000ff6c6c7208 */ /* 0x000fc40002800000 */
[----:B------:R-:W-:Y:S02]  /*5ce0*/  LOP3.LUT P5, RZ, R102, 0xff0000, RZ, 0xc0, !PT ;  /* 0x00ff000066ff7812 */ /* 0x000fe400078ac0ff */
[----:B------:R-:W-:Y:S02]  /*5cf0*/  FSEL R106, R89, RZ, P6 ;  /* 0x000000ff596a7208 */ /* 0x000fe40003000000 */
[----:B------:R-:W-:Y:S02]  /*5d00*/  FSEL R109, R104, RZ, P2 ;  /* 0x000000ff686d7208 */ /* 0x000fe40001000000 */
[----:B------:R-:W-:Y:S01]  /*5d10*/  F2FP.BF16.F32.PACK_AB R89, R97, R96 ;  /* 0x000000606159723e */ /* 0x000fe200000010ff */
[----:B------:R-:W-:Y:S01]  /*5d20*/  FMUL.FTZ R96, R88, UR14 ;  /* 0x0000000e58607c20 */ /* 0x000fe20008410000 */
[----:B------:R-:W-:Y:S01]  /*5d30*/  FMUL.FTZ R97, R107, UR14 ;  /* 0x0000000e6b617c20 */ /* 0x000fe20008410000 */
[----:B------:R-:W-:Y:S02]  /*5d40*/  FSEL R104, R98, RZ, P5 ;  /* 0x000000ff62687208 */ /* 0x000fe40002800000 */
[----:B------:R-:W-:-:S02]  /*5d50*/  LOP3.LUT P6, RZ, R102, 0xff000000, RZ, 0xc0, !PT ;  /* 0xff00000066ff7812 */ /* 0x000fc400078cc0ff */
[C---:B------:R-:W-:Y:S02]  /*5d60*/  LOP3.LUT P2, RZ, R102.reuse, 0xff, RZ, 0xc0, !PT ;  /* 0x000000ff66ff7812 */ /* 0x040fe4000784c0ff */
[----:B------:R-:W-:Y:S02]  /*5d70*/  LOP3.LUT P5, RZ, R102, 0xff00, RZ, 0xc0, !PT ;  /* 0x0000ff0066ff7812 */ /* 0x000fe400078ac0ff */
[----:B------:R-:W-:Y:S02]  /*5d80*/  F2FP.BF16.F32.PACK_AB R88, R107, R88 ;  /* 0x000000586b58723e */ /* 0x000fe400000010ff */
[----:B------:R-:W-:Y:S02]  /*5d90*/  FSEL R107, R99, RZ, P6 ;  /* 0x000000ff636b7208 */ /* 0x000fe40003000000 */
[----:B------:R-:W-:Y:S02]  /*5da0*/  FSEL R96, R96, RZ, P2 ;  /* 0x000000ff60607208 */ /* 0x000fe40001000000 */
[----:B------:R-:W-:-:S02]  /*5db0*/  FSEL R105, R97, RZ, P5 ;  /* 0x000000ff61697208 */ /* 0x000fc40002800000 */
[----:B------:R-:W-:Y:S02]  /*5dc0*/  F2FP.BF16.F32.PACK_AB R99, R111, R108 ;  /* 0x0000006c6f63723e */ /* 0x000fe400000010ff */
[----:B------:R-:W-:Y:S02]  /*5dd0*/  F2FP.BF16.F32.PACK_AB R98, R109, R106 ;  /* 0x0000006a6d62723e */ /* 0x000fe400000010ff */
[----:B------:R-:W-:Y:S02]  /*5de0*/  F2FP.BF16.F32.PACK_AB R97, R107, R104 ;  /* 0x000000686b61723e */ /* 0x000fe400000010ff */
[----:B------:R-:W-:Y:S01]  /*5df0*/  F2FP.BF16.F32.PACK_AB R96, R105, R96 ;  /* 0x000000606960723e */ /* 0x000fe200000010ff */
[----:B------:R-:W-:Y:S06]  /*5e00*/  BRA `(.L_x_183) ;  /* 0x0000000800c47947 */ /* 0x000fec0003800000 */
.L_x_186:
[-CC-:B0-----:R-:W-:Y:S01]  /*5e10*/  FFMA.FTZ R110, R139, R108.reuse, R109.reuse ;  /* 0x0000006c8b6e7223 */ /* 0x181fe2000001006d */
[-CC-:B------:R-:W-:Y:S01]  /*5e20*/  FFMA.FTZ R99, R137, R108.reuse, R109.reuse ;  /* 0x0000006c89637223 */ /* 0x180fe2000001006d */
[-C--:B------:R-:W-:Y:S01]  /*5e30*/  FFMA.FTZ R144, R138, R108.reuse, R109 ;  /* 0x0000006c8a907223 */ /* 0x080fe2000001006d */
[----:B------:R-:W-:Y:S01]  /*5e40*/  SHF.L.U32 R151, R105, 0x10, RZ ;  /* 0x0000001069977819 */ /* 0x000fe200000006ff */
[----:B------:R-:W-:Y:S01]  /*5e50*/  IMAD.U32 R155, R7, 0x10000, RZ ;  /* 0x00010000079b7824 */ /* 0x000fe200078e00ff */
[----:B------:R-:W-:Y:S01]  /*5e60*/  SHF.L.U32 R154, R104, 0x10, RZ ;  /* 0x00000010689a7819 */ /* 0x000fe200000006ff */
[----:B------:R-:W-:Y:S01]  /*5e70*/  FADD.FTZ R110, R127, -R110 ;  /* 0x8000006e7f6e7221 */ /* 0x000fe20000010000 */
[----:B------:R-:W-:Y:S01]  /*5e80*/  SHF.L.U32 R105, R6, 0x10, RZ ;  /* 0x0000001006697819 */ /* 0x000fe200000006ff */
[----:B------:R-:W-:Y:S01]  /*5e90*/  FADD.FTZ R104, R126, -R99 ;  /* 0x800000637e687221 */ /* 0x000fe20000010000 */
[-CC-:B------:R-:W-:Y:S01]  /*5ea0*/  FFMA.FTZ R111, R136, R108.reuse, R109.reuse ;  /* 0x0000006c886f7223 */ /* 0x180fe2000001006d */
[----:B------:R-:W-:Y:S01]  /*5eb0*/  FADD.FTZ R144, R131, -R144 ;  /* 0x8000009083907221 */ /* 0x000fe20000010000 */
[----:B------:R-:W-:Y:S01]  /*5ec0*/  FFMA.FTZ R96, R135, R108, R109 ;  /* 0x0000006c87607223 */ /* 0x000fe2000001006d */
[----:B-----5:R-:W-:Y:S01]  /*5ed0*/  FFMA.FTZ R155, R115, R110, R155 ;  /* 0x0000006e739b7223 */ /* 0x020fe2000001009b */
[-CC-:B------:R-:W-:Y:S01]  /*5ee0*/  FFMA.FTZ R98, R134, R108.reuse, R109.reuse ;  /* 0x0000006c86627223 */ /* 0x180fe2000001006d */
[----:B------:R-:W-:Y:S01]  /*5ef0*/  FFMA.FTZ R97, R133, R108, R109 ;  /* 0x0000006c85617223 */ /* 0x000fe2000001006d */
[----:B------:R-:W-:Y:S01]  /*5f00*/  FFMA.FTZ R110, R115, R104, R105 ;  /* 0x00000068736e7223 */ /* 0x000fe20000010069 */
[----:B------:R-:W-:Y:S01]  /*5f10*/  FFMA.FTZ R109, R132, R108, R109 ;  /* 0x0000006c846d7223 */ /* 0x000fe2000001006d */
[----:B------:R-:W-:-:S02]  /*5f20*/  IMAD.U32 R105, R106, 0x10000, RZ ;  /* 0x000100006a697824 */ /* 0x000fc400078e00ff */
[----:B------:R-:W-:Y:S01]  /*5f30*/  FADD.FTZ R108, R130, -R111 ;  /* 0x8000006f826c7221 */ /* 0x000fe20000010000 */
[----:B------:R-:W-:Y:S01]  /*5f40*/  FFMA.FTZ R144, R115, R144, R154 ;  /* 0x0000009073907223 */ /* 0x000fe2000001009a */
[----:B------:R-:W-:Y:S01]  /*5f50*/  SHF.L.U32 R106, R5, 0x10, RZ ;  /* 0x00000010056a7819 */ /* 0x000fe200000006ff */
[----:B------:R-:W-:Y:S01]  /*5f60*/  FADD.FTZ R104, R125, -R96 ;  /* 0x800000607d687221 */ /* 0x000fe20000010000 */
[----:B------:R-:W-:Y:S01]  /*5f70*/  ISETP.GE.U32.AND P2, PT, R102, RZ, PT ;  /* 0x000000ff6600720c */ /* 0x000fe20003f46070 */
[----:B------:R-:W-:Y:S01]  /*5f80*/  FFMA.FTZ R151, R115, R108, R151 ;  /* 0x0000006c73977223 */ /* 0x000fe20000010097 */
[----:B------:R-:W-:Y:S01]  /*5f90*/  SHF.L.U32 R99, R4, 0x10, RZ ;  /* 0x0000001004637819 */ /* 0x000fe200000006ff */
[----:B------:R-:W-:Y:S01]  /*5fa0*/  FADD.FTZ R96, R124, -R97 ;  /* 0x800000617c607221 */ /* 0x000fe20000010000 */
[----:B------:R-:W-:Y:S01]  /*5fb0*/  FMUL.FTZ R155, R155, UR14 ;  /* 0x0000000e9b9b7c20 */ /* 0x000fe20008410000 */
[----:B------:R-:W-:Y:S01]  /*5fc0*/  FMUL.FTZ R144, R144, UR14 ;  /* 0x0000000e90907c20 */ /* 0x000fe20008410000 */
[----:B------:R-:W-:Y:S01]  /*5fd0*/  SHF.L.U32 R107, R107, 0x10, RZ ;  /* 0x000000106b6b7819 */ /* 0x000fe200000006ff */
[----:B------:R-:W-:Y:S01]  /*5fe0*/  FADD.FTZ R108, R129, -R98 ;  /* 0x80000062816c7221 */ /* 0x000fe20000010000 */
[----:B------:R-:W-:Y:S01]  /*5ff0*/  FFMA.FTZ R104, R115, R104, R106 ;  /* 0x0000006873687223 */ /* 0x000fe2000001006a */
[C---:B------:R-:W-:Y:S01]  /*6000*/  LOP3.LUT P5, RZ, R103.reuse, 0xff0000, RZ, 0xc0, !PT ;  /* 0x00ff000067ff7812 */ /* 0x040fe200078ac0ff */
[----:B------:R-:W-:Y:S01]  /*6010*/  FADD.FTZ R98, R128, -R109 ;  /* 0x8000006d80627221 */ /* 0x000fe20000010000 */
[----:B------:R-:W-:Y:S01]  /*6020*/  ISETP.GE.U32.AND.EX P2, PT, R103, 0x1000000, PT, P2 ;  /* 0x010000006700780c */ /* 0x000fe20003f46120 */
[C---:B------:R-:W-:Y:S01]  /*6030*/  FFMA.FTZ R96, R115.reuse, R96, R99 ;  /* 0x0000006073607223 */ /* 0x040fe20000010063 */
[----:B------:R-:W-:Y:S01]  /*6040*/  FMUL.FTZ R110, R110, UR14 ;  /* 0x0000000e6e6e7c20 */ /* 0x000fe20008410000 */
[----:B------:R-:W-:Y:S01]  /*6050*/  FFMA.FTZ R105, R115, R108, R105 ;  /* 0x0000006c73697223 */ /* 0x000fe20000010069 */
[----:B------:R-:W-:Y:S01]  /*6060*/  LOP3.LUT P6, RZ, R103, 0xff, RZ, 0xc0, !PT ;  /* 0x000000ff67ff7812 */ /* 0x000fe200078cc0ff */
[----:B------:R-:W-:Y:S01]  /*6070*/  FMUL.FTZ R151, R151, UR14 ;  /* 0x0000000e97977c20 */ /* 0x000fe20008410000 */
[----:B------:R-:W-:Y:S01]  /*6080*/  FSEL R99, R155, RZ, P5 ;  /* 0x000000ff9b637208 */ /* 0x000fe20002800000 */
[----:B------:R-:W-:Y:S01]  /*6090*/  FMUL.FTZ R104, R104, UR14 ;  /* 0x0000000e68687c20 */ /* 0x000fe20008410000 */
[----:B------:R-:W-:Y:S01]  /*60a0*/  FSEL R144, R144, RZ, P2 ;  /* 0x000000ff90907208 */ /* 0x000fe20001000000 */
[----:B------:R-:W-:Y:S01]  /*60b0*/  FFMA.FTZ R98, R115, R98, R107 ;  /* 0x0000006273627223 */ /* 0x000fe2000001006b */
[----:B------:R-:W-:Y:S01]  /*60c0*/  LOP3.LUT P5, RZ, R103, 0xff00, RZ, 0xc0, !PT ;  /* 0x0000ff0067ff7812 */ /* 0x000fe200078ac0ff */
[----:B------:R-:W-:Y:S01]  /*60d0*/  FMUL.FTZ R105, R105, UR14 ;  /* 0x0000000e69697c20 */ /* 0x000fe20008410000 */
[----:B------:R-:W-:Y:S01]  /*60e0*/  LOP3.LUT P2, RZ, R102, 0xff0000, RZ, 0xc0, !PT ;  /* 0x00ff000066ff7812 */ /* 0x000fe2000784c0ff */
[----:B------:R-:W-:Y:S01]  /*60f0*/  FMUL.FTZ R96, R96, UR14 ;  /* 0x0000000e60607c20 */ /* 0x000fe20008410000 */
[----:B------:R-:W-:Y:S01]  /*6100*/  FSEL R110, R110, RZ, P6 ;  /* 0x000000ff6e6e7208 */ /* 0x000fe20003000000 */
[----:B------:R-:W-:Y:S01]  /*6110*/  FMUL.FTZ R98, R98, UR14 ;  /* 0x0000000e62627c20 */ /* 0x000fe20008410000 */
[----:B------:R-:W-:-:S02]  /*6120*/  LOP3.LUT P6, RZ, R102, 0xff000000, RZ, 0xc0, !PT ;  /* 0xff00000066ff7812 */ /* 0x000fc400078cc0ff */
[----:B------:R-:W-:Y:S02]  /*6130*/  FSEL R151, R151, RZ, P5 ;  /* 0x000000ff97977208 */ /* 0x000fe40002800000 */
[----:B------:R-:W-:Y:S02]  /*6140*/  FSEL R97, R104, RZ, P2 ;  /* 0x000000ff68617208 */ /* 0x000fe40001000000 */
[C---:B------:R-:W-:Y:S02]  /*6150*/  LOP3.LUT P5, RZ, R102.reuse, 0xff00, RZ, 0xc0, !PT ;  /* 0x0000ff0066ff7812 */ /* 0x040fe400078ac0ff */
[----:B------:R-:W-:Y:S02]  /*6160*/  LOP3.LUT P2, RZ, R102, 0xff, RZ, 0xc0, !PT ;  /* 0x000000ff66ff7812 */ /* 0x000fe4000784c0ff */
[----:B------:R-:W-:Y:S02]  /*6170*/  FSEL R104, R105, RZ, P6 ;  /* 0x000000ff69687208 */ /* 0x000fe40003000000 */
[----:B------:R-:W-:-:S02]  /*6180*/  FSEL R105, R98, RZ, P5 ;  /* 0x000000ff62697208 */ /* 0x000fc40002800000 */
[----:B------:R-:W-:Y:S02]  /*6190*/  FSEL R96, R96, RZ, P2 ;  /* 0x000000ff60607208 */ /* 0x000fe40001000000 */
[----:B------:R-:W-:Y:S02]  /*61a0*/  F2FP.BF16.F32.PACK_AB R99, R144, R99 ;  /* 0x000000639063723e */ /* 0x000fe400000010ff */
[----:B------:R-:W-:Y:S02]  /*61b0*/  F2FP.BF16.F32.PACK_AB R98, R151, R110 ;  /* 0x0000006e9762723e */ /* 0x000fe400000010ff */
[----:B------:R-:W-:Y:S02]  /*61c0*/  F2FP.BF16.F32.PACK_AB R97, R104, R97 ;  /* 0x000000616861723e */ /* 0x000fe400000010ff */
[----:B------:R-:W-:Y:S01]  /*61d0*/  F2FP.BF16.F32.PACK_AB R96, R105, R96 ;  /* 0x000000606960723e */ /* 0x000fe200000010ff */
[----:B------:R-:W-:Y:S06]  /*61e0*/  BRA `(.L_x_183) ;  /* 0x0000000400cc7947 */ /* 0x000fec0003800000 */
.L_x_185:
        /* <DEDUP_REMOVED lines=12> */
[----:B0-----:R-:W-:Y:S01]  /*62b0*/  FADD.FTZ R110, R131, -R98 ;  /* 0x80000062836e7221 */ /* 0x001fe20000010000 */
        /* <DEDUP_REMOVED lines=8> */
[----:B------:R-:W-:Y:S01]  /*6340*/  ISETP.GE.U32.AND P2, PT, R102, RZ, PT ;  /* 0x000000ff6600720c */ /* 0x000fe20003f46070 */
        /* <DEDUP_REMOVED lines=8> */
[----:B------:R-:W-:Y:S01]  /*63d0*/  ISETP.GE.U32.AND.EX P2, PT, R103, 0x1000000, PT, P2 ;  /* 0x010000006700780c */ /* 0x000fe20003f46120 */
[----:B------:R-:W-:Y:S01]  /*63e0*/  FMUL.FTZ R97, R104, UR14 ;  /* 0x0000000e68617c20 */ /* 0x000fe20008410000 */
[----:B------:R-:W-:Y:S01]  /*63f0*/  F2FP.BF16.F32.PACK_AB R91, R91, R108 ;  /* 0x0000006c5b5b723e */ /* 0x000fe200000010ff */
[----:B------:R-:W-:Y:S01]  /*6400*/  FMUL.FTZ R108, R108, UR14 ;  /* 0x0000000e6c6c7c20 */ /* 0x000fe20008410000 */
[----:B------:R-:W-:Y:S01]  /*6410*/  LOP3.LUT P5, RZ, R103, 0xff0000, RZ, 0xc0, !PT ;  /* 0x00ff000067ff7812 */ /* 0x000fe200078ac0ff */
[----:B------:R-:W-:Y:S01]  /*6420*/  FMUL.FTZ R98, R89, UR14 ;  /* 0x0000000e59627c20 */ /* 0x000fe20008410000 */
[----:B------:R-:W-:-:S02]  /*6430*/  FSEL R111, R90, RZ, P2 ;  /* 0x000000ff5a6f7208 */ /* 0x000fc40001000000 */
[C---:B------:R-:W-:Y:S01]  /*6440*/  F2FP.BF16.F32.PACK_AB R90, R99.reuse, R104 ;  /* 0x00000068635a723e */ /* 0x040fe200000010ff */
[----:B------:R-:W-:Y:S01]  /*6450*/  FMUL.FTZ R99, R99, UR14 ;  /* 0x0000000e63637c20 */ /* 0x000fe20008410000 */
[C---:B------:R-:W-:Y:S02]  /*6460*/  LOP3.LUT P2, RZ, R103.reuse, 0xff00, RZ, 0xc0, !PT ;  /* 0x0000ff0067ff7812 */ /* 0x040fe4000784c0ff */
[----:B------:R-:W-:Y:S02]  /*6470*/  LOP3.LUT P6, RZ, R103, 0xff, RZ, 0xc0, !PT ;  /* 0x000000ff67ff7812 */ /* 0x000fe400078cc0ff */
[----:B------:R-:W-:Y:S02]  /*6480*/  FSEL R108, R108, RZ, P5 ;  /* 0x000000ff6c6c7208 */ /* 0x000fe40002800000 */
[----:B------:R-:W-:Y:S02]  /*6490*/  LOP3.LUT P5, RZ, R102, 0xff0000, RZ, 0xc0, !PT ;  /* 0x00ff000066ff7812 */ /* 0x000fe400078ac0ff */
[----:B------:R-:W-:Y:S01]  /*64a0*/  FSEL R109, R99, RZ, P2 ;  /* 0x000000ff636d7208 */ /* 0x000fe20001000000 */
[C---:B------:R-:W-:Y:S01]  /*64b0*/  FMUL.FTZ R99, R96.reuse, UR14 ;  /* 0x0000000e60637c20 */ /* 0x040fe20008410000 */
[----:B------:R-:W-:Y:S01]  /*64c0*/  FSEL R106, R97, RZ, P6 ;  /* 0x000000ff616a7208 */ /* 0x000fe20003000000 */
[----:B------:R-:W-:Y:S01]  /*64d0*/  FMUL.FTZ R97, R115, UR14 ;  /* 0x0000000e73617c20 */ /* 0x000fe20008410000 */
[----:B------:R-:W-:Y:S01]  /*64e0*/  F2FP.BF16.F32.PACK_AB R89, R96, R89 ;  /* 0x000000596059723e */ /* 0x000fe200000010ff */
[----:B------:R-:W-:Y:S01]  /*64f0*/  FMUL.FTZ R96, R88, UR14 ;  /* 0x0000000e58607c20 */ /* 0x000fe20008410000 */
[----:B------:R-:W-:-:S02]  /*6500*/  FSEL R104, R98, RZ, P5 ;  /* 0x000000ff62687208 */ /* 0x000fc40002800000 */
[C---:B------:R-:W-:Y:S02]  /*6510*/  LOP3.LUT P6, RZ, R102.reuse, 0xff000000, RZ, 0xc0, !PT ;  /* 0xff00000066ff7812 */ /* 0x040fe400078cc0ff */
[C---:B------:R-:W-:Y:S02]  /*6520*/  LOP3.LUT P2, RZ, R102.reuse, 0xff, RZ, 0xc0, !PT ;  /* 0x000000ff66ff7812 */ /* 0x040fe4000784c0ff */
[----:B------:R-:W-:Y:S02]  /*6530*/  LOP3.LUT P5, RZ, R102, 0xff00, RZ, 0xc0, !PT ;  /* 0x0000ff0066ff7812 */ /* 0x000fe400078ac0ff */
[----:B------:R-:W-:Y:S02]  /*6540*/  FSEL R107, R99, RZ, P6 ;  /* 0x000000ff636b7208 */ /* 0x000fe40003000000 */
[----:B------:R-:W-:Y:S02]  /*6550*/  FSEL R96, R96, RZ, P2 ;  /* 0x000000ff60607208 */ /* 0x000fe40001000000 */
[----:B------:R-:W-:-:S02]  /*6560*/  FSEL R105, R97, RZ, P5 ;  /* 0x000000ff61697208 */ /* 0x000fc40002800000 */
[----:B------:R-:W-:Y:S02]  /*6570*/  F2FP.BF16.F32.PACK_AB R88, R115, R88 ;  /* 0x000000587358723e */ /* 0x000fe400000010ff */
[----:B------:R-:W-:Y:S02]  /*6580*/  F2FP.BF16.F32.PACK_AB R99, R111, R108 ;  /* 0x0000006c6f63723e */ /* 0x000fe400000010ff */
[----:B------:R-:W-:Y:S02]  /*6590*/  F2FP.BF16.F32.PACK_AB R98, R109, R106 ;  /* 0x0000006a6d62723e */ /* 0x000fe400000010ff */
[----:B------:R-:W-:Y:S02]  /*65a0*/  F2FP.BF16.F32.PACK_AB R97, R107, R104 ;  /* 0x000000686b61723e */ /* 0x000fe400000010ff */
[----:B------:R-:W-:Y:S01]  /*65b0*/  F2FP.BF16.F32.PACK_AB R96, R105, R96 ;  /* 0x000000606960723e */ /* 0x000fe200000010ff */
[----:B------:R-:W-:Y:S06]  /*65c0*/  BRA `(.L_x_183) ;  /* 0x0000000000d47947 */ /* 0x000fec0003800000 */
.L_x_187:
[-CC-:B------:R-:W-:Y:S01]  /*65d0*/  FFMA.FTZ R106, R138, R108.reuse, R109.reuse ;  /* 0x0000006c8a6a7223 */ /* 0x180fe2000001006d */
[-CC-:B------:R-:W-:Y:S01]  /*65e0*/  FFMA.FTZ R104, R139, R108.reuse, R109.reuse ;  /* 0x0000006c8b687223 */ /* 0x180fe2000001006d */
[-CC-:B------:R-:W-:Y:S01]  /*65f0*/  FFMA.FTZ R99, R137, R108.reuse, R109.reuse ;  /* 0x0000006c89637223 */ /* 0x180fe2000001006d */
[-CC-:B------:R-:W-:Y:S01]  /*6600*/  FFMA.FTZ R105, R136, R108.reuse, R109.reuse ;  /* 0x0000006c88697223 */ /* 0x180fe2000001006d */
[----:B------:R-:W-:Y:S01]  /*6610*/  FADD.FTZ R154, R131, -R106 ;  /* 0x8000006a839a7221 */ /* 0x000fe20000010000 */
[----:B------:R-:W-:Y:S01]  /*6620*/  FADD.FTZ R144, R127, -R104 ;  /* 0x800000687f907221 */ /* 0x000fe20000010000 */
[-CC-:B------:R-:W-:Y:S01]  /*6630*/  FFMA.FTZ R96, R135, R108.reuse, R109.reuse ;  /* 0x0000006c87607223 */ /* 0x180fe2000001006d */
[-CC-:B------:R-:W-:Y:S01]  /*6640*/  FFMA.FTZ R98, R134, R108.reuse, R109.reuse ;  /* 0x0000006c86627223 */ /* 0x180fe2000001006d */
[-CC-:B------:R-:W-:Y:S01]  /*6650*/  FFMA.FTZ R97, R132, R108.reuse, R109.reuse ;  /* 0x0000006c84617223 */ /* 0x180fe2000001006d */
[----:B------:R-:W-:Y:S01]  /*6660*/  FFMA.FTZ R109, R133, R108, R109 ;  /* 0x0000006c856d7223 */ /* 0x000fe2000001006d */
[C---:B-----5:R-:W-:Y:S01]  /*6670*/  FMUL.FTZ R154, R115.reuse, R154 ;  /* 0x0000009a739a7220 */ /* 0x060fe20000410000 */
[----:B------:R-:W-:Y:S01]  /*6680*/  FMUL.FTZ R144, R115, R144 ;  /* 0x0000009073907220 */ /* 0x000fe20000410000 */
[----:B------:R-:W-:Y:S01]  /*6690*/  FADD.FTZ R108, R126, -R99 ;  /* 0x800000637e6c7221 */ /* 0x000fe20000010000 */
[----:B0-----:R-:W-:Y:S01]  /*66a0*/  FADD.FTZ R110, R130, -R105 ;  /* 0x80000069826e7221 */ /* 0x001fe20000010000 */
[----:B------:R-:W-:Y:S01]  /*66b0*/  FADD.FTZ R104, R125, -R96 ;  /* 0x800000607d687221 */ /* 0x000fe20000010000 */
[----:B------:R-:W-:Y:S01]  /*66c0*/  ISETP.GE.U32.AND P2, PT, R102, RZ, PT ;  /* 0x000000ff6600720c */ /* 0x000fe20003f46070 */
[----:B------:R-:W-:Y:S01]  /*66d0*/  FMUL.FTZ R144, R144, UR14 ;  /* 0x0000000e90907c20 */ /* 0x000fe20008410000 */
[----:B------:R-:W-:Y:S01]  /*66e0*/  FMUL.FTZ R154, R154, UR14 ;  /* 0x0000000e9a9a7c20 */ /* 0x000fe20008410000 */
[----:B------:R-:W-:Y:S01]  /*66f0*/  FADD.FTZ R106, R129, -R98 ;  /* 0x80000062816a7221 */ /* 0x000fe20000010000 */
[C---:B------:R-:W-:Y:S01]  /*6700*/  FMUL.FTZ R108, R115.reuse, R108 ;  /* 0x0000006c736c7220 */ /* 0x040fe20000410000 */
[C---:B------:R-:W-:Y:S01]  /*6710*/  FMUL.FTZ R110, R115.reuse, R110 ;  /* 0x0000006e736e7220 */ /* 0x040fe20000410000 */
[----:B------:R-:W-:Y:S01]  /*6720*/  FMUL.FTZ R104, R115, R104 ;  /* 0x0000006873687220 */ /* 0x000fe20000410000 */
[C---:B------:R-:W-:Y:S01]  /*6730*/  LOP3.LUT P5, RZ, R103.reuse, 0xff0000, RZ, 0xc0, !PT ;  /* 0x00ff000067ff7812 */ /* 0x040fe200078ac0ff */
[----:B------:R-:W-:Y:S01]  /*6740*/  FADD.FTZ R98, R128, -R97 ;  /* 0x8000006180627221 */ /* 0x000fe20000010000 */
[----:B------:R-:W-:Y:S01]  /*6750*/  ISETP.GE.U32.AND.EX P2, PT, R103, 0x1000000, PT, P2 ;  /* 0x010000006700780c */ /* 0x000fe20003f46120 */
[----:B------:R-:W-:Y:S01]  /*6760*/  FADD.FTZ R96, R124, -R109 ;  /* 0x8000006d7c607221 */ /* 0x000fe20000010000 */
[----:B------:R-:W-:Y:S01]  /*6770*/  FMUL.FTZ R108, R108, UR14 ;  /* 0x0000000e6c6c7c20 */ /* 0x000fe20008410000 */
[----:B------:R-:W-:Y:S01]  /*6780*/  FSEL R99, R144, RZ, P5 ;  /* 0x000000ff90637208 */ /* 0x000fe20002800000 */
[----:B------:R-:W-:Y:S01]  /*6790*/  FMUL.FTZ R110, R110, UR14 ;  /* 0x0000000e6e6e7c20 */ /* 0x000fe20008410000 */
[----:B------:R-:W-:Y:S01]  /*67a0*/  FSEL R154, R154, RZ, P2 ;  /* 0x000000ff9a9a7208 */ /* 0x000fe20001000000 */
[----:B------:R-:W-:Y:S01]  /*67b0*/  FMUL.FTZ R104, R104, UR14 ;  /* 0x0000000e68687c20 */ /* 0x000fe20008410000 */
[C---:B------:R-:W-:Y:S01]  /*67c0*/  FMUL.FTZ R106, R115.reuse, R106 ;  /* 0x0000006a736a7220 */ /* 0x040fe20000410000 */
[C---:B------:R-:W-:Y:S01]  /*67d0*/  FMUL.FTZ R98, R115.reuse, R98 ;  /* 0x0000006273627220 */ /* 0x040fe20000410000 */
[----:B------:R-:W-:Y:S01]  /*67e0*/  FMUL.FTZ R96, R115, R96 ;  /* 0x0000006073607220 */ /* 0x000fe20000410000 */
[C---:B------:R-:W-:Y:S01]  /*67f0*/  LOP3.LUT P6, RZ, R103.reuse, 0xff, RZ, 0xc0, !PT ;  /* 0x000000ff67ff7812 */ /* 0x040fe200078cc0ff */
[----:B------:R-:W-:Y:S01]  /*6800*/  FMUL.FTZ R106, R106, UR14 ;  /* 0x0000000e6a6a7c20 */ /* 0x000fe20008410000 */
[----:B------:R-:W-:Y:S01]  /*6810*/  LOP3.LUT P5, RZ, R103, 0xff00, RZ, 0xc0, !PT ;  /* 0x0000ff0067ff7812 */ /* 0x000fe200078ac0ff */
[----:B------:R-:W-:Y:S01]  /*6820*/  FMUL.FTZ R98, R98, UR14 ;  /* 0x0000000e62627c20 */ /* 0x000fe20008410000 */
[----:B------:R-:W-:Y:S01]  /*6830*/  LOP3.LUT P2, RZ, R102, 0xff0000, RZ, 0xc0, !PT ;  /* 0x00ff000066ff7812 */ /* 0x000fe2000784c0ff */
[----:B------:R-:W-:Y:S01]  /*6840*/  FMUL.FTZ R96, R96, UR14 ;  /* 0x0000000e60607c20 */ /* 0x000fe20008410000 */
[----:B------:R-:W-:-:S02]  /*6850*/  FSEL R108, R108, RZ, P6 ;  /* 0x000000ff6c6c7208 */ /* 0x000fc40003000000 */
[----:B------:R-:W-:Y:S02]  /*6860*/  FSEL R107, R110, RZ, P5 ;  /* 0x000000ff6e6b7208 */ /* 0x000fe40002800000 */
[----:B------:R-:W-:Y:S02]  /*6870*/  FSEL R97, R104, RZ, P2 ;  /* 0x000000ff68617208 */ /* 0x000fe40001000000 */
[C---:B------:R-:W-:Y:S02]  /*6880*/  LOP3.LUT P6, RZ, R102.reuse, 0xff000000, RZ, 0xc0, !PT ;  /* 0xff00000066ff7812 */ /* 0x040fe400078cc0ff */
[C---:B------:R-:W-:Y:S02]  /*6890*/  LOP3.LUT P5, RZ, R102.reuse, 0xff00, RZ, 0xc0, !PT ;  /* 0x0000ff0066ff7812 */ /* 0x040fe400078ac0ff */
[----:B------:R-:W-:Y:S02]  /*68a0*/  LOP3.LUT P2, RZ, R102, 0xff, RZ, 0xc0, !PT ;  /* 0x000000ff66ff7812 */ /* 0x000fe4000784c0ff */
[----:B------:R-:W-:-:S02]  /*68b0*/  FSEL R106, R106, RZ, P6 ;  /* 0x000000ff6a6a7208 */ /* 0x000fc40003000000 */
[----:B------:R-:W-:Y:S02]  /*68c0*/  FSEL R105, R98, RZ, P5 ;  /* 0x000000ff62697208 */ /* 0x000fe40002800000 */
[----:B------:R-:W-:Y:S02]  /*68d0*/  FSEL R96, R96, RZ, P2 ;  /* 0x000000ff60607208 */ /* 0x000fe40001000000 */
[----:B------:R-:W-:Y:S02]  /*68e0*/  F2FP.BF16.F32.PACK_AB R99, R154, R99 ;  /* 0x000000639a63723e */ /* 0x000fe400000010ff */
[----:B------:R-:W-:Y:S02]  /*68f0*/  F2FP.BF16.F32.PACK_AB R98, R107, R108 ;  /* 0x0000006c6b62723e */ /* 0x000fe400000010ff */
[----:B------:R-:W-:Y:S02]  /*6900*/  F2FP.BF16.F32.PACK_AB R97, R106, R97 ;  /* 0x000000616a61723e */ /* 0x000fe400000010ff */
[----:B------:R-:W-:-:S07]  /*6910*/  F2FP.BF16.F32.PACK_AB R96, R105, R96 ;  /* 0x000000606960723e */ /* 0x000fce00000010ff */
.L_x_183:
[----:B------:R-:W1:Y:S08]  /*6920*/  @P1 LDC.64 R104, c[0x0][0x478] ;  /* 0x00011e00ff681b82 */ /* 0x000e700000000a00 */
[----:B------:R-:W2:Y:S08]  /*6930*/  LDC.64 R106, c[0x0][0x468] ;  /* 0x00011a00ff6a7b82 */ /* 0x000eb00000000a00 */
[----:B------:R-:W3:Y:S01]  /*6940*/  @P0 LDC.64 R108, c[0x0][0x470] ;  /* 0x00011c00ff6c0b82 */ /* 0x000ee20000000a00 */
[----:B-1----:R-:W-:-:S05]  /*6950*/  @P1 IMAD.WIDE.U32 R104, R114, 0x10, R104 ;  /* 0x0000001072681825 */ /* 0x002fca00078e0068 */
[----:B------:R4:W-:Y:S01]  /*6960*/  @P1 STG.E.128 desc[UR8][R104.64], R88 ;  /* 0x0000005868001986 */ /* 0x0009e2000c101d08 */
[----:B--2---:R-:W-:-:S05]  /*6970*/  IMAD.WIDE.U32 R106, R114, 0x10, R106 ;  /* 0x00000010726a7825 */ /* 0x004fca00078e006a */
[----:B------:R4:W-:Y:S01]  /*6980*/  STG.E.128 desc[UR8][R106.64], R96 ;  /* 0x000000606a007986 */ /* 0x0009e2000c101d08 */
[----:B---3--:R-:W-:-:S05]  /*6990*/  @P0 IMAD.WIDE.U32 R114, R114, 0x10, R108 ;  /* 0x0000001072720825 */ /* 0x008fca00078e006c */
[----:B------:R4:W-:Y:S02]  /*69a0*/  @P0 STG.E.128 desc[UR8][R114.64], R92 ;  /* 0x0000005c72000986 */ /* 0x0009e4000c101d08 */
.L_x_179:
[----:B------:R-:W-:Y:S05]  /*69b0*/  BSYNC.RECONVERGENT B1 ;  /* 0x0000000000017941 */ /* 0x000fea0003800200 */
.L_x_178:
[----:B-1--4-:R-:W1:Y:S02]  /*69c0*/  LDC.64 R96, c[0x0][0x380] ;  /* 0x0000e000ff607b82 */ /* 0x012e640000000a00 */
[----:B-1----:R-:W-:-:S05]  /*69d0*/  IMAD R113, R96, 0x4, R113 ;  /* 0x0000000460717824 */ /* 0x002fca00078e0271 */
[----:B------:R-:W-:-:S13]  /*69e0*/  ISETP.GE.AND P0, PT, R113, R97, PT ;  /* 0x000000617100720c */ /* 0x000fda0003f06270 */
[----:B------:R-:W-:Y:S05]  /*69f0*/  @!P0 BRA `(.L_x_188) ;  /* 0xffffff9c00688947 */ /* 0x000fea000383ffff */
.L_x_162:
[----:B------:R-:W-:Y:S05]  /*6a00*/  BSYNC B0 ;  /* 0x0000000000007941 */ /* 0x000fea0003800000 */
.L_x_161:
[----:B------:R-:W1:Y:S01]  /*6a10*/  S2R R7, SR_TID.X ;  /* 0x0000000000077919 */ /* 0x000e620000002100 */
[----:B------:R-:W-:Y:S01]  /*6a20*/  MOV R0, 0x400 ;  /* 0x0000040000007802 */ /* 0x000fe20000000f00 */
[----:B------:R-:W-:Y:S05]  /*6a30*/  WARPSYNC.ALL ;  /* 0x0000000000007948 */ /* 0x000fea0003800000 */
[----:B------:R-:W2:Y:S01]  /*6a40*/  S2R R5, SR_CgaCtaId ;  /* 0x0000000000057919 */ /* 0x000ea20000008800 */
[----:B------:R-:W-:Y:S01]  /*6a50*/  IMAD R4, R112, UR7, RZ ;  /* 0x0000000770047c24 */ /* 0x000fe2000f8e02ff */
[----:B------:R-:W3:Y:S01]  /*6a60*/  LDCU.128 UR16, c[0x0][0x440] ;  /* 0x00008800ff1077ac */ /* 0x000ee20008000c00 */
[----:B------:R-:W-:Y:S01]  /*6a70*/  BSSY.RECONVERGENT B0, `(.L_x_189) ;  /* 0x00000c2000007945 */ /* 0x000fe20003800200 */
[----:B------:R-:W4:Y:S01]  /*6a80*/  LDCU.128 UR20, c[0x0][0x450] ;  /* 0x00008a00ff1477ac */ /* 0x000f220008000c00 */
[----:B-1----:R-:W-:-:S02]  /*6a90*/  SHF.R.U32.HI R9, RZ, 0x5, R7 ;  /* 0x00000005ff097819 */ /* 0x002fc40000011607 */
[----:B------:R-:W-:Y:S02]  /*6aa0*/  LOP3.LUT R3, R7, 0x7f, RZ, 0x3c, !PT ;  /* 0x0000007f07037812 */ /* 0x000fe400078e3cff */
[----:B-----5:R-:W-:Y:S02]  /*6ab0*/  IADD3 R77, P4, PT, R4, R7, RZ ;  /* 0x00000007044d7210 */ /* 0x020fe40007f9e0ff */
[----:B------:R-:W-:Y:S02]  /*6ac0*/  IADD3 R3, PT, PT, R3, R112, RZ ;  /* 0x0000007003037210 */ /* 0x000fe40007ffe0ff */
[----:B--2---:R-:W-:Y:S02]  /*6ad0*/  LEA R0, R5, R0, 0x18 ;  /* 0x0000000005007211 */ /* 0x004fe400078ec0ff */
[----:B------:R-:W-:Y:S02]  /*6ae0*/  LEA R5, R9, R2, 0x6 ;  /* 0x0000000209057211 */ /* 0x000fe400078e30ff */
[----:B------:R-:W-:Y:S01]  /*6af0*/  ISETP.GE.U32.AND P3, PT, R3, 0x80, PT ;  /* 0x000000800300780c */ /* 0x000fe20003f66070 */
[----:B------:R-:W-:Y:S01]  /*6b00*/  IMAD R2, R7, 0x4, R0 ;  /* 0x0000000407027824 */ /* 0x000fe200078e0200 */
[----:B------:R-:W-:-:S02]  /*6b10*/  LEA R0, R5, R0, 0x5 ;  /* 0x0000000005007211 */ /* 0x000fc400078e28ff */
[C---:B------:R-:W-:Y:S02]  /*6b20*/  ISETP.GE.U32.AND P0, PT, R3.reuse, 0x100, PT ;  /* 0x000001000300780c */ /* 0x040fe40003f06070 */
[C---:B------:R-:W-:Y:S01]  /*6b30*/  ISETP.GE.U32.AND P1, PT, R3.reuse, 0x180, PT ;  /* 0x000001800300780c */ /* 0x040fe20003f26070 */
[----:B------:R-:W-:Y:S01]  /*6b40*/  STS.128 [R0], R56 ;  /* 0x0000003800007388 */ /* 0x000fe20000000c00 */
[----:B------:R-:W-:Y:S02]  /*6b50*/  ISETP.GE.U32.AND P2, PT, R3, 0x200, PT ;  /* 0x000002000300780c */ /* 0x000fe40003f46070 */
[----:B------:R-:W-:Y:S01]  /*6b60*/  IADD3.X R76, PT, PT, RZ, RZ, RZ, P4, !PT ;  /* 0x000000ffff4c7210 */ /* 0x000fe200027fe4ff */
[----:B------:R-:W-:Y:S03]  /*6b70*/  STS.128 [R0+0x10], R52 ;  /* 0x0000103400007388 */ /* 0x000fe60000000c00 */
[----:B------:R-:W-:Y:S01]  /*6b80*/  SHF.L.U64.HI R76, R77, 0x2, R76 ;  /* 0x000000024d4c7819 */ /* 0x000fe2000001024c */
[----:B------:R-:W-:Y:S04]  /*6b90*/  STS.128 [R0+0x400], R48 ;  /* 0x0004003000007388 */ /* 0x000fe80000000c00 */
[----:B------:R-:W-:Y:S01]  /*6ba0*/  STS.128 [R0+0x410], R44 ;  /* 0x0004102c00007388 */ /* 0x000fe20000000c00 */
[----:B------:R-:W-:Y:S06]  /*6bb0*/  BAR.SYNC.DEFER_BLOCKING 0x0 ;  /* 0x0000000000007b1d */ /* 0x000fec0000010000 */
[----:B------:R-:W1:Y:S04]  /*6bc0*/  LDS R3, [R2] ;  /* 0x0000000002037984 */ /* 0x000e680000000800 */
[----:B------:R-:W2:Y:S04]  /*6bd0*/  LDS R8, [R2+0x800] ;  /* 0x0008000002087984 */ /* 0x000ea80000000800 */
[----:B------:R-:W0:Y:S04]  /*6be0*/  LDS R4, [R2+0x200] ;  /* 0x0002000002047984 */ /* 0x000e280000000800 */
        /* <DEDUP_REMOVED lines=8> */
[----:B-1----:R-:W-:-:S03]  /*6c70*/  FADD.FTZ R3, RZ, R3 ;  /* 0x00000003ff037221 */ /* 0x002fc60000010000 */
[----:B------:R-:W1:Y:S01]  /*6c80*/  LDS R45, [R2+0x1600] ;  /* 0x00160000022d7984 */ /* 0x000e620000000800 */
[----:B--2---:R-:W-:-:S03]  /*6c90*/  FADD.FTZ R3, R3, R8 ;  /* 0x0000000803037221 */ /* 0x004fc60000010000 */
[----:B------:R-:W2:Y:S01]  /*6ca0*/  LDS R48, [R2+0x1800] ;  /* 0x0018000002307984 */ /* 0x000ea20000000800 */
[----:B0-----:R-:W-:-:S03]  /*6cb0*/  FADD.FTZ R4, RZ, R4 ;  /* 0x00000004ff047221 */ /* 0x001fc60000010000 */
[----:B------:R-:W0:Y:S01]  /*6cc0*/  LDS R47, [R2+0x1a00] ;  /* 0x001a0000022f7984 */ /* 0x000e220000000800 */
        /* <DEDUP_REMOVED lines=11> */
[----:B-1----:R-:W-:Y:S01]  /*6d80*/  FADD.FTZ R6, R6, R45 ;  /* 0x0000002d06067221 */ /* 0x002fe20000010000 */
[----:B------:R-:W-:Y:S01]  /*6d90*/  STS.128 [R0], R72 ;  /* 0x0000004800007388 */ /* 0x000fe20000000c00 */
[----:B--2---:R-:W-:-:S03]  /*6da0*/  FADD.FTZ R9, R3, R48 ;  /* 0x0000003003097221 */ /* 0x004fc60000010000 */
[----:B------:R1:W-:Y:S01]  /*6db0*/  STS.128 [R0+0x10], R68 ;  /* 0x0000104400007388 */ /* 0x0003e20000000c00 */
[----:B0-----:R-:W-:-:S03]  /*6dc0*/  FADD.FTZ R47, R4, R47 ;  /* 0x0000002f042f7221 */ /* 0x001fc60000010000 */
[----:B------:R-:W-:Y:S01]  /*6dd0*/  STS.128 [R0+0x400], R64 ;  /* 0x0004004000007388 */ /* 0x000fe20000000c00 */
[----:B---3--:R-:W-:-:S03]  /*6de0*/  FADD.FTZ R11, R5, R50 ;  /* 0x00000032050b7221 */ /* 0x008fc60000010000 */
[----:B------:R-:W-:Y:S01]  /*6df0*/  STS.128 [R0+0x410], R60 ;  /* 0x0004103c00007388 */ /* 0x000fe20000000c00 */
[----:B----4-:R-:W-:Y:S01]  /*6e00*/  FADD.FTZ R49, R6, R49 ;  /* 0x0000003106317221 */ /* 0x010fe20000010000 */
[----:B------:R-:W-:Y:S01]  /*6e10*/  BAR.SYNC.DEFER_BLOCKING 0x0 ;  /* 0x0000000000007b1d */ /* 0x000fe20000010000 */
[----:B-1----:R-:W-:-:S05]  /*6e20*/  IMAD.SHL.U32 R68, R77, 0x4, RZ ;  /* 0x000000044d447824 */ /* 0x002fca00078e00ff */
[C---:B------:R-:W-:Y:S02]  /*6e30*/  IADD3 R74, P6, PT, R68.reuse, UR18, RZ ;  /* 0x00000012444a7c10 */ /* 0x040fe4000ffde0ff */
[C---:B------:R-:W-:Y:S02]  /*6e40*/  IADD3 R72, P5, PT, R68.reuse, UR16, RZ ;  /* 0x0000001044487c10 */ /* 0x040fe4000ffbe0ff */
[----:B------:R-:W-:Y:S02]  /*6e50*/  IADD3 R70, P4, PT, R68, UR22, RZ ;  /* 0x0000001644467c10 */ /* 0x000fe4000ff9e0ff */
[----:B------:R-:W-:Y:S02]  /*6e60*/  IADD3.X R75, PT, PT, R76, UR19, RZ, P6, !PT ;  /* 0x000000134c4b7c10 */ /* 0x000fe4000b7fe4ff */
[----:B------:R-:W-:Y:S02]  /*6e70*/  IADD3 R68, P6, PT, R68, UR20, RZ ;  /* 0x0000001444447c10 */ /* 0x000fe4000ffde0ff */
[----:B------:R-:W-:-:S02]  /*6e80*/  IADD3.X R73, PT, PT, R76, UR17, RZ, P5, !PT ;  /* 0x000000114c497c10 */ /* 0x000fc4000affe4ff */
[----:B------:R-:W-:Y:S01]  /*6e90*/  IADD3.X R71, PT, PT, R76, UR23, RZ, P4, !PT ;  /* 0x000000174c477c10 */ /* 0x000fe2000a7fe4ff */
        /* <DEDUP_REMOVED lines=69> */
[----:B------:R-:W-:Y:S01]  /*72f0*/  STS.128 [R0+0x10], R36 ;  /* 0x0000102400007388 */ /* 0x000fe20000000c00 */
[----:B--2---:R-:W-:-:S03]  /*7300*/  FADD.FTZ R17, R17, R18 ;  /* 0x0000001211117221 */ /* 0x004fc60000010000 */
[----:B------:R-:W-:Y:S01]  /*7310*/  STS.128 [R0+0x400], R32 ;  /* 0x0004002000007388 */ /* 0x000fe20000000c00 */
[----:B---3--:R-:W-:-:S03]  /*7320*/  FADD.FTZ R27, R16, R27 ;  /* 0x0000001b101b7221 */ /* 0x008fc60000010000 */
[----:B------:R-:W-:Y:S01]  /*7330*/  STS.128 [R0+0x410], R28 ;  /* 0x0004101c00007388 */ /* 0x000fe20000000c00 */
[----:B----4-:R-:W-:Y:S01]  /*7340*/  FADD.FTZ R69, R12, R69 ;  /* 0x000000450c457221 */ /* 0x010fe20000010000 */
[----:B------:R-:W-:Y:S01]  /*7350*/  BAR.SYNC.DEFER_BLOCKING 0x0 ;  /* 0x0000000000007b1d */ /* 0x000fe20000010000 */
[----:B0-----:R-:W-:-:S05]  /*7360*/  IADD3.X R41, PT, PT, R76, UR21, RZ, P6, !PT ;  /* 0x000000154c297c10 */ /* 0x001fca000b7fe4ff */
        /* <DEDUP_REMOVED lines=30> */
[----:B--2---:R-:W-:Y:S01]  /*7550*/  MOV R2, R74 ;  /* 0x0000004a00027202 */ /* 0x004fe20000000f00 */
[----:B------:R-:W-:Y:S01]  /*7560*/  IMAD.MOV.U32 R4, RZ, RZ, R72 ;  /* 0x000000ffff047224 */ /* 0x000fe200078e0048 */
[----:B------:R-:W-:Y:S01]  /*7570*/  MOV R3, R75 ;  /* 0x0000004b00037202 */ /* 0x000fe20000000f00 */
[----:B------:R-:W-:Y:S01]  /*7580*/  IMAD.MOV.U32 R7, RZ, RZ, R71 ;  /* 0x000000ffff077224 */ /* 0x000fe200078e0047 */
[-C--:B------:R-:W-:Y:S02]  /*7590*/  MOV R5, R73.reuse ;  /* 0x0000004900057202 */ /* 0x080fe40000000f00 */
[----:B------:R-:W-:Y:S01]  /*75a0*/  MOV R6, R70 ;  /* 0x0000004600067202 */ /* 0x000fe20000000f00 */
[----:B------:R0:W-:Y:S01]  /*75b0*/  STG.E desc[UR8][R2.64], R51 ;  /* 0x0000003302007986 */ /* 0x0001e2000c101908 */
[----:B------:R-:W-:Y:S02]  /*75c0*/  IADD3 R74, P3, PT, R74, 0x200, RZ ;  /* 0x000002004a4a7810 */ /* 0x000fe40007f7e0ff */
[----:B------:R-:W-:Y:S01]  /*75d0*/  IADD3 R72, P4, PT, R72, 0x200, RZ ;  /* 0x0000020048487810 */ /* 0x000fe20007f9e0ff */
[----:B------:R1:W-:Y:S01]  /*75e0*/  STG.E desc[UR8][R4.64], R9 ;  /* 0x0000000904007986 */ /* 0x0003e2000c101908 */
[----:B------:R-:W-:Y:S01]  /*75f0*/  IADD3 R70, P5, PT, R70, 0x200, RZ ;  /* 0x0000020046467810 */ /* 0x000fe20007fbe0ff */
[----:B------:R-:W-:Y:S01]  /*7600*/  IMAD.X R75, RZ, RZ, R75, P3 ;  /* 0x000000ffff4b7224 */ /* 0x000fe200018e064b */
[----:B------:R-:W-:Y:S01]  /*7610*/  IADD3.X R73, PT, PT, RZ, R73, RZ, P4, !PT ;  /* 0x00000049ff497210 */ /* 0x000fe200027fe4ff */
[----:B------:R1:W-:Y:S01]  /*7620*/  STG.E desc[UR8][R6.64], R35 ;  /* 0x0000002306007986 */ /* 0x0003e2000c101908 */
[----:B------:R-:W-:-:S02]  /*7630*/  IADD3.X R71, PT, PT, RZ, R71, RZ, P5, !PT ;  /* 0x00000047ff477210 */ /* 0x000fc40002ffe4ff */
[----:B0-----:R-:W-:Y:S02]  /*7640*/  MOV R2, R68 ;  /* 0x0000004400027202 */ /* 0x001fe40000000f00 */
[----:B------:R-:W-:Y:S02]  /*7650*/  MOV R3, R41 ;  /* 0x0000002900037202 */ /* 0x000fe40000000f00 */
[----:B------:R-:W-:-:S03]  /*7660*/  IADD3 R68, P6, PT, R68, 0x200, RZ ;  /* 0x0000020044447810 */ /* 0x000fc60007fde0ff */
[----:B------:R1:W-:Y:S02]  /*7670*/  STG.E desc[UR8][R2.64], R15 ;  /* 0x0000000f02007986 */ /* 0x0003e4000c101908 */
[----:B------:R-:W-:-:S08]  /*7680*/  IMAD.X R41, RZ, RZ, R41, P6 ;  /* 0x000000ffff297224 */ /* 0x000fd000030e0629 */
.L_x_190:
[----:B------:R-:W-:Y:S05]  /*7690*/  BSYNC.RECONVERGENT B0 ;  /* 0x0000000000007941 */ /* 0x000fea0003800200 */
.L_x_189:
[----:B------:R-:W-:Y:S01]  /*76a0*/  BSSY.RECONVERGENT B0, `(.L_x_191) ;  /* 0x0000017000007945 */ /* 0x000fe20003800200 */
[----:B--2---:R-:W-:-:S03]  /*76b0*/  FADD.FTZ R37, R10, R37 ;  /* 0x000000250a257221 */ /* 0x004fc60000010000 */
[----:B------:R-:W-:Y:S05]  /*76c0*/  @!P0 BRA `(.L_x_192) ;  /* 0x0000000000508947 */ /* 0x000fea0003800000 */
[----:B-1----:R-:W-:Y:S01]  /*76d0*/  MOV R2, R74 ;  /* 0x0000004a00027202 */ /* 0x002fe20000000f00 */
        /* <DEDUP_REMOVED lines=19> */
.L_x_192:
[----:B------:R-:W-:Y:S05]  /*7810*/  BSYNC.RECONVERGENT B0 ;  /* 0x0000000000007941 */ /* 0x000fea0003800200 */
.L_x_191:
[----:B------:R-:W-:Y:S01]  /*7820*/  BSSY.RECONVERGENT B0, `(.L_x_193) ;  /* 0x0000017000007945 */ /* 0x000fe20003800200 */
[----:B------:R-:W-:-:S03]  /*7830*/  FADD.FTZ R33, R33, R26 ;  /* 0x0000001a21217221 */ /* 0x000fc60000010000 */
[----:B------:R-:W-:Y:S05]  /*7840*/  @!P1 BRA `(.L_x_194) ;  /* 0x0000000000509947 */ /* 0x000fea0003800000 */
[----:B-12---:R-:W-:Y:S01]  /*7850*/  MOV R2, R74 ;  /* 0x0000004a00027202 */ /* 0x006fe20000000f00 */
        /* <DEDUP_REMOVED lines=19> */
.L_x_194:
[----:B------:R-:W-:Y:S05]  /*7990*/  BSYNC.RECONVERGENT B0 ;  /* 0x0000000000007941 */ /* 0x000fea0003800200 */
.L_x_193:
[----:B-123--:R-:W-:Y:S02]  /*79a0*/  MOV R2, R74 ;  /* 0x0000004a00027202 */ /* 0x00efe40000000f00 */
[----:B------:R-:W-:Y:S01]  /*79b0*/  MOV R3, R75 ;  /* 0x0000004b00037202 */ /* 0x000fe20000000f00 */
[----:B------:R-:W-:Y:S06]  /*79c0*/  @!P2 EXIT ;  /* 0x000000000000a94d */ /* 0x000fec0003800000 */
[----:B------:R0:W-:Y:S01]  /*79d0*/  STG.E desc[UR8][R2.64], R65 ;  /* 0x0000004102007986 */ /* 0x0001e2000c101908 */
[----:B----4-:R-:W-:Y:S01]  /*79e0*/  FADD.FTZ R39, R22, R39 ;  /* 0x0000002716277221 */ /* 0x010fe20000010000 */
[----:B------:R-:W-:Y:S02]  /*79f0*/  MOV R4, R68 ;  /* 0x0000004400047202 */ /* 0x000fe40000000f00 */
[----:B------:R-:W-:Y:S01]  /*7a00*/  MOV R5, R41 ;  /* 0x0000002900057202 */ /* 0x000fe20000000f00 */
[----:B0-----:R-:W-:Y:S01]  /*7a10*/  IMAD.MOV.U32 R2, RZ, RZ, R72 ;  /* 0x000000ffff027224 */ /* 0x001fe200078e0048 */
[----:B------:R-:W-:-:S05]  /*7a20*/  MOV R3, R73 ;  /* 0x0000004900037202 */ /* 0x000fca0000000f00 */
[----:B------:R0:W-:Y:S02]  /*7a30*/  STG.E desc[UR8][R2.64], R49 ;  /* 0x0000003102007986 */ /* 0x0001e4000c101908 */
[----:B0-----:R-:W-:Y:S01]  /*7a40*/  MOV R2, R70 ;  /* 0x0000004600027202 */ /* 0x001fe20000000f00 */
[----:B------:R-:W-:-:S05]  /*7a50*/  IMAD.MOV.U32 R3, RZ, RZ, R71 ;  /* 0x000000ffff037224 */ /* 0x000fca00078e0047 */
[----:B------:R-:W-:Y:S04]  /*7a60*/  STG.E desc[UR8][R2.64], R39 ;  /* 0x0000002702007986 */ /* 0x000fe8000c101908 */
[----:B------:R-:W-:Y:S01]  /*7a70*/  STG.E desc[UR8][R4.64], R69 ;  /* 0x0000004504007986 */ /* 0x000fe2000c101908 */
[----:B------:R-:W-:Y:S05]  /*7a80*/  EXIT ;  /* 0x000000000000794d */ /* 0x000fea0003800000 */
.L_x_167:
[----:B------:R-:W-:Y:S01]  /*7a90*/  HFMA2 R180, -RZ, RZ, 0, 5.9604644775390625e-08 ;  /* 0x00000001ffb47431 */ /* 0x000fe200000001ff */
[----:B------:R-:W-:Y:S01]  /*7aa0*/  BSSY B1, `(.L_x_195) ;  /* 0x0000007000017945 */ /* 0x000fe20003800000 */
[----:B------:R-:W-:Y:S01]  /*7ab0*/  IMAD.MOV.U32 R181, RZ, RZ, R151 ;  /* 0x000000ffffb57224 */ /* 0x000fe200078e0097 */
[----:B------:R-:W-:Y:S01]  /*7ac0*/  MOV R183, 0x1f ;  /* 0x0000001f00b77802 */ /* 0x000fe20000000f00 */
[----:B------:R-:W-:-:S07]  /*7ad0*/  IMAD.MOV.U32 R178, RZ, RZ, -0x1 ;  /* 0xffffffffffb27424 */ /* 0x000fce00078e00ff */
[----:B-----5:R-:W-:Y:S05]  /*7ae0*/  WARPSYNC.COLLECTIVE R178, `(.L_x_196) ;  /* 0x00000000b2087348 */ /* 0x020fea0003c00000 */
[----:B------:R0:W1:Y:S02]  /*7af0*/  SHFL.BFLY P0, R179, R181, R180, R183 ;  /* 0x0c0000b4b5b37389 */ /* 0x00006400000000b7 */
[----:B01---5:R-:W-:Y:S05]  /*7b00*/  ENDCOLLECTIVE ;  /* 0x000000000000791b */ /* 0x023fea0003800000 */
.L_x_196:
[----:B------:R-:W-:Y:S05]  /*7b10*/  BSYNC B1 ;  /* 0x0000000000017941 */ /* 0x000fea0003800000 */
.L_x_195:
[----:B------:R-:W-:Y:S01]  /*7b20*/  MOV R181, R154 ;  /* 0x0000009a00b57202 */ /* 0x000fe20000000f00 */
[----:B------:R-:W-:Y:S02]  /*7b30*/  IMAD.MOV.U32 R180, RZ, RZ, 0x1 ;  /* 0x00000001ffb47424 */ /* 0x000fe400078e00ff */
[----:B------:R-:W-:Y:S01]  /*7b40*/  HFMA2 R183, -RZ, RZ, 0, 1.847743988037109375e-06 ;  /* 0x0000001fffb77431 */ /* 0x000fe200000001ff */
[----:B------:R-:W-:Y:S02]  /*7b50*/  MOV R178, 0xffffffff ;  /* 0xffffffff00b27802 */ /* 0x000fe40000000f00 */
[----:B------:R-:W-:-:S07]  /*7b60*/  MOV R104, R179 ;  /* 0x000000b300687202 */ /* 0x000fce0000000f00 */
[----:B------:R-:W-:Y:S05]  /*7b70*/  WARPSYNC.COLLECTIVE R178, `(.L_x_197) ;  /* 0x00000000b2087348 */ /* 0x000fea0003c00000 */
[----:B------:R0:W1:Y:S02]  /*7b80*/  SHFL.BFLY P0, R179, R181, R180, R183 ;  /* 0x0c0000b4b5b37389 */ /* 0x00006400000000b7 */
[----:B01----:R-:W-:Y:S05]  /*7b90*/  ENDCOLLECTIVE ;  /* 0x000000000000791b */ /* 0x003fea0003800000 */
.L_x_197:
[----:B------:R-:W-:-:S05]  /*7ba0*/  FADD.FTZ R104, R104, R151 ;  /* 0x0000009768687221 */ /* 0x000fca0000010000 */
[----:B------:R-:W-:Y:S01]  /*7bb0*/  MOV R181, R104 ;  /* 0x0000006800b57202 */ /* 0x000fe20000000f00 */
[----:B------:R-:W-:Y:S02]  /*7bc0*/  HFMA2 R180, -RZ, RZ, 0, 1.1920928955078125e-07 ;  /* 0x00000002ffb47431 */ /* 0x000fe400000001ff */
[----:B------:R-:W-:-:S07]  /*7bd0*/  IMAD.MOV.U32 R105, RZ, RZ, R179 ;  /* 0x000000ffff697224 */ /* 0x000fce00078e00b3 */
[----:B------:R-:W-:Y:S05]  /*7be0*/  WARPSYNC.COLLECTIVE R178, `(.L_x_198) ;  /* 0x00000000b2087348 */ /* 0x000fea0003c00000 */
[----:B------:R0:W1:Y:S02]  /*7bf0*/  SHFL.BFLY P0, R179, R181, R180, R183 ;  /* 0x0c0000b4b5b37389 */ /* 0x00006400000000b7 */
[----:B01----:R-:W-:Y:S05]  /*7c00*/  ENDCOLLECTIVE ;  /* 0x000000000000791b */ /* 0x003fea0003800000 */
.L_x_198:
[----:B------:R-:W-:-:S05]  /*7c10*/  FADD.FTZ R105, R105, R154 ;  /* 0x0000009a69697221 */ /* 0x000fca0000010000 */
[----:B------:R-:W-:Y:S01]  /*7c20*/  MOV R181, R105 ;  /* 0x0000006900b57202 */ /* 0x000fe20000000f00 */
[----:B------:R-:W-:-:S07]  /*7c30*/  IMAD.MOV.U32 R107, RZ, RZ, R179 ;  /* 0x000000ffff6b7224 */ /* 0x000fce00078e00b3 */
[----:B------:R-:W-:Y:S05]  /*7c40*/  WARPSYNC.COLLECTIVE R178, `(.L_x_199) ;  /* 0x00000000b2087348 */ /* 0x000fea0003c00000 */
[----:B------:R0:W1:Y:S02]  /*7c50*/  SHFL.BFLY P0, R179, R181, R180, R183 ;  /* 0x0c0000b4b5b37389 */ /* 0x00006400000000b7 */
[----:B01----:R-:W-:Y:S05]  /*7c60*/  ENDCOLLECTIVE ;  /* 0x000000000000791b */ /* 0x003fea0003800000 */
.L_x_199:
[----:B------:R-:W-:Y:S01]  /*7c70*/  FADD.FTZ R107, R104, R107 ;  /* 0x0000006b686b7221 */ /* 0x000fe20000010000 */
[----:B------:R-:W-:-:S03]  /*7c80*/  PRMT R104, R7, 0x7632, R104 ;  /* 0x0000763207687816 */ /* 0x000fc60000000068 */
[----:B------:R-:W-:Y:S02]  /*7c90*/  IMAD.MOV.U32 R181, RZ, RZ, R107 ;  /* 0x000000ffffb57224 */ /* 0x000fe400078e006b */
[----:B------:R-:W-:Y:S01]  /*7ca0*/  HFMA2 R180, -RZ, RZ, 0, 2.384185791015625e-07 ;  /* 0x00000004ffb47431 */ /* 0x000fe200000001ff */
[----:B------:R-:W-:-:S07]  /*7cb0*/  MOV R106, R179 ;  /* 0x000000b3006a7202 */ /* 0x000fce0000000f00 */
[----:B------:R-:W-:Y:S05]  /*7cc0*/  WARPSYNC.COLLECTIVE R178, `(.L_x_200) ;  /* 0x00000000b2087348 */ /* 0x000fea0003c00000 */
[----:B------:R0:W1:Y:S02]  /*7cd0*/  SHFL.BFLY P0, R179, R181, R180, R183 ;  /* 0x0c0000b4b5b37389 */ /* 0x00006400000000b7 */
[----:B01----:R-:W-:Y:S05]  /*7ce0*/  ENDCOLLECTIVE ;  /* 0x000000000000791b */ /* 0x003fea0003800000 */
.L_x_200:
[----:B------:R-:W-:Y:S01]  /*7cf0*/  FADD.FTZ R106, R105, R106 ;  /* 0x0000006a696a7221 */ /* 0x000fe20000010000 */
[----:B------:R-:W-:-:S03]  /*7d00*/  PRMT R105, R6, 0x7632, R105 ;  /* 0x0000763206697816 */ /* 0x000fc60000000069 */
[----:B------:R-:W-:Y:S01]  /*7d10*/  IMAD.MOV.U32 R181, RZ, RZ, R106 ;  /* 0x000000ffffb57224 */ /* 0x000fe200078e006a */
[----:B------:R-:W-:-:S07]  /*7d20*/  MOV R108, R179 ;  /* 0x000000b3006c7202 */ /* 0x000fce0000000f00 */
[----:B------:R-:W-:Y:S05]  /*7d30*/  WARPSYNC.COLLECTIVE R178, `(.L_x_201) ;  /* 0x00000000b2087348 */ /* 0x000fea0003c00000 */
[----:B------:R0:W1:Y:S02]  /*7d40*/  SHFL.BFLY P0, R179, R181, R180, R183 ;  /* 0x0c0000b4b5b37389 */ /* 0x00006400000000b7 */
[----:B01----:R-:W-:Y:S05]  /*7d50*/  ENDCOLLECTIVE ;  /* 0x000000000000791b */ /* 0x003fea0003800000 */
.L_x_201:
[----:B------:R-:W-:Y:S01]  /*7d60*/  FADD.FTZ R108, R107, R108 ;  /* 0x0000006c6b6c7221 */ /* 0x000fe20000010000 */
[----:B------:R-:W-:-:S04]  /*7d70*/  PRMT R107, R4, 0x7632, R107 ;  /* 0x00007632046b7816 */ /* 0x000fc8000000006b */
[----:B------:R-:W-:Y:S01]  /*7d80*/  MOV R181, R108 ;  /* 0x0000006c00b57202 */ /* 0x000fe20000000f00 */
[----:B------:R-:W-:Y:S01]  /*7d90*/  IMAD.MOV.U32 R180, RZ, RZ, 0x8 ;  /* 0x00000008ffb47424 */ /* 0x000fe200078e00ff */
[----:B------:R-:W-:-:S07]  /*7da0*/  MOV R109, R179 ;  /* 0x000000b3006d7202 */ /* 0x000fce0000000f00 */
[----:B------:R-:W-:Y:S05]  /*7db0*/  WARPSYNC.COLLECTIVE R178, `(.L_x_202) ;  /* 0x00000000b2087348 */ /* 0x000fea0003c00000 */
[----:B------:R0:W1:Y:S02]  /*7dc0*/  SHFL.BFLY P0, R179, R181, R180, R183 ;  /* 0x0c0000b4b5b37389 */ /* 0x00006400000000b7 */
[----:B01----:R-:W-:Y:S05]  /*7dd0*/  ENDCOLLECTIVE ;  /* 0x000000000000791b */ /* 0x003fea0003800000 */
.L_x_202:
[----:B------:R-:W-:Y:S01]  /*7de0*/  FADD.FTZ R109, R106, R109 ;  /* 0x0000006d6a6d7221 */ /* 0x000fe20000010000 */
[----:B------:R-:W-:-:S04]  /*7df0*/  PRMT R106, R5, 0x7632, R106 ;  /* 0x00007632056a7816 */ /* 0x000fc8000000006a */
[----:B------:R-:W-:Y:S02]  /*7e00*/  MOV R181, R109 ;  /* 0x0000006d00b57202 */ /* 0x000fe40000000f00 */
[----:B------:R-:W-:-:S07]  /*7e10*/  MOV R111, R179 ;  /* 0x000000b3006f7202 */ /* 0x000fce0000000f00 */
[----:B------:R-:W-:Y:S05]  /*7e20*/  WARPSYNC.COLLECTIVE R178, `(.L_x_203) ;  /* 0x00000000b2087348 */ /* 0x000fea0003c00000 */
[----:B------:R0:W1:Y:S02]  /*7e30*/  SHFL.BFLY P0, R179, R181, R180, R183 ;  /* 0x0c0000b4b5b37389 */ /* 0x00006400000000b7 */
[----:B01----:R-:W-:Y:S05]  /*7e40*/  ENDCOLLECTIVE ;  /* 0x000000000000791b */ /* 0x003fea0003800000 */
.L_x_203:
[----:B------:R-:W-:-:S05]  /*7e50*/  FADD.FTZ R111, R108, R111 ;  /* 0x0000006f6c6f7221 */ /* 0x000fca0000010000 */
[----:B------:R-:W-:Y:S01]  /*7e60*/  MOV R181, R111 ;  /* 0x0000006f00b57202 */ /* 0x000fe20000000f00 */
[----:B------:R-:W-:Y:S02]  /*7e70*/  HFMA2 R180, -RZ, RZ, 0, 9.5367431640625e-07 ;  /* 0x00000010ffb47431 */ /* 0x000fe400000001ff */
[----:B------:R-:W-:-:S07]  /*7e80*/  IMAD.MOV.U32 R110, RZ, RZ, R179 ;  /* 0x000000ffff6e7224 */ /* 0x000fce00078e00b3 */
[----:B------:R-:W-:Y:S05]  /*7e90*/  WARPSYNC.COLLECTIVE R178, `(.L_x_204) ;  /* 0x00000000b2087348 */ /* 0x000fea0003c00000 */
[----:B------:R0:W1:Y:S02]  /*7ea0*/  SHFL.BFLY P0, R179, R181, R180, R183 ;  /* 0x0c0000b4b5b37389 */ /* 0x00006400000000b7 */
[----:B01----:R-:W-:Y:S05]  /*7eb0*/  ENDCOLLECTIVE ;  /* 0x000000000000791b */ /* 0x003fea0003800000 */
.L_x_204:
[----:B------:R-:W-:-:S05]  /*7ec0*/  FADD.FTZ R110, R109, R110 ;  /* 0x0000006e6d6e7221 */ /* 0x000fca0000010000 */
[----:B------:R-:W-:Y:S01]  /*7ed0*/  MOV R181, R110 ;  /* 0x0000006e00b57202 */ /* 0x000fe20000000f00 */
[----:B------:R-:W-:-:S07]  /*7ee0*/  IMAD.MOV.U32 R144, RZ, RZ, R179 ;  /* 0x000000ffff907224 */ /* 0x000fce00078e00b3 */
[----:B------:R-:W-:Y:S05]  /*7ef0*/  WARPSYNC.COLLECTIVE R178, `(.L_x_205) ;  /* 0x00000000b2087348 */ /* 0x000fea0003c00000 */
[----:B------:R0:W1:Y:S02]  /*7f00*/  SHFL.BFLY P0, R179, R181, R180, R183 ;  /* 0x0c0000b4b5b37389 */ /* 0x00006400000000b7 */
[----:B01----:R-:W-:Y:S05]  /*7f10*/  ENDCOLLECTIVE ;  /* 0x000000000000791b */ /* 0x003fea0003800000 */
.L_x_205:
[----:B------:R-:W-:Y:S01]  /*7f20*/  MOV R151, R179 ;  /* 0x000000b300977202 */ /* 0x000fe20000000f00 */
[----:B------:R-:W-:Y:S06]  /*7f30*/  BRA `(.L_x_206) ;  /* 0xffffff9c00c87947 */ /* 0x000fec000383ffff */
.L_x_207:
        /* <DEDUP_REMOVED lines=12> */
.L_x_3890:


//--------------------- .text._ZN10layer_norm31ln_parallel_residual_bwd_kernelINS_13Kernel_traitsI13__nv_bfloat16S2_S2_S2_fjLj512ELj1ELj4ELj1ELj16ENS_18Kernel_traits_baseILj512ES2_S2_S2_S2_fjLj128EEEEELb1ELb0ELb1EEEvNS_9BwdParamsE --------------------------
	.section	.text._ZN10layer_norm31ln_parallel_residual_bwd_kernelINS_13Kernel_traitsI13__nv_bfloat16S2_S2_S2_fjLj512ELj1ELj4ELj1ELj16ENS_18Kernel_traits_baseILj512ES2_S2_S2_S2_fjLj128EEEEELb1ELb0ELb1EEEvNS_9BwdParamsE,"ax",@progbits
	.align	128
        .global         _ZN10layer_norm31ln_parallel_residual_bwd_kernelINS_13Kernel_traitsI13__nv_bfloat16S2_S2_S2_fjLj512ELj1ELj4ELj1ELj16ENS_18Kernel_traits_baseILj512ES2_S2_S2_S2_fjLj128EEEEELb1ELb0ELb1EEEvNS_9BwdParamsE
        .type           _ZN10layer_norm31ln_parallel_residual_bwd_kernelINS_13Kernel_traitsI13__nv_bfloat16S2_S2_S2_fjLj512ELj1ELj4ELj1ELj16ENS_18Kernel_traits_baseILj512ES2_S2_S2_S2_fjLj128EEEEELb1ELb0ELb1EEEvNS_9BwdParamsE,@function
        .size           _ZN10layer_norm31ln_parallel_residual_bwd_kernelINS_13Kernel_traitsI13__nv_bfloat16S2_S2_S2_fjLj512ELj1ELj4ELj1ELj16ENS_18Kernel_traits_baseILj512ES2_S2_S2_S2_fjLj128EEEEELb1ELb0ELb1EEEvNS_9BwdParamsE,(.L_x_3891 - _ZN10layer_norm31ln_parallel_residual_bwd_kernelINS_13Kernel_traitsI13__nv_bfloat16S2_S2_S2_fjLj512ELj1ELj4ELj1ELj16ENS_18Kernel_traits_baseILj512ES2_S2_S2_S2_fjLj128EEEEELb1ELb0ELb1EEEvNS_9BwdParamsE)
        .other          _ZN10layer_norm31ln_parallel_residual_bwd_kernelINS_13Kernel_traitsI13__nv_bfloat16S2_S2_S2_fjLj512ELj1ELj4ELj1ELj16ENS_18Kernel_traits_baseILj512ES2_S2_S2_S2_fjLj128EEEEELb1ELb0ELb1EEEvNS_9BwdParamsE,@"STO_CUDA_ENTRY STV_DEFAULT"
_ZN10layer_norm31ln_parallel_residual_bwd_kernelINS_13Kernel_traitsI13__nv_bfloat16S2_S2_S2_fjLj512ELj1ELj4ELj1ELj16ENS_18Kernel_traits_baseILj512ES2_S2_S2_S2_fjLj128EEEEELb1ELb0ELb1EEEvNS_9BwdParamsE:
.text._ZN10layer_norm31ln_parallel_residual_bwd_kernelINS_13Kernel_traitsI13__nv_bfloat16S2_S2_S2_fjLj512ELj1ELj4ELj1ELj16ENS_18Kernel_traits_baseILj512ES2_S2_S2_S2_fjLj128EEEEELb1ELb0ELb1EEEvNS_9BwdParamsE:
        /* <DEDUP_REMOVED lines=15> */
[----:B------:R-:W0:Y:S01]  /*00f0*/  LDCU UR12, c[0x0][0x388] ;  /* 0x00007100ff0c77ac */ /* 0x000e220008000800 */
        /* <DEDUP_REMOVED lines=17> */
[----:B0-----:R-:W-:Y:S02]  /*0210*/  SHF.R.U32.HI R0, RZ, 0x5, R88 ;  /* 0x00000005ff007819 */ /* 0x001fe40000011658 */
[----:B------:R-:W-:Y:S02]  /*0220*/  CS2R R20, SRZ ;  /* 0x0000000000147805 */ /* 0x000fe4000001ff00 */
[----:B------:R-:W-:Y:S02]  /*0230*/  CS2R R10, SRZ ;  /* 0x00000000000a7805 */ /* 0x000fe4000001ff00 */
[----:B------:R-:W-:-:S02]  /*0240*/  CS2R R8, SRZ ;  /* 0x0000000000087805 */ /* 0x000fc4000001ff00 */
[----:B------:R-:W-:Y:S02]  /*0250*/  LOP3.LUT R140, R0, UR7, RZ, 0xfc, !PT ;  /* 0x00000007008c7c12 */ /* 0x000fe4000f8efcff */
[----:B------:R-:W-:Y:S02]  /*0260*/  CS2R R62, SRZ ;  /* 0x00000000003e7805 */ /* 0x000fe4000001ff00 */
[----:B------:R-:W-:Y:S02]  /*0270*/  CS2R R60, SRZ ;  /* 0x00000000003c7805 */ /* 0x000fe4000001ff00 */
[----:B------:R-:W-:Y:S02]  /*0280*/  CS2R R58, SRZ ;  /* 0x00000000003a7805 */ /* 0x000fe4000001ff00 */
[----:B--2---:R-:W-:Y:S02]  /*0290*/  ISETP.GE.AND P0, PT, R140, UR11, PT ;  /* 0x0000000b8c007c0c */ /* 0x004fe4000bf06270 */
[----:B------:R-:W-:-:S02]  /*02a0*/  CS2R R56, SRZ ;  /* 0x0000000000387805 */ /* 0x000fc4000001ff00 */
[----:B------:R-:W-:Y:S02]  /*02b0*/  CS2R R110, SRZ ;  /* 0x00000000006e7805 */ /* 0x000fe4000001ff00 */
[----:B------:R-:W-:Y:S02]  /*02c0*/  CS2R R108, SRZ ;  /* 0x00000000006c7805 */ /* 0x000fe4000001ff00 */
[----:B------:R-:W-:Y:S02]  /*02d0*/  CS2R R6, SRZ ;  /* 0x0000000000067805 */ /* 0x000fe4000001ff00 */
[----:B------:R-:W-:Y:S02]  /*02e0*/  CS2R R4, SRZ ;  /* 0x0000000000047805 */ /* 0x000fe4000001ff00 */
[----:B------:R-:W-:Y:S01]  /*02f0*/  LOP3.LUT R88, R88, 0x1f, RZ, 0xc0, !PT ;  /* 0x0000001f58587812 */ /* 0x000fe200078ec0ff */
[----:B-1-34-:R-:W-:Y:S06]  /*0300*/  @P0 BRA `(.L_x_209) ;  /* 0x0000006400680947 */ /* 0x01afec0003800000 */
[----:B------:R-:W0:Y:S08]  /*0310*/  LDC.64 R2, c[0x0][0x3d0] ;  /* 0x0000f400ff027b82 */ /* 0x000e300000000a00 */
[----:B------:R-:W1:Y:S08]  /*0320*/  LDC.64 R4, c[0x0][0x3d8] ;  /* 0x0000f600ff047b82 */ /* 0x000e700000000a00 */
[----:B------:R-:W2:Y:S01]  /*0330*/  LDC.U8 R170, c[0x0][0x410] ;  /* 0x00010400ffaa7b82 */ /* 0x000ea20000000000 */
[----:B0-----:R-:W-:-:S05]  /*0340*/  IMAD.WIDE.U32 R2, R88, 0x10, R2 ;  /* 0x0000001058027825 */ /* 0x001fca00078e0002 */
[----:B------:R-:W3:Y:S01]  /*0350*/  LDG.E.128 R20, desc[UR8][R2.64] ;  /* 0x0000000802147981 */ /* 0x000ee2000c1e1d00 */
[----:B-1----:R-:W-:-:S03]  /*0360*/  IMAD.WIDE.U32 R4, R88, 0x10, R4 ;  /* 0x0000001058047825 */ /* 0x002fc600078e0004 */
[----:B------:R-:W4:Y:S04]  /*0370*/  LDG.E.128 R12, desc[UR8][R2.64+0x200] ;  /* 0x00020008020c7981 */ /* 0x000f28000c1e1d00 */
[----:B------:R-:W5:Y:S04]  /*0380*/  LDG.E.128 R16, desc[UR8][R4.64] ;  /* 0x0000000804107981 */ /* 0x000f68000c1e1d00 */
[----:B------:R-:W2:Y:S01]  /*0390*/  LDG.E.128 R8, desc[UR8][R4.64+0x200] ;  /* 0x0002000804087981 */ /* 0x000ea2000c1e1d00 */
        /* <DEDUP_REMOVED lines=33> */
[----:B------:R-:W-:Y:S01]  /*05b0*/  IMAD.MOV.U32 R141, RZ, RZ, RZ ;  /* 0x000000ffff8d7224 */ /* 0x000fe200078e00ff */
[----:B---3--:R-:W-:-:S02]  /*05c0*/  PRMT R137, R22, 0x7632, R137 ;  /* 0x0000763216897816 */ /* 0x008fc40000000089 */
[----:B------:R-:W-:Y:S02]  /*05d0*/  PRMT R139, R20, 0x7632, R139 ;  /* 0x00007632148b7816 */ /* 0x000fe4000000008b */
[----:B----4-:R-:W-:Y:S02]  /*05e0*/  PRMT R131, R12, 0x7632, R131 ;  /* 0x000076320c837816 */ /* 0x010fe40000000083 */
[----:B------:R-:W-:Y:S02]  /*05f0*/  PRMT R128, R15, 0x7632, R128 ;  /* 0x000076320f807816 */ /* 0x000fe40000000080 */
[----:B-----5:R-:W-:Y:S02]  /*0600*/  PRMT R134, R17, 0x7632, R134 ;  /* 0x0000763211867816 */ /* 0x020fe40000000086 */
[----:B------:R-:W-:Y:S02]  /*0610*/  PRMT R138, R21, 0x7632, R138 ;  /* 0x00007632158a7816 */ /* 0x000fe4000000008a */
[----:B--2---:R-:W-:-:S02]  /*0620*/  PRMT R125, R10, 0x7632, R125 ;  /* 0x000076320a7d7816 */ /* 0x004fc4000000007d */
[----:B------:R-:W-:Y:S02]  /*0630*/  PRMT R136, R23, 0x7632, R136 ;  /* 0x0000763217887816 */ /* 0x000fe40000000088 */
[----:B------:R-:W-:Y:S02]  /*0640*/  PRMT R135, R16, 0x7632, R135 ;  /* 0x0000763210877816 */ /* 0x000fe40000000087 */
[----:B------:R-:W-:Y:S02]  /*0650*/  PRMT R133, R18, 0x7632, R133 ;  /* 0x0000763212857816 */ /* 0x000fe40000000085 */
[----:B------:R-:W-:Y:S02]  /*0660*/  PRMT R132, R19, 0x7632, R132 ;  /* 0x0000763213847816 */ /* 0x000fe40000000084 */
[----:B------:R-:W-:Y:S02]  /*0670*/  PRMT R130, R13, 0x7632, R130 ;  /* 0x000076320d827816 */ /* 0x000fe40000000082 */
[----:B------:R-:W-:-:S02]  /*0680*/  PRMT R129, R14, 0x7632, R129 ;  /* 0x000076320e817816 */ /* 0x000fc40000000081 */
[----:B------:R-:W-:Y:S02]  /*0690*/  PRMT R127, R8, 0x7632, R127 ;  /* 0x00007632087f7816 */ /* 0x000fe4000000007f */
[----:B------:R-:W-:Y:S02]  /*06a0*/  PRMT R126, R9, 0x7632, R126 ;  /* 0x00007632097e7816 */ /* 0x000fe4000000007e */
[----:B------:R-:W-:Y:S01]  /*06b0*/  PRMT R124, R11, 0x7632, R124 ;  /* 0x000076320b7c7816 */ /* 0x000fe2000000007c */
[----:B------:R-:W-:Y:S01]  /*06c0*/  IMAD.U32 R155, R22, 0x10000, RZ ;  /* 0x00010000169b7824 */ /* 0x000fe200078e00ff */
[----:B------:R-:W-:Y:S01]  /*06d0*/  SHF.L.U32 R157, R20, 0x10, RZ ;  /* 0x00000010149d7819 */ /* 0x000fe200000006ff */
        /* <DEDUP_REMOVED lines=29> */
[----:B------:R-:W-:-:S07]  /*08b0*/  SHF.L.U32 R124, R124, 0x10, RZ ;  /* 0x000000107c7c7819 */ /* 0x000fce00000006ff */
.L_x_228:
[----:B------:R-:W-:Y:S01]  /*08c0*/  IMAD R0, R140, UR12, RZ ;  /* 0x0000000c8c007c24 */ /* 0x000fe2000f8e02ff */
[----:B------:R-:W0:Y:S04]  /*08d0*/  LDC.64 R16, c[0x0][0x3a8] ;  /* 0x0000ea00ff107b82 */ /* 0x000e280000000a00 */
[----:B------:R-:W-:-:S04]  /*08e0*/  SHF.R.S32.HI R19, RZ, 0x1f, R0 ;  /* 0x0000001fff137819 */ /* 0x000fc80000011400 */
[----:B------:R-:W1:Y:S01]  /*08f0*/  LDC.64 R20, c[0x0][0x428] ;  /* 0x00010a00ff147b82 */ /* 0x000e620000000a00 */
[----:B------:R-:W-:-:S04]  /*0900*/  LEA.HI R19, R19, R0, RZ, 0x3 ;  /* 0x0000000013137211 */ /* 0x000fc800078f18ff */
[----:B------:R-:W-:-:S03]  /*0910*/  LEA.HI.SX32 R161, R19, R88, 0x1d ;  /* 0x0000005813a17211 */ /* 0x000fc600078feaff */
[----:B------:R-:W2:Y:S08]  /*0920*/  LDC.64 R42, c[0x0][0x3c0] ;  /* 0x0000f000ff2a7b82 */ /* 0x000eb00000000a00 */
[----:B------:R-:W3:Y:S01]  /*0930*/  LDC.64 R24, c[0x0][0x430] ;  /* 0x00010c00ff187b82 */ /* 0x000ee20000000a00 */
[----:B0-----:R-:W-:-:S06]  /*0940*/  IMAD.WIDE.U32 R28, R161, 0x10, R16 ;  /* 0x00000010a11c7825 */ /* 0x001fcc00078e0010 */
[----:B------:R-:W4:Y:S01]  /*0950*/  LDG.E.128 R28, desc[UR8][R28.64] ;  /* 0x000000081c1c7981 */ /* 0x000f22000c1e1d00 */
[----:B------:R-:W0:Y:S01]  /*0960*/  LDC.64 R18, c[0x0][0x3c8] ;  /* 0x0000f200ff127b82 */ /* 0x000e220000000a00 */
[----:B-1----:R-:W-:-:S06]  /*0970*/  IMAD.WIDE.U32 R32, R161, 0x10, R20 ;  /* 0x00000010a1207825 */ /* 0x002fcc00078e0014 */
[----:B------:R-:W4:Y:S01]  /*0980*/  LDG.E.128 R32, desc[UR8][R32.64] ;  /* 0x0000000820207981 */ /* 0x000f22000c1e1d00 */
[----:B--2---:R-:W-:-:S05]  /*0990*/  IMAD.WIDE R42, R140, 0x4, R42 ;  /* 0x000000048c2a7825 */ /* 0x004fca00078e022a */
[----:B------:R1:W2:Y:S01]  /*09a0*/  LDG.E R0, desc[UR8][R42.64] ;  /* 0x000000082a007981 */ /* 0x0002a2000c1e1900 */
[----:B---3--:R-:W-:-:S06]  /*09b0*/  IMAD.WIDE.U32 R36, R161, 0x10, R24 ;  /* 0x00000010a1247825 */ /* 0x008fcc00078e0018 */
[----:B------:R-:W3:Y:S01]  /*09c0*/  LDG.E.128 R36, desc[UR8][R36.64] ;  /* 0x0000000824247981 */ /* 0x000ee2000c1e1d00 */
[----:B------:R-:W-:Y:S01]  /*09d0*/  IADD3 R159, PT, PT, R161, 0x20, RZ ;  /* 0x00000020a19f7810 */ /* 0x000fe20007ffe0ff */
[----:B0-----:R-:W-:Y:S01]  /*09e0*/  IMAD.WIDE R44, R140, 0x4, R18 ;  /* 0x000000048c2c7825 */ /* 0x001fe200078e0212 */
[----:B-1----:R-:W0:Y:S04]  /*09f0*/  LDC.64 R42, c[0x0][0x438] ;  /* 0x00010e00ff2a7b82 */ /* 0x002e280000000a00 */
[----:B------:R1:W3:Y:S01]  /*0a00*/  LDG.E R158, desc[UR8][R44.64] ;  /* 0x000000082c9e7981 */ /* 0x0002e2000c1e1900 */
[----:B------:R-:W-:-:S04]  /*0a10*/  IMAD.WIDE.U32 R16, R159, 0x10, R16 ;  /* 0x000000109f107825 */ /* 0x000fc800078e0010 */
[C---:B------:R-:W-:Y:S02]  /*0a20*/  IMAD.WIDE.U32 R24, R159.reuse, 0x10, R24 ;  /* 0x000000109f187825 */ /* 0x040fe400078e0018 */
[----:B------:R-:W3:Y:S02]  /*0a30*/  LDG.E.128 R16, desc[UR8][R16.64] ;  /* 0x0000000810107981 */ /* 0x000ee4000c1e1d00 */
[----:B------:R-:W-:Y:S01]  /*0a40*/  IMAD.WIDE.U32 R20, R159, 0x10, R20 ;  /* 0x000000109f147825 */ /* 0x000fe200078e0014 */
[----:B-1----:R-:W1:Y:S01]  /*0a50*/  LDC.64 R44, c[0x0][0x3b0] ;  /* 0x0000ec00ff2c7b82 */ /* 0x002e620000000a00 */
[----:B------:R-:W3:Y:S04]  /*0a60*/  LDG.E.128 R24, desc[UR8][R24.64] ;  /* 0x0000000818187981 */ /* 0x000ee8000c1e1d00 */
[----:B------:R-:W3:Y:S01]  /*0a70*/  LDG.E.128 R20, desc[UR8][R20.64] ;  /* 0x0000000814147981 */ /* 0x000ee2000c1e1d00 */
[----:B0-----:R-:W-:-:S04]  /*0a80*/  ISETP.NE.U32.AND P1, PT, R42, RZ, PT ;  /* 0x000000ff2a00720c */ /* 0x001fc80003f25070 */
[----:B------:R-:W-:-:S13]  /*0a90*/  ISETP.NE.AND.EX P1, PT, R43, RZ, PT, P1 ;  /* 0x000000ff2b00720c */ /* 0x000fda0003f25310 */
[----:B------:R-:W0:Y:S08]  /*0aa0*/  @P1 LDC.64 R52, c[0x0][0x438] ;  /* 0x00010e00ff341b82 */ /* 0x000e300000000a00 */
[----:B------:R-:W1:Y:S01]  /*0ab0*/  @P1 LDC.64 R50, c[0x0][0x438] ;  /* 0x00010e00ff321b82 */ /* 0x000e620000000a00 */
[----:B0-----:R-:W-:-:S05]  /*0ac0*/  @P1 IMAD.WIDE.U32 R52, R161, 0x10, R52 ;  /* 0x00000010a1341825 */ /* 0x001fca00078e0034 */
[----:B------:R-:W3:Y:S01]  /*0ad0*/  @P1 LDG.E.128 R92, desc[UR8][R52.64] ;  /* 0x00000008345c1981 */ /* 0x000ee2000c1e1d00 */
[----:B-1----:R-:W-:-:S04]  /*0ae0*/  @P1 IMAD.WIDE.U32 R54, R159, 0x10, R50 ;  /* 0x000000109f361825 */ /* 0x002fc800078e0032 */
[--C-:B------:R-:W-:Y:S01]  /*0af0*/  IMAD.WIDE.U32 R50, R161, 0x8, R44.reuse ;  /* 0x00000008a1327825 */ /* 0x100fe200078e002c */
[----:B------:R4:W3:Y:S03]  /*0b00*/  @P1 LDG.E.128 R12, desc[UR8][R54.64] ;  /* 0x00000008360c1981 */ /* 0x0008e6000c1e1d00 */
[----:B------:R-:W-:Y:S02]  /*0b10*/  IMAD.WIDE.U32 R44, R159, 0x8, R44 ;  /* 0x000000089f2c7825 */ /* 0x000fe400078e002c */
[----:B------:R-:W5:Y:S04]  /*0b20*/  LDG.E.64 R50, desc[UR8][R50.64] ;  /* 0x0000000832327981 */ /* 0x000f68000c1e1b00 */
[----:B------:R-:W5:Y:S01]  /*0b30*/  LDG.E.64 R44, desc[UR8][R44.64] ;  /* 0x000000082c2c7981 */ /* 0x000f62000c1e1b00 */
[----:B------:R-:W-:-:S04]  /*0b40*/  ISETP.NE.U32.AND P0, PT, RZ, UR14, PT ;  /* 0x0000000eff007c0c */ /* 0x000fc8000bf05070 */
[----:B------:R-:W-:-:S13]  /*0b50*/  ISETP.NE.AND.EX P0, PT, RZ, UR15, PT, P0 ;  /* 0x0000000fff007c0c */ /* 0x000fda000bf05300 */
[----:B------:R-:W0:Y:S08]  /*0b60*/  @P0 LDC.64 R48, c[0x0][0x3b8] ;  /* 0x0000ee00ff300b82 */ /* 0x000e300000000a00 */
[----:B------:R-:W1:Y:S01]  /*0b70*/  @P0 LDC.64 R46, c[0x0][0x3b8] ;  /* 0x0000ee00ff2e0b82 */ /* 0x000e620000000a00 */
[----:B------:R-:W-:Y:S01]  /*0b80*/  ISETP.NE.AND P3, PT, R170, RZ, PT ;  /* 0x000000ffaa00720c */ /* 0x000fe20003f65270 */
[----:B0-----:R-:W-:-:S05]  /*0b90*/  @P0 IMAD.WIDE.U32 R48, R161, 0x8, R48 ;  /* 0x00000008a1300825 */ /* 0x001fca00078e0030 */
[----:B------:R0:W5:Y:S01]  /*0ba0*/  @P0 LDG.E.64 R2, desc[UR8][R48.64] ;  /* 0x0000000830020981 */ /* 0x000162000c1e1b00 */
[----:B-1----:R-:W-:-:S05]  /*0bb0*/  @P0 IMAD.WIDE.U32 R46, R159, 0x8, R46 ;  /* 0x000000089f2e0825 */ /* 0x002fca00078e002e */
[----:B------:R1:W5:Y:S01]  /*0bc0*/  @P0 LDG.E.64 R40, desc[UR8][R46.64] ;  /* 0x000000082e280981 */ /* 0x000362000c1e1b00 */
[----:B------:R-:W-:Y:S01]  /*0bd0*/  UMOV UR7, 0xffffffff ;  /* 0xffffffff00077882 */ /* 0x000fe20000000000 */
[----:B----4-:R-:W-:Y:S02]  /*0be0*/  SHF.L.U32 R54, R29, 0x10, RZ ;  /* 0x000000101d367819 */ /* 0x010fe400000006ff */
[C---:B------:R-:W-:Y:S01]  /*0bf0*/  PRMT R52, R28.reuse, 0x7632, R52 ;  /* 0x000076321c347816 */ /* 0x040fe20000000034 */
[----:B------:R-:W-:Y:S01]  /*0c00*/  IMAD.U32 R28, R28, 0x10000, RZ ;  /* 0x000100001c1c7824 */ /* 0x000fe200078e00ff */
[----:B------:R-:W-:Y:S01]  /*0c10*/  PRMT R160, R30, 0x7632, R160 ;  /* 0x000076321ea07816 */ /* 0x000fe200000000a0 */
[C---:B------:R-:W-:Y:S01]  /*0c20*/  IMAD.U32 R165, R31.reuse, 0x10000, RZ ;  /* 0x000100001fa57824 */ /* 0x040fe200078e00ff */
[C---:B------:R-:W-:Y:S01]  /*0c30*/  PRMT R162, R34.reuse, 0x7632, R162 ;  /* 0x0000763222a27816 */ /* 0x040fe200000000a2 */
[----:B0-----:R-:W-:Y:S01]  /*0c40*/  IMAD.U32 R48, R34, 0x10000, RZ ;  /* 0x0001000022307824 */ /* 0x001fe200078e00ff */
[----:B------:R-:W-:-:S02]  /*0c50*/  PRMT R164, R31, 0x7632, R164 ;  /* 0x000076321fa47816 */ /* 0x000fc400000000a4 */
[----:B--2---:R-:W-:Y:S02]  /*0c60*/  FSEL R175, R0, RZ, !P3 ;  /* 0x000000ff00af7208 */ /* 0x004fe40005800000 */
[----:B------:R-:W-:Y:S02]  /*0c70*/  SHF.L.U32 R30, R30, 0x10, RZ ;  /* 0x000000101e1e7819 */ /* 0x000fe400000006ff */
[----:B------:R-:W-:Y:S01]  /*0c80*/  PRMT R53, R29, 0x7632, R53 ;  /* 0x000076321d357816 */ /* 0x000fe20000000035 */
[----:B------:R-:W-:Y:S01]  /*0c90*/  FADD.FTZ R31, -R175, R54 ;  /* 0x00000036af1f7221 */ /* 0x000fe20000010100 */
[C---:B---3--:R-:W-:Y:S02]  /*0ca0*/  PRMT R34, R36.reuse, 0x7632, R34 ;  /* 0x0000763224227816 */ /* 0x048fe40000000022 */
[----:B------:R-:W-:Y:S01]  /*0cb0*/  SHF.L.U32 R36, R36, 0x10, RZ ;  /* 0x0000001024247819 */ /* 0x000fe200000006ff */
[----:B------:R-:W-:Y:S01]  /*0cc0*/  IMAD.U32 R55, R37, 0x10000, RZ ;  /* 0x0001000025377824 */ /* 0x000fe200078e00ff */
[C---:B-1----:R-:W-:Y:S01]  /*0cd0*/  PRMT R46, R32.reuse, 0x7632, R46 ;  /* 0x00007632202e7816 */ /* 0x042fe2000000002e */
[----:B------:R-:W-:Y:S01]  /*0ce0*/  FADD.FTZ R29, -R175, R28 ;  /* 0x0000001caf1d7221 */ /* 0x000fe20000010100 */
[----:B------:R-:W-:Y:S01]  /*0cf0*/  SHF.L.U32 R32, R32, 0x10, RZ ;  /* 0x0000001020207819 */ /* 0x000fe200000006ff */
[----:B------:R-:W-:Y:S01]  /*0d00*/  FMUL.FTZ R28, R153, R36 ;  /* 0x00000024991c7220 */ /* 0x000fe20000410000 */
[C---:B------:R-:W-:Y:S01]  /*0d10*/  PRMT R47, R33.reuse, 0x7632, R47 ;  /* 0x00007632212f7816 */ /* 0x040fe2000000002f */
[----:B------:R-:W-:Y:S01]  /*0d20*/  FMUL.FTZ R31, R158, R31 ;  /* 0x0000001f9e1f7220 */ /* 0x000fe20000410000 */
[----:B------:R-:W-:-:S02]  /*0d30*/  SHF.L.U32 R33, R33, 0x10, RZ ;  /* 0x0000001021217819 */ /* 0x000fc400000006ff */
[C---:B------:R-:W-:Y:S02]  /*0d40*/  PRMT R166, R35.reuse, 0x7632, R166 ;  /* 0x0000763223a67816 */ /* 0x040fe400000000a6 */
[----:B------:R-:W-:Y:S01]  /*0d50*/  SHF.L.U32 R167, R35, 0x10, RZ ;  /* 0x0000001023a77819 */ /* 0x000fe200000006ff */
[----:B------:R-:W-:Y:S01]  /*0d60*/  FMUL.FTZ R35, R152, R55 ;  /* 0x0000003798237220 */ /* 0x000fe20000410000 */
[----:B------:R-:W-:Y:S01]  /*0d70*/  PRMT R49, R37, 0x7632, R49 ;  /* 0x0000763225317816 */ /* 0x000fe20000000031 */
[----:B------:R-:W-:Y:S01]  /*0d80*/  FADD.FTZ R37, -R175, R30 ;  /* 0x0000001eaf257221 */ /* 0x000fe20000010100 */
[----:B------:R-:W-:Y:S01]  /*0d90*/  SHF.L.U32 R169, R39, 0x10, RZ ;  /* 0x0000001027a97819 */ /* 0x000fe200000006ff */
[----:B------:R-:W-:Y:S01]  /*0da0*/  FMUL.FTZ R0, R158, R29 ;  /* 0x0000001d9e007220 */ /* 0x000fe20000410000 */
[----:B------:R-:W-:Y:S01]  /*0db0*/  FFMA.FTZ R29, R157, R32, R28 ;  /* 0x000000209d1d7223 */ /* 0x000fe2000001001c */
[----:B------:R-:W-:Y:S01]  /*0dc0*/  FADD.FTZ R115, R33, R115 ;  /* 0x0000007321737221 */ /* 0x000fe20000010000 */
[-C--:B------:R-:W-:Y:S01]  /*0dd0*/  FFMA.FTZ R116, R31, R33.reuse, R116 ;  /* 0x000000211f747223 */ /* 0x080fe20000010074 */
[----:B------:R-:W-:Y:S01]  /*0de0*/  FFMA.FTZ R28, R156, R33, R35 ;  /* 0x000000219c1c7223 */ /* 0x000fe20000010023 */
[----:B------:R-:W-:Y:S01]  /*0df0*/  FMUL.FTZ R33, R158, R37 ;  /* 0x000000259e217220 */ /* 0x000fe20000410000 */
[----:B------:R-:W-:Y:S01]  /*0e00*/  FMUL.FTZ R37, R150, R169 ;  /* 0x000000a996257220 */ /* 0x000fe20000410000 */
[----:B------:R-:W-:-:S02]  /*0e10*/  IMAD.U32 R52, R52, 0x10000, RZ ;  /* 0x0001000034347824 */ /* 0x000fc400078e00ff */
[----:B------:R-:W-:Y:S01]  /*0e20*/  FADD.FTZ R122, R32, R122 ;  /* 0x0000007a207a7221 */ /* 0x000fe20000010000 */
[----:B------:R-:W-:Y:S01]  /*0e30*/  FFMA.FTZ R141, R0, R32, R141 ;  /* 0x00000020008d7223 */ /* 0x000fe2000001008d */
[----:B------:R-:W-:Y:S02]  /*0e40*/  IMAD.U32 R53, R53, 0x10000, RZ ;  /* 0x0001000035357824 */ /* 0x000fe400078e00ff */
[----:B------:R-:W-:Y:S01]  /*0e50*/  FFMA.FTZ R32, R154, R167, R37 ;  /* 0x000000a79a207223 */ /* 0x000fe20000010025 */
[----:B------:R-:W-:Y:S01]  /*0e60*/  FADD.FTZ R37, -R175, R52 ;  /* 0x00000034af257221 */ /* 0x000fe20000010100 */
[----:B------:R-:W-:Y:S01]  /*0e70*/  PRMT R168, R39, 0x7632, R168 ;  /* 0x0000763227a87816 */ /* 0x000fe200000000a8 */
[----:B------:R-:W-:Y:S01]  /*0e80*/  FADD.FTZ R39, -R175, R53 ;  /* 0x00000035af277221 */ /* 0x000fe20000010100 */
[----:B------:R-:W-:Y:S02]  /*0e90*/  SHF.L.U32 R52, R49, 0x10, RZ ;  /* 0x0000001031347819 */ /* 0x000fe400000006ff */
[----:B------:R-:W-:Y:S01]  /*0ea0*/  SHF.L.U32 R47, R47, 0x10, RZ ;  /* 0x000000102f2f7819 */ /* 0x000fe200000006ff */
[----:B------:R-:W-:Y:S01]  /*0eb0*/  FMUL.FTZ R39, R158, R39 ;  /* 0x000000279e277220 */ /* 0x000fe20000410000 */
[----:B------:R-:W-:-:S02]  /*0ec0*/  IMAD.U32 R160, R160, 0x10000, RZ ;  /* 0x00010000a0a07824 */ /* 0x000fc400078e00ff */
[----:B------:R-:W-:Y:S01]  /*0ed0*/  FMUL.FTZ R49, R134, R52 ;  /* 0x0000003486317220 */ /* 0x000fe20000410000 */
[----:B------:R-:W-:Y:S01]  /*0ee0*/  PRMT R163, R38, 0x7632, R163 ;  /* 0x0000763226a37816 */ /* 0x000fe200000000a3 */
[----:B------:R-:W-:Y:S01]  /*0ef0*/  FADD.FTZ R121, R36, R121 ;  /* 0x0000007924797221 */ /* 0x000fe20000010000 */
[----:B------:R-:W-:Y:S01]  /*0f00*/  SHF.L.U32 R38, R38, 0x10, RZ ;  /* 0x0000001026267819 */ /* 0x000fe200000006ff */
[----:B------:R-:W-:Y:S01]  /*0f10*/  FFMA.FTZ R123, R0, R36, R123 ;  /* 0x00000024007b7223 */ /* 0x000fe2000001007b */
[----:B------:R-:W-:Y:S01]  /*0f20*/  FADD.FTZ R111, R47, R111 ;  /* 0x0000006f2f6f7221 */ /* 0x000fe20000010000 */
[-C--:B------:R-:W-:Y:S01]  /*0f30*/  FFMA.FTZ R112, R39, R47.reuse, R112 ;  /* 0x0000002f27707223 */ /* 0x080fe20000010070 */
[----:B------:R-:W-:Y:S01]  /*0f40*/  FFMA.FTZ R36, R138, R47, R49 ;  /* 0x0000002f8a247223 */ /* 0x000fe20000010031 */
[----:B------:R-:W-:Y:S01]  /*0f50*/  FADD.FTZ R47, -R175, R160 ;  /* 0x000000a0af2f7221 */ /* 0x000fe20000010100 */
[----:B------:R-:W-:Y:S01]  /*0f60*/  SHF.L.U32 R164, R164, 0x10, RZ ;  /* 0x00000010a4a47819 */ /* 0x000fe200000006ff */
[----:B------:R-:W-:Y:S01]  /*0f70*/  FMUL.FTZ R30, R151, R38 ;  /* 0x00000026971e7220 */ /* 0x000fe20000410000 */
[----:B------:R-:W-:Y:S01]  /*0f80*/  SHF.L.U32 R54, R163, 0x10, RZ ;  /* 0x00000010a3367819 */ /* 0x000fe200000006ff */
[----:B------:R-:W-:Y:S01]  /*0f90*/  FMUL.FTZ R47, R158, R47 ;  /* 0x0000002f9e2f7220 */ /* 0x000fe20000410000 */
[----:B------:R-:W-:Y:S01]  /*0fa0*/  FADD.FTZ R107, R48, R107 ;  /* 0x0000006b306b7221 */ /* 0x000fe20000010000 */
[-C--:B------:R-:W-:Y:S01]  /*0fb0*/  FFMA.FTZ R108, R33, R48.reuse, R108 ;  /* 0x00000030216c7223 */ /* 0x080fe2000001006c */
[----:B------:R-:W-:Y:S01]  /*0fc0*/  FFMA.FTZ R30, R155, R48, R30 ;  /* 0x000000309b1e7223 */ /* 0x000fe2000001001e */
[----:B------:R-:W-:Y:S01]  /*0fd0*/  FADD.FTZ R105, R38, R105 ;  /* 0x0000006926697221 */ /* 0x000fe20000010000 */
[----:B------:R-:W-:Y:S01]  /*0fe0*/  FFMA.FTZ R106, R33, R38, R106 ;  /* 0x00000026216a7223 */ /* 0x000fe2000001006a */
[----:B------:R-:W-:Y:S01]  /*0ff0*/  FADD.FTZ R49, -R175, R164 ;  /* 0x000000a4af317221 */ /* 0x000fe20000010100 */
[----:B------:R-:W-:Y:S01]  /*1000*/  SHF.L.U32 R48, R34, 0x10, RZ ;  /* 0x0000001022307819 */ /* 0x000fe200000006ff */
[-C--:B------:R-:W-:Y:S01]  /*1010*/  FMUL.FTZ R38, R133, R54.reuse ;  /* 0x0000003685267220 */ /* 0x080fe20000410000 */
[----:B------:R-:W-:Y:S01]  /*1020*/  FADD.FTZ R101, R54, R101 ;  /* 0x0000006536657221 */ /* 0x000fe20000010000 */
[----:B------:R-:W-:Y:S01]  /*1030*/  FFMA.FTZ R102, R47, R54, R102 ;  /* 0x000000362f667223 */ /* 0x000fe20000010066 */
[----:B------:R-:W-:-:S02]  /*1040*/  SHF.L.U32 R168, R168, 0x10, RZ ;  /* 0x00000010a8a87819 */ /* 0x000fc400000006ff */
[----:B------:R-:W-:Y:S01]  /*1050*/  PRMT R54, R18, 0x7632, R54 ;  /* 0x0000763212367816 */ /* 0x000fe20000000036 */
[----:B------:R-:W-:Y:S01]  /*1060*/  FMUL.FTZ R49, R158, R49 ;  /* 0x000000319e317220 */ /* 0x000fe20000410000 */
[----:B------:R-:W-:Y:S01]  /*1070*/  SHF.L.U32 R46, R46, 0x10, RZ ;  /* 0x000000102e2e7819 */ /* 0x000fe200000006ff */
[----:B------:R-:W-:Y:S01]  /*1080*/  FMUL.FTZ R37, R158, R37 ;  /* 0x000000259e257220 */ /* 0x000fe20000410000 */
[----:B------:R-:W-:Y:S01]  /*1090*/  SHF.L.U32 R18, R18, 0x10, RZ ;  /* 0x0000001012127819 */ /* 0x000fe200000006ff */
[----:B------:R-:W-:Y:S01]  /*10a0*/  FMUL.FTZ R34, R135, R48 ;  /* 0x0000003087227220 */ /* 0x000fe20000410000 */
[----:B------:R-:W-:Y:S01]  /*10b0*/  SHF.L.U32 R166, R166, 0x10, RZ ;  /* 0x00000010a6a67819 */ /* 0x000fe200000006ff */
[----:B------:R-:W-:Y:S01]  /*10c0*/  FMUL.FTZ R53, R132, R168 ;  /* 0x000000a884357220 */ /* 0x000fe20000410000 */
[----:B------:R-:W-:Y:S01]  /*10d0*/  FADD.FTZ R109, R52, R109 ;  /* 0x0000006d346d7221 */ /* 0x000fe20000010000 */
[----:B------:R-:W-:Y:S01]  /*10e0*/  FFMA.FTZ R110, R39, R52, R110 ;  /* 0x00000034276e7223 */ /* 0x000fe2000001006e */
[----:B------:R-:W-:-:S02]  /*10f0*/  IMAD.U32 R54, R54, 0x10000, RZ ;  /* 0x0001000036367824 */ /* 0x000fc400078e00ff */
[----:B------:R-:W-:Y:S01]  /*1100*/  FADD.FTZ R89, R168, R89 ;  /* 0x00000059a8597221 */ /* 0x000fe20000010000 */
[----:B------:R-:W-:Y:S01]  /*1110*/  FFMA.FTZ R90, R49, R168, R90 ;  /* 0x000000a8315a7223 */ /* 0x000fe2000001005a */
[----:B------:R-:W-:Y:S01]  /*1120*/  PRMT R52, R17, 0x7632, R52 ;  /* 0x0000763211347816 */ /* 0x000fe20000000034 */
[----:B------:R-:W-:Y:S01]  /*1130*/  FADD.FTZ R35, -R175, R165 ;  /* 0x000000a5af237221 */ /* 0x000fe20000010100 */
[----:B------:R-:W-:Y:S01]  /*1140*/  FADD.FTZ R117, R48, R117 ;  /* 0x0000007530757221 */ /* 0x000fe20000010000 */
[----:B------:R-:W-:Y:S01]  /*1150*/  FFMA.FTZ R118, R37, R48, R118 ;  /* 0x0000003025767223 */ /* 0x000fe20000010076 */
[----:B------:R-:W-:Y:S01]  /*1160*/  SHF.L.U32 R17, R17, 0x10, RZ ;  /* 0x0000001011117819 */ /* 0x000fe200000006ff */
[----:B------:R-:W-:Y:S01]  /*1170*/  FADD.FTZ R119, R46, R119 ;  /* 0x000000772e777221 */ /* 0x000fe20000010000 */
[----:B------:R-:W-:Y:S01]  /*1180*/  PRMT R168, R26, 0x7632, R168 ;  /* 0x000076321aa87816 */ /* 0x000fe200000000a8 */
[-C--:B------:R-:W-:Y:S01]  /*1190*/  FFMA.FTZ R120, R37, R46.reuse, R120 ;  /* 0x0000002e25787223 */ /* 0x080fe20000010078 */
[----:B------:R-:W-:Y:S01]  /*11a0*/  FFMA.FTZ R34, R139, R46, R34 ;  /* 0x0000002e8b227223 */ /* 0x000fe20000010022 */
[----:B------:R-:W-:Y:S01]  /*11b0*/  PRMT R48, R16, 0x7632, R48 ;  /* 0x0000763210307816 */ /* 0x000fe20000000030 */
[----:B------:R-:W-:Y:S01]  /*11c0*/  FADD.FTZ R165, -R175, R18 ;  /* 0x00000012afa57221 */ /* 0x000fe20000010100 */
[----:B------:R-:W-:Y:S01]  /*11d0*/  SHF.L.U32 R26, R26, 0x10, RZ ;  /* 0x000000101a1a7819 */ /* 0x000fe200000006ff */
[----:B------:R-:W-:Y:S01]  /*11e0*/  FADD.FTZ R91, R166, R91 ;  /* 0x0000005ba65b7221 */ /* 0x000fe20000010000 */
[-C--:B------:R-:W-:Y:S01]  /*11f0*/  FFMA.FTZ R96, R49, R166.reuse, R96 ;  /* 0x000000a631607223 */ /* 0x080fe20000010060 */
[----:B------:R-:W-:Y:S01]  /*1200*/  FFMA.FTZ R46, R136, R166, R53 ;  /* 0x000000a6882e7223 */ /* 0x000fe20000010035 */
[----:B------:R-:W-:Y:S01]  /*1210*/  FADD.FTZ R171, -R175, R54 ;  /* 0x00000036afab7221 */ /* 0x000fe20000010100 */
[----:B------:R-:W-:Y:S01]  /*1220*/  IMAD.U32 R16, R16, 0x10000, RZ ;  /* 0x0001000010107824 */ /* 0x000fe200078e00ff */
[----:B------:R-:W-:Y:S01]  /*1230*/  PRMT R166, R22, 0x7632, R166 ;  /* 0x0000763216a67816 */ /* 0x000fe200000000a6 */
[----:B------:R-:W-:Y:S01]  /*1240*/  FMUL.FTZ R35, R158, R35 ;  /* 0x000000239e237220 */ /* 0x000fe20000410000 */
[----:B------:R-:W-:Y:S01]  /*1250*/  SHF.L.U32 R54, R22, 0x10, RZ ;  /* 0x0000001016367819 */ /* 0x000fe200000006ff */
[----:B------:R-:W-:Y:S01]  /*1260*/  FADD.FTZ R113, R55, R113 ;  /* 0x0000007137717221 */ /* 0x000fe20000010000 */
[----:B------:R-:W-:Y:S01]  /*1270*/  FFMA.FTZ R114, R31, R55, R114 ;  /* 0x000000371f727223 */ /* 0x000fe20000010072 */
[C---:B------:R-:W-:Y:S01]  /*1280*/  PRMT R160, R19.reuse, 0x7632, R160 ;  /* 0x0000763213a07816 */ /* 0x040fe200000000a0 */
[----:B------:R-:W-:Y:S01]  /*1290*/  IMAD.U32 R19, R19, 0x10000, RZ ;  /* 0x0001000013137824 */ /* 0x000fe200078e00ff */
[----:B------:R-:W-:Y:S01]  /*12a0*/  PRMT R22, R25, 0x7632, R22 ;  /* 0x0000763219167816 */ /* 0x000fe20000000016 */
[--C-:B------:R-:W-:Y:S01]  /*12b0*/  FADD.FTZ R55, -R175, R17.reuse ;  /* 0x00000011af377221 */ /* 0x100fe20000010100 */
[----:B------:R-:W-:Y:S01]  /*12c0*/  SHF.L.U32 R48, R48, 0x10, RZ ;  /* 0x0000001030307819 */ /* 0x000fe200000006ff */
[----:B------:R-:W-:Y:S01]  /*12d0*/  FMUL.FTZ R165, R158, R165 ;  /* 0x000000a59ea57220 */ /* 0x000fe20000410000 */
[----:B------:R-:W-:Y:S01]  /*12e0*/  SHF.L.U32 R25, R25, 0x10, RZ ;  /* 0x0000001019197819 */ /* 0x000fe200000006ff */
[----:B------:R-:W-:Y:S01]  /*12f0*/  FMUL.FTZ R18, R143, R26 ;  /* 0x0000001a8f127220 */ /* 0x000fe20000410000 */
[----:B------:R-:W-:Y:S01]  /*1300*/  PRMT R17, R24, 0x7632, R17 ;  /* 0x0000763218117816 */ /* 0x000fe20000000011 */
[----:B------:R-:W-:Y:S01]  /*1310*/  FADD.FTZ R53, -R175, R16 ;  /* 0x00000010af357221 */ /* 0x000fe20000010100 */
[----:B------:R-:W-:Y:S01]  /*1320*/  SHF.L.U32 R52, R52, 0x10, RZ ;  /* 0x0000001034347819 */ /* 0x000fe200000006ff */
[----:B------:R-:W-:-:S02]  /*1330*/  IMAD.U32 R24, R24, 0x10000, RZ ;  /* 0x0001000018187824 */ /* 0x000fc400078e00ff */
[----:B------:R-:W-:Y:S01]  /*1340*/  FADD.FTZ R99, R167, R99 ;  /* 0x00000063a7637221 */ /* 0x000fe20000010000 */
[----:B------:R-:W-:Y:S01]  /*1350*/  FFMA.FTZ R100, R35, R167, R100 ;  /* 0x000000a723647223 */ /* 0x000fe20000010064 */
[----:B------:R-:W-:Y:S01]  /*1360*/  SHF.L.U32 R160, R160, 0x10, RZ ;  /* 0x00000010a0a07819 */ /* 0x000fe200000006ff */
[----:B------:R-:W-:Y:S01]  /*1370*/  FADD.FTZ R163, -R175, R19 ;  /* 0x00000013afa37221 */ /* 0x000fe20000010100 */
[----:B------:R-:W-:Y:S01]  /*1380*/  PRMT R16, R20, 0x7632, R16 ;  /* 0x0000763214107816 */ /* 0x000fe20000000010 */
[----:B------:R-:W-:Y:S01]  /*1390*/  FADD.FTZ R68, R54, R68 ;  /* 0x0000004436447221 */ /* 0x000fe20000010000 */
[----:B------:R-:W-:Y:S01]  /*13a0*/  PRMT R164, R21, 0x7632, R164 ;  /* 0x0000763215a47816 */ /* 0x000fe200000000a4 */
[-C--:B------:R-:W-:Y:S01]  /*13b0*/  FFMA.FTZ R60, R165, R54.reuse, R60 ;  /* 0x00000036a53c7223 */ /* 0x080fe2000001003c */
[----:B------:R-:W-:Y:S01]  /*13c0*/  PRMT R172, R23, 0x7632, R172 ;  /* 0x0000763217ac7816 */ /* 0x000fe200000000ac */
[----:B------:R-:W-:Y:S01]  /*13d0*/  FADD.FTZ R19, -R175, R48 ;  /* 0x00000030af137221 */ /* 0x000fe20000010100 */
[----:B------:R-:W-:Y:S01]  /*13e0*/  SHF.L.U32 R167, R23, 0x10, RZ ;  /* 0x0000001017a77819 */ /* 0x000fe200000006ff */
[----:B------:R-:W-:Y:S01]  /*13f0*/  IMAD.U32 R21, R21, 0x10000, RZ ;  /* 0x0001000015157824 */ /* 0x000fe200078e00ff */
[----:B------:R-:W-:Y:S01]  /*1400*/  SHF.L.U32 R20, R20, 0x10, RZ ;  /* 0x0000001014147819 */ /* 0x000fe200000006ff */
[----:B------:R-:W-:Y:S01]  /*1410*/  FMUL.FTZ R23, R144, R25 ;  /* 0x0000001990177220 */ /* 0x000fe20000410000 */
[----:B------:R-:W-:Y:S01]  /*1420*/  PRMT R173, R27, 0x7632, R173 ;  /* 0x000076321bad7816 */ /* 0x000fe200000000ad */
[----:B------:R-:W-:Y:S01]  /*1430*/  FMUL.FTZ R55, R158, R55 ;  /* 0x000000379e377220 */ /* 0x000fe20000410000 */
[----:B------:R-:W-:Y:S01]  /*1440*/  FFMA.FTZ R54, R147, R54, R18 ;  /* 0x0000003693367223 */ /* 0x000fe20000010012 */
[----:B------:R-:W-:-:S02]  /*1450*/  IMAD.U32 R162, R162, 0x10000, RZ ;  /* 0x00010000a2a27824 */ /* 0x000fc400078e00ff */
[----:B------:R-:W-:Y:S01]  /*1460*/  FADD.FTZ R97, R169, R97 ;  /* 0x00000061a9617221 */ /* 0x000fe20000010000 */
[----:B------:R-:W-:Y:S01]  /*1470*/  FFMA.FTZ R98, R35, R169, R98 ;  /* 0x000000a923627223 */ /* 0x000fe20000010062 */
[----:B------:R-:W-:Y:S02]  /*1480*/  IMAD.U32 R27, R27, 0x10000, RZ ;  /* 0x000100001b1b7824 */ /* 0x000fe400078e00ff */
[----:B------:R-:W-:Y:S01]  /*1490*/  FMUL.FTZ R53, R158, R53 ;  /* 0x000000359e357220 */ /* 0x000fe20000410000 */
[----:B------:R-:W-:Y:S01]  /*14a0*/  FMUL.FTZ R48, R145, R24 ;  /* 0x0000001891307220 */ /* 0x000fe20000410000 */
[----:B------:R-:W-:Y:S01]  /*14b0*/  SHF.L.U32 R18, R17, 0x10, RZ ;  /* 0x0000001011127819 */ /* 0x000fe200000006ff */
[C---:B------:R-:W-:Y:S01]  /*14c0*/  FADD.FTZ R169, -R175.reuse, R52 ;  /* 0x00000034afa97221 */ /* 0x040fe20000010100 */
[----:B------:R-:W-:Y:S01]  /*14d0*/  FADD.FTZ R175, -R175, R160 ;  /* 0x000000a0afaf7221 */ /* 0x000fe20000010100 */
[----:B------:R-:W-:Y:S01]  /*14e0*/  FADD.FTZ R66, R21, R66 ;  /* 0x0000004215427221 */ /* 0x000fe20000010000 */
[-C--:B------:R-:W-:Y:S01]  /*14f0*/  FFMA.FTZ R58, R55, R21.reuse, R58 ;  /* 0x00000015373a7223 */ /* 0x080fe2000001003a */
[----:B------:R-:W-:Y:S01]  /*1500*/  FFMA.FTZ R160, R148, R21, R23 ;  /* 0x0000001594a07223 */ /* 0x000fe20000010017 */
[----:B------:R-:W-:Y:S01]  /*1510*/  FADD.FTZ R103, R162, R103 ;  /* 0x00000067a2677221 */ /* 0x000fe20000010000 */
[-C--:B------:R-:W-:Y:S01]  /*1520*/  FFMA.FTZ R104, R47, R162.reuse, R104 ;  /* 0x000000a22f687223 */ /* 0x080fe20000010068 */
[----:B------:R-:W-:Y:S01]  /*1530*/  FFMA.FTZ R38, R137, R162, R38 ;  /* 0x000000a289267223 */ /* 0x000fe20000010026 */
[----:B------:R-:W-:Y:S01]  /*1540*/  FADD.FTZ R64, R20, R64 ;  /* 0x0000004014407221 */ /* 0x000fe20000010000 */
[-C--:B------:R-:W-:Y:S01]  /*1550*/  FFMA.FTZ R56, R53, R20.reuse, R56 ;  /* 0x0000001435387223 */ /* 0x080fe20000010038 */
[----:B------:R-:W-:Y:S01]  /*1560*/  FFMA.FTZ R48, R149, R20, R48 ;  /* 0x0000001495307223 */ /* 0x000fe20000010030 */
[----:B------:R-:W-:Y:S01]  /*1570*/  FMUL.FTZ R21, R142, R27 ;  /* 0x0000001b8e157220 */ /* 0x000fe20000410000 */
[----:B------:R-:W-:Y:S01]  /*1580*/  FMUL.FTZ R163, R158, R163 ;  /* 0x000000a39ea37220 */ /* 0x000fe20000410000 */
[----:B------:R-:W-:Y:S01]  /*1590*/  SHF.L.U32 R16, R16, 0x10, RZ ;  /* 0x0000001010107819 */ /* 0x000fe200000006ff */
[----:B------:R-:W-:Y:S01]  /*15a0*/  FMUL.FTZ R162, R158, R19 ;  /* 0x000000139ea27220 */ /* 0x000fe20000410000 */
[----:B------:R-:W-:Y:S01]  /*15b0*/  FMUL.FTZ R20, R127, R18 ;  /* 0x000000127f147220 */ /* 0x000fe20000410000 */
[----:B------:R-:W-:Y:S01]  /*15c0*/  FADD.FTZ R70, R167, R70 ;  /* 0x00000046a7467221 */ /* 0x000fe20000010000 */
[-C--:B------:R-:W-:Y:S01]  /*15d0*/  FFMA.FTZ R62, R163, R167.reuse, R62 ;  /* 0x000000a7a33e7223 */ /* 0x080fe2000001003e */
[----:B------:R-:W-:Y:S01]  /*15e0*/  FFMA.FTZ R52, R146, R167, R21 ;  /* 0x000000a792347223 */ /* 0x000fe20000010015 */
[----:B------:R-:W-:-:S02]  /*15f0*/  IMAD.U32 R19, R22, 0x10000, RZ ;  /* 0x0001000016137824 */ /* 0x000fc400078e00ff */
[----:B------:R-:W-:Y:S01]  /*1600*/  FADD.FTZ R65, R16, R65 ;  /* 0x0000004110417221 */ /* 0x000fe20000010000 */
[-C--:B------:R-:W-:Y:S01]  /*1610*/  FFMA.FTZ R57, R162, R16.reuse, R57 ;  /* 0x00000010a2397223 */ /* 0x080fe20000010039 */
[----:B------:R-:W-:Y:S01]  /*1620*/  FFMA.FTZ R167, R131, R16, R20 ;  /* 0x0000001083a77223 */ /* 0x000fe20000010014 */
[----:B------:R-:W-:Y:S01]  /*1630*/  SHF.L.U32 R16, R164, 0x10, RZ ;  /* 0x00000010a4107819 */ /* 0x000fe200000006ff */
[----:B------:R-:W-:Y:S01]  /*1640*/  FMUL.FTZ R164, R158, R169 ;  /* 0x000000a99ea47220 */ /* 0x000fe20000410000 */
[----:B------:R-:W-:Y:S01]  /*1650*/  FMUL.FTZ R169, R126, R19 ;  /* 0x000000137ea97220 */ /* 0x000fe20000410000 */
[----:B------:R-:W-:Y:S02]  /*1660*/  FADD.FTZ R17, RZ, R29 ;  /* 0x0000001dff117221 */ /* 0x000fe40000010000 */
[----:B------:R-:W-:Y:S01]  /*1670*/  FADD.FTZ R67, R16, R67 ;  /* 0x0000004310437221 */ /* 0x000fe20000010000 */
[-C--:B------:R-:W-:Y:S01]  /*1680*/  FFMA.FTZ R59, R164, R16.reuse, R59 ;  /* 0x00000010a43b7223 */ /* 0x080fe2000001003b */
[----:B------:R-:W-:Y:S01]  /*1690*/  FFMA.FTZ R169, R130, R16, R169 ;  /* 0x0000001082a97223 */ /* 0x000fe200000100a9 */
[----:B------:R-:W-:Y:S01]  /*16a0*/  FFMA.FTZ R16, R0, R29, RZ ;  /* 0x0000001d00107223 */ /* 0x000fe200000100ff */
[----:B------:R-:W-:-:S03]  /*16b0*/  FADD.FTZ R17, R34, R17 ;  /* 0x0000001122117221 */ /* 0x000fc60000010000 */
[----:B------:R-:W-:Y:S01]  /*16c0*/  FFMA.FTZ R16, R37, R34, R16 ;  /* 0x0000002225107223 */ /* 0x000fe20000010010 */
        /* <DEDUP_REMOVED lines=12> */
[----:B------:R-:W-:Y:S01]  /*1790*/  FADD.FTZ R84, R19, R84 ;  /* 0x0000005413547221 */ /* 0x000fe20000010000 */
[----:B------:R-:W-:Y:S02]  /*17a0*/  FFMA.FTZ R75, R164, R19, R75 ;  /* 0x00000013a44b7223 */ /* 0x000fe4000001004b */
[----:B------:R-:W-:Y:S01]  /*17b0*/  FFMA.FTZ R19, R53, R48, R16 ;  /* 0x0000003035137223 */ /* 0x000fe20000010010 */
[----:B------:R-:W-:Y:S01]  /*17c0*/  FADD.FTZ R16, R48, R17 ;  /* 0x0000001130107221 */ /* 0x000fe20000010000 */
[----:B------:R-:W-:Y:S01]  /*17d0*/  SHF.L.U32 R21, R168, 0x10, RZ ;  /* 0x00000010a8157819 */ /* 0x000fe200000006ff */
[----:B------:R-:W-:Y:S02]  /*17e0*/  IMAD.U32 R20, R166, 0x10000, RZ ;  /* 0x00010000a6147824 */ /* 0x000fe400078e00ff */
[----:B------:R-:W-:Y:S01]  /*17f0*/  FMUL.FTZ R166, R158, R171 ;  /* 0x000000ab9ea67220 */ /* 0x000fe20000410000 */
[----:B------:R-:W-:Y:S01]  /*1800*/  FADD.FTZ R86, R18, R86 ;  /* 0x0000005612567221 */ /* 0x000fe20000010000 */
[C---:B------:R-:W-:Y:S01]  /*1810*/  FFMA.FTZ R73, R162.reuse, R18, R73 ;  /* 0x00000012a2497223 */ /* 0x040fe20000010049 */
[----:B------:R-:W-:Y:S01]  /*1820*/  FFMA.FTZ R18, R162, R167, R19 ;  /* 0x000000a7a2127223 */ /* 0x000fe20000010013 */
[----:B------:R-:W-:Y:S01]  /*1830*/  FADD.FTZ R17, R16, R167 ;  /* 0x000000a710117221 */ /* 0x000fe20000010000 */
[-C--:B------:R-:W-:Y:S01]  /*1840*/  FMUL.FTZ R22, R125, R21.reuse ;  /* 0x000000157d167220 */ /* 0x080fe20000410000 */
[----:B------:R-:W-:Y:S01]  /*1850*/  FADD.FTZ R82, R21, R82 ;  /* 0x0000005215527221 */ /* 0x000fe20000010000 */
[----:B------:R-:W-:Y:S01]  /*1860*/  FFMA.FTZ R77, R166, R21, R77 ;  /* 0x00000015a64d7223 */ /* 0x000fe2000001004d */
[----:B------:R-:W-:Y:S01]  /*1870*/  FFMA.FTZ R21, R55, R160, R18 ;  /* 0x000000a037157223 */ /* 0x000fe20000010012 */
[----:B------:R-:W-:Y:S01]  /*1880*/  FADD.FTZ R16, R17, R160 ;  /* 0x000000a011107221 */ /* 0x000fe20000010000 */
[----:B------:R-:W-:Y:S01]  /*1890*/  SHF.L.U32 R23, R173, 0x10, RZ ;  /* 0x00000010ad177819 */ /* 0x000fe200000006ff */
[----:B------:R-:W-:Y:S01]  /*18a0*/  FMUL.FTZ R168, R158, R175 ;  /* 0x000000af9ea87220 */ /* 0x000fe20000410000 */
[----:B------:R-:W-:Y:S01]  /*18b0*/  FFMA.FTZ R18, R164, R169, R21 ;  /* 0x000000a9a4127223 */ /* 0x000fe20000010015 */
[----:B------:R-:W-:Y:S01]  /*18c0*/  FADD.FTZ R21, R16, R169 ;  /* 0x000000a910157221 */ /* 0x000fe20000010000 */
[----:B------:R-:W-:Y:S01]  /*18d0*/  FFMA.FTZ R171, R129, R20, R22 ;  /* 0x0000001481ab7223 */ /* 0x000fe20000010016 */
[-C--:B------:R-:W-:Y:S01]  /*18e0*/  FMUL.FTZ R173, R124, R23.reuse ;  /* 0x000000177cad7220 */ /* 0x080fe20000410000 */
[----:B------:R-:W-:Y:S01]  /*18f0*/  FADD.FTZ R80, R23, R80 ;  /* 0x0000005017507221 */ /* 0x000fe20000010000 */
[----:B------:R-:W-:Y:S01]  /*1900*/  FFMA.FTZ R79, R168, R23, R79 ;  /* 0x00000017a84f7223 */ /* 0x000fe2000001004f */
[----:B------:R-:W-:Y:S01]  /*1910*/  FFMA.FTZ R23, R165, R54, R18 ;  /* 0x00000036a5177223 */ /* 0x000fe20000010012 */
[----:B------:R-:W-:Y:S01]  /*1920*/  FADD.FTZ R22, R21, R54 ;  /* 0x0000003615167221 */ /* 0x000fe20000010000 */
[----:B------:R-:W-:Y:S01]  /*1930*/  FADD.FTZ R87, R24, R87 ;  /* 0x0000005718577221 */ /* 0x000fe20000010000 */
[----:B------:R-:W-:Y:S01]  /*1940*/  FFMA.FTZ R72, R53, R24, R72 ;  /* 0x0000001835487223 */ /* 0x000fe20000010048 */
[----:B------:R-:W-:Y:S01]  /*1950*/  SHF.L.U32 R172, R172, 0x10, RZ ;  /* 0x00000010acac7819 */ /* 0x000fe200000006ff */
[----:B------:R-:W-:Y:S01]  /*1960*/  FFMA.FTZ R24, R166, R171, R23 ;  /* 0x000000aba6187223 */ /* 0x000fe20000010017 */
[----:B------:R-:W-:Y:S01]  /*1970*/  FADD.FTZ R21, R22, R171 ;  /* 0x000000ab16157221 */ /* 0x000fe20000010000 */
[----:B------:R-:W-:-:S02]  /*1980*/  ISETP.NE.U32.AND P2, PT, RZ, UR14, PT ;  /* 0x0000000eff007c0c */ /* 0x000fc4000bf45070 */
[----:B------:R-:W-:Y:S01]  /*1990*/  FFMA.FTZ R173, R128, R172, R173 ;  /* 0x000000ac80ad7223 */ /* 0x000fe200000100ad */
[----:B------:R-:W-:Y:S01]  /*19a0*/  FFMA.FTZ R23, R163, R52, R24 ;  /* 0x00000034a3177223 */ /* 0x000fe20000010018 */
[----:B------:R-:W-:Y:S01]  /*19b0*/  FADD.FTZ R22, R21, R52 ;  /* 0x0000003415167221 */ /* 0x000fe20000010000 */
        /* <DEDUP_REMOVED lines=10> */
[----:B------:R-:W-:Y:S01]  /*1a60*/  ISETP.NE.AND.EX P2, PT, RZ, UR15, PT, P2 ;  /* 0x0000000fff007c0c */ /* 0x000fe2000bf45320 */
[----:B------:R-:W-:Y:S01]  /*1a70*/  FFMA.FTZ R23, R168, R173, R23 ;  /* 0x000000ada8177223 */ /* 0x000fe20000010017 */
[C---:B------:R-:W-:Y:S01]  /*1a80*/  PRMT R177, R95.reuse, 0x7632, R177 ;  /* 0x000076325fb17816 */ /* 0x040fe200000000b1 */
[----:B------:R-:W-:Y:S01]  /*1a90*/  FADD.FTZ R22, R22, R173 ;  /* 0x000000ad16167221 */ /* 0x000fe20000010000 */
[----:B------:R-:W-:-:S02]  /*1aa0*/  PRMT R19, R95, 0x7632, R19 ;  /* 0x000076325f137816 */ /* 0x000fc40000000013 */
[C---:B------:R-:W-:Y:S02]  /*1ab0*/  PRMT R20, R94.reuse, 0x7632, R20 ;  /* 0x000076325e147816 */ /* 0x040fe40000000014 */
[----:B------:R-:W-:Y:S02]  /*1ac0*/  PRMT R17, R94, 0x7632, R17 ;  /* 0x000076325e117816 */ /* 0x000fe40000000011 */
[----:B------:R-:W-:Y:S02]  /*1ad0*/  PRMT R18, R93, 0x7632, R18 ;  /* 0x000076325d127816 */ /* 0x000fe40000000012 */
[----:B------:R-:W-:Y:S02]  /*1ae0*/  PRMT R16, R92, 0x7632, R16 ;  /* 0x000076325c107816 */ /* 0x000fe40000000010 */
[----:B------:R-:W-:Y:S02]  /*1af0*/  PRMT R172, R15, 0x7632, R172 ;  /* 0x000076320fac7816 */ /* 0x000fe400000000ac */
[----:B------:R-:W-:-:S02]  /*1b00*/  PRMT R174, R14, 0x7632, R174 ;  /* 0x000076320eae7816 */ /* 0x000fc400000000ae */
[----:B------:R-:W-:Y:S02]  /*1b10*/  PRMT R175, R13, 0x7632, R175 ;  /* 0x000076320daf7816 */ /* 0x000fe400000000af */
        /* <DEDUP_REMOVED lines=20> */
.L_x_240:
[----:B-1----:R-:W-:Y:S01]  /*1c60*/  FADD.FTZ R21, R22, R21 ;  /* 0x0000001516157221 */ /* 0x002fe20000010000 */
[----:B--2---:R-:W-:-:S03]  /*1c70*/  FADD.FTZ R24, R23, R24 ;  /* 0x0000001817187221 */ /* 0x004fc60000010000 */
[----:B------:R-:W-:Y:S01]  /*1c80*/  FMUL.FTZ R21, R21, UR13 ;  /* 0x0000000d15157c20 */ /* 0x000fe20008410000 */
[----:B------:R-:W-:-:S04]  /*1c90*/  FMUL.FTZ R178, R24, UR13 ;  /* 0x0000000d18b27c20 */ /* 0x000fc80008410000 */
[----:B------:R-:W-:Y:S01]  /*1ca0*/  FSEL R180, R21, RZ, !P3 ;  /* 0x000000ff15b47208 */ /* 0x000fe20005800000 */
[----:B------:R-:W-:Y:S06]  /*1cb0*/  @P2 BRA `(.L_x_212) ;  /* 0x0000000c00e82947 */ /* 0x000fec0003800000 */
[----:B------:R-:W-:Y:S02]  /*1cc0*/  ISETP.NE.U32.AND P2, PT, R42, RZ, PT ;  /* 0x000000ff2a00720c */ /* 0x000fe40003f45070 */
[----:B------:R-:W-:Y:S02]  /*1cd0*/  PRMT R18, R93, 0x7632, R18 ;  /* 0x000076325d127816 */ /* 0x000fe40000000012 */
[----:B------:R-:W-:-:S13]  /*1ce0*/  ISETP.NE.AND.EX P2, PT, R43, RZ, PT, P2 ;  /* 0x000000ff2b00720c */ /* 0x000fda0003f45320 */
[----:B------:R-:W-:Y:S05]  /*1cf0*/  @P2 BRA `(.L_x_213) ;  /* 0x0000000400cc2947 */ /* 0x000fea0003800000 */
        /* <DEDUP_REMOVED lines=8> */
[----:B------:R-:W-:Y:S01]  /*1d80*/  FADD.FTZ R35, R32, -R35 ;  /* 0x8000002320237221 */ /* 0x000fe20000010000 */
[----:B------:R-:W-:Y:S01]  /*1d90*/  FADD.FTZ R49, R46, -R49 ;  /* 0x800000312e317221 */ /* 0x000fe20000010000 */
[-CC-:B------:R-:W-:Y:S01]  /*1da0*/  FFMA.FTZ R31, R31, R178.reuse, R180.reuse ;  /* 0x000000b21f1f7223 */ /* 0x180fe200000100b4 */
[-CC-:B------:R-:W-:Y:S01]  /*1db0*/  FFMA.FTZ R47, R47, R178.reuse, R180.reuse ;  /* 0x000000b22f2f7223 */ /* 0x180fe200000100b4 */
[-CC-:B------:R-:W-:Y:S01]  /*1dc0*/  FFMA.FTZ R39, R39, R178.reuse, R180.reuse ;  /* 0x000000b227277223 */ /* 0x180fe200000100b4 */
[----:B------:R-:W-:Y:S01]  /*1dd0*/  FFMA.FTZ R0, R0, R178, R180 ;  /* 0x000000b200007223 */ /* 0x000fe200000100b4 */
[C---:B------:R-:W-:Y:S01]  /*1de0*/  FMUL.FTZ R49, R158.reuse, R49 ;  /* 0x000000319e317220 */ /* 0x040fe20000410000 */
[C---:B------:R-:W-:Y:S01]  /*1df0*/  FMUL.FTZ R35, R158.reuse, R35 ;  /* 0x000000239e237220 */ /* 0x040fe20000410000 */
[----:B------:R-:W-:Y:S01]  /*1e00*/  FMUL.FTZ R33, R158, R33 ;  /* 0x000000219e217220 */ /* 0x000fe20000410000 */
[----:B-----5:R-:W-:Y:S01]  /*1e10*/  ISETP.GE.U32.AND P2, PT, R50, RZ, PT ;  /* 0x000000ff3200720c */ /* 0x020fe20003f46070 */
[----:B------:R-:W-:Y:S01]  /*1e20*/  FADD.FTZ R37, R34, -R37 ;  /* 0x8000002522257221 */ /* 0x000fe20000010000 */
[----:B------:R-:W-:Y:S01]  /*1e30*/  FADD.FTZ R31, R28, -R31 ;  /* 0x8000001f1c1f7221 */ /* 0x000fe20000010000 */
[----:B------:R-:W-:Y:S01]  /*1e40*/  FADD.FTZ R47, R38, -R47 ;  /* 0x8000002f262f7221 */ /* 0x000fe20000010000 */
[----:B------:R-:W-:Y:S01]  /*1e50*/  FADD.FTZ R39, R36, -R39 ;  /* 0x8000002724277221 */ /* 0x000fe20000010000 */
[----:B------:R-:W-:Y:S01]  /*1e60*/  FADD.FTZ R29, R29, -R0 ;  /* 0x800000001d1d7221 */ /* 0x000fe20000010000 */
[----:B------:R-:W-:Y:S01]  /*1e70*/  FMUL.FTZ R49, R49, UR6 ;  /* 0x0000000631317c20 */ /* 0x000fe20008410000 */
[----:B------:R-:W-:Y:S01]  /*1e80*/  FMUL.FTZ R35, R35, UR6 ;  /* 0x0000000623237c20 */ /* 0x000fe20008410000 */
[----:B------:R-:W-:Y:S01]  /*1e90*/  FMUL.FTZ R33, R33, UR6 ;  /* 0x0000000621217c20 */ /* 0x000fe20008410000 */
[C---:B------:R-:W-:Y:S01]  /*1ea0*/  LOP3.LUT P5, RZ, R51.reuse, 0xff0000, RZ, 0xc0, !PT ;  /* 0x00ff000033ff7812 */ /* 0x040fe200078ac0ff */
[C---:B------:R-:W-:Y:S01]  /*1eb0*/  FMUL.FTZ R37, R158.reuse, R37 ;  /* 0x000000259e257220 */ /* 0x040fe20000410000 */
[C---:B------:R-:W-:Y:S01]  /*1ec0*/  LOP3.LUT P4, RZ, R51.reuse, 0xff, RZ, 0xc0, !PT ;  /* 0x000000ff33ff7812 */ /* 0x040fe2000788c0ff */
[C---:B------:R-:W-:Y:S01]  /*1ed0*/  FMUL.FTZ R47, R158.reuse, R47 ;  /* 0x0000002f9e2f7220 */ /* 0x040fe20000410000 */
[----:B------:R-:W-:Y:S01]  /*1ee0*/  ISETP.GE.U32.AND.EX P2, PT, R51, 0x1000000, PT, P2 ;  /* 0x010000003300780c */ /* 0x000fe20003f46120 */
[C---:B------:R-:W-:Y:S01]  /*1ef0*/  FMUL.FTZ R31, R158.reuse, R31 ;  /* 0x0000001f9e1f7220 */ /* 0x040fe20000410000 */
[C---:B------:R-:W-:Y:S01]  /*1f00*/  FMUL.FTZ R39, R158.reuse, R39 ;  /* 0x000000279e277220 */ /* 0x040fe20000410000 */
[----:B------:R-:W-:Y:S01]  /*1f10*/  FMUL.FTZ R29, R158, R29 ;  /* 0x0000001d9e1d7220 */ /* 0x000fe20000410000 */
[----:B------:R-:W-:Y:S01]  /*1f20*/  FSEL R20, R49, RZ, P2 ;  /* 0x000000ff31147208 */ /* 0x000fe20001000000 */
[----:B------:R-:W-:Y:S01]  /*1f30*/  FMUL.FTZ R47, R47, UR6 ;  /* 0x000000062f2f7c20 */ /* 0x000fe20008410000 */
[----:B------:R-:W-:Y:S01]  /*1f40*/  FSEL R19, R35, RZ, P5 ;  /* 0x000000ff23137208 */ /* 0x000fe20002800000 */
[----:B------:R-:W-:Y:S01]  /*1f50*/  FMUL.FTZ R31, R31, UR6 ;  /* 0x000000061f1f7c20 */ /* 0x000fe20008410000 */
[----:B------:R-:W-:Y:S01]  /*1f60*/  FSEL R18, R33, RZ, P4 ;  /* 0x000000ff21127208 */ /* 0x000fe20002000000 */
[----:B------:R-:W-:Y:S01]  /*1f70*/  FMUL.FTZ R39, R39, UR6 ;  /* 0x0000000627277c20 */ /* 0x000fe20008410000 */
[----:B------:R-:W-:Y:S01]  /*1f80*/  FMUL.FTZ R29, R29, UR6 ;  /* 0x000000061d1d7c20 */ /* 0x000fe20008410000 */
[----:B------:R-:W-:Y:S01]  /*1f90*/  FMUL.FTZ R37, R37, UR6 ;  /* 0x0000000625257c20 */ /* 0x000fe20008410000 */
[----:B------:R-:W-:-:S02]  /*1fa0*/  LOP3.LUT P3, RZ, R51, 0xff00, RZ, 0xc0, !PT ;  /* 0x0000ff0033ff7812 */ /* 0x000fc4000786c0ff */
        /* <DEDUP_REMOVED lines=14> */
.L_x_214:
        /* <DEDUP_REMOVED lines=8> */
[C---:B------:R-:W-:Y:S01]  /*2110*/  FMUL.FTZ R11, R158.reuse, R35 ;  /* 0x000000239e0b7220 */ /* 0x040fe20000410000 */
[----:B------:R-:W-:Y:S01]  /*2120*/  FMUL.FTZ R10, R158, R33 ;  /* 0x000000219e0a7220 */ /* 0x000fe20000410000 */
[-CC-:B------:R-:W-:Y:S01]  /*2130*/  FFMA.FTZ R37, R37, R178.reuse, R180.reuse ;  /* 0x000000b225257223 */ /* 0x180fe200000100b4 */
[-CC-:B------:R-:W-:Y:S01]  /*2140*/  FFMA.FTZ R47, R47, R178.reuse, R180.reuse ;  /* 0x000000b22f2f7223 */ /* 0x180fe200000100b4 */
[----:B------:R-:W-:Y:S01]  /*2150*/  FMUL.FTZ R9, R11, UR6 ;  /* 0x000000060b097c20 */ /* 0x000fe20008410000 */
[----:B------:R-:W-:Y:S01]  /*2160*/  FFMA.FTZ R0, R0, R178, R180 ;  /* 0x000000b200007223 */ /* 0x000fe200000100b4 */
[C---:B-----5:R-:W-:Y:S01]  /*2170*/  LOP3.LUT P5, RZ, R51.reuse, 0xff0000, RZ, 0xc0, !PT ;  /* 0x00ff000033ff7812 */ /* 0x060fe200078ac0ff */
[----:B------:R-:W-:Y:S01]  /*2180*/  FMUL.FTZ R16, R158, R49 ;  /* 0x000000319e107220 */ /* 0x000fe20000410000 */
[----:B------:R-:W-:Y:S01]  /*2190*/  ISETP.GE.U32.AND P2, PT, R50, RZ, PT ;  /* 0x000000ff3200720c */ /* 0x000fe20003f46070 */
[----:B------:R-:W-:Y:S01]  /*21a0*/  FMUL.FTZ R8, R10, UR6 ;  /* 0x000000060a087c20 */ /* 0x000fe20008410000 */
[----:B------:R-:W-:Y:S01]  /*21b0*/  FADD.FTZ R31, R28, -R31 ;  /* 0x8000001f1c1f7221 */ /* 0x000fe20000010000 */
[----:B------:R-:W-:Y:S01]  /*21c0*/  FADD.FTZ R39, R36, -R39 ;  /* 0x8000002724277221 */ /* 0x000fe20000010000 */
[----:B------:R-:W-:Y:S01]  /*21d0*/  LOP3.LUT P4, RZ, R51, 0xff, RZ, 0xc0, !PT ;  /* 0x000000ff33ff7812 */ /* 0x000fe2000788c0ff */
[----:B------:R-:W-:Y:S01]  /*21e0*/  FADD.FTZ R37, R34, -R37 ;  /* 0x8000002522257221 */ /* 0x000fe20000010000 */
[----:B------:R-:W-:Y:S01]  /*21f0*/  FADD.FTZ R47, R38, -R47 ;  /* 0x8000002f262f7221 */ /* 0x000fe20000010000 */
[----:B------:R-:W-:Y:S01]  /*2200*/  FADD.FTZ R29, R29, -R0 ;  /* 0x800000001d1d7221 */ /* 0x000fe20000010000 */
[----:B------:R-:W-:Y:S01]  /*2210*/  FMUL.FTZ R17, R16, UR6 ;  /* 0x0000000610117c20 */ /* 0x000fe20008410000 */
[----:B------:R-:W-:Y:S01]  /*2220*/  FSEL R19, R9, RZ, P5 ;  /* 0x000000ff09137208 */ /* 0x000fe20002800000 */
[C---:B------:R-:W-:Y:S01]  /*2230*/  FMUL.FTZ R9, R158.reuse, R31 ;  /* 0x0000001f9e097220 */ /* 0x040fe20000410000 */
[----:B------:R-:W-:Y:S01]  /*2240*/  ISETP.GE.U32.AND.EX P2, PT, R51, 0x1000000, PT, P2 ;  /* 0x010000003300780c */ /* 0x000fe20003f46120 */
[----:B------:R-:W-:Y:S01]  /*2250*/  FMUL.FTZ R0, R158, R39 ;  /* 0x000000279e007220 */ /* 0x000fe20000410000 */
[----:B------:R-:W-:Y:S01]  /*2260*/  FSEL R18, R8, RZ, P4 ;  /* 0x000000ff08127208 */ /* 0x000fe20002000000 */
[C---:B------:R-:W-:Y:S01]  /*2270*/  FMUL.FTZ R47, R158.reuse, R47 ;  /* 0x0000002f9e2f7220 */ /* 0x040fe20000410000 */
[C---:B------:R-:W-:Y:S01]  /*2280*/  FMUL.FTZ R37, R158.reuse, R37 ;  /* 0x000000259e257220 */ /* 0x040fe20000410000 */
[----:B------:R-:W-:Y:S01]  /*2290*/  FMUL.FTZ R8, R158, R29 ;  /* 0x0000001d9e087220 */ /* 0x000fe20000410000 */
[----:B------:R-:W-:Y:S01]  /*22a0*/  F2FP.BF16.F32.PACK_AB R11, R16, R11 ;  /* 0x0000000b100b723e */ /* 0x000fe200000010ff */
[----:B------:R-:W-:Y:S01]  /*22b0*/  FMUL.FTZ R16, R9, UR6 ;  /* 0x0000000609107c20 */ /* 0x000fe20008410000 */
[----:B------:R-:W-:Y:S01]  /*22c0*/  FSEL R20, R17, RZ, P2 ;  /* 0x000000ff11147208 */ /* 0x000fe20001000000 */
[C---:B------:R-:W-:Y:S01]  /*22d0*/  FMUL.FTZ R17, R0.reuse, UR6 ;  /* 0x0000000600117c20 */ /* 0x040fe20008410000 */
[----:B------:R-:W-:Y:S01]  /*22e0*/  F2FP.BF16.F32.PACK_AB R9, R0, R9 ;  /* 0x000000090009723e */ /* 0x000fe200000010ff */
[----:B------:R-:W-:Y:S01]  /*22f0*/  FMUL.FTZ R0, R8, UR6 ;  /* 0x0000000608007c20 */ /* 0x000fe20008410000 */
[C---:B------:R-:W-:Y:S01]  /*2300*/  F2FP.BF16.F32.PACK_AB R10, R47.reuse, R10 ;  /* 0x0000000a2f0a723e */ /* 0x040fe200000010ff */
[----:B------:R-:W-:Y:S01]  /*2310*/  FMUL.FTZ R47, R47, UR6 ;  /* 0x000000062f2f7c20 */ /* 0x000fe20008410000 */
[C---:B------:R-:W-:Y:S01]  /*2320*/  F2FP.BF16.F32.PACK_AB R8, R37.reuse, R8 ;  /* 0x000000082508723e */ /* 0x040fe200000010ff */
[----:B------:R-:W-:Y:S01]  /*2330*/  FMUL.FTZ R37, R37, UR6 ;  /* 0x0000000625257c20 */ /* 0x000fe20008410000 */
[----:B------:R-:W-:-:S02]  /*2340*/  LOP3.LUT P6, RZ, R50, 0xff0000, RZ, 0xc0, !PT ;  /* 0x00ff000032ff7812 */ /* 0x000fc400078cc0ff */
[C---:B------:R-:W-:Y:S02]  /*2350*/  LOP3.LUT P2, RZ, R50.reuse, 0xff000000, RZ, 0xc0, !PT ;  /* 0xff00000032ff7812 */ /* 0x040fe4000784c0ff */
[----:B------:R-:W-:Y:S02]  /*2360*/  LOP3.LUT P3, RZ, R51, 0xff00, RZ, 0xc0, !PT ;  /* 0x0000ff0033ff7812 */ /* 0x000fe4000786c0ff */
        /* <DEDUP_REMOVED lines=12> */
.L_x_213:
[----:B------:R-:W-:-:S04]  /*2430*/  UISETP.NE.U32.AND UP0, UPT, UR4, URZ, UPT ;  /* 0x000000ff0400728c */ /* 0x000fc8000bf05070 */
[----:B------:R-:W-:-:S09]  /*2440*/  UISETP.NE.AND.EX UP0, UPT, UR5, URZ, UPT, UP0 ;  /* 0x000000ff0500728c */ /* 0x000fd2000bf05300 */
[----:B------:R-:W-:Y:S05]  /*2450*/  BRA.U UP0, `(.L_x_216) ;  /* 0x0000000100f87547 */ /* 0x000fea000b800000 */
[-CC-:B------:R-:W-:Y:S01]  /*2460*/  FFMA.FTZ R35, R35, R178.reuse, R180.reuse ;  /* 0x000000b223237223 */ /* 0x180fe200000100b4 */
[-CC-:B------:R-:W-:Y:S01]  /*2470*/  FFMA.FTZ R49, R49, R178.reuse, R180.reuse ;  /* 0x000000b231317223 */ /* 0x180fe200000100b4 */
[--C-:B------:R-:W-:Y:S01]  /*2480*/  FFMA.FTZ R33, R33, R178, R180.reuse ;  /* 0x000000b221217223 */ /* 0x100fe200000100b4 */
[----:B------:R-:W-:Y:S01]  /*2490*/  SHF.L.U32 R21, R95, 0x10, RZ ;  /* 0x000000105f157819 */ /* 0x000fe200000006ff */
[----:B------:R-:W-:Y:S01]  /*24a0*/  FADD.FTZ R32, R32, -R35 ;  /* 0x8000002320207221 */ /* 0x000fe20000010000 */
[----:B0-----:R-:W-:Y:S01]  /*24b0*/  IMAD.U32 R23, R19, 0x10000, RZ ;  /* 0x0001000013177824 */ /* 0x001fe200078e00ff */
[----:B------:R-:W-:Y:S01]  /*24c0*/  SHF.L.U32 R19, R94, 0x10, RZ ;  /* 0x000000105e137819 */ /* 0x000fe200000006ff */
[----:B------:R-:W-:Y:S01]  /*24d0*/  FADD.FTZ R49, R46, -R49 ;  /* 0x800000312e317221 */ /* 0x000fe20000010000 */
[----:B------:R-:W-:Y:S01]  /*24e0*/  FADD.FTZ R30, R30, -R33 ;  /* 0x800000211e1e7221 */ /* 0x000fe20000010000 */
[----:B------:R-:W-:Y:S01]  /*24f0*/  FFMA.FTZ R21, R158, R32, R21 ;  /* 0x000000209e157223 */ /* 0x000fe20000010015 */
[----:B-----5:R-:W-:Y:S01]  /*2500*/  ISETP.GE.U32.AND P2, PT, R50, RZ, PT ;  /* 0x000000ff3200720c */ /* 0x020fe20003f46070 */
[C---:B------:R-:W-:Y:S01]  /*2510*/  FFMA.FTZ R23, R158.reuse, R49, R23 ;  /* 0x000000319e177223 */ /* 0x040fe20000010017 */
[----:B------:R-:W-:Y:S01]  /*2520*/  FFMA.FTZ R19, R158, R30, R19 ;  /* 0x0000001e9e137223 */ /* 0x000fe20000010013 */
[----:B------:R-:W-:Y:S01]  /*2530*/  FMUL.FTZ R21, R21, UR6 ;  /* 0x0000000615157c20 */ /* 0x000fe20008410000 */
[----:B------:R-:W-:Y:S01]  /*2540*/  LOP3.LUT P5, RZ, R51, 0xff0000, RZ, 0xc0, !PT ;  /* 0x00ff000033ff7812 */ /* 0x000fe200078ac0ff */
[----:B------:R-:W-:Y:S01]  /*2550*/  FMUL.FTZ R23, R23, UR6 ;  /* 0x0000000617177c20 */ /* 0x000fe20008410000 */
[----:B------:R-:W-:Y:S01]  /*2560*/  FMUL.FTZ R19, R19, UR6 ;  /* 0x0000000613137c20 */ /* 0x000fe20008410000 */
[----:B------:R-:W-:Y:S01]  /*2570*/  LOP3.LUT P4, RZ, R51, 0xff, RZ, 0xc0, !PT ;  /* 0x000000ff33ff7812 */ /* 0x000fe2000788c0ff */
[-CC-:B------:R-:W-:Y:S01]  /*2580*/  FFMA.FTZ R31, R31, R178.reuse, R180.reuse ;  /* 0x000000b21f1f7223 */ /* 0x180fe200000100b4 */
[----:B------:R-:W-:Y:S01]  /*2590*/  ISETP.GE.U32.AND.EX P2, PT, R51, 0x1000000, PT, P2 ;  /* 0x010000003300780c */ /* 0x000fe20003f46120 */
[-CC-:B------:R-:W-:Y:S01]  /*25a0*/  FFMA.FTZ R37, R37, R178.reuse, R180.reuse ;  /* 0x000000b225257223 */ /* 0x180fe200000100b4 */
[-CC-:B------:R-:W-:Y:S01]  /*25b0*/  FFMA.FTZ R39, R39, R178.reuse, R180.reuse ;  /* 0x000000b227277223 */ /* 0x180fe200000100b4 */
[-CC-:B------:R-:W-:Y:S01]  /*25c0*/  FFMA.FTZ R47, R47, R178.reuse, R180.reuse ;  /* 0x000000b22f2f7223 */ /* 0x180fe200000100b4 */
[----:B------:R-:W-:Y:S01]  /*25d0*/  FFMA.FTZ R0, R0, R178, R180 ;  /* 0x000000b200007223 */ /* 0x000fe200000100b4 */
[----:B------:R-:W-:Y:S01]  /*25e0*/  FSEL R22, R21, RZ, P5 ;  /* 0x000000ff15167208 */ /* 0x000fe20002800000 */
[----:B------:R-:W-:Y:S01]  /*25f0*/  FADD.FTZ R28, R28, -R31 ;  /* 0x8000001f1c1c7221 */ /* 0x000fe20000010000 */
[----:B------:R-:W-:Y:S01]  /*2600*/  SHF.L.U32 R25, R17, 0x10, RZ ;  /* 0x0000001011197819 */ /* 0x000fe200000006ff */
[----:B------:R-:W-:Y:S01]  /*2610*/  FADD.FTZ R37, R34, -R37 ;  /* 0x8000002522257221 */ /* 0x000fe20000010000 */
[----:B------:R-:W-:Y:S01]  /*2620*/  SHF.L.U32 R21, R93, 0x10, RZ ;  /* 0x000000105d157819 */ /* 0x000fe200000006ff */
[----:B------:R-:W-:Y:S01]  /*2630*/  FADD.FTZ R36, R36, -R39 ;  /* 0x8000002724247221 */ /* 0x000fe20000010000 */
[----:B------:R-:W-:Y:S01]  /*2640*/  FSEL R27, R23, RZ, P2 ;  /* 0x000000ff171b7208 */ /* 0x000fe20001000000 */
[----:B------:R-:W-:Y:S01]  /*2650*/  FADD.FTZ R38, R38, -R47 ;  /* 0x8000002f26267221 */ /* 0x000fe20000010000 */
[----:B------:R-:W-:Y:S01]  /*2660*/  FSEL R20, R19, RZ, P4 ;  /* 0x000000ff13147208 */ /* 0x000fe20002000000 */
[----:B------:R-:W-:Y:S01]  /*2670*/  FADD.FTZ R0, R29, -R0 ;  /* 0x800000001d007221 */ /* 0x000fe20000010000 */
[----:B------:R-:W-:Y:S01]  /*2680*/  SHF.L.U32 R17, R92, 0x10, RZ ;  /* 0x000000105c117819 */ /* 0x000fe200000006ff */
[----:B------:R-:W-:-:S02]  /*2690*/  IMAD.U32 R19, R16, 0x10000, RZ ;  /* 0x0001000010137824 */ /* 0x000fc400078e00ff */
[----:B------:R-:W-:Y:S01]  /*26a0*/  FFMA.FTZ R21, R158, R28, R21 ;  /* 0x0000001c9e157223 */ /* 0x000fe20000010015 */
[----:B------:R-:W-:Y:S02]  /*26b0*/  IMAD.U32 R23, R18, 0x10000, RZ ;  /* 0x0001000012177824 */ /* 0x000fe400078e00ff */
[C---:B------:R-:W-:Y:S01]  /*26c0*/  FFMA.FTZ R25, R158.reuse, R38, R25 ;  /* 0x000000269e197223 */ /* 0x040fe20000010019 */
[C---:B------:R-:W-:Y:S01]  /*26d0*/  FFMA.FTZ R19, R158.reuse, R37, R19 ;  /* 0x000000259e137223 */ /* 0x040fe20000010013 */
[C---:B------:R-:W-:Y:S01]  /*26e0*/  FFMA.FTZ R17, R158.reuse, R0, R17 ;  /* 0x000000009e117223 */ /* 0x040fe20000010011 */
[----:B------:R-:W-:Y:S01]  /*26f0*/  FFMA.FTZ R23, R158, R36, R23 ;  /* 0x000000249e177223 */ /* 0x000fe20000010017 */
[----:B------:R-:W-:Y:S01]  /*2700*/  FMUL.FTZ R21, R21, UR6 ;  /* 0x0000000615157c20 */ /* 0x000fe20008410000 */
[----:B------:R-:W-:Y:S01]  /*2710*/  LOP3.LUT P6, RZ, R50, 0xff0000, RZ, 0xc0, !PT ;  /* 0x00ff000032ff7812 */ /* 0x000fe200078cc0ff */
[----:B------:R-:W-:Y:S01]  /*2720*/  FMUL.FTZ R25, R25, UR6 ;  /* 0x0000000619197c20 */ /* 0x000fe20008410000 */
[----:B------:R-:W-:Y:S01]  /*2730*/  FMUL.FTZ R23, R23, UR6 ;  /* 0x0000000617177c20 */ /* 0x000fe20008410000 */
[----:B------:R-:W-:Y:S01]  /*2740*/  FMUL.FTZ R17, R17, UR6 ;  /* 0x0000000611117c20 */ /* 0x000fe20008410000 */
[----:B------:R-:W-:Y:S01]  /*2750*/  FMUL.FTZ R19, R19, UR6 ;  /* 0x0000000613137c20 */ /* 0x000fe20008410000 */
[----:B------:R-:W-:-:S02]  /*2760*/  LOP3.LUT P3, RZ, R51, 0xff00, RZ, 0xc0, !PT ;  /* 0x0000ff0033ff7812 */ /* 0x000fc4000786c0ff */
[C---:B------:R-:W-:Y:S02]  /*2770*/  LOP3.LUT P2, RZ, R50.reuse, 0xff000000, RZ, 0xc0, !PT ;  /* 0xff00000032ff7812 */ /* 0x040fe4000784c0ff */
[C---:B------:R-:W-:Y:S02]  /*2780*/  LOP3.LUT P5, RZ, R50.reuse, 0xff, RZ, 0xc0, !PT ;  /* 0x000000ff32ff7812 */ /* 0x040fe400078ac0ff */
[----:B------:R-:W-:Y:S02]  /*2790*/  LOP3.LUT P4, RZ, R50, 0xff00, RZ, 0xc0, !PT ;  /* 0x0000ff0032ff7812 */ /* 0x000fe4000788c0ff */
[----:B------:R-:W-:Y:S02]  /*27a0*/  FSEL R0, R21, RZ, P6 ;  /* 0x000000ff15007208 */ /* 0x000fe40003000000 */
        /* <DEDUP_REMOVED lines=9> */
.L_x_216:
[-CC-:B------:R-:W-:Y:S01]  /*2840*/  FFMA.FTZ R35, R35, R178.reuse, R180.reuse ;  /* 0x000000b223237223 */ /* 0x180fe200000100b4 */
[-CC-:B------:R-:W-:Y:S01]  /*2850*/  FFMA.FTZ R49, R49, R178.reuse, R180.reuse ;  /* 0x000000b231317223 */ /* 0x180fe200000100b4 */
[-C--:B------:R-:W-:Y:S01]  /*2860*/  FFMA.FTZ R33, R33, R178.reuse, R180 ;  /* 0x000000b221217223 */ /* 0x080fe200000100b4 */
[----:B------:R-:W-:Y:S01]  /*2870*/  SHF.L.U32 R19, R19, 0x10, RZ ;  /* 0x0000001013137819 */ /* 0x000fe200000006ff */
[----:B------:R-:W-:Y:S01]  /*2880*/  FADD.FTZ R35, R32, -R35 ;  /* 0x8000002320237221 */ /* 0x000fe20000010000 */
[----:B------:R-:W-:Y:S01]  /*2890*/  IMAD.U32 R10, R95, 0x10000, RZ ;  /* 0x000100005f0a7824 */ /* 0x000fe200078e00ff */
[----:B------:R-:W-:Y:S01]  /*28a0*/  SHF.L.U32 R8, R94, 0x10, RZ ;  /* 0x000000105e087819 */ /* 0x000fe200000006ff */
[----:B------:R-:W-:Y:S01]  /*28b0*/  FADD.FTZ R49, R46, -R49 ;  /* 0x800000312e317221 */ /* 0x000fe20000010000 */
[----:B------:R-:W-:Y:S01]  /*28c0*/  FADD.FTZ R33, R30, -R33 ;  /* 0x800000211e217221 */ /* 0x000fe20000010000 */
[----:B------:R-:W-:Y:S01]  /*28d0*/  FFMA.FTZ R11, R158, R35, R10 ;  /* 0x000000239e0b7223 */ /* 0x000fe2000001000a */
[----:B-----5:R-:W-:Y:S01]  /*28e0*/  ISETP.GE.U32.AND P2, PT, R50, RZ, PT ;  /* 0x000000ff3200720c */ /* 0x020fe20003f46070 */
[C---:B0-----:R-:W-:Y:S01]  /*28f0*/  FFMA.FTZ R22, R158.reuse, R49, R19 ;  /* 0x000000319e167223 */ /* 0x041fe20000010013 */
[----:B------:R-:W-:Y:S01]  /*2900*/  FFMA.FTZ R10, R158, R33, R8 ;  /* 0x000000219e0a7223 */ /* 0x000fe20000010008 */
[----:B------:R-:W-:Y:S01]  /*2910*/  LOP3.LUT P4, RZ, R51, 0xff, RZ, 0xc0, !PT ;  /* 0x000000ff33ff7812 */ /* 0x000fe2000788c0ff */
[----:B------:R-:W-:Y:S01]  /*2920*/  FMUL.FTZ R9, R11, UR6 ;  /* 0x000000060b097c20 */ /* 0x000fe20008410000 */
[----:B------:R-:W-:Y:S01]  /*2930*/  FMUL.FTZ R19, R22, UR6 ;  /* 0x0000000616137c20 */ /* 0x000fe20008410000 */
[----:B------:R-:W-:Y:S01]  /*2940*/  FMUL.FTZ R8, R10, UR6 ;  /* 0x000000060a087c20 */ /* 0x000fe20008410000 */
[----:B------:R-:W-:Y:S01]  /*2950*/  ISETP.GE.U32.AND.EX P2, PT, R51, 0x1000000, PT, P2 ;  /* 0x010000003300780c */ /* 0x000fe20003f46120 */
[-CC-:B------:R-:W-:Y:S01]  /*2960*/  FFMA.FTZ R31, R31, R178.reuse, R180.reuse ;  /* 0x000000b21f1f7223 */ /* 0x180fe200000100b4 */
[----:B------:R-:W-:Y:S01]  /*2970*/  LOP3.LUT P5, RZ, R51, 0xff0000, RZ, 0xc0, !PT ;  /* 0x00ff000033ff7812 */ /* 0x000fe200078ac0ff */
[-CC-:B------:R-:W-:Y:S01]  /*2980*/  FFMA.FTZ R39, R39, R178.reuse, R180.reuse ;  /* 0x000000b227277223 */ /* 0x180fe200000100b4 */
[-CC-:B------:R-:W-:Y:S01]  /*2990*/  FFMA.FTZ R0, R0, R178.reuse, R180.reuse ;  /* 0x000000b200007223 */ /* 0x180fe200000100b4 */
[-CC-:B------:R-:W-:Y:S01]  /*29a0*/  FFMA.FTZ R37, R37, R178.reuse, R180.reuse ;  /* 0x000000b225257223 */ /* 0x180fe200000100b4 */
[----:B------:R-:W-:Y:S01]  /*29b0*/  FFMA.FTZ R47, R47, R178, R180 ;  /* 0x000000b22f2f7223 */ /* 0x000fe200000100b4 */
[----:B------:R-:W-:Y:S01]  /*29c0*/  FSEL R24, R19, RZ, P2 ;  /* 0x000000ff13187208 */ /* 0x000fe20001000000 */
[----:B------:R-:W-:Y:S01]  /*29d0*/  FADD.FTZ R31, R28, -R31 ;  /* 0x8000001f1c1f7221 */ /* 0x000fe20000010000 */
[----:B------:R-:W-:Y:S01]  /*29e0*/  FSEL R20, R8, RZ, P4 ;  /* 0x000000ff08147208 */ /* 0x000fe20002000000 */
[----:B------:R-:W-:Y:S01]  /*29f0*/  FADD.FTZ R39, R36, -R39 ;  /* 0x8000002724277221 */ /* 0x000fe20000010000 */
[----:B------:R-:W-:Y:S01]  /*2a00*/  FSEL R19, R9, RZ, P5 ;  /* 0x000000ff09137208 */ /* 0x000fe20002800000 */
[----:B------:R-:W-:Y:S01]  /*2a10*/  FADD.FTZ R29, R29, -R0 ;  /* 0x800000001d1d7221 */ /* 0x000fe20000010000 */
[----:B------:R-:W-:Y:S01]  /*2a20*/  SHF.L.U32 R18, R18, 0x10, RZ ;  /* 0x0000001012127819 */ /* 0x000fe200000006ff */
[----:B------:R-:W-:Y:S01]  /*2a30*/  FADD.FTZ R37, R34, -R37 ;  /* 0x8000002522257221 */ /* 0x000fe20000010000 */
[----:B------:R-:W-:Y:S01]  /*2a40*/  SHF.L.U32 R8, R93, 0x10, RZ ;  /* 0x000000105d087819 */ /* 0x000fe200000006ff */
        /* <DEDUP_REMOVED lines=10> */
[C---:B------:R-:W-:Y:S01]  /*2af0*/  F2FP.BF16.F32.PACK_AB R9, R39.reuse, R8 ;  /* 0x000000082709723e */ /* 0x040fe200000010ff */
[----:B------:R-:W-:Y:S01]  /*2b00*/  FMUL.FTZ R39, R39, UR6 ;  /* 0x0000000627277c20 */ /* 0x000fe20008410000 */
[C---:B------:R-:W-:Y:S01]  /*2b10*/  F2FP.BF16.F32.PACK_AB R10, R47.reuse, R10 ;  /* 0x0000000a2f0a723e */ /* 0x040fe200000010ff */
[----:B------:R-:W-:Y:S01]  /*2b20*/  FMUL.FTZ R47, R47, UR6 ;  /* 0x000000062f2f7c20 */ /* 0x000fe20008410000 */
[C---:B------:R-:W-:Y:S01]  /*2b30*/  F2FP.BF16.F32.PACK_AB R8, R37.reuse, R0 ;  /* 0x000000002508723e */ /* 0x040fe200000010ff */
        /* <DEDUP_REMOVED lines=15> */
[----:B------:R-:W-:Y:S02]  /*2c30*/  F2FP.BF16.F32.PACK_AB R17, R0, R17 ;  /* 0x000000110011723e */ /* 0x000fe400000010ff */
[----:B------:R-:W-:Y:S01]  /*2c40*/  F2FP.BF16.F32.PACK_AB R16, R37, R16 ;  /* 0x000000102510723e */ /* 0x000fe200000010ff */
[----:B------:R-:W-:Y:S06]  /*2c50*/  BRA `(.L_x_215) ;  /* 0x0000001400307947 */ /* 0x000fec0003800000 */
.L_x_212:
[----:B------:R-:W-:-:S04]  /*2c60*/  ISETP.NE.U32.AND P2, PT, R42, RZ, PT ;  /* 0x000000ff2a00720c */ /* 0x000fc80003f45070 */
        /* <DEDUP_REMOVED lines=12> */
[----:B-----5:R-:W-:Y:S01]  /*2d30*/  LOP3.LUT P3, RZ, R51, 0xff0000, RZ, 0xc0, !PT ;  /* 0x00ff000033ff7812 */ /* 0x020fe2000786c0ff */
[C---:B------:R-:W-:Y:S01]  /*2d40*/  FMUL.FTZ R35, R158.reuse, R35 ;  /* 0x000000239e237220 */ /* 0x040fe20000410000 */
[C---:B------:R-:W-:Y:S01]  /*2d50*/  FMUL.FTZ R47, R158.reuse, R47 ;  /* 0x0000002f9e2f7220 */ /* 0x040fe20000410000 */
[----:B------:R-:W-:Y:S01]  /*2d60*/  FMUL.FTZ R49, R158, R49 ;  /* 0x000000319e317220 */ /* 0x000fe20000410000 */
[----:B------:R-:W-:Y:S01]  /*2d70*/  FADD.FTZ R33, R30, -R33 ;  /* 0x800000211e217221 */ /* 0x000fe20000010000 */
[----:B------:R-:W-:Y:S01]  /*2d80*/  FMUL.FTZ R35, R35, UR6 ;  /* 0x0000000623237c20 */ /* 0x000fe20008410000 */
[----:B------:R-:W-:Y:S01]  /*2d90*/  ISETP.GE.U32.AND P2, PT, R50, RZ, PT ;  /* 0x000000ff3200720c */ /* 0x000fe20003f46070 */
[-CC-:B------:R-:W-:Y:S01]  /*2da0*/  FFMA.FTZ R31, R31, R178.reuse, R180.reuse ;  /* 0x000000b21f1f7223 */ /* 0x180fe200000100b4 */
[-CC-:B------:R-:W-:Y:S01]  /*2db0*/  FFMA.FTZ R39, R39, R178.reuse, R180.reuse ;  /* 0x000000b227277223 */ /* 0x180fe200000100b4 */
[----:B------:R-:W-:Y:S01]  /*2dc0*/  FMUL.FTZ R49, R49, UR6 ;  /* 0x0000000631317c20 */ /* 0x000fe20008410000 */
[----:B------:R-:W-:Y:S01]  /*2dd0*/  FSEL R19, R35, RZ, P3 ;  /* 0x000000ff23137208 */ /* 0x000fe20001800000 */
[----:B------:R-:W-:Y:S01]  /*2de0*/  FMUL.FTZ R47, R47, UR6 ;  /* 0x000000062f2f7c20 */ /* 0x000fe20008410000 */
[C---:B------:R-:W-:Y:S01]  /*2df0*/  ISETP.GE.U32.AND.EX P5, PT, R51.reuse, 0x1000000, PT, P2 ;  /* 0x010000003300780c */ /* 0x040fe20003fa6120 */
[----:B------:R-:W-:Y:S01]  /*2e00*/  FMUL.FTZ R33, R158, R33 ;  /* 0x000000219e217220 */ /* 0x000fe20000410000 */
[----:B------:R-:W-:Y:S01]  /*2e10*/  LOP3.LUT P3, RZ, R51, 0xff00, RZ, 0xc0, !PT ;  /* 0x0000ff0033ff7812 */ /* 0x000fe2000786c0ff */
[----:B------:R-:W-:Y:S01]  /*2e20*/  FADD.FTZ R31, R28, -R31 ;  /* 0x8000001f1c1f7221 */ /* 0x000fe20000010000 */
[----:B------:R-:W-:Y:S01]  /*2e30*/  ISETP.GE.U32.AND P2, PT, R2, RZ, PT ;  /* 0x000000ff0200720c */ /* 0x000fe20003f46070 */
[----:B------:R-:W-:Y:S01]  /*2e40*/  FADD.FTZ R39, R36, -R39 ;  /* 0x8000002724277221 */ /* 0x000fe20000010000 */
[-CC-:B------:R-:W-:Y:S01]  /*2e50*/  FFMA.FTZ R37, R37, R178.reuse, R180.reuse ;  /* 0x000000b225257223 */ /* 0x180fe200000100b4 */
[----:B------:R-:W-:Y:S01]  /*2e60*/  FFMA.FTZ R0, R0, R178, R180 ;  /* 0x000000b200007223 */ /* 0x000fe200000100b4 */
[----:B------:R-:W-:Y:S01]  /*2e70*/  FSEL R16, R49, RZ, P5 ;  /* 0x000000ff31107208 */ /* 0x000fe20002800000 */
[----:B------:R-:W-:Y:S01]  /*2e80*/  FMUL.FTZ R33, R33, UR6 ;  /* 0x0000000621217c20 */ /* 0x000fe20008410000 */
[----:B------:R-:W-:Y:S01]  /*2e90*/  FSEL R17, R47, RZ, P3 ;  /* 0x000000ff2f117208 */ /* 0x000fe20001800000 */
[C---:B------:R-:W-:Y:S01]  /*2ea0*/  FMUL.FTZ R31, R158.reuse, R31 ;  /* 0x0000001f9e1f7220 */ /* 0x040fe20000410000 */
[----:B------:R-:W-:Y:S01]  /*2eb0*/  LOP3.LUT P6, RZ, R3, 0xff0000, RZ, 0xc0, !PT ;  /* 0x00ff000003ff7812 */ /* 0x000fe200078cc0ff */
[----:B------:R-:W-:Y:S01]  /*2ec0*/  FMUL.FTZ R39, R158, R39 ;  /* 0x000000279e277220 */ /* 0x000fe20000410000 */
[----:B------:R-:W-:Y:S01]  /*2ed0*/  LOP3.LUT P4, RZ, R51, 0xff, RZ, 0xc0, !PT ;  /* 0x000000ff33ff7812 */ /* 0x000fe2000788c0ff */
[----:B------:R-:W-:Y:S01]  /*2ee0*/  FADD.FTZ R37, R34, -R37 ;  /* 0x8000002522257221 */ /* 0x000fe20000010000 */
[----:B------:R-:W-:Y:S01]  /*2ef0*/  LOP3.LUT P5, RZ, R3, 0xff, RZ, 0xc0, !PT ;  /* 0x000000ff03ff7812 */ /* 0x000fe200078ac0ff */
[----:B------:R-:W-:Y:S01]  /*2f00*/  FADD.FTZ R29, R29, -R0 ;  /* 0x800000001d1d7221 */ /* 0x000fe20000010000 */
[----:B------:R-:W-:Y:S01]  /*2f10*/  ISETP.GE.U32.AND.EX P2, PT, R3, 0x1000000, PT, P2 ;  /* 0x010000000300780c */ /* 0x000fe20003f46120 */
[----:B------:R-:W-:Y:S01]  /*2f20*/  FMUL.FTZ R31, R31, UR6 ;  /* 0x000000061f1f7c20 */ /* 0x000fe20008410000 */
[----:B------:R-:W-:Y:S01]  /*2f30*/  LOP3.LUT P3, RZ, R3, 0xff00, RZ, 0xc0, !PT ;  /* 0x0000ff0003ff7812 */ /* 0x000fe2000786c0ff */
[----:B------:R-:W-:Y:S01]  /*2f40*/  FMUL.FTZ R39, R39, UR6 ;  /* 0x0000000627277c20 */ /* 0x000fe20008410000 */
[----:B------:R-:W-:Y:S01]  /*2f50*/  FSEL R7, R35, RZ, P6 ;  /* 0x000000ff23077208 */ /* 0x000fe20003000000 */
[C---:B------:R-:W-:Y:S01]  /*2f60*/  FMUL.FTZ R37, R158.reuse, R37 ;  /* 0x000000259e257220 */ /* 0x040fe20000410000 */
[----:B------:R-:W-:Y:S01]  /*2f70*/  FSEL R4, R49, RZ, P2 ;  /* 0x000000ff31047208 */ /* 0x000fe20001000000 */
[----:B------:R-:W-:Y:S01]  /*2f80*/  FMUL.FTZ R29, R158, R29 ;  /* 0x0000001d9e1d7220 */ /* 0x000fe20000410000 */
[----:B------:R-:W-:Y:S01]  /*2f90*/  FSEL R18, R33, RZ, P4 ;  /* 0x000000ff21127208 */ /* 0x000fe20002000000 */
[----:B------:R-:W-:Y:S01]  /*2fa0*/  FMUL.FTZ R37, R37, UR6 ;  /* 0x0000000625257c20 */ /* 0x000fe20008410000 */
[----:B------:R-:W-:Y:S01]  /*2fb0*/  FSEL R6, R33, RZ, P5 ;  /* 0x000000ff21067208 */ /* 0x000fe20002800000 */
[----:B------:R-:W-:Y:S01]  /*2fc0*/  FMUL.FTZ R29, R29, UR6 ;  /* 0x000000061d1d7c20 */ /* 0x000fe20008410000 */
[----:B------:R-:W-:-:S02]  /*2fd0*/  FSEL R5, R47, RZ, P3 ;  /* 0x000000ff2f057208 */ /* 0x000fc40001800000 */
[C---:B------:R-:W-:Y:S02]  /*2fe0*/  LOP3.LUT P6, RZ, R50.reuse, 0xff0000, RZ, 0xc0, !PT ;  /* 0x00ff000032ff7812 */ /* 0x040fe400078cc0ff */
        /* <DEDUP_REMOVED lines=9> */
[C---:B------:R-:W-:Y:S02]  /*3080*/  LOP3.LUT P6, RZ, R2.reuse, 0xff000000, RZ, 0xc0, !PT ;  /* 0xff00000002ff7812 */ /* 0x040fe400078cc0ff */
[----:B------:R-:W-:-:S02]  /*3090*/  LOP3.LUT P3, RZ, R2, 0xff00, RZ, 0xc0, !PT ;  /* 0x0000ff0002ff7812 */ /* 0x000fc4000786c0ff */
[----:B------:R-:W-:Y:S02]  /*30a0*/  LOP3.LUT P2, RZ, R2, 0xff, RZ, 0xc0, !PT ;  /* 0x000000ff02ff7812 */ /* 0x000fe4000784c0ff */
[----:B------:R-:W-:Y:S02]  /*30b0*/  F2FP.BF16.F32.PACK_AB R7, R4, R7 ;  /* 0x000000070407723e */ /* 0x000fe400000010ff */
[----:B------:R-:W-:Y:S02]  /*30c0*/  F2FP.BF16.F32.PACK_AB R19, R16, R19 ;  /* 0x000000131013723e */ /* 0x000fe400000010ff */
[----:B------:R-:W-:Y:S02]  /*30d0*/  FSEL R0, R39, RZ, P6 ;  /* 0x000000ff27007208 */ /* 0x000fe40003000000 */
[C---:B0-----:R-:W-:Y:S02]  /*30e0*/  FSEL R23, R37.reuse, RZ, P4 ;  /* 0x000000ff25177208 */ /* 0x041fe40002000000 */
        /* <DEDUP_REMOVED lines=8> */
.L_x_218:
[-CC-:B------:R-:W-:Y:S01]  /*3170*/  FFMA.FTZ R35, R35, R178.reuse, R180.reuse ;  /* 0x000000b223237223 */ /* 0x180fe200000100b4 */
[-CC-:B------:R-:W-:Y:S01]  /*3180*/  FFMA.FTZ R33, R33, R178.reuse, R180.reuse ;  /* 0x000000b221217223 */ /* 0x180fe200000100b4 */
[-CC-:B------:R-:W-:Y:S01]  /*3190*/  FFMA.FTZ R49, R49, R178.reuse, R180.reuse ;  /* 0x000000b231317223 */ /* 0x180fe200000100b4 */
[-CC-:B------:R-:W-:Y:S01]  /*31a0*/  FFMA.FTZ R47, R47, R178.reuse, R180.reuse ;  /* 0x000000b22f2f7223 */ /* 0x180fe200000100b4 */
[----:B------:R-:W-:Y:S01]  /*31b0*/  FADD.FTZ R35, R32, -R35 ;  /* 0x8000002320237221 */ /* 0x000fe20000010000 */
[----:B------:R-:W-:Y:S01]  /*31c0*/  FADD.FTZ R33, R30, -R33 ;  /* 0x800000211e217221 */ /* 0x000fe20000010000 */
[----:B-----5:R-:W-:Y:S01]  /*31d0*/  LOP3.LUT P6, RZ, R51, 0xff0000, RZ, 0xc0, !PT ;  /* 0x00ff000033ff7812 */ /* 0x020fe200078cc0ff */
[----:B------:R-:W-:Y:S01]  /*31e0*/  FADD.FTZ R49, R46, -R49 ;  /* 0x800000312e317221 */ /* 0x000fe20000010000 */
[C---:B------:R-:W-:Y:S01]  /*31f0*/  FMUL.FTZ R11, R158.reuse, R35 ;  /* 0x000000239e0b7220 */ /* 0x040fe20000410000 */
[----:B------:R-:W-:Y:S01]  /*3200*/  LOP3.LUT P4, RZ, R3, 0xff0000, RZ, 0xc0, !PT ;  /* 0x00ff000003ff7812 */ /* 0x000fe2000788c0ff */
[----:B------:R-:W-:Y:S01]  /*3210*/  FMUL.FTZ R10, R158, R33 ;  /* 0x000000219e0a7220 */ /* 0x000fe20000410000 */
[----:B------:R-:W-:Y:S01]  /*3220*/  FADD.FTZ R47, R38, -R47 ;  /* 0x8000002f262f7221 */ /* 0x000fe20000010000 */
[----:B------:R-:W-:Y:S01]  /*3230*/  FMUL.FTZ R4, R11, UR6 ;  /* 0x000000060b047c20 */ /* 0x000fe20008410000 */
[----:B------:R-:W-:Y:S01]  /*3240*/  LOP3.LUT P5, RZ, R51, 0xff, RZ, 0xc0, !PT ;  /* 0x000000ff33ff7812 */ /* 0x000fe200078ac0ff */
[----:B------:R-:W-:Y:S01]  /*3250*/  FMUL.FTZ R8, R158, R49 ;  /* 0x000000319e087220 */ /* 0x000fe20000410000 */
[----:B------:R-:W-:Y:S01]  /*3260*/  ISETP.GE.U32.AND P2, PT, R50, RZ, PT ;  /* 0x000000ff3200720c */ /* 0x000fe20003f46070 */
[----:B------:R-:W-:Y:S01]  /*3270*/  FMUL.FTZ R47, R158, R47 ;  /* 0x0000002f9e2f7220 */ /* 0x000fe20000410000 */
[----:B------:R-:W-:Y:S01]  /*3280*/  FSEL R19, R4, RZ, P6 ;  /* 0x000000ff04137208 */ /* 0x000fe20003000000 */
[----:B------:R-:W-:Y:S01]  /*3290*/  FMUL.FTZ R5, R8, UR6 ;  /* 0x0000000608057c20 */ /* 0x000fe20008410000 */
[----:B------:R-:W-:Y:S01]  /*32a0*/  FSEL R7, R4, RZ, P4 ;  /* 0x000000ff04077208 */ /* 0x000fe20002000000 */
[----:B------:R-:W-:Y:S01]  /*32b0*/  FMUL.FTZ R4, R10, UR6 ;  /* 0x000000060a047c20 */ /* 0x000fe20008410000 */
[----:B------:R-:W-:Y:S01]  /*32c0*/  LOP3.LUT P6, RZ, R3, 0xff, RZ, 0xc0, !PT ;  /* 0x000000ff03ff7812 */ /* 0x000fe200078cc0ff */
[-CC-:B------:R-:W-:Y:S01]  /*32d0*/  FFMA.FTZ R31, R31, R178.reuse, R180.reuse ;  /* 0x000000b21f1f7223 */ /* 0x180fe200000100b4 */
[----:B------:R-:W-:Y:S01]  /*32e0*/  ISETP.GE.U32.AND P3, PT, R2, RZ, PT ;  /* 0x000000ff0200720c */ /* 0x000fe20003f66070 */
[-CC-:B------:R-:W-:Y:S01]  /*32f0*/  FFMA.FTZ R39, R39, R178.reuse, R180.reuse ;  /* 0x000000b227277223 */ /* 0x180fe200000100b4 */
[----:B------:R-:W-:Y:S01]  /*3300*/  FSEL R18, R4, RZ, P5 ;  /* 0x000000ff04127208 */ /* 0x000fe20002800000 */
[----:B------:R-:W-:Y:S01]  /*3310*/  FADD.FTZ R31, R28, -R31 ;  /* 0x8000001f1c1f7221 */ /* 0x000fe20000010000 */
[----:B------:R-:W-:Y:S01]  /*3320*/  FSEL R6, R4, RZ, P6 ;  /* 0x000000ff04067208 */ /* 0x000fe20003000000 */
[----:B------:R-:W-:Y:S01]  /*3330*/  FMUL.FTZ R4, R47, UR6 ;  /* 0x000000062f047c20 */ /* 0x000fe20008410000 */
[----:B------:R-:W-:Y:S01]  /*3340*/  ISETP.GE.U32.AND.EX P2, PT, R51, 0x1000000, PT, P2 ;  /* 0x010000003300780c */ /* 0x000fe20003f46120 */
[----:B------:R-:W-:Y:S01]  /*3350*/  FADD.FTZ R39, R36, -R39 ;  /* 0x8000002724277221 */ /* 0x000fe20000010000 */
[----:B------:R-:W-:Y:S01]  /*3360*/  ISETP.GE.U32.AND.EX P3, PT, R3, 0x1000000, PT, P3 ;  /* 0x010000000300780c */ /* 0x000fe20003f66130 */
[-CC-:B------:R-:W-:Y:S01]  /*3370*/  FFMA.FTZ R37, R37, R178.reuse, R180.reuse ;  /* 0x000000b225257223 */ /* 0x180fe200000100b4 */
[----:B------:R-:W-:Y:S01]  /*3380*/  LOP3.LUT P4, RZ, R51, 0xff00, RZ, 0xc0, !PT ;  /* 0x0000ff0033ff7812 */ /* 0x000fe2000788c0ff */
[----:B------:R-:W-:Y:S01]  /*3390*/  FFMA.FTZ R0, R0, R178, R180 ;  /* 0x000000b200007223 */ /* 0x000fe200000100b4 */
[C---:B------:R-:W-:Y:S01]  /*33a0*/  FSEL R16, R5.reuse, RZ, P2 ;  /* 0x000000ff05107208 */ /* 0x040fe20001000000 */
[----:B------:R-:W-:Y:S01]  /*33b0*/  FMUL.FTZ R9, R158, R31 ;  /* 0x0000001f9e097220 */ /* 0x000fe20000410000 */
[----:B------:R-:W-:Y:S01]  /*33c0*/  FSEL R20, R5, RZ, P3 ;  /* 0x000000ff05147208 */ /* 0x000fe20001800000 */
[----:B------:R-:W-:Y:S01]  /*33d0*/  FADD.FTZ R37, R34, -R37 ;  /* 0x8000002522257221 */ /* 0x000fe20000010000 */
[----:B------:R-:W-:Y:S01]  /*33e0*/  FSEL R5, R4, RZ, P4 ;  /* 0x000000ff04057208 */ /* 0x000fe20002000000 */
[----:B------:R-:W-:Y:S01]  /*33f0*/  FADD.FTZ R29, R29, -R0 ;  /* 0x800000001d1d7221 */ /* 0x000fe20000010000 */
[----:B------:R-:W-:Y:S01]  /*3400*/  LOP3.LUT P4, RZ, R3, 0xff00, RZ, 0xc0, !PT ;  /* 0x0000ff0003ff7812 */ /* 0x000fe2000788c0ff */
[----:B------:R-:W-:Y:S01]  /*3410*/  FMUL.FTZ R0, R9, UR6 ;  /* 0x0000000609007c20 */ /* 0x000fe20008410000 */
[----:B------:R-:W-:Y:S01]  /*3420*/  LOP3.LUT P2, RZ, R50, 0xff0000, RZ, 0xc0, !PT ;  /* 0x00ff000032ff7812 */ /* 0x000fe2000784c0ff */
[----:B------:R-:W-:Y:S01]  /*3430*/  FMUL.FTZ R29, R158, R29 ;  /* 0x0000001d9e1d7220 */ /* 0x000fe20000410000 */
[----:B------:R-:W-:Y:S01]  /*3440*/  FSEL R17, R4, RZ, P4 ;  /* 0x000000ff04117208 */ /* 0x000fe20002000000 */
[----:B------:R-:W-:Y:S01]  /*3450*/  FMUL.FTZ R4, R158, R39 ;  /* 0x000000279e047220 */ /* 0x000fe20000410000 */
[----:B------:R-:W-:Y:S01]  /*3460*/  F2FP.BF16.F32.PACK_AB R11, R8, R11 ;  /* 0x0000000b080b723e */ /* 0x000fe200000010ff */
[----:B------:R-:W-:Y:S01]  /*3470*/  FMUL.FTZ R8, R158, R37 ;  /* 0x000000259e087220 */ /* 0x000fe20000410000 */
[----:B------:R-:W-:-:S02]  /*3480*/  LOP3.LUT P4, RZ, R2, 0xff0000, RZ, 0xc0, !PT ;  /* 0x00ff000002ff7812 */ /* 0x000fc4000788c0ff */
[C---:B------:R-:W-:Y:S01]  /*3490*/  F2FP.BF16.F32.PACK_AB R9, R4.reuse, R9 ;  /* 0x000000090409723e */ /* 0x040fe200000010ff */
[----:B------:R-:W-:Y:S01]  /*34a0*/  FMUL.FTZ R4, R4, UR6 ;  /* 0x0000000604047c20 */ /* 0x000fe20008410000 */
[----:B------:R-:W-:Y:S02]  /*34b0*/  LOP3.LUT P3, RZ, R50, 0xff000000, RZ, 0xc0, !PT ;  /* 0xff00000032ff7812 */ /* 0x000fe4000786c0ff */
[----:B------:R-:W-:Y:S02]  /*34c0*/  F2FP.BF16.F32.PACK_AB R6, R17, R6 ;  /* 0x000000061106723e */ /* 0x000fe400000010ff */
[----:B------:R-:W-:Y:S02]  /*34d0*/  F2FP.BF16.F32.PACK_AB R18, R5, R18 ;  /* 0x000000120512723e */ /* 0x000fe400000010ff */
[C---:B------:R-:W-:Y:S02]  /*34e0*/  FSEL R17, R0.reuse, RZ, P2 ;  /* 0x000000ff00117208 */ /* 0x040fe40001000000 */
[----:B------:R-:W-:Y:S01]  /*34f0*/  FSEL R5, R0, RZ, P4 ;  /* 0x000000ff00057208 */ /* 0x000fe20002000000 */
[----:B------:R-:W-:Y:S01]  /*3500*/  FMUL.FTZ R0, R8, UR6 ;  /* 0x0000000608007c20 */ /* 0x000fe20008410000 */
[----:B------:R-:W-:-:S02]  /*3510*/  F2FP.BF16.F32.PACK_AB R7, R20, R7 ;  /* 0x000000071407723e */ /* 0x000fc400000010ff */
[----:B------:R-:W-:Y:S01]  /*3520*/  F2FP.BF16.F32.PACK_AB R8, R8, R29 ;  /* 0x0000001d0808723e */ /* 0x000fe200000010ff */
[----:B------:R-:W-:Y:S01]  /*3530*/  FMUL.FTZ R29, R29, UR6 ;  /* 0x000000061d1d7c20 */ /* 0x000fe20008410000 */
[----:B------:R-:W-:Y:S02]  /*3540*/  LOP3.LUT P2, RZ, R2, 0xff000000, RZ, 0xc0, !PT ;  /* 0xff00000002ff7812 */ /* 0x000fe4000784c0ff */
[----:B------:R-:W-:Y:S02]  /*3550*/  FSEL R20, R4, RZ, P3 ;  /* 0x000000ff04147208 */ /* 0x000fe40001800000 */
[C---:B------:R-:W-:Y:S02]  /*3560*/  LOP3.LUT P5, RZ, R50.reuse, 0xff00, RZ, 0xc0, !PT ;  /* 0x0000ff0032ff7812 */ /* 0x040fe400078ac0ff */
[----:B------:R-:W-:Y:S02]  /*3570*/  LOP3.LUT P6, RZ, R50, 0xff, RZ, 0xc0, !PT ;  /* 0x000000ff32ff7812 */ /* 0x000fe400078cc0ff */
[----:B------:R-:W-:-:S02]  /*3580*/  LOP3.LUT P4, RZ, R2, 0xff00, RZ, 0xc0, !PT ;  /* 0x0000ff0002ff7812 */ /* 0x000fc4000788c0ff */
[----:B------:R-:W-:Y:S02]  /*3590*/  LOP3.LUT P3, RZ, R2, 0xff, RZ, 0xc0, !PT ;  /* 0x000000ff02ff7812 */ /* 0x000fe4000786c0ff */
[----:B------:R-:W-:Y:S02]  /*35a0*/  F2FP.BF16.F32.PACK_AB R19, R16, R19 ;  /* 0x000000131013723e */ /* 0x000fe400000010ff */
[----:B0-----:R-:W-:Y:S02]  /*35b0*/  FSEL R22, R4, RZ, P2 ;  /* 0x000000ff04167208 */ /* 0x001fe40001000000 */
[C---:B------:R-:W-:Y:S02]  /*35c0*/  FSEL R21, R0.reuse, RZ, P5 ;  /* 0x000000ff00157208 */ /* 0x040fe40002800000 */
        /* <DEDUP_REMOVED lines=9> */
.L_x_217:
[----:B------:R-:W-:-:S04]  /*3660*/  UISETP.NE.U32.AND UP0, UPT, UR4, URZ, UPT ;  /* 0x000000ff0400728c */ /* 0x000fc8000bf05070 */
[----:B------:R-:W-:-:S09]  /*3670*/  UISETP.NE.AND.EX UP0, UPT, UR5, URZ, UPT, UP0 ;  /* 0x000000ff0500728c */ /* 0x000fd2000bf05300 */
[----:B------:R-:W-:Y:S05]  /*3680*/  BRA.U UP0, `(.L_x_219) ;  /* 0x00000005004c7547 */ /* 0x000fea000b800000 */
[-CC-:B------:R-:W-:Y:S01]  /*3690*/  FFMA.FTZ R49, R49, R178.reuse, R180.reuse ;  /* 0x000000b231317223 */ /* 0x180fe200000100b4 */
[-CC-:B------:R-:W-:Y:S01]  /*36a0*/  FFMA.FTZ R35, R35, R178.reuse, R180.reuse ;  /* 0x000000b223237223 */ /* 0x180fe200000100b4 */
[----:B------:R-:W-:Y:S01]  /*36b0*/  SHF.L.U32 R19, R19, 0x10, RZ ;  /* 0x0000001013137819 */ /* 0x000fe200000006ff */
[-CC-:B------:R-:W-:Y:S01]  /*36c0*/  FFMA.FTZ R33, R33, R178.reuse, R180.reuse ;  /* 0x000000b221217223 */ /* 0x180fe200000100b4 */
[----:B------:R-:W-:Y:S01]  /*36d0*/  FADD.FTZ R49, R46, -R49 ;  /* 0x800000312e317221 */ /* 0x000fe20000010000 */
[----:B-----5:R-:W-:Y:S01]  /*36e0*/  ISETP.GE.U32.AND P2, PT, R50, RZ, PT ;  /* 0x000000ff3200720c */ /* 0x020fe20003f46070 */
[----:B------:R-:W-:Y:S01]  /*36f0*/  FADD.FTZ R35, R32, -R35 ;  /* 0x8000002320237221 */ /* 0x000fe20000010000 */
[----:B------:R-:W-:Y:S01]  /*3700*/  SHF.L.U32 R6, R95, 0x10, RZ ;  /* 0x000000105f067819 */ /* 0x000fe200000006ff */
[----:B------:R-:W-:Y:S02]  /*3710*/  IMAD.U32 R4, R94, 0x10000, RZ ;  /* 0x000100005e047824 */ /* 0x000fe400078e00ff */
[----:B------:R-:W-:Y:S01]  /*3720*/  FADD.FTZ R33, R30, -R33 ;  /* 0x800000211e217221 */ /* 0x000fe20000010000 */
[----:B------:R-:W-:Y:S01]  /*3730*/  FFMA.FTZ R19, R158, R49, R19 ;  /* 0x000000319e137223 */ /* 0x000fe20000010013 */
[----:B------:R-:W-:Y:S01]  /*3740*/  ISETP.GE.U32.AND.EX P5, PT, R51, 0x1000000, PT, P2 ;  /* 0x010000003300780c */ /* 0x000fe20003fa6120 */
[-C--:B------:R-:W-:Y:S01]  /*3750*/  FFMA.FTZ R47, R47, R178.reuse, R180 ;  /* 0x000000b22f2f7223 */ /* 0x080fe200000100b4 */
[----:B------:R-:W-:Y:S01]  /*3760*/  ISETP.GE.U32.AND P2, PT, R2, RZ, PT ;  /* 0x000000ff0200720c */ /* 0x000fe20003f46070 */
[C---:B------:R-:W-:Y:S01]  /*3770*/  FFMA.FTZ R6, R158.reuse, R35, R6 ;  /* 0x000000239e067223 */ /* 0x040fe20000010006 */
[----:B------:R-:W-:Y:S01]  /*3780*/  FFMA.FTZ R4, R158, R33, R4 ;  /* 0x000000219e047223 */ /* 0x000fe20000010004 */
[----:B------:R-:W-:Y:S01]  /*3790*/  FMUL.FTZ R5, R19, UR6 ;  /* 0x0000000613057c20 */ /* 0x000fe20008410000 */
[----:B------:R-:W-:Y:S01]  /*37a0*/  SHF.L.U32 R17, R17, 0x10, RZ ;  /* 0x0000001011117819 */ /* 0x000fe200000006ff */
[----:B------:R-:W-:Y:S01]  /*37b0*/  FADD.FTZ R47, R38, -R47 ;  /* 0x8000002f262f7221 */ /* 0x000fe20000010000 */
[----:B------:R-:W-:Y:S01]  /*37c0*/  ISETP.GE.U32.AND.EX P2, PT, R3, 0x1000000, PT, P2 ;  /* 0x010000000300780c */ /* 0x000fe20003f46120 */
[-CC-:B------:R-:W-:Y:S01]  /*37d0*/  FFMA.FTZ R37, R37, R178.reuse, R180.reuse ;  /* 0x000000b225257223 */ /* 0x180fe200000100b4 */
[----:B------:R-:W-:Y:S01]  /*37e0*/  FMUL.FTZ R7, R6, UR6 ;  /* 0x0000000606077c20 */ /* 0x000fe20008410000 */
[----:B------:R-:W-:Y:S01]  /*37f0*/  FMUL.FTZ R6, R4, UR6 ;  /* 0x0000000604067c20 */ /* 0x000fe20008410000 */
[C---:B0-----:R-:W-:Y:S01]  /*3800*/  FSEL R22, R5.reuse, RZ, P5 ;  /* 0x000000ff05167208 */ /* 0x041fe20002800000 */
[----:B------:R-:W-:Y:S01]  /*3810*/  FFMA.FTZ R17, R158, R47, R17 ;  /* 0x0000002f9e117223 */ /* 0x000fe20000010011 */
[----:B------:R-:W-:Y:S01]  /*3820*/  FSEL R4, R5, RZ, P2 ;  /* 0x000000ff05047208 */ /* 0x000fe20001000000 */
[----:B------:R-:W-:Y:S01]  /*3830*/  FADD.FTZ R37, R34, -R37 ;  /* 0x8000002522257221 */ /* 0x000fe20000010000 */
[----:B------:R-:W-:Y:S01]  /*3840*/  LOP3.LUT P3, RZ, R51, 0xff0000, RZ, 0xc0, !PT ;  /* 0x00ff000033ff7812 */ /* 0x000fe2000786c0ff */
[-CC-:B------:R-:W-:Y:S01]  /*3850*/  FFMA.FTZ R31, R31, R178.reuse, R180.reuse ;  /* 0x000000b21f1f7223 */ /* 0x180fe200000100b4 */
[----:B------:R-:W-:Y:S01]  /*3860*/  SHF.L.U32 R5, R16, 0x10, RZ ;  /* 0x0000001010057819 */ /* 0x000fe200000006ff */
[-CC-:B------:R-:W-:Y:S01]  /*3870*/  FFMA.FTZ R39, R39, R178.reuse, R180.reuse ;  /* 0x000000b227277223 */ /* 0x180fe200000100b4 */
[----:B------:R-:W-:Y:S01]  /*3880*/  FFMA.FTZ R0, R0, R178, R180 ;  /* 0x000000b200007223 */ /* 0x000fe200000100b4 */
[----:B------:R-:W-:Y:S01]  /*3890*/  FSEL R19, R7, RZ, P3 ;  /* 0x000000ff07137208 */ /* 0x000fe20001800000 */
[----:B------:R-:W-:Y:S01]  /*38a0*/  FMUL.FTZ R17, R17, UR6 ;  /* 0x0000000611117c20 */ /* 0x000fe20008410000 */
[----:B------:R-:W-:Y:S01]  /*38b0*/  LOP3.LUT P3, RZ, R51, 0xff00, RZ, 0xc0, !PT ;  /* 0x0000ff0033ff7812 */ /* 0x000fe2000786c0ff */
[----:B------:R-:W-:Y:S01]  /*38c0*/  FFMA.FTZ R37, R158, R37, R5 ;  /* 0x000000259e257223 */ /* 0x000fe20000010005 */
[----:B------:R-:W-:Y:S01]  /*38d0*/  SHF.L.U32 R16, R93, 0x10, RZ ;  /* 0x000000105d107819 */ /* 0x000fe200000006ff */
[----:B------:R-:W-:Y:S01]  /*38e0*/  FADD.FTZ R31, R28, -R31 ;  /* 0x8000001f1c1f7221 */ /* 0x000fe20000010000 */
[----:B------:R-:W-:Y:S01]  /*38f0*/  FADD.FTZ R39, R36, -R39 ;  /* 0x8000002724277221 */ /* 0x000fe20000010000 */
[----:B------:R-:W-:-:S02]  /*3900*/  IMAD.U32 R5, R18, 0x10000, RZ ;  /* 0x0001000012057824 */ /* 0x000fc400078e00ff */
[----:B------:R-:W-:Y:S01]  /*3910*/  FADD.FTZ R29, R29, -R0 ;  /* 0x800000001d1d7221 */ /* 0x000fe20000010000 */
[----:B------:R-:W-:Y:S01]  /*3920*/  SHF.L.U32 R0, R92, 0x10, RZ ;  /* 0x000000105c007819 */ /* 0x000fe200000006ff */
[C---:B------:R-:W-:Y:S01]  /*3930*/  FFMA.FTZ R16, R158.reuse, R31, R16 ;  /* 0x0000001f9e107223 */ /* 0x040fe20000010010 */
[----:B------:R-:W-:Y:S01]  /*3940*/  LOP3.LUT P4, RZ, R51, 0xff, RZ, 0xc0, !PT ;  /* 0x000000ff33ff7812 */ /* 0x000fe2000788c0ff */
[C---:B------:R-:W-:Y:S01]  /*3950*/  FFMA.FTZ R5, R158.reuse, R39, R5 ;  /* 0x000000279e057223 */ /* 0x040fe20000010005 */
[----:B------:R-:W-:Y:S01]  /*3960*/  FSEL R21, R17, RZ, P3 ;  /* 0x000000ff11157208 */ /* 0x000fe20001800000 */
[----:B------:R-:W-:Y:S01]  /*3970*/  FFMA.FTZ R29, R158, R29, R0 ;  /* 0x0000001d9e1d7223 */ /* 0x000fe20000010000 */
[C---:B------:R-:W-:Y:S01]  /*3980*/  LOP3.LUT P6, RZ, R3.reuse, 0xff0000, RZ, 0xc0, !PT ;  /* 0x00ff000003ff7812 */ /* 0x040fe200078cc0ff */
[----:B------:R-:W-:Y:S01]  /*3990*/  FMUL.FTZ R16, R16, UR6 ;  /* 0x0000000610107c20 */ /* 0x000fe20008410000 */
[----:B------:R-:W-:Y:S01]  /*39a0*/  LOP3.LUT P5, RZ, R3, 0xff, RZ, 0xc0, !PT ;  /* 0x000000ff03ff7812 */ /* 0x000fe200078ac0ff */
[----:B------:R-:W-:Y:S01]  /*39b0*/  FMUL.FTZ R0, R5, UR6 ;  /* 0x0000000605007c20 */ /* 0x000fe20008410000 */
[----:B------:R-:W-:Y:S01]  /*39c0*/  LOP3.LUT P3, RZ, R3, 0xff00, RZ, 0xc0, !PT ;  /* 0x0000ff0003ff7812 */ /* 0x000fe2000786c0ff */
[----:B------:R-:W-:Y:S01]  /*39d0*/  FMUL.FTZ R37, R37, UR6 ;  /* 0x0000000625257c20 */ /* 0x000fe20008410000 */
[----:B------:R-:W-:Y:S01]  /*39e0*/  FSEL R20, R6, RZ, P4 ;  /* 0x000000ff06147208 */ /* 0x000fe20002000000 */
[----:B------:R-:W-:Y:S01]  /*39f0*/  FMUL.FTZ R29, R29, UR6 ;  /* 0x000000061d1d7c20 */ /* 0x000fe20008410000 */
[----:B------:R-:W-:-:S02]  /*3a00*/  FSEL R7, R7, RZ, P6 ;  /* 0x000000ff07077208 */ /* 0x000fc40003000000 */
[----:B------:R-:W-:Y:S02]  /*3a10*/  FSEL R6, R6, RZ, P5 ;  /* 0x000000ff06067208 */ /* 0x000fe40002800000 */
[----:B------:R-:W-:Y:S02]  /*3a20*/  FSEL R17, R17, RZ, P3 ;  /* 0x000000ff11117208 */ /* 0x000fe40001800000 */
[C---:B------:R-:W-:Y:S02]  /*3a30*/  LOP3.LUT P6, RZ, R50.reuse, 0xff0000, RZ, 0xc0, !PT ;  /* 0x00ff000032ff7812 */ /* 0x040fe400078cc0ff */
[----:B------:R-:W-:Y:S02]  /*3a40*/  LOP3.LUT P2, RZ, R50, 0xff000000, RZ, 0xc0, !PT ;  /* 0xff00000032ff7812 */ /* 0x000fe4000784c0ff */
[----:B------:R-:W-:Y:S02]  /*3a50*/  LOP3.LUT P3, RZ, R2, 0xff0000, RZ, 0xc0, !PT ;  /* 0x00ff000002ff7812 */ /* 0x000fe4000786c0ff */
[----:B------:R-:W-:-:S02]  /*3a60*/  F2FP.BF16.F32.PACK_AB R6, R17, R6 ;  /* 0x000000061106723e */ /* 0x000fc400000010ff */
[----:B------:R-:W-:Y:S02]  /*3a70*/  F2FP.BF16.F32.PACK_AB R18, R21, R20 ;  /* 0x000000141512723e */ /* 0x000fe400000010ff */
[C---:B------:R-:W-:Y:S02]  /*3a80*/  FSEL R20, R16.reuse, RZ, P6 ;  /* 0x000000ff10147208 */ /* 0x040fe40003000000 */
[----:B------:R-:W-:Y:S02]  /*3a90*/  FSEL R5, R16, RZ, P3 ;  /* 0x000000ff10057208 */ /* 0x000fe40001800000 */
[----:B------:R-:W-:Y:S02]  /*3aa0*/  FSEL R17, R0, RZ, P2 ;  /* 0x000000ff00117208 */ /* 0x000fe40001000000 */
[C---:B------:R-:W-:Y:S02]  /*3ab0*/  LOP3.LUT P4, RZ, R50.reuse, 0xff00, RZ, 0xc0, !PT ;  /* 0x0000ff0032ff7812 */ /* 0x040fe4000788c0ff */
[----:B------:R-:W-:-:S02]  /*3ac0*/  LOP3.LUT P5, RZ, R50, 0xff, RZ, 0xc0, !PT ;  /* 0x000000ff32ff7812 */ /* 0x000fc400078ac0ff */
[C---:B------:R-:W-:Y:S02]  /*3ad0*/  LOP3.LUT P6, RZ, R2.reuse, 0xff000000, RZ, 0xc0, !PT ;  /* 0xff00000002ff7812 */ /* 0x040fe400078cc0ff */
[C---:B------:R-:W-:Y:S02]  /*3ae0*/  LOP3.LUT P3, RZ, R2.reuse, 0xff00, RZ, 0xc0, !PT ;  /* 0x0000ff0002ff7812 */ /* 0x040fe4000786c0ff */
[----:B------:R-:W-:Y:S02]  /*3af0*/  LOP3.LUT P2, RZ, R2, 0xff, RZ, 0xc0, !PT ;  /* 0x000000ff02ff7812 */ /* 0x000fe4000784c0ff */
[----:B------:R-:W-:Y:S02]  /*3b00*/  F2FP.BF16.F32.PACK_AB R7, R4, R7 ;  /* 0x000000070407723e */ /* 0x000fe400000010ff */
[----:B------:R-:W-:Y:S02]  /*3b10*/  FSEL R0, R0, RZ, P6 ;  /* 0x000000ff00007208 */ /* 0x000fe40003000000 */
[----:B------:R-:W-:-:S02]  /*3b20*/  FSEL R23, R37, RZ, P4 ;  /* 0x000000ff25177208 */ /* 0x000fc40002000000 */
[----:B------:R-:W-:Y:S02]  /*3b30*/  FSEL R21, R37, RZ, P3 ;  /* 0x000000ff25157208 */ /* 0x000fe40001800000 */
[C---:B------:R-:W-:Y:S02]  /*3b40*/  FSEL R4, R29.reuse, RZ, P2 ;  /* 0x000000ff1d047208 */ /* 0x040fe40001000000 */
[----:B------:R-:W-:Y:S02]  /*3b50*/  FSEL R16, R29, RZ, P5 ;  /* 0x000000ff1d107208 */ /* 0x000fe40002800000 */
[----:B------:R-:W-:Y:S02]  /*3b60*/  F2FP.BF16.F32.PACK_AB R19, R22, R19 ;  /* 0x000000131613723e */ /* 0x000fe400000010ff */
[----:B------:R-:W-:Y:S02]  /*3b70*/  F2FP.BF16.F32.PACK_AB R5, R0, R5 ;  /* 0x000000050005723e */ /* 0x000fe400000010ff */
[----:B------:R-:W-:-:S02]  /*3b80*/  F2FP.BF16.F32.PACK_AB R17, R17, R20 ;  /* 0x000000141111723e */ /* 0x000fc400000010ff */
[----:B------:R-:W-:Y:S02]  /*3b90*/  F2FP.BF16.F32.PACK_AB R4, R21, R4 ;  /* 0x000000041504723e */ /* 0x000fe400000010ff */
[----:B------:R-:W-:Y:S01]  /*3ba0*/  F2FP.BF16.F32.PACK_AB R16, R23, R16 ;  /* 0x000000101710723e */ /* 0x000fe200000010ff */
[----:B------:R-:W-:Y:S06]  /*3bb0*/  BRA `(.L_x_215) ;  /* 0x0000000400587947 */ /* 0x000fec0003800000 */
.L_x_219:
[-CC-:B------:R-:W-:Y:S01]  /*3bc0*/  FFMA.FTZ R35, R35, R178.reuse, R180.reuse ;  /* 0x000000b223237223 */ /* 0x180fe200000100b4 */
[-CC-:B------:R-:W-:Y:S01]  /*3bd0*/  FFMA.FTZ R49, R49, R178.reuse, R180.reuse ;  /* 0x000000b231317223 */ /* 0x180fe200000100b4 */
[----:B------:R-:W-:Y:S01]  /*3be0*/  SHF.L.U32 R6, R95, 0x10, RZ ;  /* 0x000000105f067819 */ /* 0x000fe200000006ff */
[-C--:B------:R-:W-:Y:S01]  /*3bf0*/  FFMA.FTZ R33, R33, R178.reuse, R180 ;  /* 0x000000b221217223 */ /* 0x080fe200000100b4 */
[----:B------:R-:W-:Y:S01]  /*3c00*/  FADD.FTZ R35, R32, -R35 ;  /* 0x8000002320237221 */ /* 0x000fe20000010000 */
[----:B------:R-:W-:Y:S01]  /*3c10*/  FADD.FTZ R11, R46, -R49 ;  /* 0x800000312e0b7221 */ /* 0x000fe20000010000 */
[----:B------:R-:W-:Y:S01]  /*3c20*/  IMAD.U32 R5, R177, 0x10000, RZ ;  /* 0x00010000b1057824 */ /* 0x000fe200078e00ff */
[----:B------:R-:W-:Y:S01]  /*3c30*/  SHF.L.U32 R4, R94, 0x10, RZ ;  /* 0x000000105e047819 */ /* 0x000fe200000006ff */
[----:B0-----:R-:W-:Y:S01]  /*3c40*/  FFMA.FTZ R22, R158, R35, R6 ;  /* 0x000000239e167223 */ /* 0x001fe20000010006 */
[----:B------:R-:W-:Y:S01]  /*3c50*/  FADD.FTZ R33, R30, -R33 ;  /* 0x800000211e217221 */ /* 0x000fe20000010000 */
[----:B------:R-:W-:Y:S01]  /*3c60*/  FFMA.FTZ R11, R158, R11, R5 ;  /* 0x0000000b9e0b7223 */ /* 0x000fe20000010005 */
[----:B-----5:R-:W-:Y:S01]  /*3c70*/  LOP3.LUT P6, RZ, R51, 0xff0000, RZ, 0xc0, !PT ;  /* 0x00ff000033ff7812 */ /* 0x020fe200078cc0ff */
[----:B------:R-:W-:Y:S01]  /*3c80*/  FMUL.FTZ R5, R22, UR6 ;  /* 0x0000000616057c20 */ /* 0x000fe20008410000 */
[----:B------:R-:W-:Y:S01]  /*3c90*/  LOP3.LUT P4, RZ, R3, 0xff0000, RZ, 0xc0, !PT ;  /* 0x00ff000003ff7812 */ /* 0x000fe2000788c0ff */
[----:B------:R-:W-:Y:S01]  /*3ca0*/  FFMA.FTZ R10, R158, R33, R4 ;  /* 0x000000219e0a7223 */ /* 0x000fe20000010004 */
[----:B------:R-:W-:Y:S01]  /*3cb0*/  LOP3.LUT P5, RZ, R51, 0xff, RZ, 0xc0, !PT ;  /* 0x000000ff33ff7812 */ /* 0x000fe200078ac0ff */
[-CC-:B------:R-:W-:Y:S01]  /*3cc0*/  FFMA.FTZ R47, R47, R178.reuse, R180.reuse ;  /* 0x000000b22f2f7223 */ /* 0x180fe200000100b4 */
[C---:B------:R-:W-:Y:S01]  /*3cd0*/  FSEL R24, R5.reuse, RZ, P6 ;  /* 0x000000ff05187208 */ /* 0x040fe20003000000 */
[-CC-:B------:R-:W-:Y:S01]  /*3ce0*/  FFMA.FTZ R0, R0, R178.reuse, R180.reuse ;  /* 0x000000b200007223 */ /* 0x180fe200000100b4 */
[----:B------:R-:W-:Y:S01]  /*3cf0*/  FSEL R26, R5, RZ, P4 ;  /* 0x000000ff051a7208 */ /* 0x000fe20002000000 */
[----:B------:R-:W-:Y:S01]  /*3d00*/  FMUL.FTZ R5, R10, UR6 ;  /* 0x000000060a057c20 */ /* 0x000fe20008410000 */
[----:B------:R-:W-:Y:S01]  /*3d10*/  LOP3.LUT P6, RZ, R3, 0xff, RZ, 0xc0, !PT ;  /* 0x000000ff03ff7812 */ /* 0x000fe200078cc0ff */
[----:B------:R-:W-:Y:S01]  /*3d20*/  FADD.FTZ R47, R38, -R47 ;  /* 0x8000002f262f7221 */ /* 0x000fe20000010000 */
[-CC-:B------:R-:W-:Y:S01]  /*3d30*/  FFMA.FTZ R39, R39, R178.reuse, R180.reuse ;  /* 0x000000b227277223 */ /* 0x180fe200000100b4 */
[-CC-:B------:R-:W-:Y:S01]  /*3d40*/  FFMA.FTZ R37, R37, R178.reuse, R180.reuse ;  /* 0x000000b225257223 */ /* 0x180fe200000100b4 */
[----:B------:R-:W-:Y:S01]  /*3d50*/  FSEL R17, R5, RZ, P5 ;  /* 0x000000ff05117208 */ /* 0x000fe20002800000 */
[----:B------:R-:W-:Y:S01]  /*3d60*/  FFMA.FTZ R31, R31, R178, R180 ;  /* 0x000000b21f1f7223 */ /* 0x000fe200000100b4 */
[----:B------:R-:W-:Y:S01]  /*3d70*/  FSEL R21, R5, RZ, P6 ;  /* 0x000000ff05157208 */ /* 0x000fe20003000000 */
[----:B------:R-:W-:Y:S01]  /*3d80*/  IMAD.U32 R5, R20, 0x10000, RZ ;  /* 0x0001000014057824 */ /* 0x000fe200078e00ff */
[----:B------:R-:W-:Y:S01]  /*3d90*/  ISETP.GE.U32.AND P2, PT, R50, RZ, PT ;  /* 0x000000ff3200720c */ /* 0x000fe20003f46070 */
[----:B------:R-:W-:Y:S01]  /*3da0*/  FADD.FTZ R29, R29, -R0 ;  /* 0x800000001d1d7221 */ /* 0x000fe20000010000 */
[----:B------:R-:W-:Y:S01]  /*3db0*/  ISETP.GE.U32.AND P3, PT, R2, RZ, PT ;  /* 0x000000ff0200720c */ /* 0x000fe20003f66070 */
[----:B------:R-:W-:Y:S01]  /*3dc0*/  FFMA.FTZ R5, R158, R47, R5 ;  /* 0x0000002f9e057223 */ /* 0x000fe20000010005 */
[----:B------:R-:W-:Y:S01]  /*3dd0*/  SHF.L.U32 R18, R18, 0x10, RZ ;  /* 0x0000001012127819 */ /* 0x000fe200000006ff */
[----:B------:R-:W-:Y:S01]  /*3de0*/  FADD.FTZ R39, R36, -R39 ;  /* 0x8000002724277221 */ /* 0x000fe20000010000 */
[----:B------:R-:W-:Y:S01]  /*3df0*/  LOP3.LUT P4, RZ, R51, 0xff00, RZ, 0xc0, !PT ;  /* 0x0000ff0033ff7812 */ /* 0x000fe2000788c0ff */
[----:B------:R-:W-:Y:S01]  /*3e00*/  FMUL.FTZ R0, R5, UR6 ;  /* 0x0000000605007c20 */ /* 0x000fe20008410000 */
[----:B------:R-:W-:Y:S01]  /*3e10*/  SHF.L.U32 R9, R16, 0x10, RZ ;  /* 0x0000001010097819 */ /* 0x000fe200000006ff */
[----:B------:R-:W-:Y:S01]  /*3e20*/  FMUL.FTZ R4, R11, UR6 ;  /* 0x000000060b047c20 */ /* 0x000fe20008410000 */
[----:B------:R-:W-:Y:S01]  /*3e30*/  FADD.FTZ R37, R34, -R37 ;  /* 0x8000002522257221 */ /* 0x000fe20000010000 */
[----:B------:R-:W-:Y:S01]  /*3e40*/  SHF.L.U32 R6, R93, 0x10, RZ ;  /* 0x000000105d067819 */ /* 0x000fe200000006ff */
[----:B------:R-:W-:Y:S01]  /*3e50*/  FADD.FTZ R31, R28, -R31 ;  /* 0x8000001f1c1f7221 */ /* 0x000fe20000010000 */
[----:B------:R-:W-:Y:S01]  /*3e60*/  ISETP.GE.U32.AND.EX P2, PT, R51, 0x1000000, PT, P2 ;  /* 0x010000003300780c */ /* 0x000fe20003f46120 */
[C---:B------:R-:W-:Y:S01]  /*3e70*/  FFMA.FTZ R8, R158.reuse, R39, R18 ;  /* 0x000000279e087223 */ /* 0x040fe20000010012 */
[C---:B------:R-:W-:Y:S01]  /*3e80*/  ISETP.GE.U32.AND.EX P3, PT, R3.reuse, 0x1000000, PT, P3 ;  /* 0x010000000300780c */ /* 0x040fe20003f66130 */
[----:B------:R-:W-:Y:S01]  /*3e90*/  FFMA.FTZ R37, R158, R37, R9 ;  /* 0x000000259e257223 */ /* 0x000fe20000010009 */
[----:B------:R-:W-:Y:S01]  /*3ea0*/  FSEL R18, R0, RZ, P4 ;  /* 0x000000ff00127208 */ /* 0x000fe20002000000 */
[----:B------:R-:W-:Y:S01]  /*3eb0*/  FFMA.FTZ R9, R158, R31, R6 ;  /* 0x0000001f9e097223 */ /* 0x000fe20000010006 */
[----:B------:R-:W-:Y:S01]  /*3ec0*/  LOP3.LUT P4, RZ, R3, 0xff00, RZ, 0xc0, !PT ;  /* 0x0000ff0003ff7812 */ /* 0x000fe2000788c0ff */
[----:B------:R-:W-:Y:S01]  /*3ed0*/  FMUL.FTZ R16, R8, UR6 ;  /* 0x0000000608107c20 */ /* 0x000fe20008410000 */
[----:B------:R-:W-:-:S02]  /*3ee0*/  FSEL R19, R4, RZ, P2 ;  /* 0x000000ff04137208 */ /* 0x000fc40001000000 */
[----:B------:R-:W-:Y:S01]  /*3ef0*/  FSEL R7, R4, RZ, P3 ;  /* 0x000000ff04077208 */ /* 0x000fe20001800000 */
[----:B------:R-:W-:Y:S01]  /*3f00*/  IMAD.U32 R4, R92, 0x10000, RZ ;  /* 0x000100005c047824 */ /* 0x000fe200078e00ff */
[----:B------:R-:W-:Y:S01]  /*3f10*/  FSEL R6, R0, RZ, P4 ;  /* 0x000000ff00067208 */ /* 0x000fe20002000000 */
[----:B------:R-:W-:Y:S01]  /*3f20*/  FMUL.FTZ R0, R9, UR6 ;  /* 0x0000000609007c20 */ /* 0x000fe20008410000 */
[----:B------:R-:W-:Y:S01]  /*3f30*/  LOP3.LUT P2, RZ, R50, 0xff0000, RZ, 0xc0, !PT ;  /* 0x00ff000032ff7812 */ /* 0x000fe2000784c0ff */
[----:B------:R-:W-:Y:S01]  /*3f40*/  FFMA.FTZ R4, R158, R29, R4 ;  /* 0x0000001d9e047223 */ /* 0x000fe20000010004 */
[----:B------:R-:W-:Y:S02]  /*3f50*/  LOP3.LUT P4, RZ, R2, 0xff0000, RZ, 0xc0, !PT ;  /* 0x00ff000002ff7812 */ /* 0x000fe4000788c0ff */
[----:B------:R-:W-:Y:S02]  /*3f60*/  LOP3.LUT P3, RZ, R50, 0xff000000, RZ, 0xc0, !PT ;  /* 0xff00000032ff7812 */ /* 0x000fe4000786c0ff */
[----:B------:R-:W-:-:S02]  /*3f70*/  F2FP.BF16.F32.PACK_AB R10, R5, R10 ;  /* 0x0000000a050a723e */ /* 0x000fc400000010ff */
[----:B------:R-:W-:Y:S02]  /*3f80*/  F2FP.BF16.F32.PACK_AB R18, R18, R17 ;  /* 0x000000111212723e */ /* 0x000fe400000010ff */
[----:B------:R-:W-:Y:S02]  /*3f90*/  FSEL R17, R0, RZ, P2 ;  /* 0x000000ff00117208 */ /* 0x000fe40001000000 */
[----:B------:R-:W-:Y:S02]  /*3fa0*/  F2FP.BF16.F32.PACK_AB R9, R8, R9 ;  /* 0x000000090809723e */ /* 0x000fe400000010ff */
[----:B------:R-:W-:Y:S01]  /*3fb0*/  FSEL R5, R0, RZ, P4 ;  /* 0x000000ff00057208 */ /* 0x000fe20002000000 */
[C---:B------:R-:W-:Y:S01]  /*3fc0*/  FMUL.FTZ R0, R37.reuse, UR6 ;  /* 0x0000000625007c20 */ /* 0x040fe20008410000 */
[----:B------:R-:W-:Y:S01]  /*3fd0*/  F2FP.BF16.F32.PACK_AB R8, R37, R4 ;  /* 0x000000042508723e */ /* 0x000fe200000010ff */
[----:B------:R-:W-:Y:S01]  /*3fe0*/  FMUL.FTZ R4, R4, UR6 ;  /* 0x0000000604047c20 */ /* 0x000fe20008410000 */
[----:B------:R-:W-:-:S02]  /*3ff0*/  LOP3.LUT P5, RZ, R50, 0xff00, RZ, 0xc0, !PT ;  /* 0x0000ff0032ff7812 */ /* 0x000fc400078ac0ff */
[C---:B------:R-:W-:Y:S02]  /*4000*/  LOP3.LUT P2, RZ, R2.reuse, 0xff000000, RZ, 0xc0, !PT ;  /* 0xff00000002ff7812 */ /* 0x040fe4000784c0ff */
[----:B------:R-:W-:Y:S02]  /*4010*/  LOP3.LUT P4, RZ, R2, 0xff00, RZ, 0xc0, !PT ;  /* 0x0000ff0002ff7812 */ /* 0x000fe4000788c0ff */
[----:B------:R-:W-:Y:S02]  /*4020*/  FSEL R20, R16, RZ, P3 ;  /* 0x000000ff10147208 */ /* 0x000fe40001800000 */
[----:B------:R-:W-:Y:S02]  /*4030*/  LOP3.LUT P6, RZ, R50, 0xff, RZ, 0xc0, !PT ;  /* 0x000000ff32ff7812 */ /* 0x000fe400078cc0ff */
[----:B------:R-:W-:Y:S02]  /*4040*/  LOP3.LUT P3, RZ, R2, 0xff, RZ, 0xc0, !PT ;  /* 0x000000ff02ff7812 */ /* 0x000fe4000786c0ff */
[----:B------:R-:W-:-:S02]  /*4050*/  F2FP.BF16.F32.PACK_AB R11, R11, R22 ;  /* 0x000000160b0b723e */ /* 0x000fc400000010ff */
[----:B------:R-:W-:Y:S02]  /*4060*/  F2FP.BF16.F32.PACK_AB R6, R6, R21 ;  /* 0x000000150606723e */ /* 0x000fe400000010ff */
[----:B------:R-:W-:Y:S02]  /*4070*/  FSEL R22, R16, RZ, P2 ;  /* 0x000000ff10167208 */ /* 0x000fe40001000000 */
        /* <DEDUP_REMOVED lines=8> */
[----:B------:R-:W-:Y:S02]  /*4100*/  F2FP.BF16.F32.PACK_AB R4, R23, R0 ;  /* 0x000000001704723e */ /* 0x000fe400000010ff */
[----:B------:R-:W-:-:S07]  /*4110*/  F2FP.BF16.F32.PACK_AB R16, R21, R16 ;  /* 0x000000101510723e */ /* 0x000fce00000010ff */
.L_x_215:
[----:B------:R-:W-:Y:S01]  /*4120*/  ISETP.NE.U32.AND P2, PT, RZ, UR4, PT ;  /* 0x00000004ff007c0c */ /* 0x000fe2000bf45070 */
[----:B------:R-:W1:Y:S03]  /*4130*/  LDC.64 R20, c[0x0][0x468] ;  /* 0x00011a00ff147b82 */ /* 0x000e660000000a00 */
[----:B------:R-:W-:-:S05]  /*4140*/  ISETP.NE.AND.EX P2, PT, RZ, UR5, PT, P2 ;  /* 0x00000005ff007c0c */ /* 0x000fca000bf45320 */
[----:B0-----:R-:W0:Y:S08]  /*4150*/  @P0 LDC.64 R22, c[0x0][0x470] ;  /* 0x00011c00ff160b82 */ /* 0x001e300000000a00 */
[----:B------:R-:W2:Y:S01]  /*4160*/  @P2 LDC.64 R24, c[0x0][0x478] ;  /* 0x00011e00ff182b82 */ /* 0x000ea20000000a00 */
[----:B-1----:R-:W-:-:S04]  /*4170*/  IMAD.WIDE.U32 R26, R161, 0x10, R20 ;  /* 0x00000010a11a7825 */ /* 0x002fc800078e0014 */
[----:B0-----:R-:W-:-:S04]  /*4180*/  @P0 IMAD.WIDE.U32 R22, R161, 0x10, R22 ;  /* 0x00000010a1160825 */ /* 0x001fc800078e0016 */
[----:B--2---:R-:W-:-:S05]  /*4190*/  @P2 IMAD.WIDE.U32 R24, R161, 0x10, R24 ;  /* 0x00000010a1182825 */ /* 0x004fca00078e0018 */
[----:B------:R0:W-:Y:S04]  /*41a0*/  @P2 STG.E.128 desc[UR8][R24.64], R8 ;  /* 0x0000000818002986 */ /* 0x0001e8000c101d08 */
[----:B------:R0:W-:Y:S04]  /*41b0*/  STG.E.128 desc[UR8][R26.64], R16 ;  /* 0x000000101a007986 */ /* 0x0001e8000c101d08 */
[----:B------:R0:W-:Y:S01]  /*41c0*/  @P0 STG.E.128 desc[UR8][R22.64], R4 ;  /* 0x0000000416000986 */ /* 0x0001e2000c101d08 */
[----:B------:R-:W-:Y:S05]  /*41d0*/  @!P0 BRA `(.L_x_220) ;  /* 0x00000014001c8947 */ /* 0x000fea0003800000 */
[----:B------:R-:W-:Y:S05]  /*41e0*/  @!P1 BRA `(.L_x_221) ;  /* 0x0000000800ac9947 */ /* 0x000fea0003800000 */
[----:B------:R-:W-:Y:S05]  /*41f0*/  @!P2 BRA `(.L_x_222) ;  /* 0x00000004005ca947 */ /* 0x000fea0003800000 */
[-CC-:B------:R-:W-:Y:S01]  /*4200*/  FFMA.FTZ R163, R163, R178.reuse, R180.reuse ;  /* 0x000000b2a3a37223 */ /* 0x180fe200000100b4 */
[-CC-:B------:R-:W-:Y:S01]  /*4210*/  FFMA.FTZ R165, R165, R178.reuse, R180.reuse ;  /* 0x000000b2a5a57223 */ /* 0x180fe200000100b4 */
[----:B0-----:R-:W-:Y:S01]  /*4220*/  SHF.L.U32 R5, R15, 0x10, RZ ;  /* 0x000000100f057819 */ /* 0x001fe200000006ff */
[-CC-:B------:R-:W-:Y:S01]  /*4230*/  FFMA.FTZ R168, R168, R178.reuse, R180.reuse ;  /* 0x000000b2a8a87223 */ /* 0x180fe200000100b4 */
[----:B------:R-:W-:Y:S01]  /*4240*/  FADD.FTZ R163, R52, -R163 ;  /* 0x800000a334a37221 */ /* 0x000fe20000010000 */
[----:B------:R-:W-:Y:S01]  /*4250*/  FFMA.FTZ R166, R166, R178, R180 ;  /* 0x000000b2a6a67223 */ /* 0x000fe200000100b4 */
[----:B------:R-:W-:Y:S01]  /*4260*/  SHF.L.U32 R0, R14, 0x10, RZ ;  /* 0x000000100e007819 */ /* 0x000fe200000006ff */
[----:B------:R-:W-:Y:S01]  /*4270*/  FADD.FTZ R165, R54, -R165 ;  /* 0x800000a536a57221 */ /* 0x000fe20000010000 */
[----:B------:R-:W-:Y:S01]  /*4280*/  SHF.L.U32 R172, R172, 0x10, RZ ;  /* 0x00000010acac7819 */ /* 0x000fe200000006ff */
[----:B------:R-:W-:Y:S01]  /*4290*/  FADD.FTZ R173, R173, -R168 ;  /* 0x800000a8adad7221 */ /* 0x000fe20000010000 */
[----:B------:R-:W-:Y:S01]  /*42a0*/  FFMA.FTZ R11, R158, R163, R5 ;  /* 0x000000a39e0b7223 */ /* 0x000fe20000010005 */
[----:B------:R-:W-:-:S02]  /*42b0*/  IMAD.U32 R5, R174, 0x10000, RZ ;  /* 0x00010000ae057824 */ /* 0x000fc400078e00ff */
[----:B------:R-:W-:Y:S01]  /*42c0*/  FADD.FTZ R171, R171, -R166 ;  /* 0x800000a6abab7221 */ /* 0x000fe20000010000 */
[C---:B------:R-:W-:Y:S01]  /*42d0*/  FFMA.FTZ R10, R158.reuse, R165, R0 ;  /* 0x000000a59e0a7223 */ /* 0x040fe20000010000 */
[----:B------:R-:W-:Y:S01]  /*42e0*/  FFMA.FTZ R172, R158, R173, R172 ;  /* 0x000000ad9eac7223 */ /* 0x000fe200000100ac */
[----:B------:R-:W-:Y:S01]  /*42f0*/  FMUL.FTZ R0, R11, UR6 ;  /* 0x000000060b007c20 */ /* 0x000fe20008410000 */
[----:B------:R-:W-:Y:S01]  /*4300*/  ISETP.GE.U32.AND P1, PT, R44, RZ, PT ;  /* 0x000000ff2c00720c */ /* 0x000fe20003f26070 */
[----:B------:R-:W-:Y:S01]  /*4310*/  FFMA.FTZ R171, R158, R171, R5 ;  /* 0x000000ab9eab7223 */ /* 0x000fe20000010005 */
[----:B------:R-:W-:Y:S01]  /*4320*/  LOP3.LUT P4, RZ, R41, 0xff0000, RZ, 0xc0, !PT ;  /* 0x00ff000029ff7812 */ /* 0x000fe2000788c0ff */
[----:B------:R-:W-:Y:S01]  /*4330*/  FMUL.FTZ R4, R172, UR6 ;  /* 0x00000006ac047c20 */ /* 0x000fe20008410000 */
[----:B------:R-:W-:Y:S01]  /*4340*/  ISETP.GE.U32.AND P3, PT, R40, RZ, PT ;  /* 0x000000ff2800720c */ /* 0x000fe20003f66070 */
[----:B------:R-:W-:Y:S01]  /*4350*/  FMUL.FTZ R7, R171, UR6 ;  /* 0x00000006ab077c20 */ /* 0x000fe20008410000 */
[C---:B------:R-:W-:Y:S01]  /*4360*/  LOP3.LUT P6, RZ, R45.reuse, 0xff0000, RZ, 0xc0, !PT ;  /* 0x00ff00002dff7812 */ /* 0x040fe200078cc0ff */
[-CC-:B------:R-:W-:Y:S01]  /*4370*/  FFMA.FTZ R164, R164, R178.reuse, R180.reuse ;  /* 0x000000b2a4a47223 */ /* 0x180fe200000100b4 */
[----:B------:R-:W-:Y:S01]  /*4380*/  ISETP.GE.U32.AND.EX P1, PT, R45, 0x1000000, PT, P1 ;  /* 0x010000002d00780c */ /* 0x000fe20003f26110 */
[-C--:B------:R-:W-:Y:S01]  /*4390*/  FFMA.FTZ R55, R55, R178.reuse, R180 ;  /* 0x000000b237377223 */ /* 0x080fe200000100b4 */
[----:B------:R-:W-:Y:S01]  /*43a0*/  FSEL R8, R0, RZ, P4 ;  /* 0x000000ff00087208 */ /* 0x000fe20002000000 */
[----:B------:R-:W-:Y:S01]  /*43b0*/  FADD.FTZ R169, R169, -R164 ;  /* 0x800000a4a9a97221 */ /* 0x000fe20000010000 */
[----:B------:R-:W-:Y:S01]  /*43c0*/  ISETP.GE.U32.AND.EX P3, PT, R41, 0x1000000, PT, P3 ;  /* 0x010000002900780c */ /* 0x000fe20003f66130 */
[----:B------:R-:W-:Y:S01]  /*43d0*/  FADD.FTZ R55, R160, -R55 ;  /* 0x80000037a0377221 */ /* 0x000fe20000010000 */
[----:B------:R-:W-:Y:S01]  /*43e0*/  LOP3.LUT P4, RZ, R45, 0xff00, RZ, 0xc0, !PT ;  /* 0x0000ff002dff7812 */ /* 0x000fe2000788c0ff */
[-CC-:B------:R-:W-:Y:S01]  /*43f0*/  FFMA.FTZ R162, R162, R178.reuse, R180.reuse ;  /* 0x000000b2a2a27223 */ /* 0x180fe200000100b4 */
[----:B------:R-:W-:Y:S01]  /*4400*/  FSEL R19, R0, RZ, P6 ;  /* 0x000000ff00137208 */ /* 0x000fe20003000000 */
[----:B------:R-:W-:Y:S01]  /*4410*/  FMUL.FTZ R0, R10, UR6 ;  /* 0x000000060a007c20 */ /* 0x000fe20008410000 */
[C---:B------:R-:W-:Y:S01]  /*4420*/  FSEL R16, R4.reuse, RZ, P1 ;  /* 0x000000ff04107208 */ /* 0x040fe20000800000 */
[----:B------:R-:W-:Y:S01]  /*4430*/  FFMA.FTZ R53, R53, R178, R180 ;  /* 0x000000b235357223 */ /* 0x000fe200000100b4 */
[----:B------:R-:W-:Y:S01]  /*4440*/  FSEL R23, R4, RZ, P3 ;  /* 0x000000ff04177208 */ /* 0x000fe20001800000 */
[----:B------:R-:W-:Y:S01]  /*4450*/  FADD.FTZ R167, R167, -R162 ;  /* 0x800000a2a7a77221 */ /* 0x000fe20000010000 */
[----:B------:R-:W-:Y:S01]  /*4460*/  SHF.L.U32 R6, R175, 0x10, RZ ;  /* 0x00000010af067819 */ /* 0x000fe200000006ff */
[----:B------:R-:W-:Y:S01]  /*4470*/  FADD.FTZ R53, R48, -R53 ;  /* 0x8000003530357221 */ /* 0x000fe20000010000 */
[----:B------:R-:W-:-:S02]  /*4480*/  SHF.L.U32 R4, R13, 0x10, RZ ;  /* 0x000000100d047819 */ /* 0x000fc400000006ff */
[----:B------:R-:W-:Y:S01]  /*4490*/  FSEL R17, R7, RZ, P4 ;  /* 0x000000ff07117208 */ /* 0x000fe20002000000 */
[C---:B------:R-:W-:Y:S01]  /*44a0*/  FFMA.FTZ R169, R158.reuse, R169, R6 ;  /* 0x000000a99ea97223 */ /* 0x040fe20000010006 */
[----:B------:R-:W-:Y:S01]  /*44b0*/  LOP3.LUT P5, RZ, R45, 0xff, RZ, 0xc0, !PT ;  /* 0x000000ff2dff7812 */ /* 0x000fe200078ac0ff */
[----:B------:R-:W-:Y:S01]  /*44c0*/  FFMA.FTZ R4, R158, R55, R4 ;  /* 0x000000379e047223 */ /* 0x000fe20000010004 */
[C---:B------:R-:W-:Y:S02]  /*44d0*/  LOP3.LUT P6, RZ, R41.reuse, 0xff, RZ, 0xc0, !PT ;  /* 0x000000ff29ff7812 */ /* 0x040fe400078cc0ff */
[----:B------:R-:W-:Y:S02]  /*44e0*/  LOP3.LUT P4, RZ, R41, 0xff00, RZ, 0xc0, !PT ;  /* 0x0000ff0029ff7812 */ /* 0x000fe4000788c0ff */
[C---:B------:R-:W-:Y:S02]  /*44f0*/  FSEL R18, R0.reuse, RZ, P5 ;  /* 0x000000ff00127208 */ /* 0x040fe40002800000 */
[----:B------:R-:W-:Y:S01]  /*4500*/  FSEL R9, R0, RZ, P6 ;  /* 0x000000ff00097208 */ /* 0x000fe20003000000 */
[----:B------:R-:W-:Y:S01]  /*4510*/  IMAD.U32 R0, R12, 0x10000, RZ ;  /* 0x000100000c007824 */ /* 0x000fe200078e00ff */
[----:B------:R-:W-:-:S02]  /*4520*/  SHF.L.U32 R5, R176, 0x10, RZ ;  /* 0x00000010b0057819 */ /* 0x000fc400000006ff */
[----:B------:R-:W-:Y:S01]  /*4530*/  FSEL R6, R7, RZ, P4 ;  /* 0x000000ff07067208 */ /* 0x000fe20002000000 */
[----:B------:R-:W-:Y:S01]  /*4540*/  FFMA.FTZ R0, R158, R53, R0 ;  /* 0x000000359e007223 */ /* 0x000fe20000010000 */
[----:B------:R-:W-:Y:S01]  /*4550*/  F2FP.BF16.F32.PACK_AB R7, R23, R8 ;  /* 0x000000081707723e */ /* 0x000fe200000010ff */
[----:B------:R-:W-:Y:S01]  /*4560*/  FMUL.FTZ R8, R4, UR6 ;  /* 0x0000000604087c20 */ /* 0x000fe20008410000 */
[----:B------:R-:W-:Y:S01]  /*4570*/  F2FP.BF16.F32.PACK_AB R6, R6, R9 ;  /* 0x000000090606723e */ /* 0x000fe200000010ff */
[----:B------:R-:W-:Y:S01]  /*4580*/  FFMA.FTZ R5, R158, R167, R5 ;  /* 0x000000a79e057223 */ /* 0x000fe20000010005 */
[----:B------:R-:W-:Y:S02]  /*4590*/  LOP3.LUT P1, RZ, R44, 0xff0000, RZ, 0xc0, !PT ;  /* 0x00ff00002cff7812 */ /* 0x000fe4000782c0ff */
[----:B------:R-:W-:Y:S02]  /*45a0*/  LOP3.LUT P4, RZ, R40, 0xff0000, RZ, 0xc0, !PT ;  /* 0x00ff000028ff7812 */ /* 0x000fe4000788c0ff */
[C---:B------:R-:W-:Y:S01]  /*45b0*/  F2FP.BF16.F32.PACK_AB R9, R169.reuse, R4 ;  /* 0x00000004a909723e */ /* 0x040fe200000010ff */
[----:B------:R-:W-:Y:S01]  /*45c0*/  FMUL.FTZ R169, R169, UR6 ;  /* 0x00000006a9a97c20 */ /* 0x000fe20008410000 */
[----:B------:R-:W-:Y:S01]  /*45d0*/  LOP3.LUT P3, RZ, R44, 0xff000000, RZ, 0xc0, !PT ;  /* 0xff0000002cff7812 */ /* 0x000fe2000786c0ff */
[----:B------:R-:W-:Y:S01]  /*45e0*/  FMUL.FTZ R4, R5, UR6 ;  /* 0x0000000605047c20 */ /* 0x000fe20008410000 */
[----:B------:R-:W-:-:S02]  /*45f0*/  F2FP.BF16.F32.PACK_AB R18, R17, R18 ;  /* 0x000000121112723e */ /* 0x000fc400000010ff */
[C---:B------:R-:W-:Y:S02]  /*4600*/  FSEL R17, R8.reuse, RZ, P1 ;  /* 0x000000ff08117208 */ /* 0x040fe40000800000 */
[----:B------:R-:W-:Y:S02]  /*4610*/  FSEL R22, R8, RZ, P4 ;  /* 0x000000ff08167208 */ /* 0x000fe40002000000 */
[----:B------:R-:W-:Y:S01]  /*4620*/  F2FP.BF16.F32.PACK_AB R8, R5, R0 ;  /* 0x000000000508723e */ /* 0x000fe200000010ff */
[----:B------:R-:W-:Y:S01]  /*4630*/  FMUL.FTZ R0, R0, UR6 ;  /* 0x0000000600007c20 */ /* 0x000fe20008410000 */
[----:B------:R-:W-:Y:S02]  /*4640*/  LOP3.LUT P5, RZ, R44, 0xff00, RZ, 0xc0, !PT ;  /* 0x0000ff002cff7812 */ /* 0x000fe400078ac0ff */
[----:B------:R-:W-:Y:S02]  /*4650*/  LOP3.LUT P4, RZ, R40, 0xff00, RZ, 0xc0, !PT ;  /* 0x0000ff0028ff7812 */ /* 0x000fe4000788c0ff */
[----:B------:R-:W-:-:S02]  /*4660*/  FSEL R24, R169, RZ, P3 ;  /* 0x000000ffa9187208 */ /* 0x000fc40001800000 */
[----:B------:R-:W-:Y:S02]  /*4670*/  LOP3.LUT P6, RZ, R44, 0xff, RZ, 0xc0, !PT ;  /* 0x000000ff2cff7812 */ /* 0x000fe400078cc0ff */
[C---:B------:R-:W-:Y:S02]  /*4680*/  LOP3.LUT P1, RZ, R40.reuse, 0xff000000, RZ, 0xc0, !PT ;  /* 0xff00000028ff7812 */ /* 0x040fe4000782c0ff */
[----:B------:R-:W-:Y:S02]  /*4690*/  LOP3.LUT P3, RZ, R40, 0xff, RZ, 0xc0, !PT ;  /* 0x000000ff28ff7812 */ /* 0x000fe4000786c0ff */
[----:B------:R-:W-:Y:S02]  /*46a0*/  F2FP.BF16.F32.PACK_AB R19, R16, R19 ;  /* 0x000000131013723e */ /* 0x000fe400000010ff */
[C---:B------:R-:W-:Y:S02]  /*46b0*/  FSEL R23, R4.reuse, RZ, P5 ;  /* 0x000000ff04177208 */ /* 0x040fe40002800000 */
        /* <DEDUP_REMOVED lines=8> */
[----:B------:R-:W-:Y:S02]  /*4740*/  F2FP.BF16.F32.PACK_AB R4, R25, R4 ;  /* 0x000000041904723e */ /* 0x000fe400000010ff */
[----:B------:R-:W-:Y:S01]  /*4750*/  F2FP.BF16.F32.PACK_AB R16, R23, R16 ;  /* 0x000000101710723e */ /* 0x000fe200000010ff */
[----:B------:R-:W-:Y:S06]  /*4760*/  BRA `(.L_x_223) ;  /* 0x0000001c00807947 */ /* 0x000fec0003800000 */
.L_x_222:
[-CC-:B------:R-:W-:Y:S01]  /*4770*/  FFMA.FTZ R163, R163, R178.reuse, R180.reuse ;  /* 0x000000b2a3a37223 */ /* 0x180fe200000100b4 */
[-CC-:B------:R-:W-:Y:S01]  /*4780*/  FFMA.FTZ R168, R168, R178.reuse, R180.reuse ;  /* 0x000000b2a8a87223 */ /* 0x180fe200000100b4 */
[----:B0-----:R-:W-:Y:S01]  /*4790*/  SHF.L.U32 R5, R172, 0x10, RZ ;  /* 0x00000010ac057819 */ /* 0x001fe200000006ff */
[-C--:B------:R-:W-:Y:S01]  /*47a0*/  FFMA.FTZ R166, R166, R178.reuse, R180 ;  /* 0x000000b2a6a67223 */ /* 0x080fe200000100b4 */
[----:B------:R-:W-:Y:S01]  /*47b0*/  SHF.L.U32 R4, R15, 0x10, RZ ;  /* 0x000000100f047819 */ /* 0x000fe200000006ff */
[----:B------:R-:W-:Y:S01]  /*47c0*/  FADD.FTZ R163, R52, -R163 ;  /* 0x800000a334a37221 */ /* 0x000fe20000010000 */
[----:B------:R-:W-:Y:S01]  /*47d0*/  FADD.FTZ R173, R173, -R168 ;  /* 0x800000a8adad7221 */ /* 0x000fe20000010000 */
[----:B------:R-:W-:Y:S01]  /*47e0*/  FFMA.FTZ R165, R165, R178, R180 ;  /* 0x000000b2a5a57223 */ /* 0x000fe200000100b4 */
[----:B------:R-:W-:Y:S01]  /*47f0*/  SHF.L.U32 R0, R14, 0x10, RZ ;  /* 0x000000100e007819 */ /* 0x000fe200000006ff */
[C---:B------:R-:W-:Y:S01]  /*4800*/  FFMA.FTZ R4, R158.reuse, R163, R4 ;  /* 0x000000a39e047223 */ /* 0x040fe20000010004 */
[----:B------:R-:W-:Y:S01]  /*4810*/  FFMA.FTZ R173, R158, R173, R5 ;  /* 0x000000ad9ead7223 */ /* 0x000fe20000010005 */
[----:B------:R-:W-:Y:S01]  /*4820*/  FADD.FTZ R171, R171, -R166 ;  /* 0x800000a6abab7221 */ /* 0x000fe20000010000 */
[----:B------:R-:W-:-:S02]  /*4830*/  IMAD.U32 R5, R174, 0x10000, RZ ;  /* 0x00010000ae057824 */ /* 0x000fc400078e00ff */
[----:B------:R-:W-:Y:S01]  /*4840*/  FADD.FTZ R165, R54, -R165 ;  /* 0x800000a536a57221 */ /* 0x000fe20000010000 */
[----:B------:R-:W-:Y:S01]  /*4850*/  ISETP.GE.U32.AND P1, PT, R44, RZ, PT ;  /* 0x000000ff2c00720c */ /* 0x000fe20003f26070 */
[----:B------:R-:W-:Y:S01]  /*4860*/  FMUL.FTZ R4, R4, UR6 ;  /* 0x0000000604047c20 */ /* 0x000fe20008410000 */
[----:B------:R-:W-:Y:S01]  /*4870*/  LOP3.LUT P3, RZ, R45, 0xff0000, RZ, 0xc0, !PT ;  /* 0x00ff00002dff7812 */ /* 0x000fe2000786c0ff */
[----:B------:R-:W-:Y:S01]  /*4880*/  FMUL.FTZ R173, R173, UR6 ;  /* 0x00000006adad7c20 */ /* 0x000fe20008410000 */
[----:B------:R-:W-:Y:S01]  /*4890*/  LOP3.LUT P6, RZ, R41, 0xff0000, RZ, 0xc0, !PT ;  /* 0x00ff000029ff7812 */ /* 0x000fe200078cc0ff */
[C---:B------:R-:W-:Y:S01]  /*48a0*/  FFMA.FTZ R171, R158.reuse, R171, R5 ;  /* 0x000000ab9eab7223 */ /* 0x040fe20000010005 */
[----:B------:R-:W-:Y:S01]  /*48b0*/  FFMA.FTZ R0, R158, R165, R0 ;  /* 0x000000a59e007223 */ /* 0x000fe20000010000 */
[----:B------:R-:W-:Y:S01]  /*48c0*/  ISETP.GE.U32.AND.EX P5, PT, R45, 0x1000000, PT, P1 ;  /* 0x010000002d00780c */ /* 0x000fe20003fa6110 */
[-CC-:B------:R-:W-:Y:S01]  /*48d0*/  FFMA.FTZ R55, R55, R178.reuse, R180.reuse ;  /* 0x000000b237377223 */ /* 0x180fe200000100b4 */
[-C--:B------:R-:W-:Y:S01]  /*48e0*/  FFMA.FTZ R164, R164, R178.reuse, R180 ;  /* 0x000000b2a4a47223 */ /* 0x080fe200000100b4 */
[C---:B------:R-:W-:Y:S01]  /*48f0*/  FSEL R19, R4.reuse, RZ, P3 ;  /* 0x000000ff04137208 */ /* 0x040fe20001800000 */
[----:B------:R-:W-:Y:S01]  /*4900*/  FMUL.FTZ R171, R171, UR6 ;  /* 0x00000006abab7c20 */ /* 0x000fe20008410000 */
[----:B------:R-:W-:Y:S01]  /*4910*/  FSEL R7, R4, RZ, P6 ;  /* 0x000000ff04077208 */ /* 0x000fe20003000000 */
[----:B------:R-:W-:Y:S01]  /*4920*/  FMUL.FTZ R0, R0, UR6 ;  /* 0x0000000600007c20 */ /* 0x000fe20008410000 */
[----:B------:R-:W-:Y:S01]  /*4930*/  FSEL R16, R173, RZ, P5 ;  /* 0x000000ffad107208 */ /* 0x000fe20002800000 */
[----:B------:R-:W-:Y:S01]  /*4940*/  FADD.FTZ R55, R160, -R55 ;  /* 0x80000037a0377221 */ /* 0x000fe20000010000 */
[----:B------:R-:W-:Y:S01]  /*4950*/  LOP3.LUT P3, RZ, R45, 0xff00, RZ, 0xc0, !PT ;  /* 0x0000ff002dff7812 */ /* 0x000fe2000786c0ff */
[----:B------:R-:W-:Y:S01]  /*4960*/  FADD.FTZ R169, R169, -R164 ;  /* 0x800000a4a9a97221 */ /* 0x000fe20000010000 */
[----:B------:R-:W-:Y:S01]  /*4970*/  SHF.L.U32 R175, R175, 0x10, RZ ;  /* 0x00000010afaf7819 */ /* 0x000fe200000006ff */
[-CC-:B------:R-:W-:Y:S01]  /*4980*/  FFMA.FTZ R162, R162, R178.reuse, R180.reuse ;  /* 0x000000b2a2a27223 */ /* 0x180fe200000100b4 */
[----:B------:R-:W-:Y:S01]  /*4990*/  SHF.L.U32 R4, R13, 0x10, RZ ;  /* 0x000000100d047819 */ /* 0x000fe200000006ff */
[----:B------:R-:W-:Y:S01]  /*49a0*/  FFMA.FTZ R53, R53, R178, R180 ;  /* 0x000000b235357223 */ /* 0x000fe200000100b4 */
[----:B------:R-:W-:Y:S01]  /*49b0*/  ISETP.GE.U32.AND P1, PT, R40, RZ, PT ;  /* 0x000000ff2800720c */ /* 0x000fe20003f26070 */
[C---:B------:R-:W-:Y:S01]  /*49c0*/  FFMA.FTZ R169, R158.reuse, R169, R175 ;  /* 0x000000a99ea97223 */ /* 0x040fe200000100af */
[----:B------:R-:W-:Y:S01]  /*49d0*/  LOP3.LUT P4, RZ, R45, 0xff, RZ, 0xc0, !PT ;  /* 0x000000ff2dff7812 */ /* 0x000fe2000788c0ff */
[----:B------:R-:W-:Y:S01]  /*49e0*/  FFMA.FTZ R4, R158, R55, R4 ;  /* 0x000000379e047223 */ /* 0x000fe20000010004 */
[----:B------:R-:W-:Y:S01]  /*49f0*/  LOP3.LUT P5, RZ, R41, 0xff, RZ, 0xc0, !PT ;  /* 0x000000ff29ff7812 */ /* 0x000fe200078ac0ff */
[----:B------:R-:W-:Y:S01]  /*4a00*/  FADD.FTZ R167, R167, -R162 ;  /* 0x800000a2a7a77221 */ /* 0x000fe20000010000 */
[----:B------:R-:W-:Y:S01]  /*4a10*/  FSEL R17, R171, RZ, P3 ;  /* 0x000000ffab117208 */ /* 0x000fe20001800000 */
[----:B------:R-:W-:Y:S01]  /*4a20*/  FADD.FTZ R53, R48, -R53 ;  /* 0x8000003530357221 */ /* 0x000fe20000010000 */
[----:B------:R-:W-:Y:S01]  /*4a30*/  ISETP.GE.U32.AND.EX P1, PT, R41, 0x1000000, PT, P1 ;  /* 0x010000002900780c */ /* 0x000fe20003f26110 */
[----:B------:R-:W-:Y:S01]  /*4a40*/  FMUL.FTZ R4, R4, UR6 ;  /* 0x0000000604047c20 */ /* 0x000fe20008410000 */
[C---:B------:R-:W-:Y:S01]  /*4a50*/  FSEL R18, R0.reuse, RZ, P4 ;  /* 0x000000ff00127208 */ /* 0x040fe20002000000 */
[----:B------:R-:W-:Y:S01]  /*4a60*/  FMUL.FTZ R169, R169, UR6 ;  /* 0x00000006a9a97c20 */ /* 0x000fe20008410000 */
[----:B------:R-:W-:Y:S01]  /*4a70*/  FSEL R6, R0, RZ, P5 ;  /* 0x000000ff00067208 */ /* 0x000fe20002800000 */
[----:B------:R-:W-:Y:S01]  /*4a80*/  IMAD.U32 R0, R12, 0x10000, RZ ;  /* 0x000100000c007824 */ /* 0x000fe200078e00ff */
[----:B------:R-:W-:-:S02]  /*4a90*/  SHF.L.U32 R5, R176, 0x10, RZ ;  /* 0x00000010b0057819 */ /* 0x000fc400000006ff */
[----:B------:R-:W-:Y:S01]  /*4aa0*/  LOP3.LUT P3, RZ, R41, 0xff00, RZ, 0xc0, !PT ;  /* 0x0000ff0029ff7812 */ /* 0x000fe2000786c0ff */
[C---:B------:R-:W-:Y:S01]  /*4ab0*/  FFMA.FTZ R0, R158.reuse, R53, R0 ;  /* 0x000000359e007223 */ /* 0x040fe20000010000 */
[----:B------:R-:W-:Y:S01]  /*4ac0*/  FSEL R22, R173, RZ, P1 ;  /* 0x000000ffad167208 */ /* 0x000fe20000800000 */
[----:B------:R-:W-:Y:S01]  /*4ad0*/  FFMA.FTZ R5, R158, R167, R5 ;  /* 0x000000a79e057223 */ /* 0x000fe20000010005 */
[----:B------:R-:W-:Y:S01]  /*4ae0*/  FSEL R171, R171, RZ, P3 ;  /* 0x000000ffabab7208 */ /* 0x000fe20001800000 */
[----:B------:R-:W-:Y:S01]  /*4af0*/  FMUL.FTZ R0, R0, UR6 ;  /* 0x0000000600007c20 */ /* 0x000fe20008410000 */
[C---:B------:R-:W-:Y:S01]  /*4b00*/  LOP3.LUT P6, RZ, R44.reuse, 0xff0000, RZ, 0xc0, !PT ;  /* 0x00ff00002cff7812 */ /* 0x040fe200078cc0ff */
[----:B------:R-:W-:Y:S01]  /*4b10*/  FMUL.FTZ R5, R5, UR6 ;  /* 0x0000000605057c20 */ /* 0x000fe20008410000 */
[----:B------:R-:W-:Y:S02]  /*4b20*/  LOP3.LUT P1, RZ, R44, 0xff000000, RZ, 0xc0, !PT ;  /* 0xff0000002cff7812 */ /* 0x000fe4000782c0ff */
[----:B------:R-:W-:-:S02]  /*4b30*/  LOP3.LUT P3, RZ, R40, 0xff0000, RZ, 0xc0, !PT ;  /* 0x00ff000028ff7812 */ /* 0x000fc4000786c0ff */
[----:B------:R-:W-:Y:S02]  /*4b40*/  F2FP.BF16.F32.PACK_AB R7, R22, R7 ;  /* 0x000000071607723e */ /* 0x000fe400000010ff */
[----:B------:R-:W-:Y:S02]  /*4b50*/  F2FP.BF16.F32.PACK_AB R18, R17, R18 ;  /* 0x000000121112723e */ /* 0x000fe400000010ff */
[C---:B------:R-:W-:Y:S02]  /*4b60*/  FSEL R17, R4.reuse, RZ, P6 ;  /* 0x000000ff04117208 */ /* 0x040fe40003000000 */
[----:B------:R-:W-:Y:S02]  /*4b70*/  FSEL R22, R4, RZ, P3 ;  /* 0x000000ff04167208 */ /* 0x000fe40001800000 */
[----:B------:R-:W-:Y:S02]  /*4b80*/  FSEL R24, R169, RZ, P1 ;  /* 0x000000ffa9187208 */ /* 0x000fe40000800000 */
[----:B------:R-:W-:-:S02]  /*4b90*/  LOP3.LUT P4, RZ, R44, 0xff00, RZ, 0xc0, !PT ;  /* 0x0000ff002cff7812 */ /* 0x000fc4000788c0ff */
[----:B------:R-:W-:Y:S02]  /*4ba0*/  LOP3.LUT P5, RZ, R44, 0xff, RZ, 0xc0, !PT ;  /* 0x000000ff2cff7812 */ /* 0x000fe400078ac0ff */
[C---:B------:R-:W-:Y:S02]  /*4bb0*/  LOP3.LUT P6, RZ, R40.reuse, 0xff000000, RZ, 0xc0, !PT ;  /* 0xff00000028ff7812 */ /* 0x040fe400078cc0ff */
[C---:B------:R-:W-:Y:S02]  /*4bc0*/  LOP3.LUT P3, RZ, R40.reuse, 0xff00, RZ, 0xc0, !PT ;  /* 0x0000ff0028ff7812 */ /* 0x040fe4000786c0ff */
[----:B------:R-:W-:Y:S02]  /*4bd0*/  LOP3.LUT P1, RZ, R40, 0xff, RZ, 0xc0, !PT ;  /* 0x000000ff28ff7812 */ /* 0x000fe4000782c0ff */
[----:B------:R-:W-:Y:S02]  /*4be0*/  F2FP.BF16.F32.PACK_AB R19, R16, R19 ;  /* 0x000000131013723e */ /* 0x000fe400000010ff */
[----:B------:R-:W-:-:S02]  /*4bf0*/  FSEL R169, R169, RZ, P6 ;  /* 0x000000ffa9a97208 */ /* 0x000fc40003000000 */
[C---:B------:R-:W-:Y:S02]  /*4c00*/  FSEL R23, R5.reuse, RZ, P4 ;  /* 0x000000ff05177208 */ /* 0x040fe40002000000 */
        /* <DEDUP_REMOVED lines=9> */
.L_x_221:
[----:B------:R-:W-:Y:S05]  /*4ca0*/  @!P2 BRA `(.L_x_224) ;  /* 0x00000004003ca947 */ /* 0x000fea0003800000 */
[-CC-:B------:R-:W-:Y:S01]  /*4cb0*/  FFMA.FTZ R163, R163, R178.reuse, R180.reuse ;  /* 0x000000b2a3a37223 */ /* 0x180fe200000100b4 */
[-CC-:B------:R-:W-:Y:S01]  /*4cc0*/  FFMA.FTZ R165, R165, R178.reuse, R180.reuse ;  /* 0x000000b2a5a57223 */ /* 0x180fe200000100b4 */
[-CC-:B------:R-:W-:Y:S01]  /*4cd0*/  FFMA.FTZ R166, R166, R178.reuse, R180.reuse ;  /* 0x000000b2a6a67223 */ /* 0x180fe200000100b4 */
[-C--:B------:R-:W-:Y:S01]  /*4ce0*/  FFMA.FTZ R168, R168, R178.reuse, R180 ;  /* 0x000000b2a8a87223 */ /* 0x080fe200000100b4 */
[----:B0-----:R-:W-:Y:S01]  /*4cf0*/  FADD.FTZ R11, R52, -R163 ;  /* 0x800000a3340b7221 */ /* 0x001fe20000010000 */
[----:B------:R-:W-:Y:S01]  /*4d00*/  FADD.FTZ R165, R54, -R165 ;  /* 0x800000a536a57221 */ /* 0x000fe20000010000 */
[----:B------:R-:W-:Y:S01]  /*4d10*/  LOP3.LUT P6, RZ, R45, 0xff0000, RZ, 0xc0, !PT ;  /* 0x00ff00002dff7812 */ /* 0x000fe200078cc0ff */
[----:B------:R-:W-:Y:S01]  /*4d20*/  FADD.FTZ R7, R171, -R166 ;  /* 0x800000a6ab077221 */ /* 0x000fe20000010000 */
[C---:B------:R-:W-:Y:S01]  /*4d30*/  FMUL.FTZ R11, R158.reuse, R11 ;  /* 0x0000000b9e0b7220 */ /* 0x040fe20000410000 */
[----:B------:R-:W-:Y:S01]  /*4d40*/  LOP3.LUT P4, RZ, R41, 0xff0000, RZ, 0xc0, !PT ;  /* 0x00ff000029ff7812 */ /* 0x000fe2000788c0ff */
[C---:B------:R-:W-:Y:S01]  /*4d50*/  FMUL.FTZ R10, R158.reuse, R165 ;  /* 0x000000a59e0a7220 */ /* 0x040fe20000410000 */
[----:B------:R-:W-:Y:S01]  /*4d60*/  FADD.FTZ R173, R173, -R168 ;  /* 0x800000a8adad7221 */ /* 0x000fe20000010000 */
[----:B------:R-:W-:Y:S01]  /*4d70*/  FMUL.FTZ R0, R11, UR6 ;  /* 0x000000060b007c20 */ /* 0x000fe20008410000 */
[----:B------:R-:W-:Y:S01]  /*4d80*/  LOP3.LUT P5, RZ, R45, 0xff, RZ, 0xc0, !PT ;  /* 0x000000ff2dff7812 */ /* 0x000fe200078ac0ff */
[C---:B------:R-:W-:Y:S01]  /*4d90*/  FMUL.FTZ R7, R158.reuse, R7 ;  /* 0x000000079e077220 */ /* 0x040fe20000410000 */
[----:B------:R-:W-:Y:S01]  /*4da0*/  FMUL.FTZ R16, R158, R173 ;  /* 0x000000ad9e107220 */ /* 0x000fe20000410000 */
[----:B------:R-:W-:Y:S01]  /*4db0*/  ISETP.GE.U32.AND P1, PT, R44, RZ, PT ;  /* 0x000000ff2c00720c */ /* 0x000fe20003f26070 */
[-CC-:B------:R-:W-:Y:S01]  /*4dc0*/  FFMA.FTZ R55, R55, R178.reuse, R180.reuse ;  /* 0x000000b237377223 */ /* 0x180fe200000100b4 */
[----:B------:R-:W-:Y:S01]  /*4dd0*/  FSEL R19, R0, RZ, P6 ;  /* 0x000000ff00137208 */ /* 0x000fe20003000000 */
[-CC-:B------:R-:W-:Y:S01]  /*4de0*/  FFMA.FTZ R164, R164, R178.reuse, R180.reuse ;  /* 0x000000b2a4a47223 */ /* 0x180fe200000100b4 */
[----:B------:R-:W-:Y:S01]  /*4df0*/  FSEL R8, R0, RZ, P4 ;  /* 0x000000ff00087208 */ /* 0x000fe20002000000 */
[----:B------:R-:W-:Y:S01]  /*4e00*/  FMUL.FTZ R0, R10, UR6 ;  /* 0x000000060a007c20 */ /* 0x000fe20008410000 */
[----:B------:R-:W-:Y:S01]  /*4e10*/  LOP3.LUT P6, RZ, R41, 0xff, RZ, 0xc0, !PT ;  /* 0x000000ff29ff7812 */ /* 0x000fe200078cc0ff */
[----:B------:R-:W-:Y:S01]  /*4e20*/  FMUL.FTZ R4, R16, UR6 ;  /* 0x0000000610047c20 */ /* 0x000fe20008410000 */
[----:B------:R-:W-:Y:S01]  /*4e30*/  ISETP.GE.U32.AND P3, PT, R40, RZ, PT ;  /* 0x000000ff2800720c */ /* 0x000fe20003f66070 */
[-C--:B------:R-:W-:Y:S01]  /*4e40*/  FFMA.FTZ R162, R162, R178.reuse, R180 ;  /* 0x000000b2a2a27223 */ /* 0x080fe200000100b4 */
[----:B------:R-:W-:Y:S01]  /*4e50*/  FSEL R18, R0, RZ, P5 ;  /* 0x000000ff00127208 */ /* 0x000fe20002800000 */
[----:B------:R-:W-:Y:S01]  /*4e60*/  FADD.FTZ R9, R160, -R55 ;  /* 0x80000037a0097221 */ /* 0x000fe20000010000 */
[----:B------:R-:W-:Y:S01]  /*4e70*/  FSEL R6, R0, RZ, P6 ;  /* 0x000000ff00067208 */ /* 0x000fe20003000000 */
[----:B------:R-:W-:Y:S01]  /*4e80*/  FMUL.FTZ R0, R7, UR6 ;  /* 0x0000000607007c20 */ /* 0x000fe20008410000 */
[----:B------:R-:W-:Y:S01]  /*4e90*/  LOP3.LUT P4, RZ, R45, 0xff00, RZ, 0xc0, !PT ;  /* 0x0000ff002dff7812 */ /* 0x000fe2000788c0ff */
[----:B------:R-:W-:Y:S01]  /*4ea0*/  FADD.FTZ R169, R169, -R164 ;  /* 0x800000a4a9a97221 */ /* 0x000fe20000010000 */
[----:B------:R-:W-:Y:S01]  /*4eb0*/  ISETP.GE.U32.AND.EX P1, PT, R45, 0x1000000, PT, P1 ;  /* 0x010000002d00780c */ /* 0x000fe20003f26110 */
[----:B------:R-:W-:Y:S01]  /*4ec0*/  FFMA.FTZ R53, R53, R178, R180 ;  /* 0x000000b235357223 */ /* 0x000fe200000100b4 */
[----:B------:R-:W-:Y:S01]  /*4ed0*/  ISETP.GE.U32.AND.EX P3, PT, R41, 0x1000000, PT, P3 ;  /* 0x010000002900780c */ /* 0x000fe20003f66130 */
[----:B------:R-:W-:Y:S01]  /*4ee0*/  FADD.FTZ R5, R167, -R162 ;  /* 0x800000a2a7057221 */ /* 0x000fe20000010000 */
[----:B------:R-:W-:Y:S01]  /*4ef0*/  FSEL R17, R0, RZ, P4 ;  /* 0x000000ff00117208 */ /* 0x000fe20002000000 */
[----:B------:R-:W-:Y:S01]  /*4f00*/  FMUL.FTZ R9, R158, R9 ;  /* 0x000000099e097220 */ /* 0x000fe20000410000 */
[----:B------:R-:W-:Y:S01]  /*4f10*/  FSEL R22, R4, RZ, P1 ;  /* 0x000000ff04167208 */ /* 0x000fe20000800000 */
[----:B------:R-:W-:Y:S01]  /*4f20*/  FADD.FTZ R53, R48, -R53 ;  /* 0x8000003530357221 */ /* 0x000fe20000010000 */
[----:B------:R-:W-:Y:S01]  /*4f30*/  FSEL R25, R4, RZ, P3 ;  /* 0x000000ff04197208 */ /* 0x000fe20001800000 */
[C---:B------:R-:W-:Y:S01]  /*4f40*/  FMUL.FTZ R4, R158.reuse, R169 ;  /* 0x000000a99e047220 */ /* 0x040fe20000410000 */
[----:B------:R-:W-:Y:S01]  /*4f50*/  LOP3.LUT P4, RZ, R41, 0xff00, RZ, 0xc0, !PT ;  /* 0x0000ff0029ff7812 */ /* 0x000fe2000788c0ff */
[C---:B------:R-:W-:Y:S01]  /*4f60*/  FMUL.FTZ R5, R158.reuse, R5 ;  /* 0x000000059e057220 */ /* 0x040fe20000410000 */
[----:B------:R-:W-:Y:S01]  /*4f70*/  FMUL.FTZ R158, R158, R53 ;  /* 0x000000359e9e7220 */ /* 0x000fe20000410000 */
[----:B------:R-:W-:-:S02]  /*4f80*/  LOP3.LUT P1, RZ, R44, 0xff0000, RZ, 0xc0, !PT ;  /* 0x00ff00002cff7812 */ /* 0x000fc4000782c0ff */
[----:B------:R-:W-:Y:S01]  /*4f90*/  FSEL R23, R0, RZ, P4 ;  /* 0x000000ff00177208 */ /* 0x000fe20002000000 */
[----:B------:R-:W-:Y:S01]  /*4fa0*/  FMUL.FTZ R0, R9, UR6 ;  /* 0x0000000609007c20 */ /* 0x000fe20008410000 */
[C---:B------:R-:W-:Y:S01]  /*4fb0*/  F2FP.BF16.F32.PACK_AB R9, R4.reuse, R9 ;  /* 0x000000090409723e */ /* 0x040fe200000010ff */
[----:B------:R-:W-:Y:S01]  /*4fc0*/  FMUL.FTZ R4, R4, UR6 ;  /* 0x0000000604047c20 */ /* 0x000fe20008410000 */
[----:B------:R-:W-:Y:S02]  /*4fd0*/  LOP3.LUT P4, RZ, R40, 0xff0000, RZ, 0xc0, !PT ;  /* 0x00ff000028ff7812 */ /* 0x000fe4000788c0ff */
[----:B------:R-:W-:Y:S02]  /*4fe0*/  LOP3.LUT P3, RZ, R44, 0xff000000, RZ, 0xc0, !PT ;  /* 0xff0000002cff7812 */ /* 0x000fe4000786c0ff */
[----:B------:R-:W-:Y:S02]  /*4ff0*/  F2FP.BF16.F32.PACK_AB R10, R7, R10 ;  /* 0x0000000a070a723e */ /* 0x000fe400000010ff */
[----:B------:R-:W-:-:S02]  /*5000*/  F2FP.BF16.F32.PACK_AB R7, R25, R8 ;  /* 0x000000081907723e */ /* 0x000fc400000010ff */
[----:B------:R-:W-:Y:S02]  /*5010*/  F2FP.BF16.F32.PACK_AB R19, R22, R19 ;  /* 0x000000131613723e */ /* 0x000fe400000010ff */
[----:B------:R-:W-:Y:S02]  /*5020*/  F2FP.BF16.F32.PACK_AB R18, R17, R18 ;  /* 0x000000121112723e */ /* 0x000fe400000010ff */
[C---:B------:R-:W-:Y:S02]  /*5030*/  FSEL R17, R0.reuse, RZ, P1 ;  /* 0x000000ff00117208 */ /* 0x040fe40000800000 */
[----:B------:R-:W-:Y:S01]  /*5040*/  FSEL R22, R0, RZ, P4 ;  /* 0x000000ff00167208 */ /* 0x000fe20002000000 */
[C---:B------:R-:W-:Y:S01]  /*5050*/  FMUL.FTZ R0, R5.reuse, UR6 ;  /* 0x0000000605007c20 */ /* 0x040fe20008410000 */
[----:B------:R-:W-:Y:S01]  /*5060*/  F2FP.BF16.F32.PACK_AB R8, R5, R158 ;  /* 0x0000009e0508723e */ /* 0x000fe200000010ff */
[----:B------:R-:W-:Y:S01]  /*5070*/  FMUL.FTZ R158, R158, UR6 ;  /* 0x000000069e9e7c20 */ /* 0x000fe20008410000 */
[----:B------:R-:W-:-:S02]  /*5080*/  LOP3.LUT P1, RZ, R40, 0xff000000, RZ, 0xc0, !PT ;  /* 0xff00000028ff7812 */ /* 0x000fc4000782c0ff */
[----:B------:R-:W-:Y:S02]  /*5090*/  FSEL R24, R4, RZ, P3 ;  /* 0x000000ff04187208 */ /* 0x000fe40001800000 */
[C---:B------:R-:W-:Y:S02]  /*50a0*/  LOP3.LUT P5, RZ, R44.reuse, 0xff00, RZ, 0xc0, !PT ;  /* 0x0000ff002cff7812 */ /* 0x040fe400078ac0ff */
[----:B------:R-:W-:Y:S02]  /*50b0*/  LOP3.LUT P6, RZ, R44, 0xff, RZ, 0xc0, !PT ;  /* 0x000000ff2cff7812 */ /* 0x000fe400078cc0ff */
[C---:B------:R-:W-:Y:S02]  /*50c0*/  LOP3.LUT P4, RZ, R40.reuse, 0xff00, RZ, 0xc0, !PT ;  /* 0x0000ff0028ff7812 */ /* 0x040fe4000788c0ff */
        /* <DEDUP_REMOVED lines=11> */
[----:B------:R-:W-:Y:S01]  /*5180*/  F2FP.BF16.F32.PACK_AB R16, R23, R16 ;  /* 0x000000101710723e */ /* 0x000fe200000010ff */
[----:B------:R-:W-:Y:S06]  /*5190*/  BRA `(.L_x_223) ;  /* 0x0000001000f47947 */ /* 0x000fec0003800000 */
.L_x_224:
[-CC-:B------:R-:W-:Y:S01]  /*51a0*/  FFMA.FTZ R163, R163, R178.reuse, R180.reuse ;  /* 0x000000b2a3a37223 */ /* 0x180fe200000100b4 */
[-CC-:B------:R-:W-:Y:S01]  /*51b0*/  FFMA.FTZ R166, R166, R178.reuse, R180.reuse ;  /* 0x000000b2a6a67223 */ /* 0x180fe200000100b4 */
[-CC-:B------:R-:W-:Y:S01]  /*51c0*/  FFMA.FTZ R165, R165, R178.reuse, R180.reuse ;  /* 0x000000b2a5a57223 */ /* 0x180fe200000100b4 */
[-C--:B------:R-:W-:Y:S01]  /*51d0*/  FFMA.FTZ R168, R168, R178.reuse, R180 ;  /* 0x000000b2a8a87223 */ /* 0x080fe200000100b4 */
[----:B------:R-:W-:Y:S01]  /*51e0*/  FADD.FTZ R163, R52, -R163 ;  /* 0x800000a334a37221 */ /* 0x000fe20000010000 */
[----:B------:R-:W-:Y:S01]  /*51f0*/  FADD.FTZ R171, R171, -R166 ;  /* 0x800000a6abab7221 */ /* 0x000fe20000010000 */
[----:B------:R-:W-:Y:S01]  /*5200*/  LOP3.LUT P3, RZ, R45, 0xff0000, RZ, 0xc0, !PT ;  /* 0x00ff00002dff7812 */ /* 0x000fe2000786c0ff */
[----:B------:R-:W-:Y:S01]  /*5210*/  FADD.FTZ R165, R54, -R165 ;  /* 0x800000a536a57221 */ /* 0x000fe20000010000 */
[C---:B------:R-:W-:Y:S01]  /*5220*/  FMUL.FTZ R163, R158.reuse, R163 ;  /* 0x000000a39ea37220 */ /* 0x040fe20000410000 */
[----:B------:R-:W-:Y:S01]  /*5230*/  FMUL.FTZ R171, R158, R171 ;  /* 0x000000ab9eab7220 */ /* 0x000fe20000410000 */
[----:B------:R-:W-:Y:S01]  /*5240*/  FADD.FTZ R173, R173, -R168 ;  /* 0x800000a8adad7221 */ /* 0x000fe20000010000 */
[----:B------:R-:W-:Y:S01]  /*5250*/  ISETP.GE.U32.AND P1, PT, R44, RZ, PT ;  /* 0x000000ff2c00720c */ /* 0x000fe20003f26070 */
[----:B------:R-:W-:Y:S01]  /*5260*/  FMUL.FTZ R163, R163, UR6 ;  /* 0x00000006a3a37c20 */ /* 0x000fe20008410000 */
[-CC-:B------:R-:W-:Y:S01]  /*5270*/  FFMA.FTZ R55, R55, R178.reuse, R180.reuse ;  /* 0x000000b237377223 */ /* 0x180fe200000100b4 */
[-CC-:B------:R-:W-:Y:S01]  /*5280*/  FFMA.FTZ R164, R164, R178.reuse, R180.reuse ;  /* 0x000000b2a4a47223 */ /* 0x180fe200000100b4 */
[----:B------:R-:W-:Y:S01]  /*5290*/  FMUL.FTZ R171, R171, UR6 ;  /* 0x00000006abab7c20 */ /* 0x000fe20008410000 */
[C---:B------:R-:W-:Y:S01]  /*52a0*/  FMUL.FTZ R173, R158.reuse, R173 ;  /* 0x000000ad9ead7220 */ /* 0x040fe20000410000 */
[----:B0-----:R-:W-:Y:S01]  /*52b0*/  FSEL R19, R163, RZ, P3 ;  /* 0x000000ffa3137208 */ /* 0x001fe20001800000 */
[----:B------:R-:W-:Y:S01]  /*52c0*/  FMUL.FTZ R165, R158, R165 ;  /* 0x000000a59ea57220 */ /* 0x000fe20000410000 */
[C---:B------:R-:W-:Y:S01]  /*52d0*/  ISETP.GE.U32.AND.EX P5, PT, R45.reuse, 0x1000000, PT, P1 ;  /* 0x010000002d00780c */ /* 0x040fe20003fa6110 */
[-C--:B------:R-:W-:Y:S01]  /*52e0*/  FFMA.FTZ R162, R162, R178.reuse, R180 ;  /* 0x000000b2a2a27223 */ /* 0x080fe200000100b4 */
[----:B------:R-:W-:Y:S01]  /*52f0*/  LOP3.LUT P3, RZ, R45, 0xff00, RZ, 0xc0, !PT ;  /* 0x0000ff002dff7812 */ /* 0x000fe2000786c0ff */
[----:B------:R-:W-:Y:S01]  /*5300*/  FADD.FTZ R55, R160, -R55 ;  /* 0x80000037a0377221 */ /* 0x000fe20000010000 */
[----:B------:R-:W-:Y:S01]  /*5310*/  ISETP.GE.U32.AND P1, PT, R40, RZ, PT ;  /* 0x000000ff2800720c */ /* 0x000fe20003f26070 */
[----:B------:R-:W-:Y:S01]  /*5320*/  FADD.FTZ R169, R169, -R164 ;  /* 0x800000a4a9a97221 */ /* 0x000fe20000010000 */
[----:B------:R-:W-:Y:S01]  /*5330*/  FFMA.FTZ R53, R53, R178, R180 ;  /* 0x000000b235357223 */ /* 0x000fe200000100b4 */
[----:B------:R-:W-:Y:S01]  /*5340*/  FMUL.FTZ R173, R173, UR6 ;  /* 0x00000006adad7c20 */ /* 0x000fe20008410000 */
[----:B------:R-:W-:Y:S01]  /*5350*/  FMUL.FTZ R165, R165, UR6 ;  /* 0x00000006a5a57c20 */ /* 0x000fe20008410000 */
[----:B------:R-:W-:Y:S01]  /*5360*/  FSEL R5, R171, RZ, P3 ;  /* 0x000000ffab057208 */ /* 0x000fe20001800000 */
[----:B------:R-:W-:Y:S01]  /*5370*/  FADD.FTZ R167, R167, -R162 ;  /* 0x800000a2a7a77221 */ /* 0x000fe20000010000 */
[----:B------:R-:W-:Y:S01]  /*5380*/  LOP3.LUT P6, RZ, R41, 0xff0000, RZ, 0xc0, !PT ;  /* 0x00ff000029ff7812 */ /* 0x000fe200078cc0ff */
[C---:B------:R-:W-:Y:S01]  /*5390*/  FMUL.FTZ R55, R158.reuse, R55 ;  /* 0x000000379e377220 */ /* 0x040fe20000410000 */
[----:B------:R-:W-:Y:S01]  /*53a0*/  LOP3.LUT P4, RZ, R45, 0xff, RZ, 0xc0, !PT ;  /* 0x000000ff2dff7812 */ /* 0x000fe2000788c0ff */
[----:B------:R-:W-:Y:S01]  /*53b0*/  FMUL.FTZ R169, R158, R169 ;  /* 0x000000a99ea97220 */ /* 0x000fe20000410000 */
[C---:B------:R-:W-:Y:S01]  /*53c0*/  ISETP.GE.U32.AND.EX P1, PT, R41.reuse, 0x1000000, PT, P1 ;  /* 0x010000002900780c */ /* 0x040fe20003f26110 */
[----:B------:R-:W-:Y:S01]  /*53d0*/  FADD.FTZ R53, R48, -R53 ;  /* 0x8000003530357221 */ /* 0x000fe20000010000 */
[----:B------:R-:W-:Y:S01]  /*53e0*/  LOP3.LUT P3, RZ, R41, 0xff00, RZ, 0xc0, !PT ;  /* 0x0000ff0029ff7812 */ /* 0x000fe2000786c0ff */
[C---:B------:R-:W-:Y:S01]  /*53f0*/  FMUL.FTZ R167, R158.reuse, R167 ;  /* 0x000000a79ea77220 */ /* 0x040fe20000410000 */
[----:B------:R-:W-:Y:S01]  /*5400*/  FSEL R0, R173, RZ, P5 ;  /* 0x000000ffad007208 */ /* 0x000fe20002800000 */
[----:B------:R-:W-:Y:S01]  /*5410*/  FMUL.FTZ R55, R55, UR6 ;  /* 0x0000000637377c20 */ /* 0x000fe20008410000 */
[----:B------:R-:W-:Y:S01]  /*5420*/  FSEL R7, R163, RZ, P6 ;  /* 0x000000ffa3077208 */ /* 0x000fe20003000000 */
[----:B------:R-:W-:Y:S01]  /*5430*/  FMUL.FTZ R169, R169, UR6 ;  /* 0x00000006a9a97c20 */ /* 0x000fe20008410000 */
[----:B------:R-:W-:Y:S01]  /*5440*/  FSEL R4, R173, RZ, P1 ;  /* 0x000000ffad047208 */ /* 0x000fe20000800000 */
[----:B------:R-:W-:Y:S01]  /*5450*/  FMUL.FTZ R53, R158, R53 ;  /* 0x000000359e357220 */ /* 0x000fe20000410000 */
[----:B------:R-:W-:Y:S01]  /*5460*/  FSEL R18, R165, RZ, P4 ;  /* 0x000000ffa5127208 */ /* 0x000fe20002000000 */
[----:B------:R-:W-:Y:S01]  /*5470*/  FMUL.FTZ R167, R167, UR6 ;  /* 0x00000006a7a77c20 */ /* 0x000fe20008410000 */
[----:B------:R-:W-:Y:S01]  /*5480*/  FSEL R171, R171, RZ, P3 ;  /* 0x000000ffabab7208 */ /* 0x000fe20001800000 */
[----:B------:R-:W-:Y:S01]  /*5490*/  FMUL.FTZ R53, R53, UR6 ;  /* 0x0000000635357c20 */ /* 0x000fe20008410000 */
[----:B------:R-:W-:-:S02]  /*54a0*/  LOP3.LUT P5, RZ, R41, 0xff, RZ, 0xc0, !PT ;  /* 0x000000ff29ff7812 */ /* 0x000fc400078ac0ff */
[C---:B------:R-:W-:Y:S02]  /*54b0*/  LOP3.LUT P6, RZ, R44.reuse, 0xff0000, RZ, 0xc0, !PT ;  /* 0x00ff00002cff7812 */ /* 0x040fe400078cc0ff */
[----:B------:R-:W-:Y:S02]  /*54c0*/  LOP3.LUT P1, RZ, R44, 0xff000000, RZ, 0xc0, !PT ;  /* 0xff0000002cff7812 */ /* 0x000fe4000782c0ff */
[----:B------:R-:W-:Y:S02]  /*54d0*/  LOP3.LUT P3, RZ, R40, 0xff0000, RZ, 0xc0, !PT ;  /* 0x00ff000028ff7812 */ /* 0x000fe4000786c0ff */
[----:B------:R-:W-:Y:S02]  /*54e0*/  F2FP.BF16.F32.PACK_AB R19, R0, R19 ;  /* 0x000000130013723e */ /* 0x000fe400000010ff */
[----:B------:R-:W-:Y:S02]  /*54f0*/  F2FP.BF16.F32.PACK_AB R18, R5, R18 ;  /* 0x000000120512723e */ /* 0x000fe400000010ff */
[----:B------:R-:W-:-:S02]  /*5500*/  LOP3.LUT P4, RZ, R44, 0xff00, RZ, 0xc0, !PT ;  /* 0x0000ff002cff7812 */ /* 0x000fc4000788c0ff */
[----:B------:R-:W-:Y:S02]  /*5510*/  FSEL R6, R165, RZ, P5 ;  /* 0x000000ffa5067208 */ /* 0x000fe40002800000 */
[C---:B------:R-:W-:Y:S02]  /*5520*/  FSEL R17, R55.reuse, RZ, P6 ;  /* 0x000000ff37117208 */ /* 0x040fe40003000000 */
[----:B------:R-:W-:Y:S02]  /*5530*/  FSEL R5, R55, RZ, P3 ;  /* 0x000000ff37057208 */ /* 0x000fe40001800000 */
[----:B------:R-:W-:Y:S02]  /*5540*/  FSEL R0, R169, RZ, P1 ;  /* 0x000000ffa9007208 */ /* 0x000fe40000800000 */
[----:B------:R-:W-:Y:S02]  /*5550*/  LOP3.LUT P5, RZ, R44, 0xff, RZ, 0xc0, !PT ;  /* 0x000000ff2cff7812 */ /* 0x000fe400078ac0ff */
[----:B------:R-:W-:-:S02]  /*5560*/  LOP3.LUT P6, RZ, R40, 0xff000000, RZ, 0xc0, !PT ;  /* 0xff00000028ff7812 */ /* 0x000fc400078cc0ff */
[C---:B------:R-:W-:Y:S02]  /*5570*/  LOP3.LUT P3, RZ, R40.reuse, 0xff00, RZ, 0xc0, !PT ;  /* 0x0000ff0028ff7812 */ /* 0x040fe4000786c0ff */
[----:B------:R-:W-:Y:S02]  /*5580*/  LOP3.LUT P1, RZ, R40, 0xff, RZ, 0xc0, !PT ;  /* 0x000000ff28ff7812 */ /* 0x000fe4000782c0ff */
[----:B------:R-:W-:Y:S02]  /*5590*/  F2FP.BF16.F32.PACK_AB R7, R4, R7 ;  /* 0x000000070407723e */ /* 0x000fe400000010ff */
[----:B------:R-:W-:Y:S02]  /*55a0*/  FSEL R23, R167, RZ, P4 ;  /* 0x000000ffa7177208 */ /* 0x000fe40002000000 */
[----:B------:R-:W-:Y:S02]  /*55b0*/  FSEL R22, R169, RZ, P6 ;  /* 0x000000ffa9167208 */ /* 0x000fe40003000000 */
[----:B------:R-:W-:-:S02]  /*55c0*/  FSEL R167, R167, RZ, P3 ;  /* 0x000000ffa7a77208 */ /* 0x000fc40001800000 */
[C---:B------:R-:W-:Y:S02]  /*55d0*/  FSEL R4, R53.reuse, RZ, P1 ;  /* 0x000000ff35047208 */ /* 0x040fe40000800000 */
[----:B------:R-:W-:Y:S02]  /*55e0*/  FSEL R16, R53, RZ, P5 ;  /* 0x000000ff35107208 */ /* 0x000fe40002800000 */
[----:B------:R-:W-:Y:S02]  /*55f0*/  F2FP.BF16.F32.PACK_AB R6, R171, R6 ;  /* 0x00000006ab06723e */ /* 0x000fe400000010ff */
[----:B------:R-:W-:Y:S02]  /*5600*/  F2FP.BF16.F32.PACK_AB R5, R22, R5 ;  /* 0x000000051605723e */ /* 0x000fe400000010ff */
[----:B------:R-:W-:Y:S02]  /*5610*/  F2FP.BF16.F32.PACK_AB R17, R0, R17 ;  /* 0x000000110011723e */ /* 0x000fe400000010ff */
[----:B------:R-:W-:-:S02]  /*5620*/  F2FP.BF16.F32.PACK_AB R4, R167, R4 ;  /* 0x00000004a704723e */ /* 0x000fc400000010ff */
[----:B------:R-:W-:Y:S01]  /*5630*/  F2FP.BF16.F32.PACK_AB R16, R23, R16 ;  /* 0x000000101710723e */ /* 0x000fe200000010ff */
[----:B------:R-:W-:Y:S06]  /*5640*/  BRA `(.L_x_223) ;  /* 0x0000000c00c87947 */ /* 0x000fec0003800000 */
.L_x_220:
[----:B------:R-:W-:Y:S05]  /*5650*/  @!P1 BRA `(.L_x_225) ;  /* 0x0000000800049947 */ /* 0x000fea0003800000 */
[----:B------:R-:W-:Y:S05]  /*5660*/  @!P2 BRA `(.L_x_226) ;  /* 0x000000040008a947 */ /* 0x000fea0003800000 */
[-CC-:B------:R-:W-:Y:S01]  /*5670*/  FFMA.FTZ R163, R163, R178.reuse, R180.reuse ;  /* 0x000000b2a3a37223 */ /* 0x180fe200000100b4 */
[-CC-:B------:R-:W-:Y:S01]  /*5680*/  FFMA.FTZ R165, R165, R178.reuse, R180.reuse ;  /* 0x000000b2a5a57223 */ /* 0x180fe200000100b4 */
[-C--:B------:R-:W-:Y:S01]  /*5690*/  FFMA.FTZ R168, R168, R178.reuse, R180 ;  /* 0x000000b2a8a87223 */ /* 0x080fe200000100b4 */
[----:B0-----:R-:W-:Y:S01]  /*56a0*/  SHF.L.U32 R8, R15, 0x10, RZ ;  /* 0x000000100f087819 */ /* 0x001fe200000006ff */
[----:B------:R-:W-:Y:S01]  /*56b0*/  FADD.FTZ R163, R52, -R163 ;  /* 0x800000a334a37221 */ /* 0x000fe20000010000 */
[----:B------:R-:W-:Y:S01]  /*56c0*/  SHF.L.U32 R9, R172, 0x10, RZ ;  /* 0x00000010ac097819 */ /* 0x000fe200000006ff */
[----:B------:R-:W-:Y:S01]  /*56d0*/  FADD.FTZ R165, R54, -R165 ;  /* 0x800000a536a57221 */ /* 0x000fe20000010000 */
[----:B------:R-:W-:Y:S01]  /*56e0*/  SHF.L.U32 R0, R14, 0x10, RZ ;  /* 0x000000100e007819 */ /* 0x000fe200000006ff */
[----:B------:R-:W-:Y:S01]  /*56f0*/  FADD.FTZ R173, R173, -R168 ;  /* 0x800000a8adad7221 */ /* 0x000fe20000010000 */
[----:B------:R-:W-:Y:S01]  /*5700*/  FFMA.FTZ R11, R158, R163, R8 ;  /* 0x000000a39e0b7223 */ /* 0x000fe20000010008 */
[----:B------:R-:W-:Y:S01]  /*5710*/  ISETP.GE.U32.AND P1, PT, R44, RZ, PT ;  /* 0x000000ff2c00720c */ /* 0x000fe20003f26070 */
[-C--:B------:R-:W-:Y:S01]  /*5720*/  FFMA.FTZ R55, R55, R178.reuse, R180 ;  /* 0x000000b237377223 */ /* 0x080fe200000100b4 */
[C---:B------:R-:W-:Y:S01]  /*5730*/  FFMA.FTZ R16, R158.reuse, R173, R9 ;  /* 0x000000ad9e107223 */ /* 0x040fe20000010009 */
[----:B------:R-:W-:Y:S01]  /*5740*/  FFMA.FTZ R165, R158, R165, R0 ;  /* 0x000000a59ea57223 */ /* 0x000fe20000010000 */
[----:B------:R-:W-:Y:S01]  /*5750*/  FMUL.FTZ R8, R11, UR6 ;  /* 0x000000060b087c20 */ /* 0x000fe20008410000 */
[----:B------:R-:W-:Y:S01]  /*5760*/  LOP3.LUT P5, RZ, R45, 0xff0000, RZ, 0xc0, !PT ;  /* 0x00ff00002dff7812 */ /* 0x000fe200078ac0ff */
[----:B------:R-:W-:Y:S01]  /*5770*/  FMUL.FTZ R9, R16, UR6 ;  /* 0x0000000610097c20 */ /* 0x000fe20008410000 */
[----:B------:R-:W-:Y:S01]  /*5780*/  FMUL.FTZ R0, R165, UR6 ;  /* 0x00000006a5007c20 */ /* 0x000fe20008410000 */
[-CC-:B------:R-:W-:Y:S01]  /*5790*/  FFMA.FTZ R164, R164, R178.reuse, R180.reuse ;  /* 0x000000b2a4a47223 */ /* 0x180fe200000100b4 */
[C---:B------:R-:W-:Y:S01]  /*57a0*/  LOP3.LUT P4, RZ, R45.reuse, 0xff, RZ, 0xc0, !PT ;  /* 0x000000ff2dff7812 */ /* 0x040fe2000788c0ff */
[-CC-:B------:R-:W-:Y:S01]  /*57b0*/  FFMA.FTZ R162, R162, R178.reuse, R180.reuse ;  /* 0x000000b2a2a27223 */ /* 0x180fe200000100b4 */
[----:B------:R-:W-:Y:S01]  /*57c0*/  ISETP.GE.U32.AND.EX P1, PT, R45, 0x1000000, PT, P1 ;  /* 0x010000002d00780c */ /* 0x000fe20003f26110 */
        /* <DEDUP_REMOVED lines=44> */
.L_x_226:
        /* <DEDUP_REMOVED lines=43> */
[----:B------:R-:W-:Y:S01]  /*5d40*/  FMUL.FTZ R18, R18, UR6 ;  /* 0x0000000612127c20 */ /* 0x000fe20008410000 */
[C---:B------:R-:W-:Y:S01]  /*5d50*/  LOP3.LUT P6, RZ, R44.reuse, 0xff0000, RZ, 0xc0, !PT ;  /* 0x00ff00002cff7812 */ /* 0x040fe200078cc0ff */
[----:B------:R-:W-:Y:S01]  /*5d60*/  FMUL.FTZ R171, R171, UR6 ;  /* 0x00000006abab7c20 */ /* 0x000fe20008410000 */
[----:B------:R-:W-:Y:S01]  /*5d70*/  LOP3.LUT P1, RZ, R44, 0xff000000, RZ, 0xc0, !PT ;  /* 0xff0000002cff7812 */ /* 0x000fe2000782c0ff */
[----:B------:R-:W-:Y:S01]  /*5d80*/  FMUL.FTZ R0, R0, UR6 ;  /* 0x0000000600007c20 */ /* 0x000fe20008410000 */
[----:B------:R-:W-:Y:S01]  /*5d90*/  FMUL.FTZ R17, R17, UR6 ;  /* 0x0000000611117c20 */ /* 0x000fe20008410000 */
[----:B------:R-:W-:-:S02]  /*5da0*/  LOP3.LUT P3, RZ, R45, 0xff00, RZ, 0xc0, !PT ;  /* 0x0000ff002dff7812 */ /* 0x000fc4000786c0ff */
[C---:B------:R-:W-:Y:S02]  /*5db0*/  LOP3.LUT P5, RZ, R44.reuse, 0xff, RZ, 0xc0, !PT ;  /* 0x000000ff2cff7812 */ /* 0x040fe400078ac0ff */
[----:B------:R-:W-:Y:S02]  /*5dc0*/  LOP3.LUT P4, RZ, R44, 0xff00, RZ, 0xc0, !PT ;  /* 0x0000ff002cff7812 */ /* 0x000fe4000788c0ff */
[----:B------:R-:W-:Y:S02]  /*5dd0*/  FSEL R16, R16, RZ, P6 ;  /* 0x000000ff10107208 */ /* 0x000fe40003000000 */
[----:B------:R-:W-:Y:S02]  /*5de0*/  FSEL R25, R18, RZ, P1 ;  /* 0x000000ff12197208 */ /* 0x000fe40000800000 */
        /* <DEDUP_REMOVED lines=8> */
.L_x_225:
[----:B------:R-:W-:Y:S05]  /*5e70*/  @!P2 BRA `(.L_x_227) ;  /* 0x0000000000e8a947 */ /* 0x000fea0003800000 */
[-CC-:B------:R-:W-:Y:S01]  /*5e80*/  FFMA.FTZ R165, R165, R178.reuse, R180.reuse ;  /* 0x000000b2a5a57223 */ /* 0x180fe200000100b4 */
[-CC-:B------:R-:W-:Y:S01]  /*5e90*/  FFMA.FTZ R168, R168, R178.reuse, R180.reuse ;  /* 0x000000b2a8a87223 */ /* 0x180fe200000100b4 */
[-C--:B------:R-:W-:Y:S01]  /*5ea0*/  FFMA.FTZ R163, R163, R178.reuse, R180 ;  /* 0x000000b2a3a37223 */ /* 0x080fe200000100b4 */
[----:B------:R-:W-:Y:S01]  /*5eb0*/  ISETP.GE.U32.AND P1, PT, R44, RZ, PT ;  /* 0x000000ff2c00720c */ /* 0x000fe20003f26070 */
[----:B------:R-:W-:Y:S01]  /*5ec0*/  FADD.FTZ R165, R54, -R165 ;  /* 0x800000a536a57221 */ /* 0x000fe20000010000 */
[----:B------:R-:W-:Y:S01]  /*5ed0*/  FADD.FTZ R173, R173, -R168 ;  /* 0x800000a8adad7221 */ /* 0x000fe20000010000 */
[----:B------:R-:W-:Y:S01]  /*5ee0*/  FADD.FTZ R163, R52, -R163 ;  /* 0x800000a334a37221 */ /* 0x000fe20000010000 */
[-CC-:B------:R-:W-:Y:S01]  /*5ef0*/  FFMA.FTZ R55, R55, R178.reuse, R180.reuse ;  /* 0x000000b237377223 */ /* 0x180fe200000100b4 */
[C---:B0-----:R-:W-:Y:S01]  /*5f00*/  FMUL.FTZ R10, R158.reuse, R165 ;  /* 0x000000a59e0a7220 */ /* 0x041fe20000410000 */
[----:B------:R-:W-:Y:S01]  /*5f10*/  FMUL.FTZ R16, R158, R173 ;  /* 0x000000ad9e107220 */ /* 0x000fe20000410000 */
[-CC-:B------:R-:W-:Y:S01]  /*5f20*/  FFMA.FTZ R164, R164, R178.reuse, R180.reuse ;  /* 0x000000b2a4a47223 */ /* 0x180fe200000100b4 */
[----:B------:R-:W-:Y:S01]  /*5f30*/  FMUL.FTZ R11, R158, R163 ;  /* 0x000000a39e0b7220 */ /* 0x000fe20000410000 */
[-CC-:B------:R-:W-:Y:S01]  /*5f40*/  FFMA.FTZ R162, R162, R178.reuse, R180.reuse ;  /* 0x000000b2a2a27223 */ /* 0x180fe200000100b4 */
[-CC-:B------:R-:W-:Y:S01]  /*5f50*/  FFMA.FTZ R166, R166, R178.reuse, R180.reuse ;  /* 0x000000b2a6a67223 */ /* 0x180fe200000100b4 */
[----:B------:R-:W-:Y:S01]  /*5f60*/  FFMA.FTZ R53, R53, R178, R180 ;  /* 0x000000b235357223 */ /* 0x000fe200000100b4 */
[----:B------:R-:W-:Y:S01]  /*5f70*/  FMUL.FTZ R9, R16, UR6 ;  /* 0x0000000610097c20 */ /* 0x000fe20008410000 */
[----:B------:R-:W-:Y:S01]  /*5f80*/  FMUL.FTZ R0, R10, UR6 ;  /* 0x000000060a007c20 */ /* 0x000fe20008410000 */
[----:B------:R-:W-:Y:S01]  /*5f90*/  LOP3.LUT P4, RZ, R45, 0xff, RZ, 0xc0, !PT ;  /* 0x000000ff2dff7812 */ /* 0x000fe2000788c0ff */
[----:B------:R-:W-:Y:S01]  /*5fa0*/  FMUL.FTZ R8, R11, UR6 ;  /* 0x000000060b087c20 */ /* 0x000fe20008410000 */
[----:B------:R-:W-:Y:S01]  /*5fb0*/  ISETP.GE.U32.AND.EX P1, PT, R45, 0x1000000, PT, P1 ;  /* 0x010000002d00780c */ /* 0x000fe20003f26110 */
[----:B------:R-:W-:Y:S01]  /*5fc0*/  FADD.FTZ R55, R160, -R55 ;  /* 0x80000037a0377221 */ /* 0x000fe20000010000 */
[----:B------:R-:W-:Y:S01]  /*5fd0*/  FADD.FTZ R169, R169, -R164 ;  /* 0x800000a4a9a97221 */ /* 0x000fe20000010000 */
[----:B------:R-:W-:Y:S01]  /*5fe0*/  LOP3.LUT P5, RZ, R45, 0xff0000, RZ, 0xc0, !PT ;  /* 0x00ff00002dff7812 */ /* 0x000fe200078ac0ff */
[----:B------:R-:W-:Y:S01]  /*5ff0*/  FADD.FTZ R167, R167, -R162 ;  /* 0x800000a2a7a77221 */ /* 0x000fe20000010000 */
[----:B------:R-:W-:Y:S01]  /*6000*/  FADD.FTZ R171, R171, -R166 ;  /* 0x800000a6abab7221 */ /* 0x000fe20000010000 */
[----:B------:R-:W-:Y:S01]  /*6010*/  FADD.FTZ R53, R48, -R53 ;  /* 0x8000003530357221 */ /* 0x000fe20000010000 */
[----:B------:R-:W-:Y:S01]  /*6020*/  FSEL R22, R9, RZ, P1 ;  /* 0x000000ff09167208 */ /* 0x000fe20000800000 */
[----:B------:R-:W-:Y:S01]  /*6030*/  FMUL.FTZ R9, R158, R55 ;  /* 0x000000379e097220 */ /* 0x000fe20000410000 */
[----:B------:R-:W-:Y:S01]  /*6040*/  FSEL R18, R0, RZ, P4 ;  /* 0x000000ff00127208 */ /* 0x000fe20002000000 */
[----:B------:R-:W-:Y:S01]  /*6050*/  FMUL.FTZ R0, R158, R169 ;  /* 0x000000a99e007220 */ /* 0x000fe20000410000 */
[----:B------:R-:W-:Y:S01]  /*6060*/  FSEL R19, R8, RZ, P5 ;  /* 0x000000ff08137208 */ /* 0x000fe20002800000 */
[C---:B------:R-:W-:Y:S01]  /*6070*/  FMUL.FTZ R167, R158.reuse, R167 ;  /* 0x000000a79ea77220 */ /* 0x040fe20000410000 */
[C---:B------:R-:W-:Y:S01]  /*6080*/  FMUL.FTZ R171, R158.reuse, R171 ;  /* 0x000000ab9eab7220 */ /* 0x040fe20000410000 */
[----:B------:R-:W-:Y:S01]  /*6090*/  FMUL.FTZ R8, R158, R53 ;  /* 0x000000359e087220 */ /* 0x000fe20000410000 */
[----:B------:R-:W-:Y:S01]  /*60a0*/  F2FP.BF16.F32.PACK_AB R11, R16, R11 ;  /* 0x0000000b100b723e */ /* 0x000fe200000010ff */
[----:B------:R-:W-:Y:S01]  /*60b0*/  FMUL.FTZ R16, R9, UR6 ;  /* 0x0000000609107c20 */ /* 0x000fe20008410000 */
[C---:B------:R-:W-:Y:S01]  /*60c0*/  F2FP.BF16.F32.PACK_AB R9, R0.reuse, R9 ;  /* 0x000000090009723e */ /* 0x040fe200000010ff */
[----:B------:R-:W-:Y:S01]  /*60d0*/  FMUL.FTZ R17, R0, UR6 ;  /* 0x0000000600117c20 */ /* 0x000fe20008410000 */
        /* <DEDUP_REMOVED lines=20> */
.L_x_227:
[-CC-:B------:R-:W-:Y:S01]  /*6220*/  FFMA.FTZ R165, R165, R178.reuse, R180.reuse ;  /* 0x000000b2a5a57223 */ /* 0x180fe200000100b4 */
[-CC-:B------:R-:W-:Y:S01]  /*6230*/  FFMA.FTZ R163, R163, R178.reuse, R180.reuse ;  /* 0x000000b2a3a37223 */ /* 0x180fe200000100b4 */
[-CC-:B------:R-:W-:Y:S01]  /*6240*/  FFMA.FTZ R168, R168, R178.reuse, R180.reuse ;  /* 0x000000b2a8a87223 */ /* 0x180fe200000100b4 */
[-C--:B------:R-:W-:Y:S01]  /*6250*/  FFMA.FTZ R162, R162, R178.reuse, R180 ;  /* 0x000000b2a2a27223 */ /* 0x080fe200000100b4 */
        /* <DEDUP_REMOVED lines=10> */
[----:B------:R-:W-:Y:S01]  /*6300*/  ISETP.GE.U32.AND P1, PT, R44, RZ, PT ;  /* 0x000000ff2c00720c */ /* 0x000fe20003f26070 */
        /* <DEDUP_REMOVED lines=16> */
[----:B0-----:R-:W-:Y:S01]  /*6410*/  FSEL R22, R173, RZ, P1 ;  /* 0x000000ffad167208 */ /* 0x001fe20000800000 */
        /* <DEDUP_REMOVED lines=20> */
[----:B------:R-:W-:-:S07]  /*6560*/  F2FP.BF16.F32.PACK_AB R16, R167, R16 ;  /* 0x00000010a710723e */ /* 0x000fce00000010ff */
.L_x_223:
        /* <DEDUP_REMOVED lines=13> */
.L_x_210:
[----:B------:R-:W-:Y:S01]  /*6640*/  MOV R11, R111 ;  /* 0x0000006f000b7202 */ /* 0x000fe20000000f00 */
[----:B------:R-:W-:Y:S01]  /*6650*/  IMAD.MOV.U32 R15, RZ, RZ, R110 ;  /* 0x000000ffff0f7224 */ /* 0x000fe200078e006e */
        /* <DEDUP_REMOVED lines=37> */
.L_x_209:
[----:B------:R-:W-:Y:S05]  /*68b0*/  BSYNC B0 ;  /* 0x0000000000007941 */ /* 0x000fea0003800000 */
.L_x_208:
[----:B------:R-:W0:Y:S01]  /*68c0*/  S2R R53, SR_TID.X ;  /* 0x0000000000357919 */ /* 0x000e220000002100 */
[----:B------:R-:W-:Y:S01]  /*68d0*/  MOV R0, 0x400 ;  /* 0x0000040000007802 */ /* 0x000fe20000000f00 */
[----:B------:R-:W-:Y:S05]  /*68e0*/  WARPSYNC.ALL ;  /* 0x0000000000007948 */ /* 0x000fea0003800000 */
[----:B------:R-:W1:Y:S01]  /*68f0*/  S2R R3, SR_CgaCtaId ;  /* 0x0000000000037919 */ /* 0x000e620000008800 */
[----:B------:R-:W2:Y:S01]  /*6900*/  LDCU.128 UR16, c[0x0][0x440] ;  /* 0x00008800ff1077ac */ /* 0x000ea20008000c00 */
[----:B------:R-:W3:Y:S01]  /*6910*/  LDCU.128 UR20, c[0x0][0x450] ;  /* 0x00008a00ff1477ac */ /* 0x000ee20008000c00 */
[----:B0-----:R-:W-:-:S02]  /*6920*/  SHF.R.U32.HI R41, RZ, 0x5, R53 ;  /* 0x00000005ff297819 */ /* 0x001fc40000011635 */
[----:B-1----:R-:W-:Y:S02]  /*6930*/  LEA R0, R3, R0, 0x18 ;  /* 0x0000000003007211 */ /* 0x002fe400078ec0ff */
[----:B------:R-:W-:-:S04]  /*6940*/  LEA R3, R41, R88, 0x6 ;  /* 0x0000005829037211 */ /* 0x000fc800078e30ff */
[-C--:B------:R-:W-:Y:S02]  /*6950*/  LEA R2, R3, R0.reuse, 0x5 ;  /* 0x0000000003027211 */ /* 0x080fe400078e28ff */
        /* <DEDUP_REMOVED lines=10> */
[----:B------:R-:W2:Y:S04]  /*6a00*/  LDS R40, [R0+0x200] ;  /* 0x0002000000287984 */ /* 0x000ea80000000800 */
[----:B------:R-:W3:Y:S04]  /*6a10*/  LDS R41, [R0+0xa00] ;  /* 0x000a000000297984 */ /* 0x000ee80000000800 */
[----:B------:R-:W3:Y:S04]  /*6a20*/  LDS R11, [R0+0xc00] ;  /* 0x000c0000000b7984 */ /* 0x000ee80000000800 */
[----:B------:R-:W3:Y:S04]  /*6a30*/  LDS R10, [R0+0xe00] ;  /* 0x000e0000000a7984 */ /* 0x000ee80000000800 */
[----:B------:R-:W3:Y:S04]  /*6a40*/  LDS R20, [R0+0x1000] ;  /* 0x0010000000147984 */ /* 0x000ee80000000800 */
[----:B------:R-:W3:Y:S04]  /*6a50*/  LDS R21, [R0+0x1200] ;  /* 0x0012000000157984 */ /* 0x000ee80000000800 */
[----:B------:R-:W3:Y:S01]  /*6a60*/  LDS R23, [R0+0x1400] ;  /* 0x0014000000177984 */ /* 0x000ee20000000800 */
[----:B0-----:R-:W-:-:S03]  /*6a70*/  FADD.FTZ R3, RZ, R3 ;  /* 0x00000003ff037221 */ /* 0x001fc60000010000 */
[----:B------:R-:W0:Y:S01]  /*6a80*/  LDS R22, [R0+0x1600] ;  /* 0x0016000000167984 */ /* 0x000e220000000800 */
[----:B-1----:R-:W-:-:S03]  /*6a90*/  FADD.FTZ R8, RZ, R8 ;  /* 0x00000008ff087221 */ /* 0x002fc60000010000 */
[----:B------:R-:W1:Y:S01]  /*6aa0*/  LDS R44, [R0+0x1800] ;  /* 0x00180000002c7984 */ /* 0x000e620000000800 */
[----:B----4-:R-:W-:-:S03]  /*6ab0*/  FADD.FTZ R9, RZ, R9 ;  /* 0x00000009ff097221 */ /* 0x010fc60000010000 */
[----:B------:R-:W4:Y:S01]  /*6ac0*/  LDS R46, [R0+0x1a00] ;  /* 0x001a0000002e7984 */ /* 0x000f220000000800 */
[----:B-----5:R-:W-:-:S03]  /*6ad0*/  FADD.FTZ R3, R3, R42 ;  /* 0x0000002a03037221 */ /* 0x020fc60000010000 */
[----:B------:R-:W5:Y:S01]  /*6ae0*/  LDS R43, [R0+0x1c00] ;  /* 0x001c0000002b7984 */ /* 0x000f620000000800 */
[----:B--2---:R-:W-:-:S03]  /*6af0*/  FADD.FTZ R40, RZ, R40 ;  /* 0x00000028ff287221 */ /* 0x004fc60000010000 */
[----:B------:R-:W2:Y:S01]  /*6b00*/  LDS R48, [R0+0x1e00] ;  /* 0x001e000000307984 */ /* 0x000ea20000000800 */
[----:B---3--:R-:W-:Y:S01]  /*6b10*/  FADD.FTZ R40, R40, R41 ;  /* 0x0000002928287221 */ /* 0x008fe20000010000 */
        /* <DEDUP_REMOVED lines=10> */
[----:B----4-:R-:W-:-:S03]  /*6bc0*/  FADD.FTZ R21, R21, R46 ;  /* 0x0000002e15157221 */ /* 0x010fc60000010000 */
[----:B------:R-:W-:Y:S01]  /*6bd0*/  STS.128 [R2+0x400], R56 ;  /* 0x0004003802007388 */ /* 0x000fe20000000c00 */
[----:B-----5:R-:W-:-:S03]  /*6be0*/  FADD.FTZ R43, R8, R43 ;  /* 0x0000002b082b7221 */ /* 0x020fc60000010000 */
[----:B------:R-:W-:Y:S01]  /*6bf0*/  STS.128 [R2+0x410], R60 ;  /* 0x0004103c02007388 */ /* 0x000fe20000000c00 */
[----:B--2---:R-:W-:Y:S01]  /*6c00*/  FADD.FTZ R23, R9, R48 ;  /* 0x0000003009177221 */ /* 0x004fe20000010000 */
        /* <DEDUP_REMOVED lines=17> */
[----:B------:R-:W-:Y:S01]  /*6d20*/  LDS R22, [R0+0x1a00] ;  /* 0x001a000000167984 */ /* 0x000fe20000000800 */
[----:B---3--:R-:W-:-:S03]  /*6d30*/  FADD.FTZ R4, RZ, R4 ;  /* 0x00000004ff047221 */ /* 0x008fc60000010000 */
[----:B------:R-:W2:Y:S01]  /*6d40*/  LDS R49, [R0+0x1c00] ;  /* 0x001c000000317984 */ /* 0x000ea20000000800 */
[----:B----4-:R-:W-:-:S03]  /*6d50*/  FADD.FTZ R5, RZ, R5 ;  /* 0x00000005ff057221 */ /* 0x010fc60000010000 */
[----:B------:R-:W-:Y:S01]  /*6d60*/  LDS R40, [R0+0x1e00] ;  /* 0x001e000000287984 */ /* 0x000fe20000000800 */
[----:B-----5:R-:W-:Y:S01]  /*6d70*/  FADD.FTZ R6, R47, R6 ;  /* 0x000000062f067221 */ /* 0x020fe20000010000 */
[----:B------:R-:W-:Y:S01]  /*6d80*/  BAR.SYNC.DEFER_BLOCKING 0x0 ;  /* 0x0000000000007b1d */ /* 0x000fe20000010000 */
[----:B------:R-:W-:Y:S01]  /*6d90*/  FADD.FTZ R4, R4, R7 ;  /* 0x0000000704047221 */ /* 0x000fe20000010000 */
[----:B------:R-:W-:Y:S01]  /*6da0*/  FADD.FTZ R5, R5, R10 ;  /* 0x0000000a05057221 */ /* 0x000fe20000010000 */
[----:B------:R-:W-:Y:S01]  /*6db0*/  FADD.FTZ R8, R45, R8 ;  /* 0x000000082d087221 */ /* 0x000fe20000010000 */
[----:B------:R-:W-:-:S04]  /*6dc0*/  FADD.FTZ R3, R6, R3 ;  /* 0x0000000306037221 */ /* 0x000fc80000010000 */
[----:B------:R-:W3:Y:S01]  /*6dd0*/  LDC R6, c[0x0][0x388] ;  /* 0x0000e200ff067b82 */ /* 0x000ee20000000800 */
[----:B------:R-:W-:Y:S01]  /*6de0*/  FADD.FTZ R4, R4, R9 ;  /* 0x0000000904047221 */ /* 0x000fe20000010000 */
[----:B0-----:R-:W-:Y:S01]  /*6df0*/  FADD.FTZ R5, R5, R20 ;  /* 0x0000001405057221 */ /* 0x001fe20000010000 */
[----:B------:R-:W-:Y:S01]  /*6e00*/  STS.128 [R2], R16 ;  /* 0x0000001002007388 */ /* 0x000fe20000000c00 */
[----:B-1----:R-:W-:-:S03]  /*6e10*/  FADD.FTZ R41, R8, R41 ;  /* 0x0000002908297221 */ /* 0x002fc60000010000 */
[----:B------:R-:W-:Y:S04]  /*6e20*/  STS.128 [R2+0x10], R28 ;  /* 0x0000101c02007388 */ /* 0x000fe80000000c00 */
[----:B------:R-:W-:Y:S01]  /*6e30*/  STS.128 [R2+0x400], R32 ;  /* 0x0004002002007388 */ /* 0x000fe20000000c00 */
[----:B--2---:R-:W-:-:S03]  /*6e40*/  FADD.FTZ R49, R4, R49 ;  /* 0x0000003104317221 */ /* 0x004fc60000010000 */
[----:B------:R-:W-:Y:S01]  /*6e50*/  STS.128 [R2+0x410], R36 ;  /* 0x0004102402007388 */ /* 0x000fe20000000c00 */
[----:B---3--:R-:W-:Y:S01]  /*6e60*/  IMAD R6, R6, UR10, RZ ;  /* 0x0000000a06067c24 */ /* 0x008fe2000f8e02ff */
        /* <DEDUP_REMOVED lines=39> */
[----:B0-----:R-:W-:Y:S01]  /*70e0*/  FADD.FTZ R13, R3, R22 ;  /* 0x00000016030d7221 */ /* 0x001fe20000010000 */
[----:B------:R-:W-:Y:S01]  /*70f0*/  IADD3 R3, P0, PT, R6, R53, RZ ;  /* 0x0000003506037210 */ /* 0x000fe20007f1e0ff */
[----:B------:R-:W-:-:S03]  /*7100*/  FADD.FTZ R15, R5, R40 ;  /* 0x00000028050f7221 */ /* 0x000fc60000010000 */
[----:B------:R-:W-:-:S04]  /*7110*/  SHF.L.U32 R8, R3, 0x2, RZ ;  /* 0x0000000203087819 */ /* 0x000fc800000006ff */
[C---:B------:R-:W-:Y:S02]  /*7120*/  IADD3 R4, P1, PT, R8.reuse, UR16, RZ ;  /* 0x0000001008047c10 */ /* 0x040fe4000ff3e0ff */
[----:B------:R-:W-:Y:S01]  /*7130*/  IADD3 R6, P2, PT, R8, UR22, RZ ;  /* 0x0000001608067c10 */ /* 0x000fe2000ff5e0ff */
        /* <DEDUP_REMOVED lines=13> */
[----:B-1----:R-:W-:Y:S01]  /*7210*/  FADD.FTZ R9, R10, R9 ;  /* 0x000000090a097221 */ /* 0x002fe20000010000 */
[----:B------:R-:W-:Y:S02]  /*7220*/  IMAD.X R10, RZ, RZ, RZ, P0 ;  /* 0x000000ffff0a7224 */ /* 0x000fe400000e06ff */
[----:B------:R-:W1:Y:S01]  /*7230*/  LDS R20, [R0+0xe00] ;  /* 0x000e000000147984 */ /* 0x000e620000000800 */
[----:B--2---:R-:W-:Y:S02]  /*7240*/  FADD.FTZ R12, RZ, R12 ;  /* 0x0000000cff0c7221 */ /* 0x004fe40000010000 */
[----:B------:R-:W-:Y:S01]  /*7250*/  SHF.L.U64.HI R10, R3, 0x2, R10 ;  /* 0x00000002030a7819 */ /* 0x000fe2000001020a */
[----:B------:R-:W2:Y:S01]  /*7260*/  LDS R47, [R0+0x1c00] ;  /* 0x001c0000002f7984 */ /* 0x000ea20000000800 */
[----:B---3--:R-:W-:Y:S01]  /*7270*/  FADD.FTZ R9, R9, R2 ;  /* 0x0000000209097221 */ /* 0x008fe20000010000 */
[----:B------:R-:W-:-:S02]  /*7280*/  IADD3 R2, P0, PT, R8, UR18, RZ ;  /* 0x0000001208027c10 */ /* 0x000fc4000ff1e0ff */
[----:B------:R-:W3:Y:S01]  /*7290*/  LDS R16, [R0+0x1600] ;  /* 0x0016000000107984 */ /* 0x000ee20000000800 */
[----:B----4-:R-:W-:Y:S01]  /*72a0*/  FADD.FTZ R12, R12, R25 ;  /* 0x000000190c0c7221 */ /* 0x010fe20000010000 */
[----:B------:R-:W-:Y:S02]  /*72b0*/  IADD3 R8, P3, PT, R8, UR20, RZ ;  /* 0x0000001408087c10 */ /* 0x000fe4000ff7e0ff */
[----:B------:R-:W4:Y:S01]  /*72c0*/  LDS R51, [R0+0x1e00] ;  /* 0x001e000000337984 */ /* 0x000f220000000800 */
[----:B-----5:R-:W-:Y:S01]  /*72d0*/  FADD.FTZ R14, RZ, R14 ;  /* 0x0000000eff0e7221 */ /* 0x020fe20000010000 */
[C---:B------:R-:W-:Y:S02]  /*72e0*/  IADD3.X R3, PT, PT, R10.reuse, UR19, RZ, P0, !PT ;  /* 0x000000130a037c10 */ /* 0x040fe400087fe4ff */
[C---:B------:R-:W-:Y:S01]  /*72f0*/  IADD3.X R5, PT, PT, R10.reuse, UR17, RZ, P1, !PT ;  /* 0x000000110a057c10 */ /* 0x040fe20008ffe4ff */
[----:B------:R-:W-:Y:S01]  /*7300*/  FADD.FTZ R39, R9, R22 ;  /* 0x0000001609277221 */ /* 0x000fe20000010000 */
[----:B------:R-:W-:Y:S01]  /*7310*/  IADD3.X R7, PT, PT, R10, UR23, RZ, P2, !PT ;  /* 0x000000170a077c10 */ /* 0x000fe200097fe4ff */
[----:B------:R-:W-:Y:S01]  /*7320*/  STG.E desc[UR8][R2.64], R41 ;  /* 0x0000002902007986 */ /* 0x000fe2000c101908 */
[----:B------:R-:W-:Y:S01]  /*7330*/  FADD.FTZ R12, R12, R29 ;  /* 0x0000001d0c0c7221 */ /* 0x000fe20000010000 */
[----:B------:R-:W-:-:S02]  /*7340*/  IADD3.X R9, PT, PT, R10, UR21, RZ, P3, !PT ;  /* 0x000000150a097c10 */ /* 0x000fc40009ffe4ff */
[----:B------:R-:W-:Y:S01]  /*7350*/  STG.E desc[UR8][R4.64], R11 ;  /* 0x0000000b04007986 */ /* 0x000fe2000c101908 */
[----:B------:R-:W-:-:S03]  /*7360*/  FADD.FTZ R14, R14, R27 ;  /* 0x0000001b0e0e7221 */ /* 0x000fc60000010000 */
[----:B------:R-:W-:Y:S01]  /*7370*/  STG.E desc[UR8][R6.64], R39 ;  /* 0x0000002706007986 */ /* 0x000fe2000c101908 */
[----:B------:R-:W-:-:S03]  /*7380*/  FADD.FTZ R19, RZ, R19 ;  /* 0x00000013ff137221 */ /* 0x000fc60000010000 */
[----:B------:R-:W-:Y:S01]  /*7390*/  STG.E desc[UR8][R8.64], R31 ;  /* 0x0000001f08007986 */ /* 0x000fe2000c101908 */
[----:B------:R-:W-:-:S03]  /*73a0*/  FADD.FTZ R45, R12, R45 ;  /* 0x0000002d0c2d7221 */ /* 0x000fc60000010000 */
        /* <DEDUP_REMOVED lines=9> */
[----:B----4-:R-:W-:-:S03]  /*7440*/  FADD.FTZ R51, R16, R51 ;  /* 0x0000003310337221 */ /* 0x010fc60000010000 */
        /* <DEDUP_REMOVED lines=8> */
.L_x_211:
[----:B------:R-:W-:Y:S01]  /*74d0*/  HFMA2 R181, -RZ, RZ, 0, 5.9604644775390625e-08 ;  /* 0x00000001ffb57431 */ /* 0x000fe200000001ff */
[----:B------:R-:W-:Y:S01]  /*74e0*/  BSSY B2, `(.L_x_229) ;  /* 0x0000007000027945 */ /* 0x000fe20003800000 */
[----:B------:R-:W-:Y:S01]  /*74f0*/  MOV R182, R22 ;  /* 0x0000001600b67202 */ /* 0x000fe20000000f00 */
[----:B------:R-:W-:Y:S01]  /*7500*/  IMAD.MOV.U32 R184, RZ, RZ, 0x1f ;  /* 0x0000001fffb87424 */ /* 0x000fe200078e00ff */
[----:B------:R-:W-:-:S07]  /*7510*/  MOV R179, 0xffffffff ;  /* 0xffffffff00b37802 */ /* 0x000fce0000000f00 */
[----:B-----5:R-:W-:Y:S05]  /*7520*/  WARPSYNC.COLLECTIVE R179, `(.L_x_230) ;  /* 0x00000000b3087348 */ /* 0x020fea0003c00000 */
[----:B------:R0:W1:Y:S02]  /*7530*/  SHFL.BFLY P4, R180, R182, R181, R184 ;  /* 0x0c0000b5b6b47389 */ /* 0x00006400000800b8 */
[----:B01---5:R-:W-:Y:S05]  /*7540*/  ENDCOLLECTIVE ;  /* 0x000000000000791b */ /* 0x023fea0003800000 */
.L_x_230:
[----:B------:R-:W-:Y:S05]  /*7550*/  BSYNC B2 ;  /* 0x0000000000027941 */ /* 0x000fea0003800000 */
.L_x_229:
        /* <DEDUP_REMOVED lines=8> */
.L_x_231:
[----:B------:R-:W-:-:S04]  /*75e0*/  FADD.FTZ R21, R22, R21 ;  /* 0x0000001516157221 */ /* 0x000fc80000010000 */
[----:B------:R-:W-:Y:S02]  /*75f0*/  IMAD.MOV.U32 R182, RZ, RZ, R21 ;  /* 0x000000ffffb67224 */ /* 0x000fe400078e0015 */
[----:B------:R-:W-:Y:S01]  /*7600*/  HFMA2 R181, -RZ, RZ, 0, 1.1920928955078125e-07 ;  /* 0x00000002ffb57431 */ /* 0x000fe200000001ff */
[----:B------:R-:W-:-:S07]  /*7610*/  MOV R24, R180 ;  /* 0x000000b400187202 */ /* 0x000fce0000000f00 */
[----:B------:R-:W-:Y:S05]  /*7620*/  WARPSYNC.COLLECTIVE R179, `(.L_x_232) ;  /* 0x00000000b3087348 */ /* 0x000fea0003c00000 */
[----:B------:R0:W1:Y:S02]  /*7630*/  SHFL.BFLY P4, R180, R182, R181, R184 ;  /* 0x0c0000b5b6b47389 */ /* 0x00006400000800b8 */
[----:B01----:R-:W-:Y:S05]  /*7640*/  ENDCOLLECTIVE ;  /* 0x000000000000791b */ /* 0x003fea0003800000 */
.L_x_232:
[----:B------:R-:W-:-:S05]  /*7650*/  FADD.FTZ R24, R23, R24 ;  /* 0x0000001817187221 */ /* 0x000fca0000010000 */
[----:B------:R-:W-:Y:S02]  /*7660*/  MOV R182, R24 ;  /* 0x0000001800b67202 */ /* 0x000fe40000000f00 */
[----:B------:R-:W-:-:S07]  /*7670*/  MOV R26, R180 ;  /* 0x000000b4001a7202 */ /* 0x000fce0000000f00 */
[----:B------:R-:W-:Y:S05]  /*7680*/  WARPSYNC.COLLECTIVE R179, `(.L_x_233) ;  /* 0x00000000b3087348 */ /* 0x000fea0003c00000 */
[----:B------:R0:W1:Y:S02]  /*7690*/  SHFL.BFLY P4, R180, R182, R181, R184 ;  /* 0x0c0000b5b6b47389 */ /* 0x00006400000800b8 */
[----:B01----:R-:W-:Y:S05]  /*76a0*/  ENDCOLLECTIVE ;  /* 0x000000000000791b */ /* 0x003fea0003800000 */
.L_x_233:
[----:B------:R-:W-:-:S05]  /*76b0*/  FADD.FTZ R26, R21, R26 ;  /* 0x0000001a151a7221 */ /* 0x000fca0000010000 */
[----:B------:R-:W-:Y:S01]  /*76c0*/  MOV R182, R26 ;  /* 0x0000001a00b67202 */ /* 0x000fe20000000f00 */
[----:B------:R-:W-:Y:S02]  /*76d0*/  HFMA2 R181, -RZ, RZ, 0, 2.384185791015625e-07 ;  /* 0x00000004ffb57431 */ /* 0x000fe400000001ff */
[----:B------:R-:W-:-:S07]  /*76e0*/  IMAD.MOV.U32 R25, RZ, RZ, R180 ;  /* 0x000000ffff197224 */ /* 0x000fce00078e00b4 */
[----:B------:R-:W-:Y:S05]  /*76f0*/  WARPSYNC.COLLECTIVE R179, `(.L_x_234) ;  /* 0x00000000b3087348 */ /* 0x000fea0003c00000 */
[----:B------:R0:W1:Y:S02]  /*7700*/  SHFL.BFLY P4, R180, R182, R181, R184 ;  /* 0x0c0000b5b6b47389 */ /* 0x00006400000800b8 */
[----:B01----:R-:W-:Y:S05]  /*7710*/  ENDCOLLECTIVE ;  /* 0x000000000000791b */ /* 0x003fea0003800000 */
.L_x_234:
[----:B------:R-:W-:-:S04]  /*7720*/  FADD.FTZ R25, R24, R25 ;  /* 0x0000001918197221 */ /* 0x000fc80000010000 */
[----:B------:R-:W-:Y:S01]  /*7730*/  IMAD.MOV.U32 R182, RZ, RZ, R25 ;  /* 0x000000ffffb67224 */ /* 0x000fe200078e0019 */
[----:B------:R-:W-:-:S07]  /*7740*/  MOV R27, R180 ;  /* 0x000000b4001b7202 */ /* 0x000fce0000000f00 */
[----:B------:R-:W-:Y:S05]  /*7750*/  WARPSYNC.COLLECTIVE R179, `(.L_x_235) ;  /* 0x00000000b3087348 */ /* 0x000fea0003c00000 */
[----:B------:R0:W1:Y:S02]  /*7760*/  SHFL.BFLY P4, R180, R182, R181, R184 ;  /* 0x0c0000b5b6b47389 */ /* 0x00006400000800b8 */
[----:B01----:R-:W-:Y:S05]  /*7770*/  ENDCOLLECTIVE ;  /* 0x000000000000791b */ /* 0x003fea0003800000 */
.L_x_235:
[----:B------:R-:W-:-:S05]  /*7780*/  FADD.FTZ R27, R26, R27 ;  /* 0x0000001b1a1b7221 */ /* 0x000fca0000010000 */
[----:B------:R-:W-:Y:S01]  /*7790*/  MOV R182, R27 ;  /* 0x0000001b00b67202 */ /* 0x000fe20000000f00 */
[----:B------:R-:W-:Y:S01]  /*77a0*/  HFMA2 R181, -RZ, RZ, 0, 4.76837158203125e-07 ;  /* 0x00000008ffb57431 */ /* 0x000fe200000001ff */
[----:B------:R-:W-:-:S07]  /*77b0*/  MOV R178, R180 ;  /* 0x000000b400b27202 */ /* 0x000fce0000000f00 */
[----:B------:R-:W-:Y:S05]  /*77c0*/  WARPSYNC.COLLECTIVE R179, `(.L_x_236) ;  /* 0x00000000b3087348 */ /* 0x000fea0003c00000 */
[----:B------:R0:W1:Y:S02]  /*77d0*/  SHFL.BFLY P4, R180, R182, R181, R184 ;  /* 0x0c0000b5b6b47389 */ /* 0x00006400000800b8 */
[----:B01----:R-:W-:Y:S05]  /*77e0*/  ENDCOLLECTIVE ;  /* 0x000000000000791b */ /* 0x003fea0003800000 */
.L_x_236:
[----:B------:R-:W-:-:S05]  /*77f0*/  FADD.FTZ R178, R25, R178 ;  /* 0x000000b219b27221 */ /* 0x000fca0000010000 */
[----:B------:R-:W-:Y:S01]  /*7800*/  MOV R182, R178 ;  /* 0x000000b200b67202 */ /* 0x000fe20000000f00 */
[----:B------:R-:W-:-:S07]  /*7810*/  IMAD.MOV.U32 R22, RZ, RZ, R180 ;  /* 0x000000ffff167224 */ /* 0x000fce00078e00b4 */
[----:B------:R-:W-:Y:S05]  /*7820*/  WARPSYNC.COLLECTIVE R179, `(.L_x_237) ;  /* 0x00000000b3087348 */ /* 0x000fea0003c00000 */
[----:B------:R0:W1:Y:S02]  /*7830*/  SHFL.BFLY P4, R180, R182, R181, R184 ;  /* 0x0c0000b5b6b47389 */ /* 0x00006400000800b8 */
[----:B01----:R-:W-:Y:S05]  /*7840*/  ENDCOLLECTIVE ;  /* 0x000000000000791b */ /* 0x003fea0003800000 */
.L_x_237:
[----:B------:R-:W-:-:S05]  /*7850*/  FADD.FTZ R22, R27, R22 ;  /* 0x000000161b167221 */ /* 0x000fca0000010000 */
[----:B------:R-:W-:Y:S01]  /*7860*/  MOV R182, R22 ;  /* 0x0000001600b67202 */ /* 0x000fe20000000f00 */
[----:B------:R-:W-:Y:S01]  /*7870*/  IMAD.MOV.U32 R181, RZ, RZ, 0x10 ;  /* 0x00000010ffb57424 */ /* 0x000fe200078e00ff */
[----:B------:R-:W-:-:S07]  /*7880*/  MOV R23, R180 ;  /* 0x000000b400177202 */ /* 0x000fce0000000f00 */
[----:B------:R-:W-:Y:S05]  /*7890*/  WARPSYNC.COLLECTIVE R179, `(.L_x_238) ;  /* 0x00000000b3087348 */ /* 0x000fea0003c00000 */
[----:B------:R0:W1:Y:S02]  /*78a0*/  SHFL.BFLY P4, R180, R182, R181, R184 ;  /* 0x0c0000b5b6b47389 */ /* 0x00006400000800b8 */
[----:B01----:R-:W-:Y:S05]  /*78b0*/  ENDCOLLECTIVE ;  /* 0x000000000000791b */ /* 0x003fea0003800000 */
.L_x_238:
[----:B------:R-:W-:-:S05]  /*78c0*/  FADD.FTZ R23, R178, R23 ;  /* 0x00000017b2177221 */ /* 0x000fca0000010000 */
[----:B------:R-:W-:Y:S02]  /*78d0*/  MOV R182, R23 ;  /* 0x0000001700b67202 */ /* 0x000fe40000000f00 */
[----:B------:R-:W-:-:S07]  /*78e0*/  MOV R21, R180 ;  /* 0x000000b400157202 */ /* 0x000fce0000000f00 */
[----:B------:R-:W-:Y:S05]  /*78f0*/  WARPSYNC.COLLECTIVE R179, `(.L_x_239) ;  /* 0x00000000b3087348 */ /* 0x000fea0003c00000 */
[----:B------:R0:W1:Y:S02]  /*7900*/  SHFL.BFLY P4, R180, R182, R181, R184 ;  /* 0x0c0000b5b6b47389 */ /* 0x00006400000800b8 */
[----:B01----:R-:W-:Y:S05]  /*7910*/  ENDCOLLECTIVE ;  /* 0x000000000000791b */ /* 0x003fea0003800000 */
.L_x_239:
[----:B------:R-:W-:Y:S01]  /*7920*/  MOV R24, R180 ;  /* 0x000000b400187202 */ /* 0x000fe20000000f00 */
[----:B------:R-:W-:Y:S06]  /*7930*/  BRA `(.L_x_240) ;  /* 0xffffffa000c87947 */ /* 0x000fec000383ffff */
.L_x_241:
        /* <DEDUP_REMOVED lines=12> */
.L_x_3891:


//--------------------- .text._ZN10layer_norm22ln_bwd_finalize_kernelINS_22Kernel_traits_finalizeILj512E13__nv_bfloat16S2_S2_S2_fjLb0ELj1024ELj4ENS_18Kernel_traits_baseILj512ES2_S2_S2_S2_fjLj1024EEEEELb0ELb0EEEvNS_9BwdParamsE --------------------------
	.section	.text._ZN10layer_norm22ln_bwd_finalize_kernelINS_22Kernel_traits_finalizeILj512E13__nv_bfloat16S2_S2_S2_fjLb0ELj1024ELj4ENS_18Kernel_traits_baseILj512ES2_S2_S2_S2_fjLj1024EEEEELb0ELb0EEEvNS_9BwdParamsE,"ax",@progbits
	.align	128
        .global         _ZN10layer_norm22ln_bwd_finalize_kernelINS_22Kernel_traits_finalizeILj512E13__nv_bfloat16S2_S2_S2_fjLb0ELj1024ELj4ENS_18Kernel_traits_baseILj512ES2_S2_S2_S2_fjLj1024EEEEELb0ELb0EEEvNS_9BwdParamsE
        .type           _ZN10layer_norm22ln_bwd_finalize_kernelINS_22Kernel_traits_finalizeILj512E13__nv_bfloat16S2_S2_S2_fjLb0ELj1024ELj4ENS_18Kernel_traits_baseILj512ES2_S2_S2_S2_fjLj1024EEEEELb0ELb0EEEvNS_9BwdParamsE,@function
        .size           _ZN10layer_norm22ln_bwd_finalize_kernelINS_22Kernel_traits_finalizeILj512E13__nv_bfloat16S2_S2_S2_fjLb0ELj1024ELj4ENS_18Kernel_traits_baseILj512ES2_S2_S2_S2_fjLj1024EEEEELb0ELb0EEEvNS_9BwdParamsE,(.L_x_3892 - _ZN10layer_norm22ln_bwd_finalize_kernelINS_22Kernel_traits_finalizeILj512E13__nv_bfloat16S2_S2_S2_fjLb0ELj1024ELj4ENS_18Kernel_traits_baseILj512ES2_S2_S2_S2_fjLj1024EEEEELb0ELb0EEEvNS_9BwdParamsE)
        .other          _ZN10layer_norm22ln_bwd_finalize_kernelINS_22Kernel_traits_finalizeILj512E13__nv_bfloat16S2_S2_S2_fjLb0ELj1024ELj4ENS_18Kernel_traits_baseILj512ES2_S2_S2_S2_fjLj1024EEEEELb0ELb0EEEvNS_9BwdParamsE,@"STO_CUDA_ENTRY STV_DEFAULT"
_ZN10layer_norm22ln_bwd_finalize_kernelINS_22Kernel_traits_finalizeILj512E13__nv_bfloat16S2_S2_S2_fjLb0ELj1024ELj4ENS_18Kernel_traits_baseILj512ES2_S2_S2_S2_fjLj1024EEEEELb0ELb0EEEvNS_9BwdParamsE:
.text._ZN10layer_norm22ln_bwd_finalize_kernelINS_22Kernel_traits_finalizeILj512E13__nv_bfloat16S2_S2_S2_fjLb0ELj1024ELj4ENS_18Kernel_traits_baseILj512ES2_S2_S2_S2_fjLj1024EEEEELb0ELb0EEEvNS_9BwdParamsE:
[----:B------:R-:W-:Y:S01]  /*0000*/  LDC R1, c[0x0][0x37c] ;  /* 0x0000df00ff017b82 */ /* 0x000fe20000000800 */
[----:B------:R-:W0:Y:S01]  /*0010*/  S2R R0, SR_CTAID.X ;  /* 0x0000000000007919 */ /* 0x000e220000002500 */
[----:B------:R-:W1:Y:S01]  /*0020*/  S2R R2, SR_TID.X ;  /* 0x0000000000027919 */ /* 0x000e620000002100 */
[----:B0-----:R-:W-:-:S04]  /*0030*/  SHF.L.U32 R59, R0, 0x5, RZ ;  /* 0x00000005003b7819 */ /* 0x001fc800000006ff */
[----:B-1----:R-:W-:-:S04]  /*0040*/  LOP3.LUT R3, R59, 0x1f, R2, 0xf8, !PT ;  /* 0x0000001f3b037812 */ /* 0x002fc800078ef802 */
[----:B------:R-:W-:-:S13]  /*0050*/  ISETP.GT.U32.AND P0, PT, R3, 0x1ff, PT ;  /* 0x000001ff0300780c */ /* 0x000fda0003f04070 */
[----:B------:R-:W-:Y:S05]  /*0060*/  @P0 EXIT ;  /* 0x000000000000094d */ /* 0x000fea0003800000 */
[----:B------:R-:W0:Y:S01]  /*0070*/  LDC R56, c[0x0][0x388] ;  /* 0x0000e200ff387b82 */ /* 0x000e220000000800 */
[----:B------:R-:W1:Y:S01]  /*0080*/  LDCU UR8, c[0x0][0x380] ;  /* 0x00007000ff0877ac */ /* 0x000e620008000800 */
[----:B------:R-:W-:Y:S01]  /*0090*/  SHF.R.U32.HI R58, RZ, 0x5, R2 ;  /* 0x00000005ff3a7819 */ /* 0x000fe20000011602 */
[----:B------:R-:W-:Y:S01]  /*00a0*/  BSSY.RECONVERGENT B0, `(.L_x_242) ;  /* 0x0000142000007945 */ /* 0x000fe20003800200 */
[----:B------:R-:W-:Y:S01]  /*00b0*/  SHF.L.U32 R0, R0, 0x4, RZ ;  /* 0x0000000400007819 */ /* 0x000fe200000006ff */
[----:B------:R-:W2:Y:S01]  /*00c0*/  LDCU.64 UR6, c[0x0][0x358] ;  /* 0x00006b00ff0677ac */ /* 0x000ea20008000a00 */
[----:B------:R-:W-:Y:S01]  /*00d0*/  LOP3.LUT R17, R2, 0x1f, RZ, 0xc0, !PT ;  /* 0x0000001f02117812 */ /* 0x000fe200078ec0ff */
[----:B------:R-:W-:Y:S01]  /*00e0*/  HFMA2 R36, -RZ, RZ, 0, 0 ;  /* 0x00000000ff247431 */ /* 0x000fe200000001ff */
[----:B------:R-:W-:Y:S02]  /*00f0*/  LOP3.LUT R0, R0, 0x7ffffff0, RZ, 0xc0, !PT ;  /* 0x7ffffff000007812 */ /* 0x000fe400078ec0ff */
[----:B------:R-:W-:-:S02]  /*0100*/  MOV R2, RZ ;  /* 0x000000ff00027202 */ /* 0x000fc40000000f00 */
[----:B------:R-:W-:Y:S02]  /*0110*/  IADD3 R57, PT, PT, R17, R0, RZ ;  /* 0x0000000011397210 */ /* 0x000fe40007ffe0ff */
[----:B-1----:R-:W-:-:S04]  /*0120*/  ISETP.GE.U32.AND P0, PT, R58, UR8, PT ;  /* 0x000000083a007c0c */ /* 0x002fc8000bf06070 */
[----:B0-----:R-:W-:-:S13]  /*0130*/  ISETP.GE.U32.OR P0, PT, R3, R56, P0 ;  /* 0x000000380300720c */ /* 0x001fda0000706470 */
[----:B--2---:R-:W-:Y:S05]  /*0140*/  @P0 BRA `(.L_x_243) ;  /* 0x0000001000dc0947 */ /* 0x004fea0003800000 */
[----:B------:R-:W-:Y:S01]  /*0150*/  LOP3.LUT R3, R58, 0x20, RZ, 0xfc, !PT ;  /* 0x000000203a037812 */ /* 0x000fe200078efcff */
[----:B------:R-:W-:Y:S01]  /*0160*/  BSSY.RECONVERGENT B1, `(.L_x_244) ;  /* 0x00000b2000017945 */ /* 0x000fe20003800200 */
[-C--:B------:R-:W-:Y:S02]  /*0170*/  LOP3.LUT R5, RZ, R58.reuse, RZ, 0x33, !PT ;  /* 0x0000003aff057212 */ /* 0x080fe400078e33ff */
[----:B------:R-:W-:Y:S02]  /*0180*/  VIMNMX.U32 R0, PT, PT, R3, UR8, !PT ;  /* 0x0000000803007c48 */ /* 0x000fe4000ffe0000 */
[----:B------:R-:W-:Y:S02]  /*0190*/  MOV R2, RZ ;  /* 0x000000ff00027202 */ /* 0x000fe40000000f00 */
[----:B------:R-:W-:Y:S02]  /*01a0*/  IADD3 R5, PT, PT, R0, R5, RZ ;  /* 0x0000000500057210 */ /* 0x000fe40007ffe0ff */
[----:B------:R-:W-:-:S02]  /*01b0*/  MOV R0, R58 ;  /* 0x0000003a00007202 */ /* 0x000fc40000000f00 */
[C---:B------:R-:W-:Y:S02]  /*01c0*/  ISETP.GE.U32.AND P0, PT, R5.reuse, 0x1e0, PT ;  /* 0x000001e00500780c */ /* 0x040fe40003f06070 */
[----:B------:R-:W-:Y:S02]  /*01d0*/  MOV R36, RZ ;  /* 0x000000ff00247202 */ /* 0x000fe40000000f00 */
[----:B------:R-:W-:-:S09]  /*01e0*/  LEA.HI R5, R5, 0x1, RZ, 0x1b ;  /* 0x0000000105057811 */ /* 0x000fd200078fd8ff */
[----:B------:R-:W-:Y:S05]  /*01f0*/  @!P0 BRA `(.L_x_245) ;  /* 0x0000000800a08947 */ /* 0x000fea0003800000 */
[C---:B------:R-:W-:Y:S01]  /*0200*/  LOP3.LUT R7, R58.reuse, 0x180, RZ, 0xfc, !PT ;  /* 0x000001803a077812 */ /* 0x040fe200078efcff */
[-CC-:B------:R-:W-:Y:S01]  /*0210*/  IMAD R4, R3, R56.reuse, R59.reuse ;  /* 0x0000003803047224 */ /* 0x180fe200078e023b */
[C---:B------:R-:W-:Y:S01]  /*0220*/  LOP3.LUT R2, R58.reuse, 0x120, RZ, 0xfc, !PT ;  /* 0x000001203a027812 */ /* 0x040fe200078efcff */
[CCC-:B------:R-:W-:Y:S01]  /*0230*/  IMAD R32, R58.reuse, R56.reuse, R59.reuse ;  /* 0x000000383a207224 */ /* 0x1c0fe200078e023b */
[C---:B------:R-:W-:Y:S01]  /*0240*/  LOP3.LUT R9, R58.reuse, 0x1a0, RZ, 0xfc, !PT ;  /* 0x000001a03a097812 */ /* 0x040fe200078efcff */
[-CC-:B------:R-:W-:Y:S01]  /*0250*/  IMAD R10, R7, R56.reuse, R59.reuse ;  /* 0x00000038070a7224 */ /* 0x180fe200078e023b */
[----:B------:R-:W-:Y:S01]  /*0260*/  LOP3.LUT R3, R58, 0x140, RZ, 0xfc, !PT ;  /* 0x000001403a037812 */ /* 0x000fe200078efcff */
[-CC-:B------:R-:W-:Y:S01]  /*0270*/  IMAD R2, R2, R56.reuse, R59.reuse ;  /* 0x0000003802027224 */ /* 0x180fe200078e023b */
[C---:B------:R-:W-:Y:S01]  /*0280*/  LOP3.LUT R11, R58.reuse, 0x1c0, RZ, 0xfc, !PT ;  /* 0x000001c03a0b7812 */ /* 0x040fe200078efcff */
[----:B------:R-:W-:Y:S01]  /*0290*/  IMAD R12, R9, R56, R59 ;  /* 0x00000038090c7224 */ /* 0x000fe200078e023b */
[----:B------:R-:W-:-:S02]  /*02a0*/  LOP3.LUT R13, R58, 0x1e0, RZ, 0xfc, !PT ;  /* 0x000001e03a0d7812 */ /* 0x000fc400078efcff */
[C---:B------:R-:W-:Y:S01]  /*02b0*/  LOP3.LUT R0, R58.reuse, 0x100, RZ, 0xfc, !PT ;  /* 0x000001003a007812 */ /* 0x040fe200078efcff */
[-CC-:B------:R-:W-:Y:S01]  /*02c0*/  IMAD R14, R11, R56.reuse, R59.reuse ;  /* 0x000000380b0e7224 */ /* 0x180fe200078e023b */
[C---:B------:R-:W-:Y:S01]  /*02d0*/  LOP3.LUT R6, R58.reuse, 0x160, RZ, 0xfc, !PT ;  /* 0x000001603a067812 */ /* 0x040fe200078efcff */
[-CC-:B------:R-:W-:Y:S01]  /*02e0*/  IMAD R18, R13, R56.reuse, R59.reuse ;  /* 0x000000380d127224 */ /* 0x180fe200078e023b */
[----:B------:R-:W-:Y:S01]  /*02f0*/  LOP3.LUT R15, R58, 0x80, RZ, 0xfc, !PT ;  /* 0x000000803a0f7812 */ /* 0x000fe200078efcff */
[-CC-:B------:R-:W-:Y:S01]  /*0300*/  IMAD R0, R0, R56.reuse, R59.reuse ;  /* 0x0000003800007224 */ /* 0x180fe200078e023b */
[----:B------:R-:W-:Y:S01]  /*0310*/  LOP3.LUT R16, R58, 0xa0, RZ, 0xfc, !PT ;  /* 0x000000a03a107812 */ /* 0x000fe200078efcff */
[-CC-:B------:R-:W-:Y:S01]  /*0320*/  IMAD R8, R6, R56.reuse, R59.reuse ;  /* 0x0000003806087224 */ /* 0x180fe200078e023b */
[C---:B------:R-:W-:Y:S01]  /*0330*/  LOP3.LUT R19, R58.reuse, 0xc0, RZ, 0xfc, !PT ;  /* 0x000000c03a137812 */ /* 0x040fe200078efcff */
[-CC-:B------:R-:W-:Y:S01]  /*0340*/  IMAD R20, R15, R56.reuse, R59.reuse ;  /* 0x000000380f147224 */ /* 0x180fe200078e023b */
[----:B------:R-:W-:Y:S01]  /*0350*/  LOP3.LUT R21, R58, 0xe0, RZ, 0xfc, !PT ;  /* 0x000000e03a157812 */ /* 0x000fe200078efcff */
[-CC-:B------:R-:W-:Y:S01]  /*0360*/  IMAD R22, R16, R56.reuse, R59.reuse ;  /* 0x0000003810167224 */ /* 0x180fe200078e023b */
[C---:B------:R-:W-:Y:S01]  /*0370*/  LOP3.LUT R23, R58.reuse, 0x40, RZ, 0xfc, !PT ;  /* 0x000000403a177812 */ /* 0x040fe200078efcff */
[-CC-:B------:R-:W-:Y:S01]  /*0380*/  IMAD R24, R19, R56.reuse, R59.reuse ;  /* 0x0000003813187224 */ /* 0x180fe200078e023b */
[----:B------:R-:W-:Y:S01]  /*0390*/  LOP3.LUT R25, R58, 0x60, RZ, 0xfc, !PT ;  /* 0x000000603a197812 */ /* 0x000fe200078efcff */
[-CC-:B------:R-:W-:Y:S01]  /*03a0*/  IMAD R26, R21, R56.reuse, R59.reuse ;  /* 0x00000038151a7224 */ /* 0x180fe200078e023b */
[----:B------:R-:W-:Y:S01]  /*03b0*/  LOP3.LUT R27, R5, 0xffffff0, RZ, 0xc0, !PT ;  /* 0x0ffffff0051b7812 */ /* 0x000fe200078ec0ff */
[--C-:B------:R-:W-:Y:S01]  /*03c0*/  IMAD R28, R23, R56, R59.reuse ;  /* 0x00000038171c7224 */ /* 0x100fe200078e023b */
[----:B------:R-:W-:Y:S01]  /*03d0*/  IADD3 R5, PT, PT, R17, R4, RZ ;  /* 0x0000000411057210 */ /* 0x000fe20007ffe0ff */
[--C-:B------:R-:W-:Y:S01]  /*03e0*/  IMAD R4, R3, R56, R59.reuse ;  /* 0x0000003803047224 */ /* 0x100fe200078e023b */
[----:B------:R-:W-:Y:S01]  /*03f0*/  IADD3 R9, PT, PT, R17, R10, RZ ;  /* 0x0000000a11097210 */ /* 0x000fe20007ffe0ff */
[----:B------:R-:W-:Y:S01]  /*0400*/  IMAD R30, R25, R56, R59 ;  /* 0x00000038191e7224 */ /* 0x000fe200078e023b */
[C---:B------:R-:W-:Y:S01]  /*0410*/  IADD3 R6, PT, PT, R17.reuse, R2, RZ ;  /* 0x0000000211067210 */ /* 0x040fe20007ffe0ff */
[----:B------:R-:W-:Y:S01]  /*0420*/  HFMA2 R2, -RZ, RZ, 0, 0 ;  /* 0x00000000ff027431 */ /* 0x000fe200000001ff */
[----:B------:R-:W-:-:S02]  /*0430*/  IADD3 R10, PT, PT, R17, R12, RZ ;  /* 0x0000000c110a7210 */ /* 0x000fc40007ffe0ff */
[C---:B------:R-:W-:Y:S02]  /*0440*/  IADD3 R7, PT, PT, R17.reuse, R4, RZ ;  /* 0x0000000411077210 */ /* 0x040fe40007ffe0ff */
[C---:B------:R-:W-:Y:S02]  /*0450*/  IADD3 R11, PT, PT, R17.reuse, R14, RZ ;  /* 0x0000000e110b7210 */ /* 0x040fe40007ffe0ff */
[C---:B------:R-:W-:Y:S02]  /*0460*/  IADD3 R12, PT, PT, R17.reuse, R18, RZ ;  /* 0x00000012110c7210 */ /* 0x040fe40007ffe0ff */
[C---:B------:R-:W-:Y:S02]  /*0470*/  IADD3 R3, PT, PT, R17.reuse, R32, RZ ;  /* 0x0000002011037210 */ /* 0x040fe40007ffe0ff */
[C---:B------:R-:W-:Y:S02]  /*0480*/  IADD3 R16, PT, PT, R17.reuse, R0, RZ ;  /* 0x0000000011107210 */ /* 0x040fe40007ffe0ff */
[----:B------:R-:W-:-:S02]  /*0490*/  IADD3 R8, PT, PT, R17, R8, RZ ;  /* 0x0000000811087210 */ /* 0x000fc40007ffe0ff */
[C---:B------:R-:W-:Y:S02]  /*04a0*/  IADD3 R18, PT, PT, R17.reuse, R20, RZ ;  /* 0x0000001411127210 */ /* 0x040fe40007ffe0ff */
[C---:B------:R-:W-:Y:S02]  /*04b0*/  IADD3 R13, PT, PT, R17.reuse, R22, RZ ;  /* 0x00000016110d7210 */ /* 0x040fe40007ffe0ff */
[C---:B------:R-:W-:Y:S02]  /*04c0*/  IADD3 R14, PT, PT, R17.reuse, R24, RZ ;  /* 0x00000018110e7210 */ /* 0x040fe40007ffe0ff */
[C---:B------:R-:W-:Y:S02]  /*04d0*/  IADD3 R15, PT, PT, R17.reuse, R26, RZ ;  /* 0x0000001a110f7210 */ /* 0x040fe40007ffe0ff */
[C---:B------:R-:W-:Y:S02]  /*04e0*/  IADD3 R4, PT, PT, R17.reuse, R28, RZ ;  /* 0x0000001c11047210 */ /* 0x040fe40007ffe0ff */
[----:B------:R-:W-:-:S02]  /*04f0*/  IADD3 R17, PT, PT, R17, R30, RZ ;  /* 0x0000001e11117210 */ /* 0x000fc40007ffe0ff */
[----:B------:R-:W-:Y:S02]  /*0500*/  MOV R0, R58 ;  /* 0x0000003a00007202 */ /* 0x000fe40000000f00 */
[----:B------:R-:W-:-:S07]  /*0510*/  IADD3 R19, PT, PT, -R27, RZ, RZ ;  /* 0x000000ff1b137210 */ /* 0x000fce0007ffe1ff */
.L_x_246:
[----:B------:R-:W0:Y:S08]  /*0520*/  LDC.64 R52, c[0x0][0x440] ;  /* 0x00011000ff347b82 */ /* 0x000e300000000a00 */
[----:B------:R-:W1:Y:S01]  /*0530*/  LDC.64 R54, c[0x0][0x448] ;  /* 0x00011200ff367b82 */ /* 0x000e620000000a00 */
[----:B0-----:R-:W-:-:S04]  /*0540*/  IMAD.WIDE.U32 R28, R5, 0x4, R52 ;  /* 0x00000004051c7825 */ /* 0x001fc800078e0034 */
[--C-:B------:R-:W-:Y:S01]  /*0550*/  IMAD.WIDE.U32 R26, R3, 0x4, R52.reuse ;  /* 0x00000004031a7825 */ /* 0x100fe200078e0034 */
[----:B------:R0:W2:Y:S03]  /*0560*/  LDG.E R50, desc[UR6][R28.64] ;  /* 0x000000061c327981 */ /* 0x0000a6000c1e1900 */
[----:B------:R-:W-:Y:S01]  /*0570*/  IMAD.WIDE.U32 R24, R13, 0x4, R52 ;  /* 0x000000040d187825 */ /* 0x000fe200078e0034 */
[----:B------:R3:W4:Y:S03]  /*0580*/  LDG.E R51, desc[UR6][R26.64] ;  /* 0x000000061a337981 */ /* 0x000726000c1e1900 */
[----:B-1----:R-:W-:Y:S02]  /*0590*/  IMAD.WIDE.U32 R46, R3, 0x4, R54 ;  /* 0x00000004032e7825 */ /* 0x002fe400078e0036 */
[----:B------:R-:W5:Y:S02]  /*05a0*/  LDG.E R25, desc[UR6][R24.64] ;  /* 0x0000000618197981 */ /* 0x000f64000c1e1900 */
[----:B------:R-:W-:-:S02]  /*05b0*/  IMAD.WIDE.U32 R22, R14, 0x4, R52 ;  /* 0x000000040e167825 */ /* 0x000fc400078e0034 */
[----:B------:R-:W5:Y:S02]  /*05c0*/  LDG.E R46, desc[UR6][R46.64] ;  /* 0x000000062e2e7981 */ /* 0x000f64000c1e1900 */
[----:B------:R-:W-:-:S04]  /*05d0*/  IMAD.WIDE.U32 R20, R15, 0x4, R52 ;  /* 0x000000040f147825 */ /* 0x000fc800078e0034 */
[----:B0-----:R-:W-:Y:S01]  /*05e0*/  IMAD.WIDE.U32 R28, R16, 0x4, R52 ;  /* 0x00000004101c7825 */ /* 0x001fe200078e0034 */
[----:B------:R-:W5:Y:S03]  /*05f0*/  LDG.E R24, desc[UR6][R22.64] ;  /* 0x0000000616187981 */ /* 0x000f66000c1e1900 */
[----:B------:R-:W-:-:S04]  /*0600*/  IMAD.WIDE.U32 R44, R5, 0x4, R54 ;  /* 0x00000004052c7825 */ /* 0x000fc800078e0036 */
[--C-:B------:R-:W-:Y:S02]  /*0610*/  IMAD.WIDE.U32 R48, R4, 0x4, R52.reuse ;  /* 0x0000000404307825 */ /* 0x100fe400078e0034 */
[----:B------:R-:W5:Y:S04]  /*0620*/  LDG.E R44, desc[UR6][R44.64] ;  /* 0x000000062c2c7981 */ /* 0x000f68000c1e1900 */
[----:B------:R0:W5:Y:S01]  /*0630*/  LDG.E R23, desc[UR6][R20.64] ;  /* 0x0000000614177981 */ /* 0x000162000c1e1900 */
[----:B------:R-:W-:-:S03]  /*0640*/  IMAD.WIDE.U32 R40, R18, 0x4, R52 ;  /* 0x0000000412287825 */ /* 0x000fc600078e0034 */
[----:B------:R1:W5:Y:S01]  /*0650*/  LDG.E R22, desc[UR6][R28.64] ;  /* 0x000000061c167981 */ /* 0x000362000c1e1900 */
[----:B---3--:R-:W-:-:S03]  /*0660*/  IMAD.WIDE.U32 R26, R7, 0x4, R52 ;  /* 0x00000004071a7825 */ /* 0x008fc600078e0034 */
[----:B------:R-:W3:Y:S01]  /*0670*/  LDG.E R48, desc[UR6][R48.64] ;  /* 0x0000000630307981 */ /* 0x000ee2000c1e1900 */
[----:B0-----:R-:W-:-:S03]  /*0680*/  IMAD.WIDE.U32 R20, R6, 0x4, R52 ;  /* 0x0000000406147825 */ /* 0x001fc600078e0034 */
[----:B------:R-:W3:Y:S01]  /*0690*/  LDG.E R40, desc[UR6][R40.64] ;  /* 0x0000000628287981 */ /* 0x000ee2000c1e1900 */
[----:B-1----:R-:W-:-:S03]  /*06a0*/  IMAD.WIDE.U32 R28, R4, 0x4, R54 ;  /* 0x00000004041c7825 */ /* 0x002fc600078e0036 */
[----:B------:R-:W3:Y:S01]  /*06b0*/  LDG.E R21, desc[UR6][R20.64] ;  /* 0x0000000614157981 */ /* 0x000ee2000c1e1900 */
[----:B------:R-:W-:-:S03]  /*06c0*/  IMAD.WIDE.U32 R42, R17, 0x4, R52 ;  /* 0x00000004112a7825 */ /* 0x000fc600078e0034 */
[----:B------:R-:W3:Y:S01]  /*06d0*/  LDG.E R38, desc[UR6][R28.64] ;  /* 0x000000061c267981 */ /* 0x000ee2000c1e1900 */
[----:B------:R-:W-:-:S03]  /*06e0*/  IMAD.WIDE.U32 R32, R17, 0x4, R54 ;  /* 0x0000000411207825 */ /* 0x000fc600078e0036 */
[----:B------:R-:W3:Y:S01]  /*06f0*/  LDG.E R42, desc[UR6][R42.64] ;  /* 0x000000062a2a7981 */ /* 0x000ee2000c1e1900 */
[----:B------:R-:W-:-:S03]  /*0700*/  IMAD.WIDE.U32 R34, R18, 0x4, R54 ;  /* 0x0000000412227825 */ /* 0x000fc600078e0036 */
[----:B------:R0:W3:Y:S04]  /*0710*/  LDG.E R20, desc[UR6][R26.64] ;  /* 0x000000061a147981 */ /* 0x0000e8000c1e1900 */
[----:B------:R1:W3:Y:S01]  /*0720*/  LDG.E R41, desc[UR6][R32.64] ;  /* 0x0000000620297981 */ /* 0x0002e2000c1e1900 */
[----:B------:R-:W-:-:S03]  /*0730*/  IMAD.WIDE.U32 R30, R9, 0x4, R52 ;  /* 0x00000004091e7825 */ /* 0x000fc600078e0034 */
[----:B------:R1:W3:Y:S01]  /*0740*/  LDG.E R43, desc[UR6][R34.64] ;  /* 0x00000006222b7981 */ /* 0x0002e2000c1e1900 */
[----:B0-----:R-:W-:-:S03]  /*0750*/  IMAD.WIDE.U32 R26, R8, 0x4, R52 ;  /* 0x00000004081a7825 */ /* 0x001fc600078e0034 */
[----:B------:R-:W3:Y:S01]  /*0760*/  LDG.E R39, desc[UR6][R30.64] ;  /* 0x000000061e277981 */ /* 0x000ee2000c1e1900 */
[----:B-1----:R-:W-:-:S03]  /*0770*/  IMAD.WIDE.U32 R32, R13, 0x4, R54 ;  /* 0x000000040d207825 */ /* 0x002fc600078e0036 */
[----:B------:R0:W3:Y:S01]  /*0780*/  LDG.E R37, desc[UR6][R26.64] ;  /* 0x000000061a257981 */ /* 0x0000e2000c1e1900 */
[----:B------:R-:W-:-:S03]  /*0790*/  IMAD.WIDE.U32 R34, R14, 0x4, R54 ;  /* 0x000000040e227825 */ /* 0x000fc600078e0036 */
[----:B------:R-:W3:Y:S01]  /*07a0*/  LDG.E R32, desc[UR6][R32.64] ;  /* 0x0000000620207981 */ /* 0x000ee2000c1e1900 */
[----:B------:R-:W-:-:S03]  /*07b0*/  IMAD.WIDE.U32 R28, R11, 0x4, R52 ;  /* 0x000000040b1c7825 */ /* 0x000fc600078e0034 */
[----:B------:R-:W3:Y:S01]  /*07c0*/  LDG.E R34, desc[UR6][R34.64] ;  /* 0x0000000622227981 */ /* 0x000ee2000c1e1900 */
[----:B0-----:R-:W-:-:S03]  /*07d0*/  IMAD.WIDE.U32 R26, R10, 0x4, R52 ;  /* 0x000000040a1a7825 */ /* 0x001fc600078e0034 */
[----:B------:R0:W3:Y:S01]  /*07e0*/  LDG.E R47, desc[UR6][R28.64] ;  /* 0x000000061c2f7981 */ /* 0x0000e2000c1e1900 */
[----:B------:R-:W-:-:S03]  /*07f0*/  IMAD.WIDE.U32 R30, R12, 0x4, R52 ;  /* 0x000000040c1e7825 */ /* 0x000fc600078e0034 */
[----:B------:R1:W3:Y:S04]  /*0800*/  LDG.E R45, desc[UR6][R26.64] ;  /* 0x000000061a2d7981 */ /* 0x0002e8000c1e1900 */
[----:B------:R1:W3:Y:S01]  /*0810*/  LDG.E R49, desc[UR6][R30.64] ;  /* 0x000000061e317981 */ /* 0x0002e2000c1e1900 */
[----:B0-----:R-:W-:-:S04]  /*0820*/  IMAD.WIDE.U32 R28, R16, 0x4, R54 ;  /* 0x00000004101c7825 */ /* 0x001fc800078e0036 */
[--C-:B-1----:R-:W-:Y:S01]  /*0830*/  IMAD.WIDE.U32 R26, R15, 0x4, R54.reuse ;  /* 0x000000040f1a7825 */ /* 0x102fe200078e0036 */
[----:B------:R-:W3:Y:S03]  /*0840*/  LDG.E R35, desc[UR6][R28.64] ;  /* 0x000000061c237981 */ /* 0x000ee6000c1e1900 */
[--C-:B------:R-:W-:Y:S01]  /*0850*/  IMAD.WIDE.U32 R30, R6, 0x4, R54.reuse ;  /* 0x00000004061e7825 */ /* 0x100fe200078e0036 */
[----:B------:R0:W3:Y:S05]  /*0860*/  LDG.E R33, desc[UR6][R26.64] ;  /* 0x000000061a217981 */ /* 0x0000ea000c1e1900 */
[----:B------:R-:W3:Y:S01]  /*0870*/  LDG.E R30, desc[UR6][R30.64] ;  /* 0x000000061e1e7981 */ /* 0x000ee2000c1e1900 */
[----:B0-----:R-:W-:-:S05]  /*0880*/  IMAD.WIDE.U32 R26, R7, 0x4, R54 ;  /* 0x00000004071a7825 */ /* 0x001fca00078e0036 */
[----:B------:R0:W3:Y:S01]  /*0890*/  LDG.E R31, desc[UR6][R26.64] ;  /* 0x000000061a1f7981 */ /* 0x0000e2000c1e1900 */
[----:B------:R-:W-:-:S06]  /*08a0*/  IMAD.WIDE.U32 R28, R8, 0x4, R54 ;  /* 0x00000004081c7825 */ /* 0x000fcc00078e0036 */
[----:B------:R-:W3:Y:S01]  /*08b0*/  LDG.E R28, desc[UR6][R28.64] ;  /* 0x000000061c1c7981 */ /* 0x000ee2000c1e1900 */
[----:B0-----:R-:W-:-:S05]  /*08c0*/  IMAD.WIDE.U32 R26, R9, 0x4, R54 ;  /* 0x00000004091a7825 */ /* 0x001fca00078e0036 */
[----:B------:R0:W3:Y:S02]  /*08d0*/  LDG.E R52, desc[UR6][R26.64] ;  /* 0x000000061a347981 */ /* 0x0000e4000c1e1900 */
[----:B0-----:R-:W-:-:S05]  /*08e0*/  IMAD.WIDE.U32 R26, R10, 0x4, R54 ;  /* 0x000000040a1a7825 */ /* 0x001fca00078e0036 */
[----:B------:R0:W3:Y:S02]  /*08f0*/  LDG.E R53, desc[UR6][R26.64] ;  /* 0x000000061a357981 */ /* 0x0000e4000c1e1900 */
[----:B0-----:R-:W-:-:S05]  /*0900*/  IMAD.WIDE.U32 R26, R11, 0x4, R54 ;  /* 0x000000040b1a7825 */ /* 0x001fca00078e0036 */
[----:B------:R0:W3:Y:S02]  /*0910*/  LDG.E R60, desc[UR6][R26.64] ;  /* 0x000000061a3c7981 */ /* 0x0000e4000c1e1900 */
[----:B0-----:R-:W-:-:S05]  /*0920*/  IMAD.WIDE.U32 R26, R12, 0x4, R54 ;  /* 0x000000040c1a7825 */ /* 0x001fca00078e0036 */
[----:B------:R-:W3:Y:S01]  /*0930*/  LDG.E R54, desc[UR6][R26.64] ;  /* 0x000000061a367981 */ /* 0x000ee2000c1e1900 */
[----:B------:R-:W-:-:S04]  /*0940*/  IADD3 R19, PT, PT, R19, 0x10, RZ ;  /* 0x0000001013137810 */ /* 0x000fc80007ffe0ff */
[----:B------:R-:W-:Y:S02]  /*0950*/  ISETP.NE.AND P0, PT, R19, RZ, PT ;  /* 0x000000ff1300720c */ /* 0x000fe40003f05270 */
[----:B------:R-:W-:Y:S02]  /*0960*/  IADD3 R0, PT, PT, R0, 0x200, RZ ;  /* 0x0000020000007810 */ /* 0x000fe40007ffe0ff */
[C---:B------:R-:W-:Y:S02]  /*0970*/  LEA R3, R56.reuse, R3, 0x9 ;  /* 0x0000000338037211 */ /* 0x040fe400078e48ff */
[C---:B------:R-:W-:Y:S02]  /*0980*/  LEA R5, R56.reuse, R5, 0x9 ;  /* 0x0000000538057211 */ /* 0x040fe400078e48ff */
[C---:B------:R-:W-:Y:S02]  /*0990*/  LEA R4, R56.reuse, R4, 0x9 ;  /* 0x0000000438047211 */ /* 0x040fe400078e48ff */
[----:B------:R-:W-:-:S02]  /*09a0*/  LEA R17, R56, R17, 0x9 ;  /* 0x0000001138117211 */ /* 0x000fc400078e48ff */
[C---:B------:R-:W-:Y:S02]  /*09b0*/  LEA R18, R56.reuse, R18, 0x9 ;  /* 0x0000001238127211 */ /* 0x040fe400078e48ff */
[C---:B------:R-:W-:Y:S02]  /*09c0*/  LEA R13, R56.reuse, R13, 0x9 ;  /* 0x0000000d380d7211 */ /* 0x040fe400078e48ff */
        /* <DEDUP_REMOVED lines=9> */
[----:B------:R-:W-:Y:S01]  /*0a60*/  LEA R12, R56, R12, 0x9 ;  /* 0x0000000c380c7211 */ /* 0x000fe200078e48ff */
[----:B----4-:R-:W-:-:S04]  /*0a70*/  FADD.FTZ R55, R51, R2 ;  /* 0x0000000233377221 */ /* 0x010fc80000010000 */
[----:B--2---:R-:W-:Y:S01]  /*0a80*/  FADD.FTZ R55, R55, R50 ;  /* 0x0000003237377221 */ /* 0x004fe20000010000 */
[----:B-----5:R-:W-:-:S04]  /*0a90*/  FADD.FTZ R51, R46, R36 ;  /* 0x000000242e337221 */ /* 0x020fc80000010000 */
[----:B------:R-:W-:Y:S01]  /*0aa0*/  FADD.FTZ R51, R51, R44 ;  /* 0x0000002c33337221 */ /* 0x000fe20000010000 */
[----:B---3--:R-:W-:-:S03]  /*0ab0*/  FADD.FTZ R55, R55, R48 ;  /* 0x0000003037377221 */ /* 0x008fc60000010000 */
[----:B------:R-:W-:Y:S01]  /*0ac0*/  FADD.FTZ R38, R51, R38 ;  /* 0x0000002633267221 */ /* 0x000fe20000010000 */
[----:B------:R-:W-:-:S04]  /*0ad0*/  FADD.FTZ R55, R55, R42 ;  /* 0x0000002a37377221 */ /* 0x000fc80000010000 */
        /* <DEDUP_REMOVED lines=8> */
[----:B------:R-:W-:-:S04]  /*0b60*/  FADD.FTZ R22, R23, R22 ;  /* 0x0000001617167221 */ /* 0x000fc80000010000 */
[----:B------:R-:W-:Y:S01]  /*0b70*/  FADD.FTZ R21, R22, R21 ;  /* 0x0000001516157221 */ /* 0x000fe20000010000 */
[----:B------:R-:W-:-:S04]  /*0b80*/  FADD.FTZ R34, R34, R33 ;  /* 0x0000002122227221 */ /* 0x000fc80000010000 */
[----:B------:R-:W-:-:S04]  /*0b90*/  FADD.FTZ R35, R34, R35 ;  /* 0x0000002322237221 */ /* 0x000fc80000010000 */
[----:B------:R-:W-:Y:S01]  /*0ba0*/  FADD.FTZ R30, R35, R30 ;  /* 0x0000001e231e7221 */ /* 0x000fe20000010000 */
[----:B------:R-:W-:-:S03]  /*0bb0*/  FADD.FTZ R20, R21, R20 ;  /* 0x0000001415147221 */ /* 0x000fc60000010000 */
[----:B------:R-:W-:Y:S01]  /*0bc0*/  FADD.FTZ R31, R30, R31 ;  /* 0x0000001f1e1f7221 */ /* 0x000fe20000010000 */
[----:B------:R-:W-:-:S03]  /*0bd0*/  FADD.FTZ R20, R20, R37 ;  /* 0x0000002514147221 */ /* 0x000fc60000010000 */
[----:B------:R-:W-:Y:S01]  /*0be0*/  FADD.FTZ R31, R31, R28 ;  /* 0x0000001c1f1f7221 */ /* 0x000fe20000010000 */
[----:B------:R-:W-:-:S03]  /*0bf0*/  FADD.FTZ R20, R20, R39 ;  /* 0x0000002714147221 */ /* 0x000fc60000010000 */
[----:B------:R-:W-:Y:S01]  /*0c00*/  FADD.FTZ R52, R31, R52 ;  /* 0x000000341f347221 */ /* 0x000fe20000010000 */
[----:B------:R-:W-:-:S04]  /*0c10*/  FADD.FTZ R20, R20, R45 ;  /* 0x0000002d14147221 */ /* 0x000fc80000010000 */
[----:B------:R-:W-:Y:S01]  /*0c20*/  FADD.FTZ R20, R20, R47 ;  /* 0x0000002f14147221 */ /* 0x000fe20000010000 */
[----:B------:R-:W-:-:S03]  /*0c30*/  FADD.FTZ R53, R52, R53 ;  /* 0x0000003534357221 */ /* 0x000fc60000010000 */
[----:B------:R-:W-:Y:S01]  /*0c40*/  FADD.FTZ R2, R20, R49 ;  /* 0x0000003114027221 */ /* 0x000fe20000010000 */
[----:B------:R-:W-:-:S04]  /*0c50*/  FADD.FTZ R53, R53, R60 ;  /* 0x0000003c35357221 */ /* 0x000fc80000010000 */
[----:B------:R-:W-:Y:S01]  /*0c60*/  FADD.FTZ R36, R53, R54 ;  /* 0x0000003635247221 */ /* 0x000fe20000010000 */
[----:B------:R-:W-:Y:S06]  /*0c70*/  @P0 BRA `(.L_x_246) ;  /* 0xfffffff800280947 */ /* 0x000fec000383ffff */
.L_x_245:
[----:B------:R-:W-:Y:S05]  /*0c80*/  BSYNC.RECONVERGENT B1 ;  /* 0x0000000000017941 */ /* 0x000fea0003800200 */
.L_x_244:
[----:B------:R-:W0:Y:S01]  /*0c90*/  LDCU UR4, c[0x0][0x380] ;  /* 0x00007000ff0477ac */ /* 0x000e220008000800 */
[----:B------:R-:W-:Y:S02]  /*0ca0*/  LOP3.LUT R3, R58, 0x20, RZ, 0xfc, !PT ;  /* 0x000000203a037812 */ /* 0x000fe400078efcff */
[----:B------:R-:W-:Y:S02]  /*0cb0*/  LOP3.LUT R4, RZ, R58, RZ, 0x33, !PT ;  /* 0x0000003aff047212 */ /* 0x000fe400078e33ff */
[----:B0-----:R-:W-:-:S04]  /*0cc0*/  VIMNMX.U32 R3, PT, PT, R3, UR4, !PT ;  /* 0x0000000403037c48 */ /* 0x001fc8000ffe0000 */
[----:B------:R-:W-:-:S04]  /*0cd0*/  IADD3 R3, PT, PT, R3, R4, RZ ;  /* 0x0000000403037210 */ /* 0x000fc80007ffe0ff */
[----:B------:R-:W-:-:S04]  /*0ce0*/  LEA.HI R9, R3, 0x1, RZ, 0x1b ;  /* 0x0000000103097811 */ /* 0x000fc800078fd8ff */
[----:B------:R-:W-:-:S04]  /*0cf0*/  LOP3.LUT R3, R9, 0xf, RZ, 0xc0, !PT ;  /* 0x0000000f09037812 */ /* 0x000fc800078ec0ff */
[----:B------:R-:W-:-:S13]  /*0d00*/  ISETP.NE.AND P0, PT, R3, RZ, PT ;  /* 0x000000ff0300720c */ /* 0x000fda0003f05270 */
[----:B------:R-:W-:Y:S05]  /*0d10*/  @!P0 BRA `(.L_x_243) ;  /* 0x0000000400e88947 */ /* 0x000fea0003800000 */
[----:B------:R-:W0:Y:S01]  /*0d20*/  S2R R8, SR_TID.X ;  /* 0x0000000000087919 */ /* 0x000e220000002100 */
[----:B------:R-:W-:Y:S01]  /*0d30*/  ISETP.GE.U32.AND P0, PT, R3, 0x8, PT ;  /* 0x000000080300780c */ /* 0x000fe20003f06070 */
[----:B------:R-:W-:Y:S01]  /*0d40*/  BSSY.RECONVERGENT B1, `(.L_x_247) ;  /* 0x0000040000017945 */ /* 0x000fe20003800200 */
[----:B------:R-:W-:-:S04]  /*0d50*/  LOP3.LUT R34, R9, 0x7, RZ, 0xc0, !PT ;  /* 0x0000000709227812 */ /* 0x000fc800078ec0ff */
[----:B------:R-:W-:Y:S02]  /*0d60*/  ISETP.NE.AND P1, PT, R34, RZ, PT ;  /* 0x000000ff2200720c */ /* 0x000fe40003f25270 */
[----:B0-----:R-:W-:-:S05]  /*0d70*/  LOP3.LUT R3, R59, 0x1f, R8, 0xf8, !PT ;  /* 0x0000001f3b037812 */ /* 0x001fca00078ef808 */
[----:B------:R-:W-:Y:S06]  /*0d80*/  @!P0 BRA `(.L_x_248) ;  /* 0x0000000000ec8947 */ /* 0x000fec0003800000 */
[----:B------:R-:W0:Y:S01]  /*0d90*/  LDC.64 R6, c[0x0][0x440] ;  /* 0x00011000ff067b82 */ /* 0x000e220000000a00 */
[----:B------:R-:W-:-:S05]  /*0da0*/  IMAD R11, R0, R56, R3 ;  /* 0x00000038000b7224 */ /* 0x000fca00078e0203 */
[CC--:B------:R-:W-:Y:S02]  /*0db0*/  LEA R23, R56.reuse, R11.reuse, 0x5 ;  /* 0x0000000b38177211 */ /* 0x0c0fe400078e28ff */
[----:B------:R-:W1:Y:S01]  /*0dc0*/  LDC.64 R4, c[0x0][0x448] ;  /* 0x00011200ff047b82 */ /* 0x000e620000000a00 */
[CC--:B------:R-:W-:Y:S02]  /*0dd0*/  LEA R27, R56.reuse, R11.reuse, 0x6 ;  /* 0x0000000b381b7211 */ /* 0x0c0fe400078e30ff */
[C---:B------:R-:W-:Y:S02]  /*0de0*/  LEA R35, R56.reuse, R11, 0x7 ;  /* 0x0000000b38237211 */ /* 0x040fe400078e38ff */
[----:B------:R-:W-:Y:S01]  /*0df0*/  LEA R33, R56, R27, 0x5 ;  /* 0x0000001b38217211 */ /* 0x000fe200078e28ff */
[----:B0-----:R-:W-:-:S04]  /*0e00*/  IMAD.WIDE.U32 R12, R11, 0x4, R6 ;  /* 0x000000040b0c7825 */ /* 0x001fc800078e0006 */
[----:B------:R-:W-:-:S04]  /*0e10*/  IMAD.WIDE.U32 R20, R23, 0x4, R6 ;  /* 0x0000000417147825 */ /* 0x000fc800078e0006 */
[--C-:B-1----:R-:W-:Y:S01]  /*0e20*/  IMAD.WIDE.U32 R14, R11, 0x4, R4.reuse ;  /* 0x000000040b0e7825 */ /* 0x102fe200078e0004 */
[----:B------:R0:W2:Y:S03]  /*0e30*/  LDG.E R10, desc[UR6][R20.64] ;  /* 0x00000006140a7981 */ /* 0x0000a6000c1e1900 */
[----:B------:R-:W-:Y:S01]  /*0e40*/  IMAD.WIDE.U32 R22, R23, 0x4, R4 ;  /* 0x0000000417167825 */ /* 0x000fe200078e0004 */
[----:B------:R1:W3:Y:S03]  /*0e50*/  LDG.E R11, desc[UR6][R12.64] ;  /* 0x000000060c0b7981 */ /* 0x0002e6000c1e1900 */
[C---:B------:R-:W-:Y:S01]  /*0e60*/  IMAD.WIDE.U32 R24, R27.reuse, 0x4, R6 ;  /* 0x000000041b187825 */ /* 0x040fe200078e0006 */
[----:B------:R4:W5:Y:S03]  /*0e70*/  LDG.E R19, desc[UR6][R14.64] ;  /* 0x000000060e137981 */ /* 0x000966000c1e1900 */
[----:B------:R-:W-:Y:S01]  /*0e80*/  IMAD.WIDE.U32 R26, R27, 0x4, R4 ;  /* 0x000000041b1a7825 */ /* 0x000fe200078e0004 */
[----:B------:R-:W2:Y:S03]  /*0e90*/  LDG.E R18, desc[UR6][R22.64] ;  /* 0x0000000616127981 */ /* 0x000ea6000c1e1900 */
[C---:B------:R-:W-:Y:S01]  /*0ea0*/  IMAD.WIDE.U32 R28, R33.reuse, 0x4, R6 ;  /* 0x00000004211c7825 */ /* 0x040fe200078e0006 */
[----:B------:R4:W2:Y:S03]  /*0eb0*/  LDG.E R17, desc[UR6][R24.64] ;  /* 0x0000000618117981 */ /* 0x0008a6000c1e1900 */
[----:B0-----:R-:W-:Y:S01]  /*0ec0*/  IMAD.WIDE.U32 R20, R33, 0x4, R4 ;  /* 0x0000000421147825 */ /* 0x001fe200078e0004 */
[----:B------:R-:W2:Y:S01]  /*0ed0*/  LDG.E R27, desc[UR6][R26.64] ;  /* 0x000000061a1b7981 */ /* 0x000ea2000c1e1900 */
[----:B-1----:R-:W-:-:S02]  /*0ee0*/  LEA R13, R56, R35, 0x5 ;  /* 0x00000023380d7211 */ /* 0x002fc400078e28ff */
[C---:B------:R-:W-:Y:S01]  /*0ef0*/  IMAD.WIDE.U32 R32, R35.reuse, 0x4, R4 ;  /* 0x0000000423207825 */ /* 0x040fe200078e0004 */
[----:B------:R-:W2:Y:S01]  /*0f00*/  LDG.E R29, desc[UR6][R28.64] ;  /* 0x000000061c1d7981 */ /* 0x000ea2000c1e1900 */
[C---:B----4-:R-:W-:Y:S02]  /*0f10*/  LEA R15, R56.reuse, R35, 0x6 ;  /* 0x00000023380f7211 */ /* 0x050fe400078e30ff */
[--C-:B------:R-:W-:Y:S01]  /*0f20*/  IMAD.WIDE.U32 R30, R35, 0x4, R6.reuse ;  /* 0x00000004231e7825 */ /* 0x100fe200078e0006 */
[----:B------:R-:W4:Y:S03]  /*0f30*/  LDG.E R21, desc[UR6][R20.64] ;  /* 0x0000000614157981 */ /* 0x000f26000c1e1900 */
[C---:B------:R-:W-:Y:S01]  /*0f40*/  IMAD.WIDE.U32 R24, R13.reuse, 0x4, R6 ;  /* 0x000000040d187825 */ /* 0x040fe200078e0006 */
[----:B------:R0:W4:Y:S03]  /*0f50*/  LDG.E R16, desc[UR6][R30.64] ;  /* 0x000000061e107981 */ /* 0x000126000c1e1900 */
[----:B------:R-:W-:Y:S01]  /*0f60*/  IMAD.WIDE.U32 R22, R13, 0x4, R4 ;  /* 0x000000040d167825 */ /* 0x000fe200078e0004 */
[----:B------:R-:W4:Y:S03]  /*0f70*/  LDG.E R33, desc[UR6][R32.64] ;  /* 0x0000000620217981 */ /* 0x000f26000c1e1900 */
[----:B------:R-:W-:Y:S01]  /*0f80*/  IMAD.WIDE.U32 R12, R15, 0x4, R6 ;  /* 0x000000040f0c7825 */ /* 0x000fe200078e0006 */
[----:B------:R-:W4:Y:S01]  /*0f90*/  LDG.E R25, desc[UR6][R24.64] ;  /* 0x0000000618197981 */ /* 0x000f22000c1e1900 */
[----:B0-----:R-:W-:-:S02]  /*0fa0*/  LEA R31, R56, R15, 0x5 ;  /* 0x0000000f381f7211 */ /* 0x001fc400078e28ff */
[----:B------:R-:W-:Y:S01]  /*0fb0*/  IMAD.WIDE.U32 R14, R15, 0x4, R4 ;  /* 0x000000040f0e7825 */ /* 0x000fe200078e0004 */
[----:B------:R-:W4:Y:S03]  /*0fc0*/  LDG.E R23, desc[UR6][R22.64] ;  /* 0x0000000616177981 */ /* 0x000f26000c1e1900 */
[C---:B------:R-:W-:Y:S01]  /*0fd0*/  IMAD.WIDE.U32 R6, R31.reuse, 0x4, R6 ;  /* 0x000000041f067825 */ /* 0x040fe200078e0006 */
[----:B------:R-:W4:Y:S03]  /*0fe0*/  LDG.E R13, desc[UR6][R12.64] ;  /* 0x000000060c0d7981 */ /* 0x000f26000c1e1900 */
[----:B------:R-:W-:Y:S01]  /*0ff0*/  IMAD.WIDE.U32 R4, R31, 0x4, R4 ;  /* 0x000000041f047825 */ /* 0x000fe200078e0004 */
[----:B------:R-:W4:Y:S04]  /*1000*/  LDG.E R15, desc[UR6][R14.64] ;  /* 0x000000060e0f7981 */ /* 0x000f28000c1e1900 */
[----:B------:R-:W4:Y:S04]  /*1010*/  LDG.E R6, desc[UR6][R6.64] ;  /* 0x0000000606067981 */ /* 0x000f28000c1e1900 */
[----:B------:R-:W4:Y:S01]  /*1020*/  LDG.E R4, desc[UR6][R4.64] ;  /* 0x0000000604047981 */ /* 0x000f22000c1e1900 */
[----:B------:R-:W-:Y:S01]  /*1030*/  IADD3 R0, PT, PT, R0, 0x100, RZ ;  /* 0x0000010000007810 */ /* 0x000fe20007ffe0ff */
[----:B---3--:R-:W-:Y:S01]  /*1040*/  FADD.FTZ R11, R2, R11 ;  /* 0x0000000b020b7221 */ /* 0x008fe20000010000 */
[----:B-----5:R-:W-:-:S03]  /*1050*/  FADD.FTZ R19, R36, R19 ;  /* 0x0000001324137221 */ /* 0x020fc60000010000 */
[----:B--2---:R-:W-:Y:S01]  /*1060*/  FADD.FTZ R10, R11, R10 ;  /* 0x0000000a0b0a7221 */ /* 0x004fe20000010000 */
[----:B------:R-:W-:-:S03]  /*1070*/  FADD.FTZ R18, R19, R18 ;  /* 0x0000001213127221 */ /* 0x000fc60000010000 */
[----:B------:R-:W-:Y:S01]  /*1080*/  FADD.FTZ R10, R10, R17 ;  /* 0x000000110a0a7221 */ /* 0x000fe20000010000 */
[----:B------:R-:W-:-:S03]  /*1090*/  FADD.FTZ R18, R18, R27 ;  /* 0x0000001b12127221 */ /* 0x000fc60000010000 */
[----:B------:R-:W-:Y:S01]  /*10a0*/  FADD.FTZ R29, R10, R29 ;  /* 0x0000001d0a1d7221 */ /* 0x000fe20000010000 */
[----:B----4-:R-:W-:-:S03]  /*10b0*/  FADD.FTZ R18, R18, R21 ;  /* 0x0000001512127221 */ /* 0x010fc60000010000 */
[----:B------:R-:W-:Y:S01]  /*10c0*/  FADD.FTZ R16, R29, R16 ;  /* 0x000000101d107221 */ /* 0x000fe20000010000 */
[----:B------:R-:W-:-:S03]  /*10d0*/  FADD.FTZ R18, R18, R33 ;  /* 0x0000002112127221 */ /* 0x000fc60000010000 */
[----:B------:R-:W-:Y:S01]  /*10e0*/  FADD.FTZ R16, R16, R25 ;  /* 0x0000001910107221 */ /* 0x000fe20000010000 */
[----:B------:R-:W-:-:S03]  /*10f0*/  FADD.FTZ R18, R18, R23 ;  /* 0x0000001712127221 */ /* 0x000fc60000010000 */
[----:B------:R-:W-:Y:S01]  /*1100*/  FADD.FTZ R13, R16, R13 ;  /* 0x0000000d100d7221 */ /* 0x000fe20000010000 */
[----:B------:R-:W-:-:S03]  /*1110*/  FADD.FTZ R15, R18, R15 ;  /* 0x0000000f120f7221 */ /* 0x000fc60000010000 */
[----:B------:R-:W-:Y:S01]  /*1120*/  FADD.FTZ R2, R13, R6 ;  /* 0x000000060d027221 */ /* 0x000fe20000010000 */
[----:B------:R-:W-:-:S07]  /*1130*/  FADD.FTZ R36, R15, R4 ;  /* 0x000000040f247221 */ /* 0x000fce0000010000 */
.L_x_248:
[----:B------:R-:W-:Y:S05]  /*1140*/  BSYNC.RECONVERGENT B1 ;  /* 0x0000000000017941 */ /* 0x000fea0003800200 */
.L_x_247:
[----:B------:R-:W-:Y:S05]  /*1150*/  @!P1 BRA `(.L_x_243) ;  /* 0x0000000000d89947 */ /* 0x000fea0003800000 */
[----:B------:R-:W-:Y:S01]  /*1160*/  ISETP.GE.U32.AND P0, PT, R34, 0x4, PT ;  /* 0x000000042200780c */ /* 0x000fe20003f06070 */
[----:B------:R-:W-:Y:S01]  /*1170*/  BSSY.RECONVERGENT B1, `(.L_x_249) ;  /* 0x0000023000017945 */ /* 0x000fe20003800200 */
[----:B------:R-:W-:-:S04]  /*1180*/  LOP3.LUT R9, R9, 0x3, RZ, 0xc0, !PT ;  /* 0x0000000309097812 */ /* 0x000fc800078ec0ff */
[----:B------:R-:W-:-:S07]  /*1190*/  ISETP.NE.AND P1, PT, R9, RZ, PT ;  /* 0x000000ff0900720c */ /* 0x000fce0003f25270 */
[----:B------:R-:W-:Y:S06]  /*11a0*/  @!P0 BRA `(.L_x_250) ;  /* 0x00000000007c8947 */ /* 0x000fec0003800000 */
[----:B------:R-:W0:Y:S01]  /*11b0*/  LDC.64 R4, c[0x0][0x440] ;  /* 0x00011000ff047b82 */ /* 0x000e220000000a00 */
[----:B------:R-:W-:-:S05]  /*11c0*/  IMAD R3, R0, R56, R3 ;  /* 0x0000003800037224 */ /* 0x000fca00078e0203 */
[----:B------:R-:W-:Y:S02]  /*11d0*/  LEA R17, R56, R3, 0x5 ;  /* 0x0000000338117211 */ /* 0x000fe400078e28ff */
[----:B------:R-:W1:Y:S01]  /*11e0*/  LDC.64 R10, c[0x0][0x448] ;  /* 0x00011200ff0a7b82 */ /* 0x000e620000000a00 */
[----:B0-----:R-:W-:-:S04]  /*11f0*/  IMAD.WIDE.U32 R6, R3, 0x4, R4 ;  /* 0x0000000403067825 */ /* 0x001fc800078e0004 */
[----:B------:R-:W-:Y:S02]  /*1200*/  IMAD.WIDE.U32 R14, R17, 0x4, R4 ;  /* 0x00000004110e7825 */ /* 0x000fe400078e0004 */
[----:B------:R-:W2:Y:S02]  /*1210*/  LDG.E R7, desc[UR6][R6.64] ;  /* 0x0000000606077981 */ /* 0x000ea4000c1e1900 */
[--C-:B-1----:R-:W-:Y:S01]  /*1220*/  IMAD.WIDE.U32 R12, R3, 0x4, R10.reuse ;  /* 0x00000004030c7825 */ /* 0x102fe200078e000a */
[C---:B------:R-:W-:Y:S01]  /*1230*/  LEA R3, R56.reuse, R3, 0x6 ;  /* 0x0000000338037211 */ /* 0x040fe200078e30ff */
[----:B------:R-:W3:Y:S02]  /*1240*/  LDG.E R14, desc[UR6][R14.64] ;  /* 0x000000060e0e7981 */ /* 0x000ee4000c1e1900 */
[----:B------:R-:W-:Y:S01]  /*1250*/  IMAD.WIDE.U32 R16, R17, 0x4, R10 ;  /* 0x0000000411107825 */ /* 0x000fe200078e000a */
[----:B------:R-:W-:Y:S01]  /*1260*/  LEA R23, R56, R3, 0x5 ;  /* 0x0000000338177211 */ /* 0x000fe200078e28ff */
[----:B------:R-:W4:Y:S02]  /*1270*/  LDG.E R13, desc[UR6][R12.64] ;  /* 0x000000060c0d7981 */ /* 0x000f24000c1e1900 */
[----:B------:R-:W-:-:S02]  /*1280*/  IMAD.WIDE.U32 R18, R3, 0x4, R4 ;  /* 0x0000000403127825 */ /* 0x000fc400078e0004 */
[----:B------:R-:W5:Y:S02]  /*1290*/  LDG.E R16, desc[UR6][R16.64] ;  /* 0x0000000610107981 */ /* 0x000f64000c1e1900 */
[----:B------:R-:W-:Y:S02]  /*12a0*/  IMAD.WIDE.U32 R20, R3, 0x4, R10 ;  /* 0x0000000403147825 */ /* 0x000fe400078e000a */
[----:B------:R-:W5:Y:S02]  /*12b0*/  LDG.E R18, desc[UR6][R18.64] ;  /* 0x0000000612127981 */ /* 0x000f64000c1e1900 */
[C---:B------:R-:W-:Y:S02]  /*12c0*/  IMAD.WIDE.U32 R4, R23.reuse, 0x4, R4 ;  /* 0x0000000417047825 */ /* 0x040fe400078e0004 */
[----:B------:R-:W5:Y:S02]  /*12d0*/  LDG.E R20, desc[UR6][R20.64] ;  /* 0x0000000614147981 */ /* 0x000f64000c1e1900 */
[----:B------:R-:W-:-:S02]  /*12e0*/  IMAD.WIDE.U32 R10, R23, 0x4, R10 ;  /* 0x00000004170a7825 */ /* 0x000fc400078e000a */
[----:B------:R-:W5:Y:S04]  /*12f0*/  LDG.E R4, desc[UR6][R4.64] ;  /* 0x0000000604047981 */ /* 0x000f68000c1e1900 */
[----:B------:R-:W5:Y:S01]  /*1300*/  LDG.E R10, desc[UR6][R10.64] ;  /* 0x000000060a0a7981 */ /* 0x000f62000c1e1900 */
[----:B------:R-:W-:Y:S01]  /*1310*/  IADD3 R0, PT, PT, R0, 0x80, RZ ;  /* 0x0000008000007810 */ /* 0x000fe20007ffe0ff */
[----:B--2---:R-:W-:-:S04]  /*1320*/  FADD.FTZ R7, R2, R7 ;  /* 0x0000000702077221 */ /* 0x004fc80000010000 */
[----:B---3--:R-:W-:Y:S01]  /*1330*/  FADD.FTZ R7, R7, R14 ;  /* 0x0000000e07077221 */ /* 0x008fe20000010000 */
[----:B----4-:R-:W-:-:S04]  /*1340*/  FADD.FTZ R13, R36, R13 ;  /* 0x0000000d240d7221 */ /* 0x010fc80000010000 */
[----:B-----5:R-:W-:Y:S01]  /*1350*/  FADD.FTZ R13, R13, R16 ;  /* 0x000000100d0d7221 */ /* 0x020fe20000010000 */
[----:B------:R-:W-:-:S03]  /*1360*/  FADD.FTZ R7, R7, R18 ;  /* 0x0000001207077221 */ /* 0x000fc60000010000 */
[----:B------:R-:W-:Y:S01]  /*1370*/  FADD.FTZ R13, R13, R20 ;  /* 0x000000140d0d7221 */ /* 0x000fe20000010000 */
[----:B------:R-:W-:-:S03]  /*1380*/  FADD.FTZ R2, R7, R4 ;  /* 0x0000000407027221 */ /* 0x000fc60000010000 */
[----:B------:R-:W-:-:S07]  /*1390*/  FADD.FTZ R36, R13, R10 ;  /* 0x0000000a0d247221 */ /* 0x000fce0000010000 */
.L_x_250:
[----:B------:R-:W-:Y:S05]  /*13a0*/  BSYNC.RECONVERGENT B1 ;  /* 0x0000000000017941 */ /* 0x000fea0003800200 */
.L_x_249:
[----:B------:R-:W-:Y:S05]  /*13b0*/  @!P1 BRA `(.L_x_243) ;  /* 0x0000000000409947 */ /* 0x000fea0003800000 */
[----:B------:R-:W0:Y:S01]  /*13c0*/  LDC.64 R10, c[0x0][0x440] ;  /* 0x00011000ff0a7b82 */ /* 0x000e220000000a00 */
[----:B------:R-:W-:Y:S01]  /*13d0*/  IMAD R59, R0, R56, R59 ;  /* 0x00000038003b7224 */ /* 0x000fe200078e023b */
[----:B------:R-:W-:Y:S02]  /*13e0*/  LOP3.LUT R8, R8, 0x1f, RZ, 0xc0, !PT ;  /* 0x0000001f08087812 */ /* 0x000fe400078ec0ff */
[----:B------:R-:W-:Y:S02]  /*13f0*/  IADD3 R9, PT, PT, -R9, RZ, RZ ;  /* 0x000000ff09097210 */ /* 0x000fe40007ffe1ff */
[----:B------:R-:W-:Y:S02]  /*1400*/  IADD3 R59, PT, PT, R8, R59, RZ ;  /* 0x0000003b083b7210 */ /* 0x000fe40007ffe0ff */
[----:B------:R-:W1:Y:S05]  /*1410*/  LDC.64 R12, c[0x0][0x448] ;  /* 0x00011200ff0c7b82 */ /* 0x000e6a0000000a00 */
.L_x_251:
[----:B0-----:R-:W-:-:S04]  /*1420*/  IMAD.WIDE.U32 R4, R59, 0x4, R10 ;  /* 0x000000043b047825 */ /* 0x001fc800078e000a */
[----:B-1----:R-:W-:Y:S02]  /*1430*/  IMAD.WIDE.U32 R6, R59, 0x4, R12 ;  /* 0x000000043b067825 */ /* 0x002fe400078e000c */
[----:B------:R-:W2:Y:S04]  /*1440*/  LDG.E R5, desc[UR6][R4.64] ;  /* 0x0000000604057981 */ /* 0x000ea8000c1e1900 */
[----:B------:R-:W3:Y:S01]  /*1450*/  LDG.E R7, desc[UR6][R6.64] ;  /* 0x0000000606077981 */ /* 0x000ee2000c1e1900 */
[----:B------:R-:W-:Y:S02]  /*1460*/  IADD3 R9, PT, PT, R9, 0x1, RZ ;  /* 0x0000000109097810 */ /* 0x000fe40007ffe0ff */
[----:B------:R-:W-:Y:S02]  /*1470*/  LEA R59, R56, R59, 0x5 ;  /* 0x0000003b383b7211 */ /* 0x000fe400078e28ff */
[----:B------:R-:W-:Y:S01]  /*1480*/  ISETP.NE.AND P0, PT, R9, RZ, PT ;  /* 0x000000ff0900720c */ /* 0x000fe20003f05270 */
[----:B--2---:R-:W-:Y:S01]  /*1490*/  FADD.FTZ R2, R5, R2 ;  /* 0x0000000205027221 */ /* 0x004fe20000010000 */
[----:B---3--:R-:W-:-:S11]  /*14a0*/  FADD.FTZ R36, R7, R36 ;  /* 0x0000002407247221 */ /* 0x008fd60000010000 */
[----:B------:R-:W-:Y:S05]  /*14b0*/  @P0 BRA `(.L_x_251) ;  /* 0xfffffffc00d80947 */ /* 0x000fea000383ffff */
.L_x_243:
[----:B------:R-:W-:Y:S05]  /*14c0*/  BSYNC.RECONVERGENT B0 ;  /* 0x0000000000007941 */ /* 0x000fea0003800200 */
.L_x_242:
[----:B------:R-:W0:Y:S01]  /*14d0*/  S2R R3, SR_TID.X ;  /* 0x0000000000037919 */ /* 0x000e220000002100 */
[----:B------:R-:W1:Y:S01]  /*14e0*/  S2UR UR5, SR_CgaCtaId ;  /* 0x00000000000579c3 */ /* 0x000e620000008800 */
[----:B------:R-:W-:Y:S02]  /*14f0*/  UMOV UR4, 0x400 ;  /* 0x0000040000047882 */ /* 0x000fe40000000000 */
[----:B-1----:R-:W-:Y:S01]  /*1500*/  ULEA UR4, UR5, UR4, 0x18 ;  /* 0x0000000405047291 */ /* 0x002fe2000f8ec0ff */
[--C-:B0-----:R-:W-:Y:S02]  /*1510*/  LOP3.LUT R0, R58, 0x1f, R3.reuse, 0x78, !PT ;  /* 0x0000001f3a007812 */ /* 0x101fe400078e7803 */
[----:B------:R-:W-:Y:S02]  /*1520*/  LOP3.LUT R11, R3, 0x1f, RZ, 0xc0, !PT ;  /* 0x0000001f030b7812 */ /* 0x000fe400078ec0ff */
[C---:B------:R-:W-:Y:S02]  /*1530*/  LOP3.LUT R3, R0.reuse, 0x3e0, R3, 0xf8, !PT ;  /* 0x000003e000037812 */ /* 0x040fe400078ef803 */
[----:B------:R-:W-:-:S02]  /*1540*/  SHF.L.U32 R0, R0, 0x2, RZ ;  /* 0x0000000200007819 */ /* 0x000fc400000006ff */
[----:B------:R-:W-:Y:S02]  /*1550*/  LEA R3, R3, UR4, 0x2 ;  /* 0x0000000403037c11 */ /* 0x000fe4000f8e10ff */
[C---:B------:R-:W-:Y:S02]  /*1560*/  SHF.L.U32 R5, R11.reuse, 0x7, RZ ;  /* 0x000000070b057819 */ /* 0x040fe400000006ff */
[----:B------:R-:W-:Y:S01]  /*1570*/  ISETP.NE.AND P0, PT, R11, RZ, PT ;  /* 0x000000ff0b00720c */ /* 0x000fe20003f05270 */
[----:B------:R-:W-:Y:S01]  /*1580*/  STS [R3], R36 ;  /* 0x0000002403007388 */ /* 0x000fe20000000800 */
[----:B------:R-:W-:-:S03]  /*1590*/  LOP3.LUT R0, R5, R0, RZ, 0xfc, !PT ;  /* 0x0000000005007212 */ /* 0x000fc600078efcff */
[----:B------:R-:W-:Y:S01]  /*15a0*/  STS [R3+0x1000], R2 ;  /* 0x0010000203007388 */ /* 0x000fe20000000800 */
[----:B------:R-:W-:Y:S06]  /*15b0*/  BAR.SYNC.DEFER_BLOCKING 0x0 ;  /* 0x0000000000007b1d */ /* 0x000fec0000010000 */
[----:B------:R-:W0:Y:S04]  /*15c0*/  LDS R4, [R0+UR4] ;  /* 0x0000000400047984 */ /* 0x000e280008000800 */
[----:B------:R-:W1:Y:S04]  /*15d0*/  LDS R5, [R0+UR4+0x1000] ;  /* 0x0010000400057984 */ /* 0x000e680008000800 */
[----:B0-----:R-:W0:Y:S04]  /*15e0*/  SHFL.BFLY PT, R7, R4, 0x1, 0x1f ;  /* 0x0c201f0004077f89 */ /* 0x001e2800000e0000 */
[----:B-1----:R-:W1:Y:S01]  /*15f0*/  SHFL.BFLY PT, R6, R5, 0x1, 0x1f ;  /* 0x0c201f0005067f89 */ /* 0x002e6200000e0000 */
        /* <DEDUP_REMOVED lines=9> */
[----:B------:R-:W-:Y:S01]  /*1690*/  SHF.L.U32 R9, R57, 0x1, RZ ;  /* 0x0000000139097819 */ /* 0x000fe200000006ff */
[----:B-1----:R-:W-:-:S03]  /*16a0*/  FADD.FTZ R2, R7, R2 ;  /* 0x0000000207027221 */ /* 0x002fc60000010000 */
[----:B------:R-:W0:Y:S01]  /*16b0*/  SHFL.BFLY PT, R5, R10, 0x8, 0x1f ;  /* 0x0d001f000a057f89 */ /* 0x000e2200000e0000 */
[----:B------:R-:W-:Y:S02]  /*16c0*/  @!P0 LEA R7, R58, UR4, 0x2 ;  /* 0x000000043a078c11 */ /* 0x000fe4000f8e10ff */
[----:B------:R-:W-:Y:S01]  /*16d0*/  ISETP.GE.U32.AND P1, PT, R9, R56, PT ;  /* 0x000000380900720c */ /* 0x000fe20003f26070 */
[----:B------:R-:W1:Y:S01]  /*16e0*/  SHFL.BFLY PT, R3, R2, 0x8, 0x1f ;  /* 0x0d001f0002037f89 */ /* 0x000e6200000e0000 */
[----:B0-----:R-:W-:Y:S01]  /*16f0*/  FADD.FTZ R5, R10, R5 ;  /* 0x000000050a057221 */ /* 0x001fe20000010000 */
[----:B-1----:R-:W-:-:S04]  /*1700*/  FADD.FTZ R3, R2, R3 ;  /* 0x0000000302037221 */ /* 0x002fc80000010000 */
[----:B------:R-:W0:Y:S04]  /*1710*/  SHFL.BFLY PT, R4, R5, 0x10, 0x1f ;  /* 0x0e001f0005047f89 */ /* 0x000e2800000e0000 */
[----:B------:R-:W1:Y:S01]  /*1720*/  SHFL.BFLY PT, R0, R3, 0x10, 0x1f ;  /* 0x0e001f0003007f89 */ /* 0x000e6200000e0000 */
[----:B0-----:R-:W-:Y:S01]  /*1730*/  FADD.FTZ R4, R5, R4 ;  /* 0x0000000405047221 */ /* 0x001fe20000010000 */
[----:B-1----:R-:W-:-:S04]  /*1740*/  FADD.FTZ R0, R3, R0 ;  /* 0x0000000003007221 */ /* 0x002fc80000010000 */
[----:B------:R0:W-:Y:S04]  /*1750*/  @!P0 STS [R7+0x2000], R4 ;  /* 0x0020000407008388 */ /* 0x0001e80000000800 */
[----:B------:R0:W-:Y:S01]  /*1760*/  @!P0 STS [R7+0x2080], R0 ;  /* 0x0020800007008388 */ /* 0x0001e20000000800 */
[----:B------:R-:W-:Y:S06]  /*1770*/  BAR.SYNC.DEFER_BLOCKING 0x0 ;  /* 0x0000000000007b1d */ /* 0x000fec0000010000 */
[----:B------:R-:W-:Y:S05]  /*1780*/  @P1 EXIT ;  /* 0x000000000000194d */ /* 0x000fea0003800000 */
[----:B------:R-:W-:-:S04]  /*1790*/  ISETP.GT.U32.AND P0, PT, R11, 0xf, PT ;  /* 0x0000000f0b00780c */ /* 0x000fc80003f04070 */
[----:B------:R-:W-:-:S13]  /*17a0*/  ISETP.NE.OR P0, PT, R58, 0x1f, P0 ;  /* 0x0000001f3a00780c */ /* 0x000fda0000705670 */
[----:B------:R-:W-:Y:S05]  /*17b0*/  @P0 EXIT ;  /* 0x000000000000094d */ /* 0x000fea0003800000 */
[----:B0-----:R-:W-:Y:S01]  /*17c0*/  LEA R0, R11, UR4, 0x3 ;  /* 0x000000040b007c11 */ /* 0x001fe2000f8e18ff */
[----:B------:R-:W0:Y:S04]  /*17d0*/  LDC.64 R2, c[0x0][0x488] ;  /* 0x00012200ff027b82 */ /* 0x000e280000000a00 */
[----:B------:R-:W1:Y:S04]  /*17e0*/  LDS.64 R6, [R0+0x2000] ;  /* 0x0020000000067984 */ /* 0x000e680000000a00 */
[----:B------:R-:W2:Y:S01]  /*17f0*/  LDS.64 R8, [R0+0x2080] ;  /* 0x0020800000087984 */ /* 0x000ea20000000a00 */
[----:B------:R-:W3:Y:S01]  /*1800*/  LDC.64 R4, c[0x0][0x480] ;  /* 0x00012000ff047b82 */ /* 0x000ee20000000a00 */
[----:B0-----:R-:W-:-:S04]  /*1810*/  IMAD.WIDE.U32 R2, R57, 0x4, R2 ;  /* 0x0000000439027825 */ /* 0x001fc800078e0002 */
[----:B---3--:R-:W-:Y:S01]  /*1820*/  IMAD.WIDE.U32 R4, R57, 0x4, R4 ;  /* 0x0000000439047825 */ /* 0x008fe200078e0004 */
[----:B-1----:R-:W-:Y:S02]  /*1830*/  F2FP.BF16.F32.PACK_AB R7, R7, R6 ;  /* 0x000000060707723e */ /* 0x002fe400000010ff */
[----:B--2---:R-:W-:-:S03]  /*1840*/  F2FP.BF16.F32.PACK_AB R9, R9, R8 ;  /* 0x000000080909723e */ /* 0x004fc600000010ff */
[----:B------:R-:W-:Y:S04]  /*1850*/  STG.E desc[UR6][R2.64], R7 ;  /* 0x0000000702007986 */ /* 0x000fe8000c101906 */
[----:B------:R-:W-:Y:S01]  /*1860*/  STG.E desc[UR6][R4.64], R9 ;  /* 0x0000000904007986 */ /* 0x000fe2000c101906 */
[----:B------:R-:W-:Y:S05]  /*1870*/  EXIT ;  /* 0x000000000000794d */ /* 0x000fea0003800000 */
.L_x_252:
        /* <DEDUP_REMOVED lines=16> */
.L_x_3892:


//--------------------- .text._ZN10layer_norm40ln_parallel_residual_bwd_finalize_kernelINS_22Kernel_traits_finalizeILj512E13__nv_bfloat16S2_S2_S2_fjLb0ELj1024ELj4ENS_18Kernel_traits_baseILj512ES2_S2_S2_S2_fjLj1024EEEEELb0EEEvNS_9BwdParamsE --------------------------
	.section	.text._ZN10layer_norm40ln_parallel_residual_bwd_finalize_kernelINS_22Kernel_traits_finalizeILj512E13__nv_bfloat16S2_S2_S2_fjLb0ELj1024ELj4ENS_18Kernel_traits_baseILj512ES2_S2_S2_S2_fjLj1024EEEEELb0EEEvNS_9BwdParamsE,"ax",@progbits
	.align	128
        .global         _ZN10layer_norm40ln_parallel_residual_bwd_finalize_kernelINS_22Kernel_traits_finalizeILj512E13__nv_bfloat16S2_S2_S2_fjLb0ELj1024ELj4ENS_18Kernel_traits_baseILj512ES2_S2_S2_S2_fjLj1024EEEEELb0EEEvNS_9BwdParamsE
        .type           _ZN10layer_norm40ln_parallel_residual_bwd_finalize_kernelINS_22Kernel_traits_finalizeILj512E13__nv_bfloat16S2_S2_S2_fjLb0ELj1024ELj4ENS_18Kernel_traits_baseILj512ES2_S2_S2_S2_fjLj1024EEEEELb0EEEvNS_9BwdParamsE,@function
        .size           _ZN10layer_norm40ln_parallel_residual_bwd_finalize_kernelINS_22Kernel_traits_finalizeILj512E13__nv_bfloat16S2_S2_S2_fjLb0ELj1024ELj4ENS_18Kernel_traits_baseILj512ES2_S2_S2_S2_fjLj1024EEEEELb0EEEvNS_9BwdParamsE,(.L_x_3893 - _ZN10layer_norm40ln_parallel_residual_bwd_finalize_kernelINS_22Kernel_traits_finalizeILj512E13__nv_bfloat16S2_S2_S2_fjLb0ELj1024ELj4ENS_18Kernel_traits_baseILj512ES2_S2_S2_S2_fjLj1024EEEEELb0EEEvNS_9BwdParamsE)
        .other          _ZN10layer_norm40ln_parallel_residual_bwd_finalize_kernelINS_22Kernel_traits_finalizeILj512E13__nv_bfloat16S2_S2_S2_fjLb0ELj1024ELj4ENS_18Kernel_traits_baseILj512ES2_S2_S2_S2_fjLj1024EEEEELb0EEEvNS_9BwdParamsE,@"STO_CUDA_ENTRY STV_DEFAULT"
_ZN10layer_norm40ln_parallel_residual_bwd_finalize_kernelINS_22Kernel_traits_finalizeILj512E13__nv_bfloat16S2_S2_S2_fjLb0ELj1024ELj4ENS_18Kernel_traits_baseILj512ES2_S2_S2_S2_fjLj1024EEEEELb0EEEvNS_9BwdParamsE:
.text._ZN10layer_norm40ln_parallel_residual_bwd_finalize_kernelINS_22Kernel_traits_finalizeILj512E13__nv_bfloat16S2_S2_S2_fjLb0ELj1024ELj4ENS_18Kernel_traits_baseILj512ES2_S2_S2_S2_fjLj1024EEEEELb0EEEvNS_9BwdParamsE:
        /* <DEDUP_REMOVED lines=16> */
[----:B------:R-:W-:-:S02]  /*0100*/  CS2R R24, SRZ ;  /* 0x0000000000187805 */ /* 0x000fc4000001ff00 */
[----:B------:R-:W-:Y:S02]  /*0110*/  MOV R6, RZ ;  /* 0x000000ff00067202 */ /* 0x000fe40000000f00 */
[----:B------:R-:W-:Y:S02]  /*0120*/  IADD3 R8, PT, PT, R4, R5, RZ ;  /* 0x0000000504087210 */ /* 0x000fe40007ffe0ff */
[----:B-1----:R-:W-:-:S04]  /*0130*/  ISETP.GE.U32.AND P0, PT, R3, UR8, PT ;  /* 0x0000000803007c0c */ /* 0x002fc8000bf06070 */
[----:B0-----:R-:W-:-:S13]  /*0140*/  ISETP.GE.U32.OR P0, PT, R0, R2, P0 ;  /* 0x000000020000720c */ /* 0x001fda0000706470 */
[----:B--2---:R-:W-:Y:S05]  /*0150*/  @P0 BRA `(.L_x_254) ;  /* 0x0000001000400947 */ /* 0x004fea0003800000 */
[----:B------:R-:W-:Y:S01]  /*0160*/  LOP3.LUT R10, R3, 0x20, RZ, 0xfc, !PT ;  /* 0x00000020030a7812 */ /* 0x000fe200078efcff */
[----:B------:R-:W-:Y:S01]  /*0170*/  BSSY.RECONVERGENT B1, `(.L_x_255) ;  /* 0x0000095000017945 */ /* 0x000fe20003800200 */
[-C--:B------:R-:W-:Y:S02]  /*0180*/  LOP3.LUT R6, RZ, R3.reuse, RZ, 0x33, !PT ;  /* 0x00000003ff067212 */ /* 0x080fe400078e33ff */
[----:B------:R-:W-:Y:S02]  /*0190*/  CS2R R24, SRZ ;  /* 0x0000000000187805 */ /* 0x000fe4000001ff00 */
[----:B------:R-:W-:Y:S02]  /*01a0*/  VIMNMX.U32 R9, PT, PT, R10, UR8, !PT ;  /* 0x000000080a097c48 */ /* 0x000fe4000ffe0000 */
[----:B------:R-:W-:Y:S02]  /*01b0*/  MOV R5, R3 ;  /* 0x0000000300057202 */ /* 0x000fe40000000f00 */
[----:B------:R-:W-:-:S02]  /*01c0*/  IADD3 R9, PT, PT, R9, R6, RZ ;  /* 0x0000000609097210 */ /* 0x000fc40007ffe0ff */
[----:B------:R-:W-:Y:S02]  /*01d0*/  MOV R6, RZ ;  /* 0x000000ff00067202 */ /* 0x000fe40000000f00 */
[C---:B------:R-:W-:Y:S02]  /*01e0*/  ISETP.GE.U32.AND P0, PT, R9.reuse, 0xe0, PT ;  /* 0x000000e00900780c */ /* 0x040fe40003f06070 */
[----:B------:R-:W-:Y:S02]  /*01f0*/  MOV R12, RZ ;  /* 0x000000ff000c7202 */ /* 0x000fe40000000f00 */
[----:B------:R-:W-:-:S09]  /*0200*/  LEA.HI R11, R9, 0x1, RZ, 0x1b ;  /* 0x00000001090b7811 */ /* 0x000fd200078fd8ff */
[----:B------:R-:W-:Y:S05]  /*0210*/  @!P0 BRA `(.L_x_256) ;  /* 0x0000000800288947 */ /* 0x000fea0003800000 */
[-CC-:B------:R-:W-:Y:S01]  /*0220*/  IMAD R27, R10, R2.reuse, R7.reuse ;  /* 0x000000020a1b7224 */ /* 0x180fe200078e0207 */
[C---:B------:R-:W-:Y:S01]  /*0230*/  LOP3.LUT R6, R3.reuse, 0xa0, RZ, 0xfc, !PT ;  /* 0x000000a003067812 */ /* 0x040fe200078efcff */
[CCC-:B------:R-:W-:Y:S01]  /*0240*/  IMAD R29, R3.reuse, R2.reuse, R7.reuse ;  /* 0x00000002031d7224 */ /* 0x1c0fe200078e0207 */
[C---:B------:R-:W-:Y:S02]  /*0250*/  LOP3.LUT R5, R3.reuse, 0x80, RZ, 0xfc, !PT ;  /* 0x0000008003057812 */ /* 0x040fe400078efcff */
[C---:B------:R-:W-:Y:S02]  /*0260*/  LOP3.LUT R10, R3.reuse, 0xc0, RZ, 0xfc, !PT ;  /* 0x000000c0030a7812 */ /* 0x040fe400078efcff */
[----:B------:R-:W-:Y:S01]  /*0270*/  LOP3.LUT R13, R3, 0xe0, RZ, 0xfc, !PT ;  /* 0x000000e0030d7812 */ /* 0x000fe200078efcff */
[-CC-:B------:R-:W-:Y:S01]  /*0280*/  IMAD R21, R5, R2.reuse, R7.reuse ;  /* 0x0000000205157224 */ /* 0x180fe200078e0207 */
[C---:B------:R-:W-:Y:S01]  /*0290*/  LOP3.LUT R14, R3.reuse, 0x40, RZ, 0xfc, !PT ;  /* 0x00000040030e7812 */ /* 0x040fe200078efcff */
[-CC-:B------:R-:W-:Y:S01]  /*02a0*/  IMAD R19, R10, R2.reuse, R7.reuse ;  /* 0x000000020a137224 */ /* 0x180fe200078e0207 */
[----:B------:R-:W-:Y:S01]  /*02b0*/  LOP3.LUT R16, R3, 0x60, RZ, 0xfc, !PT ;  /* 0x0000006003107812 */ /* 0x000fe200078efcff */
[-CC-:B------:R-:W-:Y:S01]  /*02c0*/  IMAD R15, R13, R2.reuse, R7.reuse ;  /* 0x000000020d0f7224 */ /* 0x180fe200078e0207 */
[----:B------:R-:W-:Y:S01]  /*02d0*/  LOP3.LUT R18, R11, 0xffffff8, RZ, 0xc0, !PT ;  /* 0x0ffffff80b127812 */ /* 0x000fe200078ec0ff */
[----:B------:R-:W-:-:S02]  /*02e0*/  IMAD R11, R6, R2, R7 ;  /* 0x00000002060b7224 */ /* 0x000fc400078e0207 */
[----:B------:R-:W-:Y:S02]  /*02f0*/  HFMA2 R6, -RZ, RZ, 0, 0 ;  /* 0x00000000ff067431 */ /* 0x000fe400000001ff */
[-CC-:B------:R-:W-:Y:S01]  /*0300*/  IMAD R17, R14, R2.reuse, R7.reuse ;  /* 0x000000020e117224 */ /* 0x180fe200078e0207 */
[----:B------:R-:W-:Y:S01]  /*0310*/  MOV R5, R3 ;  /* 0x0000000300057202 */ /* 0x000fe20000000f00 */
[----:B------:R-:W-:Y:S01]  /*0320*/  IMAD R23, R16, R2, R7 ;  /* 0x0000000210177224 */ /* 0x000fe200078e0207 */
[----:B------:R-:W-:Y:S02]  /*0330*/  IADD3 R7, PT, PT, -R18, RZ, RZ ;  /* 0x000000ff12077210 */ /* 0x000fe40007ffe1ff */
[C---:B------:R-:W-:Y:S02]  /*0340*/  IADD3 R18, PT, PT, R4.reuse, R11, RZ ;  /* 0x0000000b04127210 */ /* 0x040fe40007ffe0ff */
[C---:B------:R-:W-:Y:S02]  /*0350*/  IADD3 R13, PT, PT, R4.reuse, R27, RZ ;  /* 0x0000001b040d7210 */ /* 0x040fe40007ffe0ff */
[----:B------:R-:W-:-:S02]  /*0360*/  IADD3 R10, PT, PT, R4, R29, RZ ;  /* 0x0000001d040a7210 */ /* 0x000fc40007ffe0ff */
[C---:B------:R-:W-:Y:S02]  /*0370*/  IADD3 R21, PT, PT, R4.reuse, R21, RZ ;  /* 0x0000001504157210 */ /* 0x040fe40007ffe0ff */
[C---:B------:R-:W-:Y:S02]  /*0380*/  IADD3 R19, PT, PT, R4.reuse, R19, RZ ;  /* 0x0000001304137210 */ /* 0x040fe40007ffe0ff */
[C---:B------:R-:W-:Y:S02]  /*0390*/  IADD3 R20, PT, PT, R4.reuse, R15, RZ ;  /* 0x0000000f04147210 */ /* 0x040fe40007ffe0ff */
[C---:B------:R-:W-:Y:S02]  /*03a0*/  IADD3 R11, PT, PT, R4.reuse, R17, RZ ;  /* 0x00000011040b7210 */ /* 0x040fe40007ffe0ff */
[----:B------:R-:W-:-:S07]  /*03b0*/  IADD3 R22, PT, PT, R4, R23, RZ ;  /* 0x0000001704167210 */ /* 0x000fce0007ffe0ff */
.L_x_257:
[----:B------:R-:W0:Y:S02]  /*03c0*/  LDC.64 R14, c[0x0][0x440] ;  /* 0x00011000ff0e7b82 */ /* 0x000e240000000a00 */
[----:B0-----:R-:W-:-:S05]  /*03d0*/  IMAD.WIDE.U32 R16, R10, 0x4, R14 ;  /* 0x000000040a107825 */ /* 0x001fca00078e000e */
[----:B------:R0:W2:Y:S02]  /*03e0*/  LDG.E R27, desc[UR6][R16.64] ;  /* 0x00000006101b7981 */ /* 0x0000a4000c1e1900 */
[----:B0-----:R-:W-:-:S05]  /*03f0*/  IMAD.WIDE.U32 R16, R13, 0x4, R14 ;  /* 0x000000040d107825 */ /* 0x001fca00078e000e */
[----:B------:R0:W3:Y:S02]  /*0400*/  LDG.E R23, desc[UR6][R16.64] ;  /* 0x0000000610177981 */ /* 0x0000e4000c1e1900 */
[----:B0-----:R-:W-:-:S04]  /*0410*/  IMAD.WIDE.U32 R16, R11, 0x4, R14 ;  /* 0x000000040b107825 */ /* 0x001fc800078e000e */
[----:B--2---:R-:W-:Y:S02]  /*0420*/  FADD.FTZ R26, R27, R6 ;  /* 0x000000061b1a7221 */ /* 0x004fe40000010000 */
[----:B------:R0:W2:Y:S02]  /*0430*/  LDG.E R6, desc[UR6][R16.64] ;  /* 0x0000000610067981 */ /* 0x0000a4000c1e1900 */
[----:B0-----:R-:W-:-:S04]  /*0440*/  IMAD.WIDE.U32 R16, R22, 0x4, R14 ;  /* 0x0000000416107825 */ /* 0x001fc800078e000e */
[----:B---3--:R-:W-:Y:S01]  /*0450*/  FADD.FTZ R23, R26, R23 ;  /* 0x000000171a177221 */ /* 0x008fe20000010000 */
[----:B------:R0:W3:Y:S01]  /*0460*/  LDG.E R28, desc[UR6][R16.64] ;  /* 0x00000006101c7981 */ /* 0x0000e2000c1e1900 */
[----:B------:R-:W-:-:S06]  /*0470*/  IMAD.WIDE.U32 R26, R18, 0x4, R14 ;  /* 0x00000004121a7825 */ /* 0x000fcc00078e000e */
[----:B------:R-:W4:Y:S01]  /*0480*/  LDG.E R26, desc[UR6][R26.64] ;  /* 0x000000061a1a7981 */ /* 0x000f22000c1e1900 */
[----:B0-----:R-:W-:-:S04]  /*0490*/  IMAD.WIDE.U32 R16, R21, 0x4, R14 ;  /* 0x0000000415107825 */ /* 0x001fc800078e000e */
[----:B--2---:R-:W-:Y:S02]  /*04a0*/  FADD.FTZ R23, R23, R6 ;  /* 0x0000000617177221 */ /* 0x004fe40000010000 */
[----:B------:R0:W2:Y:S02]  /*04b0*/  LDG.E R6, desc[UR6][R16.64] ;  /* 0x0000000610067981 */ /* 0x0000a4000c1e1900 */
[----:B0-----:R-:W-:-:S04]  /*04c0*/  IMAD.WIDE.U32 R16, R19, 0x4, R14 ;  /* 0x0000000413107825 */ /* 0x001fc800078e000e */
[----:B---3--:R-:W-:Y:S01]  /*04d0*/  FADD.FTZ R23, R23, R28 ;  /* 0x0000001c17177221 */ /* 0x008fe20000010000 */
[----:B------:R-:W-:Y:S01]  /*04e0*/  IMAD.WIDE.U32 R14, R20, 0x4, R14 ;  /* 0x00000004140e7825 */ /* 0x000fe200078e000e */
[----:B------:R-:W3:Y:S04]  /*04f0*/  LDG.E R16, desc[UR6][R16.64] ;  /* 0x0000000610107981 */ /* 0x000ee8000c1e1900 */
[----:B------:R0:W5:Y:S02]  /*0500*/  LDG.E R17, desc[UR6][R14.64] ;  /* 0x000000060e117981 */ /* 0x000164000c1e1900 */
[----:B0-----:R-:W0:Y:S01]  /*0510*/  LDC.64 R14, c[0x0][0x448] ;  /* 0x00011200ff0e7b82 */ /* 0x001e220000000a00 */
[----:B--2---:R-:W-:-:S04]  /*0520*/  FADD.FTZ R23, R23, R6 ;  /* 0x0000000617177221 */ /* 0x004fc80000010000 */
[----:B----4-:R-:W-:Y:S01]  /*0530*/  FADD.FTZ R23, R23, R26 ;  /* 0x0000001a17177221 */ /* 0x010fe20000010000 */
[----:B0-----:R-:W-:-:S05]  /*0540*/  IMAD.WIDE.U32 R26, R10, 0x4, R14 ;  /* 0x000000040a1a7825 */ /* 0x001fca00078e000e */
[----:B------:R0:W2:Y:S01]  /*0550*/  LDG.E R28, desc[UR6][R26.64] ;  /* 0x000000061a1c7981 */ /* 0x0000a2000c1e1900 */
[----:B---3--:R-:W-:Y:S01]  /*0560*/  FADD.FTZ R6, R23, R16 ;  /* 0x0000001017067221 */ /* 0x008fe20000010000 */
[----:B0-----:R-:W-:-:S05]  /*0570*/  IMAD.WIDE.U32 R26, R13, 0x4, R14 ;  /* 0x000000040d1a7825 */ /* 0x001fca00078e000e */
[----:B------:R-:W3:Y:S01]  /*0580*/  LDG.E R23, desc[UR6][R26.64] ;  /* 0x000000061a177981 */ /* 0x000ee2000c1e1900 */
[----:B-----5:R-:W-:Y:S01]  /*0590*/  FADD.FTZ R6, R6, R17 ;  /* 0x0000001106067221 */ /* 0x020fe20000010000 */
[----:B------:R-:W-:-:S05]  /*05a0*/  IMAD.WIDE.U32 R16, R11, 0x4, R14 ;  /* 0x000000040b107825 */ /* 0x000fca00078e000e */
[----:B------:R0:W4:Y:S02]  /*05b0*/  LDG.E R29, desc[UR6][R16.64] ;  /* 0x00000006101d7981 */ /* 0x000124000c1e1900 */
[----:B0-----:R-:W-:-:S04]  /*05c0*/  IMAD.WIDE.U32 R16, R22, 0x4, R14 ;  /* 0x0000000416107825 */ /* 0x001fc800078e000e */
[----:B--2---:R-:W-:-:S04]  /*05d0*/  FADD.FTZ R28, R28, R25 ;  /* 0x000000191c1c7221 */ /* 0x004fc80000010000 */
[----:B---3--:R-:W-:Y:S02]  /*05e0*/  FADD.FTZ R25, R28, R23 ;  /* 0x000000171c197221 */ /* 0x008fe40000010000 */
[----:B------:R0:W2:Y:S02]  /*05f0*/  LDG.E R23, desc[UR6][R16.64] ;  /* 0x0000000610177981 */ /* 0x0000a4000c1e1900 */
[----:B0-----:R-:W-:-:S05]  /*0600*/  IMAD.WIDE.U32 R16, R21, 0x4, R14 ;  /* 0x0000000415107825 */ /* 0x001fca00078e000e */
[----:B------:R0:W3:Y:S01]  /*0610*/  LDG.E R28, desc[UR6][R16.64] ;  /* 0x00000006101c7981 */ /* 0x0000e2000c1e1900 */
[----:B----4-:R-:W-:Y:S01]  /*0620*/  FADD.FTZ R29, R25, R29 ;  /* 0x0000001d191d7221 */ /* 0x010fe20000010000 */
[----:B0-----:R-:W-:-:S05]  /*0630*/  IMAD.WIDE.U32 R16, R18, 0x4, R14 ;  /* 0x0000000412107825 */ /* 0x001fca00078e000e */
[----:B------:R0:W4:Y:S02]  /*0640*/  LDG.E R25, desc[UR6][R16.64] ;  /* 0x0000000610197981 */ /* 0x000124000c1e1900 */
[----:B0-----:R-:W-:-:S05]  /*0650*/  IMAD.WIDE.U32 R16, R19, 0x4, R14 ;  /* 0x0000000413107825 */ /* 0x001fca00078e000e */
[----:B------:R0:W5:Y:S02]  /*0660*/  LDG.E R27, desc[UR6][R16.64] ;  /* 0x00000006101b7981 */ /* 0x000164000c1e1900 */
[----:B0-----:R-:W0:Y:S01]  /*0670*/  LDC.64 R16, c[0x0][0x450] ;  /* 0x00011400ff107b82 */ /* 0x001e220000000a00 */
[----:B------:R-:W-:-:S05]  /*0680*/  IMAD.WIDE.U32 R14, R20, 0x4, R14 ;  /* 0x00000004140e7825 */ /* 0x000fca00078e000e */
[----:B------:R0:W5:Y:S02]  /*0690*/  LDG.E R26, desc[UR6][R14.64] ;  /* 0x000000060e1a7981 */ /* 0x000164000c1e1900 */
[----:B0-----:R-:W-:-:S04]  /*06a0*/  IMAD.WIDE.U32 R14, R10, 0x4, R16 ;  /* 0x000000040a0e7825 */ /* 0x001fc800078e0010 */
[----:B--2---:R-:W-:-:S04]  /*06b0*/  FADD.FTZ R23, R29, R23 ;  /* 0x000000171d177221 */ /* 0x004fc80000010000 */
[----:B---3--:R-:W-:-:S04]  /*06c0*/  FADD.FTZ R23, R23, R28 ;  /* 0x0000001c17177221 */ /* 0x008fc80000010000 */
[----:B----4-:R-:W-:Y:S02]  /*06d0*/  FADD.FTZ R28, R23, R25 ;  /* 0x00000019171c7221 */ /* 0x010fe40000010000 */
[----:B------:R0:W2:Y:S02]  /*06e0*/  LDG.E R23, desc[UR6][R14.64] ;  /* 0x000000060e177981 */ /* 0x0000a4000c1e1900 */
[----:B0-----:R-:W-:-:S04]  /*06f0*/  IMAD.WIDE.U32 R14, R13, 0x4, R16 ;  /* 0x000000040d0e7825 */ /* 0x001fc800078e0010 */
[----:B-----5:R-:W-:Y:S02]  /*0700*/  FADD.FTZ R25, R28, R27 ;  /* 0x0000001b1c197221 */ /* 0x020fe40000010000 */
[----:B------:R0:W3:Y:S02]  /*0710*/  LDG.E R28, desc[UR6][R14.64] ;  /* 0x000000060e1c7981 */ /* 0x0000e4000c1e1900 */
[----:B0-----:R-:W-:-:S04]  /*0720*/  IMAD.WIDE.U32 R14, R11, 0x4, R16 ;  /* 0x000000040b0e7825 */ /* 0x001fc800078e0010 */
[----:B--2---:R-:W-:Y:S02]  /*0730*/  FADD.FTZ R23, R23, R12 ;  /* 0x0000000c17177221 */ /* 0x004fe40000010000 */
[----:B------:R0:W2:Y:S02]  /*0740*/  LDG.E R12, desc[UR6][R14.64] ;  /* 0x000000060e0c7981 */ /* 0x0000a4000c1e1900 */
[----:B0-----:R-:W-:-:S05]  /*0750*/  IMAD.WIDE.U32 R14, R22, 0x4, R16 ;  /* 0x00000004160e7825 */ /* 0x001fca00078e0010 */
[----:B------:R0:W4:Y:S01]  /*0760*/  LDG.E R27, desc[UR6][R14.64] ;  /* 0x000000060e1b7981 */ /* 0x000122000c1e1900 */
[----:B---3--:R-:W-:Y:S01]  /*0770*/  FADD.FTZ R23, R23, R28 ;  /* 0x0000001c17177221 */ /* 0x008fe20000010000 */
[----:B0-----:R-:W-:-:S04]  /*0780*/  IMAD.WIDE.U32 R14, R21, 0x4, R16 ;  /* 0x00000004150e7825 */ /* 0x001fc800078e0010 */
[----:B--2---:R-:W-:Y:S02]  /*0790*/  FADD.FTZ R12, R23, R12 ;  /* 0x0000000c170c7221 */ /* 0x004fe40000010000 */
[----:B------:R0:W2:Y:S02]  /*07a0*/  LDG.E R23, desc[UR6][R14.64] ;  /* 0x000000060e177981 */ /* 0x0000a4000c1e1900 */
[----:B0-----:R-:W-:-:S04]  /*07b0*/  IMAD.WIDE.U32 R14, R18, 0x4, R16 ;  /* 0x00000004120e7825 */ /* 0x001fc800078e0010 */
[----:B----4-:R-:W-:Y:S02]  /*07c0*/  FADD.FTZ R12, R12, R27 ;  /* 0x0000001b0c0c7221 */ /* 0x010fe40000010000 */
[----:B------:R0:W3:Y:S02]  /*07d0*/  LDG.E R27, desc[UR6][R14.64] ;  /* 0x000000060e1b7981 */ /* 0x0000e4000c1e1900 */
[----:B0-----:R-:W-:-:S04]  /*07e0*/  IMAD.WIDE.U32 R14, R19, 0x4, R16 ;  /* 0x00000004130e7825 */ /* 0x001fc800078e0010 */
[----:B------:R-:W-:-:S04]  /*07f0*/  IMAD.WIDE.U32 R16, R20, 0x4, R16 ;  /* 0x0000000414107825 */ /* 0x000fc800078e0010 */
[----:B--2---:R-:W-:Y:S02]  /*0800*/  FADD.FTZ R12, R12, R23 ;  /* 0x000000170c0c7221 */ /* 0x004fe40000010000 */
[----:B------:R0:W2:Y:S02]  /*0810*/  LDG.E R23, desc[UR6][R14.64] ;  /* 0x000000060e177981 */ /* 0x0000a4000c1e1900 */
[----:B0-----:R-:W0:Y:S01]  /*0820*/  LDC.64 R14, c[0x0][0x458] ;  /* 0x00011600ff0e7b82 */ /* 0x001e220000000a00 */
[----:B---3--:R-:W-:Y:S02]  /*0830*/  FADD.FTZ R28, R12, R27 ;  /* 0x0000001b0c1c7221 */ /* 0x008fe40000010000 */
[----:B------:R0:W3:Y:S02]  /*0840*/  LDG.E R12, desc[UR6][R16.64] ;  /* 0x00000006100c7981 */ /* 0x0000e4000c1e1900 */
[----:B0-----:R-:W-:-:S05]  /*0850*/  IMAD.WIDE.U32 R16, R10, 0x4, R14 ;  /* 0x000000040a107825 */ /* 0x001fca00078e000e */
[----:B------:R0:W4:Y:S02]  /*0860*/  LDG.E R27, desc[UR6][R16.64] ;  /* 0x00000006101b7981 */ /* 0x000124000c1e1900 */
[----:B0-----:R-:W-:-:S04]  /*0870*/  IMAD.WIDE.U32 R16, R13, 0x4, R14 ;  /* 0x000000040d107825 */ /* 0x001fc800078e000e */
[----:B----4-:R-:W-:Y:S02]  /*0880*/  FADD.FTZ R27, R27, R24 ;  /* 0x000000181b1b7221 */ /* 0x010fe40000010000 */
        /* <DEDUP_REMOVED lines=14> */
[----:B------:R-:W-:-:S06]  /*0970*/  IMAD.WIDE.U32 R14, R20, 0x4, R14 ;  /* 0x00000004140e7825 */ /* 0x000fcc00078e000e */
[----:B------:R-:W5:Y:S01]  /*0980*/  LDG.E R15, desc[UR6][R14.64] ;  /* 0x000000060e0f7981 */ /* 0x000f62000c1e1900 */
[----:B----4-:R-:W-:-:S03]  /*0990*/  FADD.FTZ R24, R24, R27 ;  /* 0x0000001b18187221 */ /* 0x010fc60000010000 */
[----:B------:R-:W4:Y:S01]  /*09a0*/  LDG.E R27, desc[UR6][R16.64] ;  /* 0x00000006101b7981 */ /* 0x000f22000c1e1900 */
[----:B------:R-:W-:-:S04]  /*09b0*/  IADD3 R7, PT, PT, R7, 0x8, RZ ;  /* 0x0000000807077810 */ /* 0x000fc80007ffe0ff */
[----:B------:R-:W-:Y:S01]  /*09c0*/  ISETP.NE.AND P0, PT, R7, RZ, PT ;  /* 0x000000ff0700720c */ /* 0x000fe20003f05270 */
[----:B--2---:R-:W-:Y:S01]  /*09d0*/  FADD.FTZ R23, R28, R23 ;  /* 0x000000171c177221 */ /* 0x004fe20000010000 */
[----:B------:R-:W-:Y:S01]  /*09e0*/  FADD.FTZ R25, R25, R26 ;  /* 0x0000001a19197221 */ /* 0x000fe20000010000 */
[----:B------:R-:W-:Y:S02]  /*09f0*/  IADD3 R5, PT, PT, R5, 0x100, RZ ;  /* 0x0000010005057810 */ /* 0x000fe40007ffe0ff */
[----:B---3--:R-:W-:Y:S01]  /*0a00*/  FADD.FTZ R12, R23, R12 ;  /* 0x0000000c170c7221 */ /* 0x008fe20000010000 */
[C---:B------:R-:W-:Y:S02]  /*0a10*/  LEA R10, R2.reuse, R10, 0x8 ;  /* 0x0000000a020a7211 */ /* 0x040fe400078e40ff */
[C---:B------:R-:W-:Y:S02]  /*0a20*/  LEA R13, R2.reuse, R13, 0x8 ;  /* 0x0000000d020d7211 */ /* 0x040fe400078e40ff */
[----:B------:R-:W-:-:S02]  /*0a30*/  LEA R11, R2, R11, 0x8 ;  /* 0x0000000b020b7211 */ /* 0x000fc400078e40ff */
[C---:B------:R-:W-:Y:S02]  /*0a40*/  LEA R22, R2.reuse, R22, 0x8 ;  /* 0x0000001602167211 */ /* 0x040fe400078e40ff */
[C---:B------:R-:W-:Y:S02]  /*0a50*/  LEA R21, R2.reuse, R21, 0x8 ;  /* 0x0000001502157211 */ /* 0x040fe400078e40ff */
[C---:B------:R-:W-:Y:S02]  /*0a60*/  LEA R18, R2.reuse, R18, 0x8 ;  /* 0x0000001202127211 */ /* 0x040fe400078e40ff */
[C---:B------:R-:W-:Y:S02]  /*0a70*/  LEA R19, R2.reuse, R19, 0x8 ;  /* 0x0000001302137211 */ /* 0x040fe400078e40ff */
[----:B------:R-:W-:Y:S01]  /*0a80*/  LEA R20, R2, R20, 0x8 ;  /* 0x0000001402147211 */ /* 0x000fe200078e40ff */
[----:B----4-:R-:W-:-:S04]  /*0a90*/  FADD.FTZ R24, R24, R27 ;  /* 0x0000001b18187221 */ /* 0x010fc80000010000 */
[----:B-----5:R-:W-:Y:S01]  /*0aa0*/  FADD.FTZ R24, R24, R15 ;  /* 0x0000000f18187221 */ /* 0x020fe20000010000 */
[----:B------:R-:W-:Y:S06]  /*0ab0*/  @P0 BRA `(.L_x_257) ;  /* 0xfffffff800400947 */ /* 0x000fec000383ffff */
.L_x_256:
[----:B------:R-:W-:Y:S05]  /*0ac0*/  BSYNC.RECONVERGENT B1 ;  /* 0x0000000000017941 */ /* 0x000fea0003800200 */
.L_x_255:
[----:B------:R-:W-:-:S04]  /*0ad0*/  LEA.HI R7, R9, 0x1, RZ, 0x1b ;  /* 0x0000000109077811 */ /* 0x000fc800078fd8ff */
[----:B------:R-:W-:-:S04]  /*0ae0*/  LOP3.LUT R10, R7, 0x7, RZ, 0xc0, !PT ;  /* 0x00000007070a7812 */ /* 0x000fc800078ec0ff */
[----:B------:R-:W-:-:S13]  /*0af0*/  ISETP.NE.AND P0, PT, R10, RZ, PT ;  /* 0x000000ff0a00720c */ /* 0x000fda0003f05270 */
[----:B------:R-:W-:Y:S05]  /*0b00*/  @!P0 BRA `(.L_x_254) ;  /* 0x0000000400d48947 */ /* 0x000fea0003800000 */
[----:B------:R-:W-:Y:S01]  /*0b10*/  ISETP.GE.U32.AND P0, PT, R10, 0x4, PT ;  /* 0x000000040a00780c */ /* 0x000fe20003f06070 */
[----:B------:R-:W-:Y:S01]  /*0b20*/  BSSY.RECONVERGENT B1, `(.L_x_258) ;  /* 0x000003c000017945 */ /* 0x000fe20003800200 */
[----:B------:R-:W-:-:S11]  /*0b30*/  LOP3.LUT P1, R7, R7, 0x3, RZ, 0xc0, !PT ;  /* 0x0000000307077812 */ /* 0x000fd6000782c0ff */
[----:B------:R-:W-:Y:S05]  /*0b40*/  @!P0 BRA `(.L_x_259) ;  /* 0x0000000000e48947 */ /* 0x000fea0003800000 */
[----:B------:R-:W0:Y:S01]  /*0b50*/  LDC.64 R18, c[0x0][0x440] ;  /* 0x00011000ff127b82 */ /* 0x000e220000000a00 */
[----:B------:R-:W-:-:S07]  /*0b60*/  IMAD R27, R5, R2, R0 ;  /* 0x00000002051b7224 */ /* 0x000fce00078e0200 */
[----:B------:R-:W1:Y:S08]  /*0b70*/  LDC.64 R14, c[0x0][0x450] ;  /* 0x00011400ff0e7b82 */ /* 0x000e700000000a00 */
[----:B------:R-:W2:Y:S08]  /*0b80*/  LDC.64 R10, c[0x0][0x448] ;  /* 0x00011200ff0a7b82 */ /* 0x000eb00000000a00 */
[----:B------:R-:W3:Y:S01]  /*0b90*/  LDC.64 R16, c[0x0][0x458] ;  /* 0x00011600ff107b82 */ /* 0x000ee20000000a00 */
[----:B0-----:R-:W-:-:S05]  /*0ba0*/  IMAD.WIDE.U32 R20, R27, 0x4, R18 ;  /* 0x000000041b147825 */ /* 0x001fca00078e0012 */
[----:B------:R1:W4:Y:S02]  /*0bb0*/  LDG.E R13, desc[UR6][R20.64] ;  /* 0x00000006140d7981 */ /* 0x000324000c1e1900 */
[----:B-1----:R-:W-:-:S04]  /*0bc0*/  IMAD.WIDE.U32 R20, R27, 0x4, R14 ;  /* 0x000000041b147825 */ /* 0x002fc800078e000e */
[C---:B--2---:R-:W-:Y:S01]  /*0bd0*/  IMAD.WIDE.U32 R22, R27.reuse, 0x4, R10 ;  /* 0x000000041b167825 */ /* 0x044fe200078e000a */
[----:B------:R3:W2:Y:S05]  /*0be0*/  LDG.E R29, desc[UR6][R20.64] ;  /* 0x00000006141d7981 */ /* 0x0006aa000c1e1900 */
[----:B------:R-:W5:Y:S01]  /*0bf0*/  LDG.E R22, desc[UR6][R22.64] ;  /* 0x0000000616167981 */ /* 0x000f62000c1e1900 */
[----:B---3--:R-:W-:-:S05]  /*0c00*/  IMAD.WIDE.U32 R20, R27, 0x4, R16 ;  /* 0x000000041b147825 */ /* 0x008fca00078e0010 */
[----:B------:R4:W3:Y:S02]  /*0c10*/  LDG.E R26, desc[UR6][R20.64] ;  /* 0x00000006141a7981 */ /* 0x0008e4000c1e1900 */
[----:B----4-:R-:W-:Y:S01]  /*0c20*/  FADD.FTZ R20, R6, R13 ;  /* 0x0000000d06147221 */ /* 0x010fe20000010000 */
[----:B------:R-:W-:Y:S01]  /*0c30*/  LEA R13, R2, R27, 0x5 ;  /* 0x0000001b020d7211 */ /* 0x000fe200078e28ff */
[----:B--2---:R-:W-:-:S04]  /*0c40*/  FADD.FTZ R23, R12, R29 ;  /* 0x0000001d0c177221 */ /* 0x004fc80000010000 */
[----:B------:R-:W-:-:S04]  /*0c50*/  IMAD.WIDE.U32 R28, R13, 0x4, R10 ;  /* 0x000000040d1c7825 */ /* 0x000fc800078e000a */
[----:B-----5:R-:W-:Y:S01]  /*0c60*/  FADD.FTZ R6, R25, R22 ;  /* 0x0000001619067221 */ /* 0x020fe20000010000 */
[----:B---3--:R-:W-:Y:S01]  /*0c70*/  FADD.FTZ R22, R24, R26 ;  /* 0x0000001a18167221 */ /* 0x008fe20000010000 */
[----:B------:R-:W-:-:S06]  /*0c80*/  IMAD.WIDE.U32 R24, R13, 0x4, R18 ;  /* 0x000000040d187825 */ /* 0x000fcc00078e0012 */
[----:B------:R-:W2:Y:S04]  /*0c90*/  LDG.E R25, desc[UR6][R24.64] ;  /* 0x0000000618197981 */ /* 0x000ea8000c1e1900 */
[----:B------:R0:W3:Y:S02]  /*0ca0*/  LDG.E R24, desc[UR6][R28.64] ;  /* 0x000000061c187981 */ /* 0x0000e4000c1e1900 */
[----:B0-----:R-:W-:-:S04]  /*0cb0*/  IMAD.WIDE.U32 R28, R13, 0x4, R14 ;  /* 0x000000040d1c7825 */ /* 0x001fc800078e000e */
[----:B------:R-:W-:Y:S01]  /*0cc0*/  IMAD.WIDE.U32 R12, R13, 0x4, R16 ;  /* 0x000000040d0c7825 */ /* 0x000fe200078e0010 */
[----:B------:R0:W4:Y:S05]  /*0cd0*/  LDG.E R21, desc[UR6][R28.64] ;  /* 0x000000061c157981 */ /* 0x00012a000c1e1900 */
[----:B------:R-:W5:Y:S01]  /*0ce0*/  LDG.E R12, desc[UR6][R12.64] ;  /* 0x000000060c0c7981 */ /* 0x000f62000c1e1900 */
[----:B------:R-:W-:-:S04]  /*0cf0*/  LEA R27, R2, R27, 0x6 ;  /* 0x0000001b021b7211 */ /* 0x000fc800078e30ff */
[----:B------:R-:W-:Y:S01]  /*0d00*/  LEA R26, R2, R27, 0x5 ;  /* 0x0000001b021a7211 */ /* 0x000fe200078e28ff */
[----:B0-----:R-:W-:-:S04]  /*0d10*/  IMAD.WIDE.U32 R28, R27, 0x4, R18 ;  /* 0x000000041b1c7825 */ /* 0x001fc800078e0012 */
[----:B------:R-:W-:-:S06]  /*0d20*/  IMAD.WIDE.U32 R18, R26, 0x4, R18 ;  /* 0x000000041a127825 */ /* 0x000fcc00078e0012 */
[----:B------:R-:W5:Y:S01]  /*0d30*/  LDG.E R18, desc[UR6][R18.64] ;  /* 0x0000000612127981 */ /* 0x000f62000c1e1900 */
[----:B--2---:R-:W-:Y:S01]  /*0d40*/  FADD.FTZ R25, R20, R25 ;  /* 0x0000001914197221 */ /* 0x004fe20000010000 */
[----:B---3--:R-:W-:Y:S02]  /*0d50*/  FADD.FTZ R24, R6, R24 ;  /* 0x0000001806187221 */ /* 0x008fe40000010000 */
[----:B------:R-:W2:Y:S01]  /*0d60*/  LDG.E R6, desc[UR6][R28.64] ;  /* 0x000000061c067981 */ /* 0x000ea2000c1e1900 */
[----:B----4-:R-:W-:Y:S01]  /*0d70*/  FADD.FTZ R23, R23, R21 ;  /* 0x0000001517177221 */ /* 0x010fe20000010000 */
[----:B------:R-:W-:-:S04]  /*0d80*/  IMAD.WIDE.U32 R20, R27, 0x4, R10 ;  /* 0x000000041b147825 */ /* 0x000fc800078e000a */
[----:B-----5:R-:W-:Y:S01]  /*0d90*/  FADD.FTZ R22, R22, R12 ;  /* 0x0000000c16167221 */ /* 0x020fe20000010000 */
[----:B------:R-:W-:Y:S01]  /*0da0*/  IMAD.WIDE.U32 R12, R27, 0x4, R14 ;  /* 0x000000041b0c7825 */ /* 0x000fe200078e000e */
[----:B------:R-:W3:Y:S03]  /*0db0*/  LDG.E R21, desc[UR6][R20.64] ;  /* 0x0000000614157981 */ /* 0x000ee6000c1e1900 */
[----:B------:R-:W-:-:S04]  /*0dc0*/  IMAD.WIDE.U32 R10, R26, 0x4, R10 ;  /* 0x000000041a0a7825 */ /* 0x000fc800078e000a */
[----:B------:R-:W-:Y:S02]  /*0dd0*/  IMAD.WIDE.U32 R14, R26, 0x4, R14 ;  /* 0x000000041a0e7825 */ /* 0x000fe400078e000e */
[----:B------:R-:W4:Y:S04]  /*0de0*/  LDG.E R10, desc[UR6][R10.64] ;  /* 0x000000060a0a7981 */ /* 0x000f28000c1e1900 */
[----:B------:R0:W5:Y:S04]  /*0df0*/  LDG.E R20, desc[UR6][R12.64] ;  /* 0x000000060c147981 */ /* 0x000168000c1e1900 */
[----:B------:R-:W5:Y:S01]  /*0e00*/  LDG.E R15, desc[UR6][R14.64] ;  /* 0x000000060e0f7981 */ /* 0x000f62000c1e1900 */
[----:B0-----:R-:W-:-:S04]  /*0e10*/  IMAD.WIDE.U32 R12, R27, 0x4, R16 ;  /* 0x000000041b0c7825 */ /* 0x001fc800078e0010 */
[----:B------:R-:W-:Y:S01]  /*0e20*/  IMAD.WIDE.U32 R16, R26, 0x4, R16 ;  /* 0x000000041a107825 */ /* 0x000fe200078e0010 */
[----:B------:R0:W5:Y:S05]  /*0e30*/  LDG.E R27, desc[UR6][R12.64] ;  /* 0x000000060c1b7981 */ /* 0x00016a000c1e1900 */
[----:B------:R-:W5:Y:S01]  /*0e40*/  LDG.E R17, desc[UR6][R16.64] ;  /* 0x0000000610117981 */ /* 0x000f62000c1e1900 */
[----:B------:R-:W-:Y:S01]  /*0e50*/  IADD3 R5, PT, PT, R5, 0x80, RZ ;  /* 0x0000008005057810 */ /* 0x000fe20007ffe0ff */
[----:B--2---:R-:W-:-:S04]  /*0e60*/  FADD.FTZ R25, R25, R6 ;  /* 0x0000000619197221 */ /* 0x004fc80000010000 */
[----:B------:R-:W-:Y:S01]  /*0e70*/  FADD.FTZ R6, R25, R18 ;  /* 0x0000001219067221 */ /* 0x000fe20000010000 */
[----:B---3--:R-:W-:-:S04]  /*0e80*/  FADD.FTZ R21, R24, R21 ;  /* 0x0000001518157221 */ /* 0x008fc80000010000 */
[----:B----4-:R-:W-:Y:S01]  /*0e90*/  FADD.FTZ R25, R21, R10 ;  /* 0x0000000a15197221 */ /* 0x010fe20000010000 */
[----:B-----5:R-:W-:-:S04]  /*0ea0*/  FADD.FTZ R20, R23, R20 ;  /* 0x0000001417147221 */ /* 0x020fc80000010000 */
[----:B0-----:R-:W-:Y:S01]  /*0eb0*/  FADD.FTZ R12, R20, R15 ;  /* 0x0000000f140c7221 */ /* 0x001fe20000010000 */
[----:B------:R-:W-:-:S04]  /*0ec0*/  FADD.FTZ R22, R22, R27 ;  /* 0x0000001b16167221 */ /* 0x000fc80000010000 */
[----:B------:R-:W-:-:S07]  /*0ed0*/  FADD.FTZ R24, R22, R17 ;  /* 0x0000001116187221 */ /* 0x000fce0000010000 */
.L_x_259:
[----:B------:R-:W-:Y:S05]  /*0ee0*/  BSYNC.RECONVERGENT B1 ;  /* 0x0000000000017941 */ /* 0x000fea0003800200 */
.L_x_258:
[----:B------:R-:W-:Y:S05]  /*0ef0*/  @!P1 BRA `(.L_x_254) ;  /* 0x0000000000d89947 */ /* 0x000fea0003800000 */
[----:B------:R-:W-:Y:S01]  /*0f00*/  ISETP.NE.AND P1, PT, R7, 0x1, PT ;  /* 0x000000010700780c */ /* 0x000fe20003f25270 */
[----:B------:R-:W-:Y:S01]  /*0f10*/  BSSY.RECONVERGENT B1, `(.L_x_260) ;  /* 0x0000022000017945 */ /* 0x000fe20003800200 */
[----:B------:R-:W-:-:S11]  /*0f20*/  LOP3.LUT P0, RZ, R9, 0x20, RZ, 0xc0, !PT ;  /* 0x0000002009ff7812 */ /* 0x000fd6000780c0ff */
[----:B------:R-:W-:Y:S05]  /*0f30*/  @!P1 BRA `(.L_x_261) ;  /* 0x00000000007c9947 */ /* 0x000fea0003800000 */
[----:B------:R-:W0:Y:S01]  /*0f40*/  LDC.64 R16, c[0x0][0x448] ;  /* 0x00011200ff107b82 */ /* 0x000e220000000a00 */
[----:B------:R-:W-:-:S07]  /*0f50*/  IMAD R29, R5, R2, R0 ;  /* 0x00000002051d7224 */ /* 0x000fce00078e0200 */
[----:B------:R-:W1:Y:S08]  /*0f60*/  LDC.64 R18, c[0x0][0x450] ;  /* 0x00011400ff127b82 */ /* 0x000e700000000a00 */
[----:B------:R-:W2:Y:S08]  /*0f70*/  LDC.64 R14, c[0x0][0x440] ;  /* 0x00011000ff0e7b82 */ /* 0x000eb00000000a00 */
[----:B------:R-:W3:Y:S01]  /*0f80*/  LDC.64 R20, c[0x0][0x458] ;  /* 0x00011600ff147b82 */ /* 0x000ee20000000a00 */
[----:B0-----:R-:W-:Y:S01]  /*0f90*/  IMAD.WIDE.U32 R10, R29, 0x4, R16 ;  /* 0x000000041d0a7825 */ /* 0x001fe200078e0010 */
[----:B------:R-:W-:-:S04]  /*0fa0*/  LEA R9, R2, R29, 0x5 ;  /* 0x0000001d02097211 */ /* 0x000fc800078e28ff */
[----:B------:R3:W4:Y:S01]  /*0fb0*/  LDG.E R13, desc[UR6][R10.64] ;  /* 0x000000060a0d7981 */ /* 0x000722000c1e1900 */
[----:B-1----:R-:W-:-:S04]  /*0fc0*/  IMAD.WIDE.U32 R22, R29, 0x4, R18 ;  /* 0x000000041d167825 */ /* 0x002fc800078e0012 */
[----:B------:R-:W-:Y:S02]  /*0fd0*/  IMAD.WIDE.U32 R16, R9, 0x4, R16 ;  /* 0x0000000409107825 */ /* 0x000fe400078e0010 */
[----:B------:R-:W5:Y:S02]  /*0fe0*/  LDG.E R22, desc[UR6][R22.64] ;  /* 0x0000000616167981 */ /* 0x000f64000c1e1900 */
[--C-:B--2---:R-:W-:Y:S02]  /*0ff0*/  IMAD.WIDE.U32 R26, R29, 0x4, R14.reuse ;  /* 0x000000041d1a7825 */ /* 0x104fe400078e000e */
[----:B------:R-:W2:Y:S02]  /*1000*/  LDG.E R16, desc[UR6][R16.64] ;  /* 0x0000000610107981 */ /* 0x000ea4000c1e1900 */
[----:B------:R-:W-:Y:S02]  /*1010*/  IMAD.WIDE.U32 R14, R9, 0x4, R14 ;  /* 0x00000004090e7825 */ /* 0x000fe400078e000e */
[----:B------:R-:W2:Y:S02]  /*1020*/  LDG.E R7, desc[UR6][R26.64] ;  /* 0x000000061a077981 */ /* 0x000ea4000c1e1900 */
[----:B---3--:R-:W-:-:S02]  /*1030*/  IMAD.WIDE.U32 R10, R29, 0x4, R20 ;  /* 0x000000041d0a7825 */ /* 0x008fc400078e0014 */
[----:B------:R-:W3:Y:S02]  /*1040*/  LDG.E R15, desc[UR6][R14.64] ;  /* 0x000000060e0f7981 */ /* 0x000ee4000c1e1900 */
[----:B------:R-:W-:-:S04]  /*1050*/  IMAD.WIDE.U32 R18, R9, 0x4, R18 ;  /* 0x0000000409127825 */ /* 0x000fc800078e0012 */
[----:B------:R-:W-:Y:S02]  /*1060*/  IMAD.WIDE.U32 R20, R9, 0x4, R20 ;  /* 0x0000000409147825 */ /* 0x000fe400078e0014 */
[----:B------:R-:W3:Y:S04]  /*1070*/  LDG.E R9, desc[UR6][R10.64] ;  /* 0x000000060a097981 */ /* 0x000ee8000c1e1900 */
[----:B------:R-:W3:Y:S04]  /*1080*/  LDG.E R19, desc[UR6][R18.64] ;  /* 0x0000000612137981 */ /* 0x000ee8000c1e1900 */
[----:B------:R-:W3:Y:S01]  /*1090*/  LDG.E R20, desc[UR6][R20.64] ;  /* 0x0000000614147981 */ /* 0x000ee2000c1e1900 */
[----:B------:R-:W-:Y:S01]  /*10a0*/  IADD3 R5, PT, PT, R5, 0x40, RZ ;  /* 0x0000004005057810 */ /* 0x000fe20007ffe0ff */
[----:B----4-:R-:W-:Y:S01]  /*10b0*/  FADD.FTZ R13, R25, R13 ;  /* 0x0000000d190d7221 */ /* 0x010fe20000010000 */
[----:B-----5:R-:W-:-:S03]  /*10c0*/  FADD.FTZ R12, R12, R22 ;  /* 0x000000160c0c7221 */ /* 0x020fc60000010000 */
[----:B--2---:R-:W-:Y:S01]  /*10d0*/  FADD.FTZ R25, R13, R16 ;  /* 0x000000100d197221 */ /* 0x004fe20000010000 */
[----:B------:R-:W-:-:S04]  /*10e0*/  FADD.FTZ R6, R6, R7 ;  /* 0x0000000706067221 */ /* 0x000fc80000010000 */
[----:B---3--:R-:W-:Y:S01]  /*10f0*/  FADD.FTZ R6, R6, R15 ;  /* 0x0000000f06067221 */ /* 0x008fe20000010000 */
[----:B------:R-:W-:Y:S01]  /*1100*/  FADD.FTZ R9, R24, R9 ;  /* 0x0000000918097221 */ /* 0x000fe20000010000 */
[----:B------:R-:W-:-:S03]  /*1110*/  FADD.FTZ R12, R12, R19 ;  /* 0x000000130c0c7221 */ /* 0x000fc60000010000 */
[----:B------:R-:W-:-:S07]  /*1120*/  FADD.FTZ R24, R9, R20 ;  /* 0x0000001409187221 */ /* 0x000fce0000010000 */
.L_x_261:
[----:B------:R-:W-:Y:S05]  /*1130*/  BSYNC.RECONVERGENT B1 ;  /* 0x0000000000017941 */ /* 0x000fea0003800200 */
.L_x_260:
[----:B------:R-:W-:Y:S05]  /*1140*/  @P0 BRA `(.L_x_254) ;  /* 0x0000000000440947 */ /* 0x000fea0003800000 */
[----:B------:R-:W0:Y:S01]  /*1150*/  LDC.64 R18, c[0x0][0x440] ;  /* 0x00011000ff127b82 */ /* 0x000e220000000a00 */
[----:B------:R-:W-:-:S07]  /*1160*/  IMAD R5, R5, R2, R0 ;  /* 0x0000000205057224 */ /* 0x000fce00078e0200 */
[----:B------:R-:W1:Y:S08]  /*1170*/  LDC.64 R10, c[0x0][0x448] ;  /* 0x00011200ff0a7b82 */ /* 0x000e700000000a00 */
[----:B------:R-:W2:Y:S08]  /*1180*/  LDC.64 R14, c[0x0][0x450] ;  /* 0x00011400ff0e7b82 */ /* 0x000eb00000000a00 */
[----:B------:R-:W3:Y:S01]  /*1190*/  LDC.64 R16, c[0x0][0x458] ;  /* 0x00011600ff107b82 */ /* 0x000ee20000000a00 */
[----:B0-----:R-:W-:-:S06]  /*11a0*/  IMAD.WIDE.U32 R18, R5, 0x4, R18 ;  /* 0x0000000405127825 */ /* 0x001fcc00078e0012 */
[----:B------:R-:W4:Y:S01]  /*11b0*/  LDG.E R19, desc[UR6][R18.64] ;  /* 0x0000000612137981 */ /* 0x000f22000c1e1900 */
[----:B-1----:R-:W-:-:S06]  /*11c0*/  IMAD.WIDE.U32 R10, R5, 0x4, R10 ;  /* 0x00000004050a7825 */ /* 0x002fcc00078e000a */
[----:B------:R-:W5:Y:S01]  /*11d0*/  LDG.E R10, desc[UR6][R10.64] ;  /* 0x000000060a0a7981 */ /* 0x000f62000c1e1900 */
[----:B--2---:R-:W-:-:S06]  /*11e0*/  IMAD.WIDE.U32 R14, R5, 0x4, R14 ;  /* 0x00000004050e7825 */ /* 0x004fcc00078e000e */
[----:B------:R-:W2:Y:S01]  /*11f0*/  LDG.E R15, desc[UR6][R14.64] ;  /* 0x000000060e0f7981 */ /* 0x000ea2000c1e1900 */
[----:B---3--:R-:W-:-:S06]  /*1200*/  IMAD.WIDE.U32 R16, R5, 0x4, R16 ;  /* 0x0000000405107825 */ /* 0x008fcc00078e0010 */
[----:B------:R-:W3:Y:S01]  /*1210*/  LDG.E R17, desc[UR6][R16.64] ;  /* 0x0000000610117981 */ /* 0x000ee2000c1e1900 */
[----:B----4-:R-:W-:Y:S01]  /*1220*/  FADD.FTZ R6, R6, R19 ;  /* 0x0000001306067221 */ /* 0x010fe20000010000 */
[----:B-----5:R-:W-:Y:S01]  /*1230*/  FADD.FTZ R25, R25, R10 ;  /* 0x0000000a19197221 */ /* 0x020fe20000010000 */
[----:B--2---:R-:W-:Y:S01]  /*1240*/  FADD.FTZ R12, R12, R15 ;  /* 0x0000000f0c0c7221 */ /* 0x004fe20000010000 */
[----:B---3--:R-:W-:-:S07]  /*1250*/  FADD.FTZ R24, R24, R17 ;  /* 0x0000001118187221 */ /* 0x008fce0000010000 */
.L_x_254:
[----:B------:R-:W-:Y:S05]  /*1260*/  BSYNC.RECONVERGENT B0 ;  /* 0x0000000000007941 */ /* 0x000fea0003800200 */
.L_x_253:
[----:B------:R-:W0:Y:S01]  /*1270*/  S2R R5, SR_TID.X ;  /* 0x0000000000057919 */ /* 0x000e220000002100 */
[----:B------:R-:W1:Y:S01]  /*1280*/  S2UR UR5, SR_CgaCtaId ;  /* 0x00000000000579c3 */ /* 0x000e620000008800 */
[----:B------:R-:W-:Y:S01]  /*1290*/  UMOV UR4, 0x400 ;  /* 0x0000040000047882 */ /* 0x000fe20000000000 */
[C---:B------:R-:W-:Y:S02]  /*12a0*/  SHF.L.U32 R7, R4.reuse, 0x7, RZ ;  /* 0x0000000704077819 */ /* 0x040fe400000006ff */
[----:B------:R-:W-:Y:S01]  /*12b0*/  ISETP.NE.AND P0, PT, R4, RZ, PT ;  /* 0x000000ff0400720c */ /* 0x000fe20003f05270 */
[----:B-1----:R-:W-:Y:S01]  /*12c0*/  ULEA UR4, UR5, UR4, 0x18 ;  /* 0x0000000405047291 */ /* 0x002fe2000f8ec0ff */
[----:B0-----:R-:W-:-:S04]  /*12d0*/  LOP3.LUT R0, R3, 0x1f, R5, 0x78, !PT ;  /* 0x0000001f03007812 */ /* 0x001fc800078e7805 */
[C---:B------:R-:W-:Y:S02]  /*12e0*/  LOP3.LUT R5, R0.reuse, 0x3e0, R5, 0xf8, !PT ;  /* 0x000003e000057812 */ /* 0x040fe400078ef805 */
[----:B------:R-:W-:Y:S02]  /*12f0*/  SHF.L.U32 R0, R0, 0x2, RZ ;  /* 0x0000000200007819 */ /* 0x000fe400000006ff */
[----:B------:R-:W-:Y:S02]  /*1300*/  LEA R5, R5, UR4, 0x2 ;  /* 0x0000000405057c11 */ /* 0x000fe4000f8e10ff */
[----:B------:R-:W-:-:S03]  /*1310*/  LOP3.LUT R0, R7, R0, RZ, 0xfc, !PT ;  /* 0x0000000007007212 */ /* 0x000fc600078efcff */
[----:B------:R-:W-:Y:S04]  /*1320*/  STS [R5], R25 ;  /* 0x0000001905007388 */ /* 0x000fe80000000800 */
[----:B------:R-:W-:Y:S04]  /*1330*/  STS [R5+0x1000], R6 ;  /* 0x0010000605007388 */ /* 0x000fe80000000800 */
[----:B------:R-:W-:Y:S04]  /*1340*/  STS [R5+0x2000], R24 ;  /* 0x0020001805007388 */ /* 0x000fe80000000800 */
[----:B------:R-:W-:Y:S01]  /*1350*/  STS [R5+0x3000], R12 ;  /* 0x0030000c05007388 */ /* 0x000fe20000000800 */
[----:B------:R-:W-:Y:S06]  /*1360*/  BAR.SYNC.DEFER_BLOCKING 0x0 ;  /* 0x0000000000007b1d */ /* 0x000fec0000010000 */
[----:B------:R-:W0:Y:S04]  /*1370*/  LDS R11, [R0+UR4+0x1000] ;  /* 0x00100004000b7984 */ /* 0x000e280008000800 */
[----:B------:R-:W1:Y:S04]  /*1380*/  LDS R7, [R0+UR4] ;  /* 0x0000000400077984 */ /* 0x000e680008000800 */
[----:B------:R-:W2:Y:S04]  /*1390*/  LDS R10, [R0+UR4+0x2000] ;  /* 0x00200004000a7984 */ /* 0x000ea80008000800 */
[----:B------:R-:W3:Y:S04]  /*13a0*/  LDS R9, [R0+UR4+0x3000] ;  /* 0x0030000400097984 */ /* 0x000ee80008000800 */
[----:B0-----:R-:W0:Y:S04]  /*13b0*/  SHFL.BFLY PT, R14, R11, 0x1, 0x1f ;  /* 0x0c201f000b0e7f89 */ /* 0x001e2800000e0000 */
[----:B-1----:R-:W1:Y:S04]  /*13c0*/  SHFL.BFLY PT, R16, R7, 0x1, 0x1f ;  /* 0x0c201f0007107f89 */ /* 0x002e6800000e0000 */
[----:B--2---:R-:W2:Y:S04]  /*13d0*/  SHFL.BFLY PT, R13, R10, 0x1, 0x1f ;  /* 0x0c201f000a0d7f89 */ /* 0x004ea800000e0000 */
[----:B---3--:R-:W3:Y:S01]  /*13e0*/  SHFL.BFLY PT, R6, R9, 0x1, 0x1f ;  /* 0x0c201f0009067f89 */ /* 0x008ee200000e0000 */
[----:B0-----:R-:W-:Y:S01]  /*13f0*/  FADD.FTZ R14, R11, R14 ;  /* 0x0000000e0b0e7221 */ /* 0x001fe20000010000 */
[----:B-1----:R-:W-:-:S04]  /*1400*/  FADD.FTZ R16, R7, R16 ;  /* 0x0000001007107221 */ /* 0x002fc80000010000 */
[----:B------:R-:W0:Y:S01]  /*1410*/  SHFL.BFLY PT, R5, R14, 0x2, 0x1f ;  /* 0x0c401f000e057f89 */ /* 0x000e2200000e0000 */
[----:B--2---:R-:W-:-:S03]  /*1420*/  FADD.FTZ R15, R10, R13 ;  /* 0x0000000d0a0f7221 */ /* 0x004fc60000010000 */
[----:B------:R-:W1:Y:S01]  /*1430*/  SHFL.BFLY PT, R13, R16, 0x2, 0x1f ;  /* 0x0c401f00100d7f89 */ /* 0x000e6200000e0000 */
[----:B---3--:R-:W-:-:S03]  /*1440*/  FADD.FTZ R12, R9, R6 ;  /* 0x00000006090c7221 */ /* 0x008fc60000010000 */
[----:B------:R-:W2:Y:S04]  /*1450*/  SHFL.BFLY PT, R0, R15, 0x2, 0x1f ;  /* 0x0c401f000f007f89 */ /* 0x000ea800000e0000 */
[----:B------:R-:W3:Y:S01]  /*1460*/  SHFL.BFLY PT, R11, R12, 0x2, 0x1f ;  /* 0x0c401f000c0b7f89 */ /* 0x000ee200000e0000 */
[----:B0-----:R-:W-:Y:S01]  /*1470*/  FADD.FTZ R5, R14, R5 ;  /* 0x000000050e057221 */ /* 0x001fe20000010000 */
[----:B-1----:R-:W-:Y:S01]  /*1480*/  FADD.FTZ R13, R16, R13 ;  /* 0x0000000d100d7221 */ /* 0x002fe20000010000 */
[----:B--2---:R-:W-:-:S04]  /*1490*/  FADD.FTZ R17, R15, R0 ;  /* 0x000000000f117221 */ /* 0x004fc80000010000 */
[----:B------:R-:W0:Y:S01]  /*14a0*/  SHFL.BFLY PT, R6, R13, 0x4, 0x1f ;  /* 0x0c801f000d067f89 */ /* 0x000e2200000e0000 */
[----:B---3--:R-:W-:-:S03]  /*14b0*/  FADD.FTZ R11, R12, R11 ;  /* 0x0000000b0c0b7221 */ /* 0x008fc60000010000 */
[----:B------:R-:W1:Y:S04]  /*14c0*/  SHFL.BFLY PT, R0, R5, 0x4, 0x1f ;  /* 0x0c801f0005007f89 */ /* 0x000e6800000e0000 */
[----:B------:R-:W2:Y:S04]  /*14d0*/  SHFL.BFLY PT, R18, R17, 0x4, 0x1f ;  /* 0x0c801f0011127f89 */ /* 0x000ea800000e0000 */
[----:B------:R-:W3:Y:S01]  /*14e0*/  SHFL.BFLY PT, R10, R11, 0x4, 0x1f ;  /* 0x0c801f000b0a7f89 */ /* 0x000ee200000e0000 */
        /* <DEDUP_REMOVED lines=9> */
[----:B------:R-:W-:Y:S01]  /*1580*/  SHF.L.U32 R9, R8, 0x1, RZ ;  /* 0x0000000108097819 */ /* 0x000fe200000006ff */
[----:B-1----:R-:W-:-:S03]  /*1590*/  FADD.FTZ R7, R0, R7 ;  /* 0x0000000700077221 */ /* 0x002fc60000010000 */
[----:B------:R-:W0:Y:S01]  /*15a0*/  SHFL.BFLY PT, R10, R5, 0x10, 0x1f ;  /* 0x0e001f00050a7f89 */ /* 0x000e2200000e0000 */
[----:B------:R-:W-:Y:S01]  /*15b0*/  ISETP.GE.U32.AND P1, PT, R9, R2, PT ;  /* 0x000000020900720c */ /* 0x000fe20003f26070 */
[----:B--2---:R-:W-:Y:S02]  /*15c0*/  FADD.FTZ R19, R18, R19 ;  /* 0x0000001312137221 */ /* 0x004fe40000010000 */
[----:B------:R-:W1:Y:S01]  /*15d0*/  SHFL.BFLY PT, R6, R7, 0x10, 0x1f ;  /* 0x0e001f0007067f89 */ /* 0x000e6200000e0000 */
[----:B------:R-:W-:Y:S01]  /*15e0*/  @!P0 LEA R9, R3, UR4, 0x2 ;  /* 0x0000000403098c11 */ /* 0x000fe2000f8e10ff */
[----:B---3--:R-:W-:Y:S02]  /*15f0*/  FADD.FTZ R15, R12, R15 ;  /* 0x0000000f0c0f7221 */ /* 0x008fe40000010000 */
[----:B------:R-:W2:Y:S04]  /*1600*/  SHFL.BFLY PT, R14, R19, 0x10, 0x1f ;  /* 0x0e001f00130e7f89 */ /* 0x000ea800000e0000 */
[----:B------:R-:W3:Y:S01]  /*1610*/  SHFL.BFLY PT, R0, R15, 0x10, 0x1f ;  /* 0x0e001f000f007f89 */ /* 0x000ee200000e0000 */
[----:B0-----:R-:W-:Y:S01]  /*1620*/  FADD.FTZ R10, R5, R10 ;  /* 0x0000000a050a7221 */ /* 0x001fe20000010000 */
[----:B-1----:R-:W-:-:S04]  /*1630*/  FADD.FTZ R6, R7, R6 ;  /* 0x0000000607067221 */ /* 0x002fc80000010000 */
[----:B------:R0:W-:Y:S01]  /*1640*/  @!P0 STS [R9+0x4000], R10 ;  /* 0x0040000a09008388 */ /* 0x0001e20000000800 */
[----:B--2---:R-:W-:-:S03]  /*1650*/  FADD.FTZ R14, R19, R14 ;  /* 0x0000000e130e7221 */ /* 0x004fc60000010000 */
[----:B------:R0:W-:Y:S01]  /*1660*/  @!P0 STS [R9+0x4080], R6 ;  /* 0x0040800609008388 */ /* 0x0001e20000000800 */
[----:B---3--:R-:W-:-:S03]  /*1670*/  FADD.FTZ R0, R15, R0 ;  /* 0x000000000f007221 */ /* 0x008fc60000010000 */
        /* <DEDUP_REMOVED lines=11> */
[----:B------:R-:W3:Y:S03]  /*1730*/  LDC.64 R10, c[0x0][0x480] ;  /* 0x00012000ff0a7b82 */ /* 0x000ee60000000a00 */
[----:B------:R-:W4:Y:S04]  /*1740*/  LDS.64 R16, [R0+0x4100] ;  /* 0x0041000000107984 */ /* 0x000f280000000a00 */
[----:B------:R-:W5:Y:S01]  /*1750*/  LDS.64 R18, [R0+0x4180] ;  /* 0x0041800000127984 */ /* 0x000f620000000a00 */
[----:B------:R-:W1:Y:S01]  /*1760*/  LDC.64 R4, c[0x0][0x498] ;  /* 0x00012600ff047b82 */ /* 0x000e620000000a00 */
[----:B0-----:R-:W-:-:S07]  /*1770*/  IMAD.WIDE.U32 R6, R8, 0x4, R6 ;  /* 0x0000000408067825 */ /* 0x001fce00078e0006 */
[----:B------:R-:W0:Y:S01]  /*1780*/  LDC.64 R2, c[0x0][0x490] ;  /* 0x00012400ff027b82 */ /* 0x000e220000000a00 */
[----:B---3--:R-:W-:-:S04]  /*1790*/  IMAD.WIDE.U32 R10, R8, 0x4, R10 ;  /* 0x00000004080a7825 */ /* 0x008fc800078e000a */
[C---:B-1----:R-:W-:Y:S01]  /*17a0*/  IMAD.WIDE.U32 R4, R8.reuse, 0x4, R4 ;  /* 0x0000000408047825 */ /* 0x042fe200078e0004 */
[----:B------:R-:W-:Y:S02]  /*17b0*/  F2FP.BF16.F32.PACK_AB R13, R13, R12 ;  /* 0x0000000c0d0d723e */ /* 0x000fe400000010ff */
[----:B--2---:R-:W-:Y:S01]  /*17c0*/  F2FP.BF16.F32.PACK_AB R15, R15, R14 ;  /* 0x0000000e0f0f723e */ /* 0x004fe200000010ff */
[----:B0-----:R-:W-:Y:S02]  /*17d0*/  IMAD.WIDE.U32 R2, R8, 0x4, R2 ;  /* 0x0000000408027825 */ /* 0x001fe400078e0002 */
[----:B------:R-:W-:Y:S01]  /*17e0*/  STG.E desc[UR6][R6.64], R13 ;  /* 0x0000000d06007986 */ /* 0x000fe2000c101906 */
[----:B----4-:R-:W-:-:S03]  /*17f0*/  F2FP.BF16.F32.PACK_AB R17, R17, R16 ;  /* 0x000000101111723e */ /* 0x010fc600000010ff */
[----:B------:R-:W-:Y:S01]  /*1800*/  STG.E desc[UR6][R10.64], R15 ;  /* 0x0000000f0a007986 */ /* 0x000fe2000c101906 */
[----:B-----5:R-:W-:-:S03]  /*1810*/  F2FP.BF16.F32.PACK_AB R19, R19, R18 ;  /* 0x000000121313723e */ /* 0x020fc600000010ff */
[----:B------:R-:W-:Y:S04]  /*1820*/  STG.E desc[UR6][R4.64], R17 ;  /* 0x0000001104007986 */ /* 0x000fe8000c101906 */
[----:B------:R-:W-:Y:S01]  /*1830*/  STG.E desc[UR6][R2.64], R19 ;  /* 0x0000001302007986 */ /* 0x000fe2000c101906 */
[----:B------:R-:W-:Y:S05]  /*1840*/  EXIT ;  /* 0x000000000000794d */ /* 0x000fea0003800000 */
.L_x_262:
        /* <DEDUP_REMOVED lines=11> */
.L_x_3893:


//--------------------- .text._ZN10layer_norm31ln_parallel_residual_bwd_kernelINS_13Kernel_traitsI13__nv_bfloat16S2_S2_S2_fjLj512ELj1ELj4ELj1ELj16ENS_18Kernel_traits_baseILj512ES2_S2_S2_S2_fjLj128EEEEELb1ELb1ELb0EEEvNS_9BwdParamsE --------------------------
	.section	.text._ZN10layer_norm31ln_parallel_residual_bwd_kernelINS_13Kernel_traitsI13__nv_bfloat16S2_S2_S2_fjLj512ELj1ELj4ELj1ELj16ENS_18Kernel_traits_baseILj512ES2_S2_S2_S2_fjLj128EEEEELb1ELb1ELb0EEEvNS_9BwdParamsE,"ax",@progbits
	.align	128
        .global         _ZN10layer_norm31ln_parallel_residual_bwd_kernelINS_13Kernel_traitsI13__nv_bfloat16S2_S2_S2_fjLj512ELj1ELj4ELj1ELj16ENS_18Kernel_traits_baseILj512ES2_S2_S2_S2_fjLj128EEEEELb1ELb1ELb0EEEvNS_9BwdParamsE
        .type           _ZN10layer_norm31ln_parallel_residual_bwd_kernelINS_13Kernel_traitsI13__nv_bfloat16S2_S2_S2_fjLj512ELj1ELj4ELj1ELj16ENS_18Kernel_traits_baseILj512ES2_S2_S2_S2_fjLj128EEEEELb1ELb1ELb0EEEvNS_9BwdParamsE,@function
        .size           _ZN10layer_norm31ln_parallel_residual_bwd_kernelINS_13Kernel_traitsI13__nv_bfloat16S2_S2_S2_fjLj512ELj1ELj4ELj1ELj16ENS_18Kernel_traits_baseILj512ES2_S2_S2_S2_fjLj128EEEEELb1ELb1ELb0EEEvNS_9BwdParamsE,(.L_x_3894 - _ZN10layer_norm31ln_parallel_residual_bwd_kernelINS_13Kernel_traitsI13__nv_bfloat16S2_S2_S2_fjLj512ELj1ELj4ELj1ELj16ENS_18Kernel_traits_baseILj512ES2_S2_S2_S2_fjLj128EEEEELb1ELb1ELb0EEEvNS_9BwdParamsE)
        .other          _ZN10layer_norm31ln_parallel_residual_bwd_kernelINS_13Kernel_traitsI13__nv_bfloat16S2_S2_S2_fjLj512ELj1ELj4ELj1ELj16ENS_18Kernel_traits_baseILj512ES2_S2_S2_S2_fjLj128EEEEELb1ELb1ELb0EEEvNS_9BwdParamsE,@"STO_CUDA_ENTRY STV_DEFAULT"
_ZN10layer_norm31ln_parallel_residual_bwd_kernelINS_13Kernel_traitsI13__nv_bfloat16S2_S2_S2_fjLj512ELj1ELj4ELj1ELj16ENS_18Kernel_traits_baseILj512ES2_S2_S2_S2_fjLj128EEEEELb1ELb1ELb0EEEvNS_9BwdParamsE:
.text._ZN10layer_norm31ln_parallel_residual_bwd_kernelINS_13Kernel_traitsI13__nv_bfloat16S2_S2_S2_fjLj512ELj1ELj4ELj1ELj16ENS_18Kernel_traits_baseILj512ES2_S2_S2_S2_fjLj128EEEEELb1ELb1ELb0EEEvNS_9BwdParamsE:
[----:B------:R-:W-:Y:S01]  /*0000*/  LDC R1, c[0x0][0x37c] ;  /* 0x0000df00ff017b82 */ /* 0x000fe20000000800 */
[----:B------:R-:W0:Y:S01]  /*0010*/  S2R R8, SR_TID.X ;  /* 0x0000000000087919 */ /* 0x000e220000002100 */
[----:B------:R-:W1:Y:S06]  /*0020*/  LDCU UR4, c[0x0][0x388] ;  /* 0x00007100ff0477ac */ /* 0x000e6c0008000800 */
[----:B------:R-:W2:Y:S01]  /*0030*/  S2UR UR7, SR_CTAID.X ;  /* 0x00000000000779c3 */ /* 0x000ea20000002500 */
[----:B------:R-:W3:Y:S01]  /*0040*/  LDCU.64 UR8, c[0x0][0x358] ;  /* 0x00006b00ff0877ac */ /* 0x000ee20008000a00 */
[----:B------:R-:W4:Y:S01]  /*0050*/  LDCU UR10, c[0x0][0x384] ;  /* 0x00007080ff0a77ac */ /* 0x000f220008000800 */
[----:B------:R-:W0:Y:S01]  /*0060*/  LDCU UR14, c[0x0][0x408] ;  /* 0x00008100ff0e77ac */ /* 0x000e220008000800 */
[----:B------:R-:W0:Y:S01]  /*0070*/  LDCU UR15, c[0x0][0x388] ;  /* 0x00007100ff0f77ac */ /* 0x000e220008000800 */
[----:B-1----:R-:W-:Y:S01]  /*0080*/  MOV R0, UR4 ;  /* 0x0000000400007c02 */ /* 0x002fe20008000f00 */
[----:B------:R-:W-:Y:S01]  /*0090*/  BSSY B0, `(.L_x_263) ;  /* 0x0000621000007945 */ /* 0x000fe20003800000 */
[----:B------:R-:W1:Y:S02]  /*00a0*/  LDCU UR11, c[0x0][0x400] ;  /* 0x00008000ff0b77ac */ /* 0x000e640008000800 */
[----:B------:R-:W-:Y:S01]  /*00b0*/  SHF.R.S32.HI R3, RZ, 0x1f, R0 ;  /* 0x0000001fff037819 */ /* 0x000fe20000011400 */
[----:B------:R-:W1:Y:S03]  /*00c0*/  LDCU.64 UR4, c[0x0][0x478] ;  /* 0x00008f00ff0477ac */ /* 0x000e660008000a00 */
[----:B------:R-:W-:Y:S01]  /*00d0*/  LEA.HI R2, R3, R0, RZ, 0x3 ;  /* 0x0000000003027211 */ /* 0x000fe200078f18ff */
[----:B------:R-:W1:Y:S01]  /*00e0*/  LDCU.64 UR20, c[0x0][0x438] ;  /* 0x00008700ff1477ac */ /* 0x000e620008000a00 */
[C---:B0-----:R-:W-:Y:S01]  /*00f0*/  LOP3.LUT R5, R8.reuse, 0x1f, RZ, 0xc, !PT ;  /* 0x0000001f08057812 */ /* 0x041fe200078e0cff */
[----:B------:R-:W0:Y:S01]  /*0100*/  LDCU.64 UR12, c[0x0][0x470] ;  /* 0x00008e00ff0c77ac */ /* 0x000e220008000a00 */
[----:B------:R-:W-:-:S02]  /*0110*/  LOP3.LUT R3, R8, 0x1f, RZ, 0xc0, !PT ;  /* 0x0000001f08037812 */ /* 0x000fc400078ec0ff */
[----:B------:R-:W-:Y:S01]  /*0120*/  LEA.HI.SX32 R2, R2, R5, 0x1d ;  /* 0x0000000502027211 */ /* 0x000fe200078feaff */
[----:B--2---:R-:W-:Y:S02]  /*0130*/  USHF.L.U32 UR6, UR7, 0x2, URZ ;  /* 0x0000000207067899 */ /* 0x004fe400080006ff */
[----:B------:R-:W-:Y:S01]  /*0140*/  IMAD.MOV.U32 R9, RZ, RZ, R3 ;  /* 0x000000ffff097224 */ /* 0x000fe200078e0003 */
[C---:B------:R-:W-:Y:S02]  /*0150*/  ISETP.GE.U32.AND P3, PT, R2.reuse, 0x20, PT ;  /* 0x000000200200780c */ /* 0x040fe40003f66070 */
[----:B------:R-:W-:-:S11]  /*0160*/  ISETP.GE.U32.AND P0, PT, R2, 0x40, PT ;  /* 0x000000400200780c */ /* 0x000fd60003f06070 */
[----:B------:R-:W2:Y:S01]  /*0170*/  @P3 LDC.64 R4, c[0x0][0x3d0] ;  /* 0x0000f400ff043b82 */ /* 0x000ea20000000a00 */
[----:B------:R-:W-:-:S07]  /*0180*/  @P3 LOP3.LUT R9, R3, 0x20, RZ, 0xfc, !PT ;  /* 0x0000002003093812 */ /* 0x000fce00078efcff */
[----:B------:R-:W4:Y:S01]  /*0190*/  @P0 LDC.64 R6, c[0x0][0x3d0] ;  /* 0x0000f400ff060b82 */ /* 0x000f220000000a00 */
[----:B--2---:R-:W-:-:S05]  /*01a0*/  @P3 IMAD.WIDE.U32 R4, R3, 0x10, R4 ;  /* 0x0000001003043825 */ /* 0x004fca00078e0004 */
[----:B---3--:R2:W5:Y:S01]  /*01b0*/  @P3 LDG.E.128 R60, desc[UR8][R4.64] ;  /* 0x00000008043c3981 */ /* 0x008562000c1e1d00 */
[----:B----4-:R-:W-:-:S05]  /*01c0*/  @P0 IMAD.WIDE.U32 R6, R9, 0x10, R6 ;  /* 0x0000001009060825 */ /* 0x010fca00078e0006 */
[----:B------:R3:W5:Y:S01]  /*01d0*/  @P0 LDG.E.128 R56, desc[UR8][R6.64] ;  /* 0x0000000806380981 */ /* 0x000762000c1e1d00 */
[----:B--2---:R-:W-:-:S04]  /*01e0*/  SHF.R.U32.HI R5, RZ, 0x5, R8 ;  /* 0x00000005ff057819 */ /* 0x004fc80000011608 */
[----:B------:R-:W-:-:S04]  /*01f0*/  LOP3.LUT R5, R5, UR6, RZ, 0xfc, !PT ;  /* 0x0000000605057c12 */ /* 0x000fc8000f8efcff */
[----:B------:R-:W-:Y:S02]  /*0200*/  ISETP.GE.AND P0, PT, R5, UR10, PT ;  /* 0x0000000a05007c0c */ /* 0x000fe4000bf06270 */
        /* <DEDUP_REMOVED lines=16> */
[----:B01-3--:R-:W-:Y:S06]  /*0310*/  @P0 BRA `(.L_x_264) ;  /* 0x0000005c00e00947 */ /* 0x00bfec0003800000 */
[----:B------:R-:W0:Y:S01]  /*0320*/  LDC.U8 R4, c[0x0][0x410] ;  /* 0x00010400ff047b82 */ /* 0x000e220000000000 */
        /* <DEDUP_REMOVED lines=16> */
[----:B0-----:R-:W-:-:S13]  /*0430*/  ISETP.NE.AND P4, PT, R4, RZ, PT ;  /* 0x000000ff0400720c */ /* 0x001fda0003f85270 */
.L_x_290:
        /* <DEDUP_REMOVED lines=8> */
[----:B------:R-:W-:Y:S01]  /*04c0*/  ISETP.GE.U32.AND P2, PT, R2, 0x40, PT ;  /* 0x000000400200780c */ /* 0x000fe20003f46070 */
[----:B------:R-:W1:Y:S02]  /*04d0*/  S2R R108, SR_TID.X ;  /* 0x00000000006c7919 */ /* 0x000e640000002100 */
[----:B------:R-:W-:-:S05]  /*04e0*/  IMAD R6, R5, R0, RZ ;  /* 0x0000000005067224 */ /* 0x000fca00078e02ff */
[----:B------:R-:W-:-:S04]  /*04f0*/  SHF.R.S32.HI R105, RZ, 0x1f, R6 ;  /* 0x0000001fff697819 */ /* 0x000fc80000011406 */
[----:B------:R-:W-:Y:S02]  /*0500*/  LEA.HI R6, R105, R6, RZ, 0x3 ;  /* 0x0000000669067211 */ /* 0x000fe400078f18ff */
[----:B-1----:R-:W-:-:S04]  /*0510*/  LOP3.LUT R109, R108, 0x1f, RZ, 0xc0, !PT ;  /* 0x0000001f6c6d7812 */ /* 0x002fc800078ec0ff */
[----:B------:R-:W-:Y:S02]  /*0520*/  LEA.HI.SX32 R6, R6, R109, 0x1d ;  /* 0x0000006d06067211 */ /* 0x000fe400078feaff */
[----:B------:R-:W-:-:S03]  /*0530*/  CS2R R108, SRZ ;  /* 0x00000000006c7805 */ /* 0x000fc6000001ff00 */
[----:B------:R-:W-:Y:S01]  /*0540*/  IMAD.MOV.U32 R111, RZ, RZ, R6 ;  /* 0x000000ffff6f7224 */ /* 0x000fe200078e0006 */
[----:B--2---:R-:W-:Y:S02]  /*0550*/  FSEL R105, R78, RZ, !P4 ;  /* 0x000000ff4e697208 */ /* 0x004fe40006000000 */
[----:B------:R-:W-:Y:S01]  /*0560*/  ISETP.NE.AND P4, PT, R4, RZ, PT ;  /* 0x000000ff0400720c */ /* 0x000fe20003f85270 */
[----:B0-----:R-:W-:-:S12]  /*0570*/  @!P3 BRA `(.L_x_266) ;  /* 0x0000000400c0b947 */ /* 0x001fd80003800000 */
[----:B------:R-:W0:Y:S08]  /*0580*/  LDC.64 R8, c[0x0][0x3a8] ;  /* 0x0000ea00ff087b82 */ /* 0x000e300000000a00 */
[----:B------:R-:W1:Y:S08]  /*0590*/  LDC.64 R12, c[0x0][0x428] ;  /* 0x00010a00ff0c7b82 */ /* 0x000e700000000a00 */
[----:B------:R-:W2:Y:S01]  /*05a0*/  LDC.64 R18, c[0x0][0x3b0] ;  /* 0x0000ec00ff127b82 */ /* 0x000ea20000000a00 */
[----:B0-----:R-:W-:-:S06]  /*05b0*/  IMAD.WIDE.U32 R8, R6, 0x10, R8 ;  /* 0x0000001006087825 */ /* 0x001fcc00078e0008 */
[----:B------:R-:W3:Y:S01]  /*05c0*/  LDG.E.128 R8, desc[UR8][R8.64] ;  /* 0x0000000808087981 */ /* 0x000ee2000c1e1d00 */
[----:B-1----:R-:W-:-:S06]  /*05d0*/  IMAD.WIDE.U32 R12, R6, 0x10, R12 ;  /* 0x00000010060c7825 */ /* 0x002fcc00078e000c */
[----:B------:R-:W4:Y:S01]  /*05e0*/  LDG.E.128 R12, desc[UR8][R12.64] ;  /* 0x000000080c0c7981 */ /* 0x000f22000c1e1d00 */
[----:B------:R-:W-:Y:S01]  /*05f0*/  ISETP.NE.U32.AND P1, PT, RZ, UR12, PT ;  /* 0x0000000cff007c0c */ /* 0x000fe2000bf25070 */
[----:B--2---:R-:W-:Y:S01]  /*0600*/  IMAD.WIDE.U32 R92, R6, 0x8, R18 ;  /* 0x00000008065c7825 */ /* 0x004fe200078e0012 */
[----:B------:R-:W-:Y:S02]  /*0610*/  ISETP.NE.U32.AND P0, PT, RZ, UR20, PT ;  /* 0x00000014ff007c0c */ /* 0x000fe4000bf05070 */
[----:B------:R-:W-:Y:S02]  /*0620*/  ISETP.NE.AND.EX P1, PT, RZ, UR13, PT, P1 ;  /* 0x0000000dff007c0c */ /* 0x000fe4000bf25310 */
[----:B------:R-:W-:Y:S01]  /*0630*/  ISETP.NE.AND.EX P0, PT, RZ, UR21, PT, P0 ;  /* 0x00000015ff007c0c */ /* 0x000fe2000bf05300 */
[----:B------:R-:W5:Y:S10]  /*0640*/  LDG.E.64 R92, desc[UR8][R92.64] ;  /* 0x000000085c5c7981 */ /* 0x000f74000c1e1b00 */
[----:B------:R-:W0:Y:S01]  /*0650*/  @P1 LDC.64 R16, c[0x0][0x3b8] ;  /* 0x0000ee00ff101b82 */ /* 0x000e220000000a00 */
[----:B------:R-:W-:-:S07]  /*0660*/  SHF.L.U32 R7, R60, 0x10, RZ ;  /* 0x000000103c077819 */ /* 0x000fce00000006ff */
[----:B------:R-:W1:Y:S01]  /*0670*/  @P0 LDC.64 R108, c[0x0][0x438] ;  /* 0x00010e00ff6c0b82 */ /* 0x000e620000000a00 */
[----:B0-----:R-:W-:-:S05]  /*0680*/  @P1 IMAD.WIDE.U32 R16, R6, 0x8, R16 ;  /* 0x0000000806101825 */ /* 0x001fca00078e0010 */
[----:B------:R-:W5:Y:S01]  /*0690*/  @P1 LDG.E.64 R106, desc[UR8][R16.64] ;  /* 0x00000008106a1981 */ /* 0x000f62000c1e1b00 */
[----:B-1----:R-:W-:-:S05]  /*06a0*/  @P0 IMAD.WIDE.U32 R108, R6, 0x10, R108 ;  /* 0x00000010066c0825 */ /* 0x002fca00078e006c */
[----:B------:R0:W5:Y:S02]  /*06b0*/  @P0 LDG.E.128 R20, desc[UR8][R108.64] ;  /* 0x000000086c140981 */ /* 0x000164000c1e1d00 */
[----:B0-----:R-:W-:-:S05]  /*06c0*/  PRMT R109, R63, 0x7632, R109 ;  /* 0x000076323f6d7816 */ /* 0x001fca000000006d */
[----:B------:R-:W-:Y:S01]  /*06d0*/  IMAD.U32 R109, R109, 0x10000, RZ ;  /* 0x000100006d6d7824 */ /* 0x000fe200078e00ff */
[----:B------:R-:W-:Y:S02]  /*06e0*/  IADD3 R111, PT, PT, R6, 0x20, RZ ;  /* 0x00000020066f7810 */ /* 0x000fe40007ffe0ff */
[C---:B---3--:R-:W-:Y:S02]  /*06f0*/  PRMT R79, R8.reuse, 0x7632, R79 ;  /* 0x00007632084f7816 */ /* 0x048fe4000000004f */
[----:B------:R-:W-:Y:S02]  /*0700*/  SHF.L.U32 R8, R8, 0x10, RZ ;  /* 0x0000001008087819 */ /* 0x000fe400000006ff */
[----:B------:R-:W-:-:S03]  /*0710*/  SHF.L.U32 R86, R10, 0x10, RZ ;  /* 0x000000100a567819 */ /* 0x000fc600000006ff */
[----:B------:R-:W-:Y:S01]  /*0720*/  FADD.FTZ R8, -R105, R8 ;  /* 0x0000000869087221 */ /* 0x000fe20000010100 */
[----:B------:R-:W-:Y:S01]  /*0730*/  IMAD.U32 R84, R9, 0x10000, RZ ;  /* 0x0001000009547824 */ /* 0x000fe200078e00ff */
[C---:B----4-:R-:W-:Y:S01]  /*0740*/  PRMT R78, R12.reuse, 0x7632, R78 ;  /* 0x000076320c4e7816 */ /* 0x050fe2000000004e */
[----:B------:R-:W-:Y:S02]  /*0750*/  IMAD.U32 R12, R12, 0x10000, RZ ;  /* 0x000100000c0c7824 */ /* 0x000fe400078e00ff */
[----:B-----5:R-:W-:Y:S01]  /*0760*/  FMUL.FTZ R3, R85, R8 ;  /* 0x0000000855037220 */ /* 0x020fe20000410000 */
[----:B------:R-:W-:Y:S01]  /*0770*/  FADD.FTZ R86, -R105, R86 ;  /* 0x0000005669567221 */ /* 0x000fe20000010100 */
[----:B------:R-:W-:Y:S02]  /*0780*/  IMAD.U32 R110, R11, 0x10000, RZ ;  /* 0x000100000b6e7824 */ /* 0x000fe400078e00ff */
[----:B------:R-:W-:Y:S01]  /*0790*/  FADD.FTZ R84, -R105, R84 ;  /* 0x0000005469547221 */ /* 0x000fe20000010100 */
[-C--:B------:R-:W-:Y:S01]  /*07a0*/  FMUL.FTZ R8, R7, R12.reuse ;  /* 0x0000000c07087220 */ /* 0x080fe20000410000 */
[----:B------:R-:W-:Y:S01]  /*07b0*/  FADD.FTZ R36, R36, R12 ;  /* 0x0000000c24247221 */ /* 0x000fe20000010000 */
[----:B------:R-:W-:Y:S01]  /*07c0*/  FFMA.FTZ R52, R3, R12, R52 ;  /* 0x0000000c03347223 */ /* 0x000fe20000010034 */
[----:B------:R-:W-:Y:S01]  /*07d0*/  PRMT R18, R9, 0x7632, R18 ;  /* 0x0000763209127816 */ /* 0x000fe20000000012 */
[----:B------:R-:W-:Y:S01]  /*07e0*/  FMUL.FTZ R9, R85, R86 ;  /* 0x0000005655097220 */ /* 0x000fe20000410000 */
[----:B------:R-:W-:Y:S01]  /*07f0*/  PRMT R19, R11, 0x7632, R19 ;  /* 0x000076320b137816 */ /* 0x000fe20000000013 */
[----:B------:R-:W-:Y:S01]  /*0800*/  IMAD.U32 R11, R14, 0x10000, RZ ;  /* 0x000100000e0b7824 */ /* 0x000fe200078e00ff */
[----:B------:R-:W-:-:S02]  /*0810*/  PRMT R16, R13, 0x7632, R16 ;  /* 0x000076320d107816 */ /* 0x000fc40000000010 */
[----:B------:R-:W-:Y:S01]  /*0820*/  SHF.L.U32 R12, R62, 0x10, RZ ;  /* 0x000000103e0c7819 */ /* 0x000fe200000006ff */
[----:B------:R-:W-:Y:S01]  /*0830*/  FMUL.FTZ R7, R85, R84 ;  /* 0x0000005455077220 */ /* 0x000fe20000410000 */
[----:B------:R-:W-:Y:S01]  /*0840*/  PRMT R76, R10, 0x7632, R76 ;  /* 0x000076320a4c7816 */ /* 0x000fe2000000004c */
[----:B------:R-:W-:Y:S01]  /*0850*/  IMAD.U32 R10, R61, 0x10000, RZ ;  /* 0x000100003d0a7824 */ /* 0x000fe200078e00ff */
[----:B------:R-:W-:Y:S01]  /*0860*/  SHF.L.U32 R13, R13, 0x10, RZ ;  /* 0x000000100d0d7819 */ /* 0x000fe200000006ff */
[----:B------:R-:W-:Y:S01]  /*0870*/  FADD.FTZ R110, -R105, R110 ;  /* 0x0000006e696e7221 */ /* 0x000fe20000010100 */
[----:B------:R-:W-:Y:S01]  /*0880*/  SHF.L.U32 R84, R79, 0x10, RZ ;  /* 0x000000104f547819 */ /* 0x000fe200000006ff */
[-C--:B------:R-:W-:Y:S01]  /*0890*/  FMUL.FTZ R12, R12, R11.reuse ;  /* 0x0000000b0c0c7220 */ /* 0x080fe20000410000 */
[----:B------:R-:W-:Y:S01]  /*08a0*/  PRMT R77, R15, 0x7632, R77 ;  /* 0x000076320f4d7816 */ /* 0x000fe2000000004d */
[----:B------:R-:W-:Y:S01]  /*08b0*/  FADD.FTZ R32, R32, R11 ;  /* 0x0000000b20207221 */ /* 0x000fe20000010000 */
[----:B------:R-:W-:Y:S01]  /*08c0*/  PRMT R17, R14, 0x7632, R17 ;  /* 0x000076320e117816 */ /* 0x000fe20000000011 */
[----:B------:R-:W-:Y:S01]  /*08d0*/  FFMA.FTZ R48, R9, R11, R48 ;  /* 0x0000000b09307223 */ /* 0x000fe20000010030 */
[----:B------:R-:W-:Y:S01]  /*08e0*/  SHF.L.U32 R15, R15, 0x10, RZ ;  /* 0x000000100f0f7819 */ /* 0x000fe200000006ff */
[-C--:B------:R-:W-:Y:S01]  /*08f0*/  FMUL.FTZ R10, R10, R13.reuse ;  /* 0x0000000d0a0a7220 */ /* 0x080fe20000410000 */
[----:B------:R-:W-:Y:S01]  /*0900*/  FADD.FTZ R38, R38, R13 ;  /* 0x0000000d26267221 */ /* 0x000fe20000010000 */
[----:B------:R-:W-:Y:S01]  /*0910*/  FFMA.FTZ R54, R7, R13, R54 ;  /* 0x0000000d07367223 */ /* 0x000fe20000010036 */
[----:B------:R-:W-:-:S02]  /*0920*/  IMAD.U32 R14, R63, 0x10000, RZ ;  /* 0x000100003f0e7824 */ /* 0x000fc400078e00ff */
[----:B------:R-:W-:Y:S01]  /*0930*/  FMUL.FTZ R11, R85, R110 ;  /* 0x0000006e550b7220 */ /* 0x000fe20000410000 */
[----:B------:R-:W-:Y:S01]  /*0940*/  PRMT R13, R60, 0x7632, R13 ;  /* 0x000076323c0d7816 */ /* 0x000fe2000000000d */
[----:B------:R-:W-:Y:S01]  /*0950*/  FADD.FTZ R84, -R105, R84 ;  /* 0x0000005469547221 */ /* 0x000fe20000010100 */
[----:B------:R-:W-:Y:S01]  /*0960*/  SHF.L.U32 R18, R18, 0x10, RZ ;  /* 0x0000001012127819 */ /* 0x000fe200000006ff */
[-C--:B------:R-:W-:Y:S01]  /*0970*/  FMUL.FTZ R14, R14, R15.reuse ;  /* 0x0000000f0e0e7220 */ /* 0x080fe20000410000 */
[--C-:B------:R-:W-:Y:S01]  /*0980*/  FADD.FTZ R34, R34, R15.reuse ;  /* 0x0000000f22227221 */ /* 0x100fe20000010000 */
[----:B------:R-:W-:Y:S01]  /*0990*/  FFMA.FTZ R50, R11, R15, R50 ;  /* 0x0000000f0b327223 */ /* 0x000fe20000010032 */
[----:B------:R-:W-:Y:S01]  /*09a0*/  PRMT R15, R61, 0x7632, R15 ;  /* 0x000076323d0f7816 */ /* 0x000fe2000000000f */
[----:B------:R-:W-:Y:S02]  /*09b0*/  IMAD.U32 R86, R16, 0x10000, RZ ;  /* 0x0001000010567824 */ /* 0x000fe400078e00ff */
[----:B------:R-:W-:Y:S01]  /*09c0*/  FMUL.FTZ R16, R85, R84 ;  /* 0x0000005455107220 */ /* 0x000fe20000410000 */
[----:B------:R-:W-:-:S02]  /*09d0*/  IMAD.U32 R13, R13, 0x10000, RZ ;  /* 0x000100000d0d7824 */ /* 0x000fc400078e00ff */
[----:B------:R-:W-:Y:S01]  /*09e0*/  FADD.FTZ R18, -R105, R18 ;  /* 0x0000001269127221 */ /* 0x000fe20000010100 */
[----:B------:R-:W-:Y:S01]  /*09f0*/  IMAD.U32 R78, R78, 0x10000, RZ ;  /* 0x000100004e4e7824 */ /* 0x000fe200078e00ff */
[----:B------:R-:W-:Y:S02]  /*0a00*/  SHF.L.U32 R15, R15, 0x10, RZ ;  /* 0x000000100f0f7819 */ /* 0x000fe400000006ff */
[----:B------:R-:W-:Y:S01]  /*0a10*/  FMUL.FTZ R18, R85, R18 ;  /* 0x0000001255127220 */ /* 0x000fe20000410000 */
[-C--:B------:R-:W-:Y:S01]  /*0a20*/  FMUL.FTZ R13, R13, R78.reuse ;  /* 0x0000004e0d0d7220 */ /* 0x080fe20000410000 */
[--C-:B------:R-:W-:Y:S01]  /*0a30*/  FADD.FTZ R37, R37, R78.reuse ;  /* 0x0000004e25257221 */ /* 0x100fe20000010000 */
[----:B------:R-:W-:Y:S01]  /*0a40*/  FFMA.FTZ R53, R16, R78, R53 ;  /* 0x0000004e10357223 */ /* 0x000fe20000010035 */
[----:B------:R-:W-:Y:S01]  /*0a50*/  PRMT R78, R62, 0x7632, R78 ;  /* 0x000076323e4e7816 */ /* 0x000fe2000000004e */
[-C--:B------:R-:W-:Y:S01]  /*0a60*/  FMUL.FTZ R15, R15, R86.reuse ;  /* 0x000000560f0f7220 */ /* 0x080fe20000410000 */
[----:B------:R-:W-:Y:S01]  /*0a70*/  FADD.FTZ R39, R39, R86 ;  /* 0x0000005627277221 */ /* 0x000fe20000010000 */
[----:B------:R-:W-:Y:S01]  /*0a80*/  FFMA.FTZ R55, R18, R86, R55 ;  /* 0x0000005612377223 */ /* 0x000fe20000010037 */
[----:B------:R-:W-:-:S02]  /*0a90*/  SHF.L.U32 R86, R78, 0x10, RZ ;  /* 0x000000104e567819 */ /* 0x000fc400000006ff */
[----:B------:R-:W-:Y:S01]  /*0aa0*/  SHF.L.U32 R78, R76, 0x10, RZ ;  /* 0x000000104c4e7819 */ /* 0x000fe200000006ff */
[----:B------:R-:W-:Y:S01]  /*0ab0*/  FADD.FTZ R76, RZ, R8 ;  /* 0x00000008ff4c7221 */ /* 0x000fe20000010000 */
[----:B------:R-:W-:Y:S01]  /*0ac0*/  FFMA.FTZ R79, R3, R8, RZ ;  /* 0x00000008034f7223 */ /* 0x000fe200000100ff */
[----:B------:R-:W-:Y:S02]  /*0ad0*/  SHF.L.U32 R108, R17, 0x10, RZ ;  /* 0x00000010116c7819 */ /* 0x000fe400000006ff */
[----:B------:R-:W-:Y:S01]  /*0ae0*/  FADD.FTZ R17, R76, R13 ;  /* 0x0000000d4c117221 */ /* 0x000fe20000010000 */
[----:B------:R-:W-:Y:S01]  /*0af0*/  FFMA.FTZ R76, R16, R13, R79 ;  /* 0x0000000d104c7223 */ /* 0x000fe2000001004f */
[----:B------:R-:W-:Y:S01]  /*0b00*/  FADD.FTZ R84, -R105, R78 ;  /* 0x0000004e69547221 */ /* 0x000fe20000010100 */
[----:B------:R-:W-:Y:S02]  /*0b10*/  IMAD.U32 R110, R19, 0x10000, RZ ;  /* 0x00010000136e7824 */ /* 0x000fe400078e00ff */
[----:B------:R-:W-:Y:S01]  /*0b20*/  FADD.FTZ R78, R17, R10 ;  /* 0x0000000a114e7221 */ /* 0x000fe20000010000 */
[----:B------:R-:W-:Y:S01]  /*0b30*/  FFMA.FTZ R19, R7, R10, R76 ;  /* 0x0000000a07137223 */ /* 0x000fe2000001004c */
[----:B------:R-:W-:-:S02]  /*0b40*/  IMAD.U32 R112, R77, 0x10000, RZ ;  /* 0x000100004d707824 */ /* 0x000fc400078e00ff */
[----:B------:R-:W-:Y:S01]  /*0b50*/  FADD.FTZ R77, R78, R15 ;  /* 0x0000000f4e4d7221 */ /* 0x000fe20000010000 */
[----:B------:R-:W-:Y:S01]  /*0b60*/  FFMA.FTZ R76, R18, R15, R19 ;  /* 0x0000000f124c7223 */ /* 0x000fe20000010013 */
[----:B------:R-:W-:Y:S01]  /*0b70*/  FMUL.FTZ R17, R86, R108 ;  /* 0x0000006c56117220 */ /* 0x000fe20000410000 */
[----:B------:R-:W-:Y:S01]  /*0b80*/  FMUL.FTZ R84, R85, R84 ;  /* 0x0000005455547220 */ /* 0x000fe20000410000 */
[----:B------:R-:W-:Y:S01]  /*0b90*/  FADD.FTZ R78, R77, R12 ;  /* 0x0000000c4d4e7221 */ /* 0x000fe20000010000 */
[----:B------:R-:W-:Y:S01]  /*0ba0*/  FFMA.FTZ R77, R9, R12, R76 ;  /* 0x0000000c094d7223 */ /* 0x000fe2000001004c */
[----:B------:R-:W-:Y:S02]  /*0bb0*/  FADD.FTZ R86, -R105, R110 ;  /* 0x0000006e69567221 */ /* 0x000fe40000010100 */
[----:B------:R-:W-:Y:S01]  /*0bc0*/  FADD.FTZ R79, R78, R17 ;  /* 0x000000114e4f7221 */ /* 0x000fe20000010000 */
[C---:B------:R-:W-:Y:S01]  /*0bd0*/  FFMA.FTZ R76, R84.reuse, R17, R77 ;  /* 0x00000011544c7223 */ /* 0x040fe2000001004d */
[----:B------:R-:W-:Y:S01]  /*0be0*/  FMUL.FTZ R19, R109, R112 ;  /* 0x000000706d137220 */ /* 0x000fe20000410000 */
        /* <DEDUP_REMOVED lines=9> */
.L_x_266:
[----:B------:R-:W-:Y:S05]  /*0c80*/  BSYNC.RECONVERGENT B1 ;  /* 0x0000000000017941 */ /* 0x000fea0003800200 */
.L_x_265:
[----:B------:R-:W-:Y:S01]  /*0c90*/  BSSY.RECONVERGENT B1, `(.L_x_267) ;  /* 0x0000072000017945 */ /* 0x000fe20003800200 */
[----:B------:R-:W-:-:S03]  /*0ca0*/  ISETP.GE.U32.AND P3, PT, R2, 0x20, PT ;  /* 0x000000200200780c */ /* 0x000fc60003f66070 */
[----:B------:R-:W-:Y:S10]  /*0cb0*/  @!P2 BRA `(.L_x_268) ;  /* 0x0000000400bca947 */ /* 0x000ff40003800000 */
        /* <DEDUP_REMOVED lines=8> */
[C---:B--2---:R-:W-:Y:S01]  /*0d40*/  IMAD.WIDE.U32 R88, R111.reuse, 0x8, R88 ;  /* 0x000000086f587825 */ /* 0x044fe200078e0058 */
[----:B------:R-:W-:Y:S02]  /*0d50*/  ISETP.NE.U32.AND P0, PT, RZ, UR20, PT ;  /* 0x00000014ff007c0c */ /* 0x000fe4000bf05070 */
[----:B------:R-:W-:Y:S02]  /*0d60*/  ISETP.NE.AND.EX P1, PT, RZ, UR13, PT, P1 ;  /* 0x0000000dff007c0c */ /* 0x000fe4000bf25310 */
[----:B------:R-:W-:Y:S01]  /*0d70*/  ISETP.NE.AND.EX P0, PT, RZ, UR21, PT, P0 ;  /* 0x00000015ff007c0c */ /* 0x000fe2000bf05300 */
[----:B------:R-:W5:Y:S10]  /*0d80*/  LDG.E.64 R88, desc[UR8][R88.64] ;  /* 0x0000000858587981 */ /* 0x000f74000c1e1b00 */
[----:B------:R-:W0:Y:S08]  /*0d90*/  @P1 LDC.64 R94, c[0x0][0x3b8] ;  /* 0x0000ee00ff5e1b82 */ /* 0x000e300000000a00 */
[----:B------:R-:W1:Y:S01]  /*0da0*/  @P0 LDC.64 R96, c[0x0][0x438] ;  /* 0x00010e00ff600b82 */ /* 0x000e620000000a00 */
[----:B0-----:R-:W-:-:S05]  /*0db0*/  @P1 IMAD.WIDE.U32 R94, R111, 0x8, R94 ;  /* 0x000000086f5e1825 */ /* 0x001fca00078e005e */
[----:B------:R0:W5:Y:S01]  /*0dc0*/  @P1 LDG.E.64 R90, desc[UR8][R94.64] ;  /* 0x000000085e5a1981 */ /* 0x000162000c1e1b00 */
[----:B-1----:R-:W-:-:S05]  /*0dd0*/  @P0 IMAD.WIDE.U32 R96, R111, 0x10, R96 ;  /* 0x000000106f600825 */ /* 0x002fca00078e0060 */
[----:B------:R1:W5:Y:S01]  /*0de0*/  @P0 LDG.E.128 R64, desc[UR8][R96.64] ;  /* 0x0000000860400981 */ /* 0x000362000c1e1d00 */
[----:B------:R-:W-:Y:S02]  /*0df0*/  PRMT R103, R57, 0x7632, R103 ;  /* 0x0000763239677816 */ /* 0x000fe40000000067 */
[C---:B---3--:R-:W-:Y:S01]  /*0e00*/  PRMT R87, R76.reuse, 0x7632, R87 ;  /* 0x000076324c577816 */ /* 0x048fe20000000057 */
[----:B------:R-:W-:Y:S01]  /*0e10*/  IMAD.U32 R76, R76, 0x10000, RZ ;  /* 0x000100004c4c7824 */ /* 0x000fe200078e00ff */
[----:B------:R-:W-:Y:S02]  /*0e20*/  PRMT R101, R79, 0x7632, R101 ;  /* 0x000076324f657816 */ /* 0x000fe40000000065 */
[C---:B------:R-:W-:Y:S02]  /*0e30*/  PRMT R99, R77.reuse, 0x7632, R99 ;  /* 0x000076324d637816 */ /* 0x040fe40000000063 */
[----:B------:R-:W-:Y:S01]  /*0e40*/  SHF.L.U32 R100, R77, 0x10, RZ ;  /* 0x000000104d647819 */ /* 0x000fe200000006ff */
[----:B0-----:R-:W-:Y:S01]  /*0e50*/  FADD.FTZ R94, -R105, R76 ;  /* 0x0000004c695e7221 */ /* 0x001fe20000010100 */
[C---:B------:R-:W-:Y:S01]  /*0e60*/  PRMT R77, R78.reuse, 0x7632, R77 ;  /* 0x000076324e4d7816 */ /* 0x040fe2000000004d */
[----:B------:R-:W-:Y:S01]  /*0e70*/  IMAD.U32 R78, R78, 0x10000, RZ ;  /* 0x000100004e4e7824 */ /* 0x000fe200078e00ff */
[----:B------:R-:W-:-:S02]  /*0e80*/  SHF.L.U32 R104, R79, 0x10, RZ ;  /* 0x000000104f687819 */ /* 0x000fc400000006ff */
[----:B------:R-:W-:Y:S01]  /*0e90*/  SHF.L.U32 R76, R101, 0x10, RZ ;  /* 0x00000010654c7819 */ /* 0x000fe200000006ff */
[C---:B------:R-:W-:Y:S01]  /*0ea0*/  FADD.FTZ R110, -R105.reuse, R100 ;  /* 0x00000064696e7221 */ /* 0x040fe20000010100 */
[----:B------:R-:W-:Y:S01]  /*0eb0*/  FADD.FTZ R112, -R105, R78 ;  /* 0x0000004e69707221 */ /* 0x000fe20000010100 */
[----:B------:R-:W-:Y:S02]  /*0ec0*/  IMAD.U32 R102, R77, 0x10000, RZ ;  /* 0x000100004d667824 */ /* 0x000fe400078e00ff */
[----:B------:R-:W-:Y:S01]  /*0ed0*/  FADD.FTZ R78, -R105, R104 ;  /* 0x00000068694e7221 */ /* 0x000fe20000010100 */
[----:B------:R-:W-:Y:S01]  /*0ee0*/  IMAD.U32 R98, R87, 0x10000, RZ ;  /* 0x0001000057627824 */ /* 0x000fe200078e00ff */
[----:B------:R-:W-:Y:S01]  /*0ef0*/  SHF.L.U32 R100, R99, 0x10, RZ ;  /* 0x0000001063647819 */ /* 0x000fe200000006ff */
[--C-:B------:R-:W-:Y:S01]  /*0f00*/  FADD.FTZ R104, -R105, R76.reuse ;  /* 0x0000004c69687221 */ /* 0x100fe20000010100 */
[C---:B----4-:R-:W-:Y:S01]  /*0f10*/  PRMT R77, R82.reuse, 0x7632, R77 ;  /* 0x00007632524d7816 */ /* 0x050fe2000000004d */
[----:B------:R-:W-:Y:S01]  /*0f20*/  IMAD.U32 R95, R81, 0x10000, RZ ;  /* 0x00010000515f7824 */ /* 0x000fe200078e00ff */
[----:B-1----:R-:W-:Y:S01]  /*0f30*/  SHF.L.U32 R97, R82, 0x10, RZ ;  /* 0x0000001052617819 */ /* 0x002fe200000006ff */
[----:B------:R-:W-:Y:S01]  /*0f40*/  IMAD.U32 R101, R83, 0x10000, RZ ;  /* 0x0001000053657824 */ /* 0x000fe200078e00ff */
[----:B------:R-:W-:Y:S01]  /*0f50*/  SHF.L.U32 R87, R80, 0x10, RZ ;  /* 0x0000001050577819 */ /* 0x000fe200000006ff */
[----:B------:R-:W-:Y:S01]  /*0f60*/  IMAD.U32 R79, R56, 0x10000, RZ ;  /* 0x00010000384f7824 */ /* 0x000fe200078e00ff */
[----:B------:R-:W-:Y:S01]  /*0f70*/  PRMT R99, R81, 0x7632, R99 ;  /* 0x0000763251637816 */ /* 0x000fe20000000063 */
[----:B-----5:R-:W-:Y:S01]  /*0f80*/  FMUL.FTZ R81, R85, R94 ;  /* 0x0000005e55517220 */ /* 0x020fe20000410000 */
[----:B------:R-:W-:Y:S01]  /*0f90*/  PRMT R76, R83, 0x7632, R76 ;  /* 0x00007632534c7816 */ /* 0x000fe2000000004c */
[----:B------:R-:W-:Y:S01]  /*0fa0*/  FMUL.FTZ R83, R85, R110 ;  /* 0x0000006e55537220 */ /* 0x000fe20000410000 */
[----:B------:R-:W-:Y:S01]  /*0fb0*/  SHF.L.U32 R82, R57, 0x10, RZ ;  /* 0x0000001039527819 */ /* 0x000fe200000006ff */
[----:B------:R-:W-:Y:S01]  /*0fc0*/  FADD.FTZ R28, R28, R87 ;  /* 0x000000571c1c7221 */ /* 0x000fe20000010000 */
[----:B------:R-:W-:Y:S01]  /*0fd0*/  PRMT R96, R80, 0x7632, R96 ;  /* 0x0000763250607816 */ /* 0x000fe20000000060 */
[-C--:B------:R-:W-:Y:S01]  /*0fe0*/  FMUL.FTZ R80, R79, R87.reuse ;  /* 0x000000574f507220 */ /* 0x080fe20000410000 */
[----:B------:R-:W-:Y:S01]  /*0ff0*/  FFMA.FTZ R44, R81, R87, R44 ;  /* 0x00000057512c7223 */ /* 0x000fe2000001002c */
        /* <DEDUP_REMOVED lines=9> */
[----:B------:R-:W-:Y:S01]  /*1090*/  FADD.FTZ R24, R24, R97 ;  /* 0x0000006118187221 */ /* 0x000fe20000010000 */
[----:B------:R-:W-:Y:S01]  /*10a0*/  FFMA.FTZ R40, R87, R97, R40 ;  /* 0x0000006157287223 */ /* 0x000fe20000010028 */
[----:B------:R-:W-:Y:S02]  /*10b0*/  IMAD.U32 R97, R95, 0x10000, RZ ;  /* 0x000100005f617824 */ /* 0x000fe400078e00ff */
[----:B------:R-:W-:Y:S01]  /*10c0*/  FMUL.FTZ R95, R85, R78 ;  /* 0x0000004e555f7220 */ /* 0x000fe20000410000 */
[----:B------:R-:W-:Y:S01]  /*10d0*/  SHF.L.U32 R78, R96, 0x10, RZ ;  /* 0x00000010604e7819 */ /* 0x000fe200000006ff */
[----:B------:R-:W-:Y:S01]  /*10e0*/  FMUL.FTZ R96, R79, R101 ;  /* 0x000000654f607220 */ /* 0x000fe20000410000 */
[----:B------:R-:W-:Y:S01]  /*10f0*/  SHF.L.U32 R110, R99, 0x10, RZ ;  /* 0x00000010636e7819 */ /* 0x000fe200000006ff */
[----:B------:R-:W-:Y:S01]  /*1100*/  FMUL.FTZ R98, R85, R98 ;  /* 0x0000006255627220 */ /* 0x000fe20000410000 */
[----:B------:R-:W-:-:S02]  /*1110*/  IMAD.U32 R79, R103, 0x10000, RZ ;  /* 0x00010000674f7824 */ /* 0x000fc400078e00ff */
[----:B------:R-:W-:Y:S01]  /*1120*/  FADD.FTZ R100, -R105, R100 ;  /* 0x0000006469647221 */ /* 0x000fe20000010100 */
[-C--:B------:R-:W-:Y:S01]  /*1130*/  FMUL.FTZ R97, R97, R78.reuse ;  /* 0x0000004e61617220 */ /* 0x080fe20000410000 */
[----:B------:R-:W-:Y:S01]  /*1140*/  FADD.FTZ R29, R29, R78 ;  /* 0x0000004e1d1d7221 */ /* 0x000fe20000010000 */
[----:B------:R-:W-:Y:S01]  /*1150*/  FFMA.FTZ R45, R98, R78, R45 ;  /* 0x0000004e622d7223 */ /* 0x000fe2000001002d */
[----:B------:R-:W-:Y:S01]  /*1160*/  FMUL.FTZ R99, R79, R110 ;  /* 0x0000006e4f637220 */ /* 0x000fe20000410000 */
[----:B------:R-:W-:Y:S01]  /*1170*/  FADD.FTZ R78, R109, R80 ;  /* 0x000000506d4e7221 */ /* 0x000fe20000010000 */
[----:B------:R-:W-:Y:S01]  /*1180*/  FFMA.FTZ R79, R81, R80, R108 ;  /* 0x00000050514f7223 */ /* 0x000fe2000001006c */
[----:B------:R-:W-:Y:S01]  /*1190*/  FADD.FTZ R26, R26, R101 ;  /* 0x000000651a1a7221 */ /* 0x000fe20000010000 */
[----:B------:R-:W-:Y:S01]  /*11a0*/  FFMA.FTZ R42, R95, R101, R42 ;  /* 0x000000655f2a7223 */ /* 0x000fe2000001002a */
[----:B------:R-:W-:Y:S01]  /*11b0*/  FMUL.FTZ R100, R85, R100 ;  /* 0x0000006455647220 */ /* 0x000fe20000410000 */
[----:B------:R-:W-:Y:S01]  /*11c0*/  FADD.FTZ R101, R78, R97 ;  /* 0x000000614e657221 */ /* 0x000fe20000010000 */
[----:B------:R-:W-:Y:S01]  /*11d0*/  FFMA.FTZ R78, R98, R97, R79 ;  /* 0x00000061624e7223 */ /* 0x000fe2000001004f */
[----:B------:R-:W-:Y:S01]  /*11e0*/  FADD.FTZ R31, R31, R110 ;  /* 0x0000006e1f1f7221 */ /* 0x000fe20000010000 */
[----:B------:R-:W-:Y:S01]  /*11f0*/  FFMA.FTZ R47, R100, R110, R47 ;  /* 0x0000006e642f7223 */ /* 0x000fe2000001002f */
[----:B------:R-:W-:Y:S01]  /*1200*/  PRMT R103, R58, 0x7632, R103 ;  /* 0x000076323a677816 */ /* 0x000fe20000000067 */
[----:B------:R-:W-:Y:S01]  /*1210*/  FADD.FTZ R108, R101, R82 ;  /* 0x00000052656c7221 */ /* 0x000fe20000010000 */
[----:B------:R-:W-:Y:S01]  /*1220*/  SHF.L.U32 R110, R77, 0x10, RZ ;  /* 0x000000104d6e7819 */ /* 0x000fe200000006ff */
[----:B------:R-:W-:Y:S01]  /*1230*/  FFMA.FTZ R77, R83, R82, R78 ;  /* 0x00000052534d7223 */ /* 0x000fe2000001004e */
[----:B------:R-:W-:Y:S01]  /*1240*/  SHF.L.U32 R112, R76, 0x10, RZ ;  /* 0x000000104c707819 */ /* 0x000fe200000006ff */
[----:B------:R-:W-:Y:S01]  /*1250*/  FADD.FTZ R102, -R105, R102 ;  /* 0x0000006669667221 */ /* 0x000fe20000010100 */
[----:B------:R-:W-:-:S02]  /*1260*/  IMAD.U32 R103, R103, 0x10000, RZ ;  /* 0x0001000067677824 */ /* 0x000fc400078e00ff */
[----:B------:R-:W-:Y:S01]  /*1270*/  FADD.FTZ R79, R108, R99 ;  /* 0x000000636c4f7221 */ /* 0x000fe20000010000 */
[----:B------:R-:W-:Y:S01]  /*1280*/  FFMA.FTZ R76, R100, R99, R77 ;  /* 0x00000063644c7223 */ /* 0x000fe2000001004d */
[----:B------:R-:W-:Y:S01]  /*1290*/  PRMT R105, R59, 0x7632, R105 ;  /* 0x000076323b697816 */ /* 0x000fe20000000069 */
[----:B------:R-:W-:Y:S01]  /*12a0*/  FMUL.FTZ R101, R103, R110 ;  /* 0x0000006e67657220 */ /* 0x000fe20000410000 */
[----:B------:R-:W-:Y:S01]  /*12b0*/  FMUL.FTZ R102, R85, R102 ;  /* 0x0000006655667220 */ /* 0x000fe20000410000 */
[----:B------:R-:W-:Y:S01]  /*12c0*/  FADD.FTZ R78, R79, R94 ;  /* 0x0000005e4f4e7221 */ /* 0x000fe20000010000 */
[----:B------:R-:W-:Y:S01]  /*12d0*/  FFMA.FTZ R76, R87, R94, R76 ;  /* 0x0000005e574c7223 */ /* 0x000fe2000001004c */
[----:B------:R-:W-:Y:S02]  /*12e0*/  IMAD.U32 R105, R105, 0x10000, RZ ;  /* 0x0001000069697824 */ /* 0x000fe400078e00ff */
        /* <DEDUP_REMOVED lines=12> */
.L_x_268:
[----:B------:R-:W-:Y:S05]  /*13b0*/  BSYNC.RECONVERGENT B1 ;  /* 0x0000000000017941 */ /* 0x000fea0003800200 */
.L_x_267:
[----:B------:R-:W-:-:S03]  /*13c0*/  UMOV UR6, 0xffffffff ;  /* 0xffffffff00067882 */ /* 0x000fc60000000000 */
[----:B------:R-:W-:Y:S05]  /*13d0*/  BRA.DIV UR6, `(.L_x_269) ;  /* 0x0000005606e47947 */ /* 0x000fea000b800000 */
        /* <DEDUP_REMOVED lines=18> */
.L_x_302:
        /* <DEDUP_REMOVED lines=18> */
[-C--:B------:R-:W-:Y:S01]  /*1620*/  FFMA.FTZ R77, R9, R105.reuse, R114 ;  /* 0x00000069094d7223 */ /* 0x080fe20000010072 */
[----:B------:R-:W-:Y:S01]  /*1630*/  LOP3.LUT P1, RZ, R93, 0xff0000, RZ, 0xc0, !PT ;  /* 0x00ff00005dff7812 */ /* 0x000fe2000782c0ff */
[----:B------:R-:W-:Y:S01]  /*1640*/  FADD.FTZ R78, R14, -R79 ;  /* 0x8000004f0e4e7221 */ /* 0x000fe20000010000 */
[----:B0-----:R-:W-:Y:S01]  /*1650*/  FADD.FTZ R108, R19, -R76 ;  /* 0x8000004c136c7221 */ /* 0x001fe20000010000 */
[----:B------:R-:W-:Y:S01]  /*1660*/  FADD.FTZ R76, R12, -R77 ;  /* 0x8000004d0c4c7221 */ /* 0x000fe20000010000 */
[-CC-:B------:R-:W-:Y:S01]  /*1670*/  FFMA.FTZ R112, R84, R105.reuse, R114.reuse ;  /* 0x0000006954707223 */ /* 0x180fe20000010072 */
[C---:B-----5:R-:W-:Y:S01]  /*1680*/  FMUL.FTZ R78, R85.reuse, R78 ;  /* 0x0000004e554e7220 */ /* 0x060fe20000410000 */
[C---:B------:R-:W-:Y:S01]  /*1690*/  FMUL.FTZ R108, R85.reuse, R108 ;  /* 0x0000006c556c7220 */ /* 0x040fe20000410000 */
[----:B------:R-:W-:Y:S01]  /*16a0*/  FMUL.FTZ R76, R85, R76 ;  /* 0x0000004c554c7220 */ /* 0x000fe20000410000 */
[-CC-:B------:R-:W-:Y:S01]  /*16b0*/  FFMA.FTZ R110, R18, R105.reuse, R114.reuse ;  /* 0x00000069126e7223 */ /* 0x180fe20000010072 */
[----:B------:R-:W-:Y:S01]  /*16c0*/  FMUL.FTZ R77, R78, UR14 ;  /* 0x0000000e4e4d7c20 */ /* 0x000fe20008410000 */
[----:B------:R-:W-:Y:S01]  /*16d0*/  FMUL.FTZ R79, R108, UR14 ;  /* 0x0000000e6c4f7c20 */ /* 0x000fe20008410000 */
[----:B------:R-:W-:Y:S01]  /*16e0*/  FMUL.FTZ R78, R76, UR14 ;  /* 0x0000000e4c4e7c20 */ /* 0x000fe20008410000 */
[-C--:B------:R-:W-:Y:S01]  /*16f0*/  FFMA.FTZ R108, R16, R105.reuse, R114 ;  /* 0x00000069106c7223 */ /* 0x080fe20000010072 */
[----:B------:R-:W-:Y:S01]  /*1700*/  FADD.FTZ R118, R17, -R112 ;  /* 0x8000007011767221 */ /* 0x000fe20000010000 */
[----:B------:R-:W-:Y:S01]  /*1710*/  FSEL R76, R77, RZ, P1 ;  /* 0x000000ff4d4c7208 */ /* 0x000fe20000800000 */
[-CC-:B------:R-:W-:Y:S01]  /*1720*/  FFMA.FTZ R109, R7, R105.reuse, R114.reuse ;  /* 0x00000069076d7223 */ /* 0x180fe20000010072 */
[----:B------:R-:W-:Y:S01]  /*1730*/  FFMA.FTZ R77, R3, R105, R114 ;  /* 0x00000069034d7223 */ /* 0x000fe20000010072 */
[----:B------:R-:W-:Y:S01]  /*1740*/  FADD.FTZ R116, R15, -R110 ;  /* 0x8000006e0f747221 */ /* 0x000fe20000010000 */
[----:B------:R-:W-:Y:S01]  /*1750*/  FADD.FTZ R110, R13, -R108 ;  /* 0x8000006c0d6e7221 */ /* 0x000fe20000010000 */
[----:B------:R-:W-:Y:S01]  /*1760*/  FMUL.FTZ R118, R85, R118 ;  /* 0x0000007655767220 */ /* 0x000fe20000410000 */
[----:B------:R-:W-:Y:S01]  /*1770*/  ISETP.GE.U32.AND P0, PT, R92, RZ, PT ;  /* 0x000000ff5c00720c */ /* 0x000fe20003f06070 */
[----:B------:R-:W-:Y:S01]  /*1780*/  FADD.FTZ R112, R10, -R109 ;  /* 0x8000006d0a707221 */ /* 0x000fe20000010000 */
[----:B------:R-:W-:Y:S01]  /*1790*/  FADD.FTZ R108, R8, -R77 ;  /* 0x8000004d086c7221 */ /* 0x000fe20000010000 */
[----:B------:R-:W-:Y:S01]  /*17a0*/  FMUL.FTZ R118, R118, UR14 ;  /* 0x0000000e76767c20 */ /* 0x000fe20008410000 */
[----:B------:R-:W-:Y:S01]  /*17b0*/  LOP3.LUT P5, RZ, R93, 0xff, RZ, 0xc0, !PT ;  /* 0x000000ff5dff7812 */ /* 0x000fe200078ac0ff */
[----:B------:R-:W-:Y:S01]  /*17c0*/  FMUL.FTZ R112, R85, R112 ;  /* 0x0000007055707220 */ /* 0x000fe20000410000 */
[----:B------:R-:W-:Y:S01]  /*17d0*/  LOP3.LUT P6, RZ, R93, 0xff00, RZ, 0xc0, !PT ;  /* 0x0000ff005dff7812 */ /* 0x000fe200078cc0ff */
[----:B------:R-:W-:Y:S01]  /*17e0*/  FMUL.FTZ R116, R85, R116 ;  /* 0x0000007455747220 */ /* 0x000fe20000410000 */
[----:B------:R-:W-:Y:S01]  /*17f0*/  ISETP.GE.U32.AND.EX P0, PT, R93, 0x1000000, PT, P0 ;  /* 0x010000005d00780c */ /* 0x000fe20003f06100 */
[C---:B------:R-:W-:Y:S01]  /*1800*/  FMUL.FTZ R110, R85.reuse, R110 ;  /* 0x0000006e556e7220 */ /* 0x040fe20000410000 */
[----:B------:R-:W-:Y:S01]  /*1810*/  FMUL.FTZ R108, R85, R108 ;  /* 0x0000006c556c7220 */ /* 0x000fe20000410000 */
[----:B------:R-:W-:Y:S01]  /*1820*/  FSEL R78, R78, RZ, P5 ;  /* 0x000000ff4e4e7208 */ /* 0x000fe20002800000 */
[----:B------:R-:W-:Y:S01]  /*1830*/  FMUL.FTZ R112, R112, UR14 ;  /* 0x0000000e70707c20 */ /* 0x000fe20008410000 */
[----:B------:R-:W-:Y:S01]  /*1840*/  FSEL R79, R79, RZ, P0 ;  /* 0x000000ff4f4f7208 */ /* 0x000fe20000000000 */
        /* <DEDUP_REMOVED lines=17> */
.L_x_274:
[-CC-:B------:R-:W-:Y:S01]  /*1960*/  FFMA.FTZ R71, R11, R105.reuse, R114.reuse ;  /* 0x000000690b477223 */ /* 0x180fe20000010072 */
[-CC-:B------:R-:W-:Y:S01]  /*1970*/  FFMA.FTZ R68, R86, R105.reuse, R114.reuse ;  /* 0x0000006956447223 */ /* 0x180fe20000010072 */
[-CC-:B------:R-:W-:Y:S01]  /*1980*/  FFMA.FTZ R69, R9, R105.reuse, R114.reuse ;  /* 0x0000006909457223 */ /* 0x180fe20000010072 */
[-C--:B0-----:R-:W-:Y:S01]  /*1990*/  FFMA.FTZ R108, R84, R105.reuse, R114 ;  /* 0x00000069546c7223 */ /* 0x081fe20000010072 */
[----:B------:R-:W-:Y:S01]  /*19a0*/  FADD.FTZ R70, R14, -R71 ;  /* 0x800000470e467221 */ /* 0x000fe20000010000 */
[----:B------:R-:W-:Y:S01]  /*19b0*/  FADD.FTZ R76, R19, -R68 ;  /* 0x80000044134c7221 */ /* 0x000fe20000010000 */
[----:B------:R-:W-:Y:S01]  /*19c0*/  FADD.FTZ R68, R12, -R69 ;  /* 0x800000450c447221 */ /* 0x000fe20000010000 */
[----:B------:R-:W-:Y:S01]  /*19d0*/  FADD.FTZ R112, R17, -R108 ;  /* 0x8000006c11707221 */ /* 0x000fe20000010000 */
[C---:B-----5:R-:W-:Y:S01]  /*19e0*/  FMUL.FTZ R70, R85.reuse, R70 ;  /* 0x0000004655467220 */ /* 0x060fe20000410000 */
[C---:B------:R-:W-:Y:S01]  /*19f0*/  FMUL.FTZ R69, R85.reuse, R76 ;  /* 0x0000004c55457220 */ /* 0x040fe20000410000 */
[----:B------:R-:W-:Y:S01]  /*1a00*/  FMUL.FTZ R111, R85, R68 ;  /* 0x00000044556f7220 */ /* 0x000fe20000410000 */
[-CC-:B------:R-:W-:Y:S01]  /*1a10*/  FFMA.FTZ R68, R18, R105.reuse, R114.reuse ;  /* 0x0000006912447223 */ /* 0x180fe20000010072 */
[----:B------:R-:W-:Y:S01]  /*1a20*/  FMUL.FTZ R76, R70, UR14 ;  /* 0x0000000e464c7c20 */ /* 0x000fe20008410000 */
[C---:B------:R-:W-:Y:S01]  /*1a30*/  FMUL.FTZ R79, R69.reuse, UR14 ;  /* 0x0000000e454f7c20 */ /* 0x040fe20008410000 */
[----:B------:R-:W-:Y:S01]  /*1a40*/  F2FP.BF16.F32.PACK_AB R71, R69, R70 ;  /* 0x000000464547723e */ /* 0x000fe200000010ff */
[-CC-:B------:R-:W-:Y:S01]  /*1a50*/  FFMA.FTZ R70, R16, R105.reuse, R114.reuse ;  /* 0x0000006910467223 */ /* 0x180fe20000010072 */
[-CC-:B------:R-:W-:Y:S01]  /*1a60*/  FFMA.FTZ R69, R3, R105.reuse, R114.reuse ;  /* 0x0000006903457223 */ /* 0x180fe20000010072 */
[----:B------:R-:W-:Y:S01]  /*1a70*/  FFMA.FTZ R77, R7, R105, R114 ;  /* 0x00000069074d7223 */ /* 0x000fe20000010072 */
[----:B------:R-:W-:Y:S01]  /*1a80*/  FADD.FTZ R110, R15, -R68 ;  /* 0x800000440f6e7221 */ /* 0x000fe20000010000 */
[----:B------:R-:W-:Y:S01]  /*1a90*/  FADD.FTZ R70, R13, -R70 ;  /* 0x800000460d467221 */ /* 0x000fe20000010000 */
[C---:B------:R-:W-:Y:S01]  /*1aa0*/  FMUL.FTZ R112, R85.reuse, R112 ;  /* 0x0000007055707220 */ /* 0x040fe20000410000 */
[----:B------:R-:W-:Y:S01]  /*1ab0*/  FADD.FTZ R68, R8, -R69 ;  /* 0x8000004508447221 */ /* 0x000fe20000010000 */
[----:B------:R-:W-:Y:S01]  /*1ac0*/  FADD.FTZ R108, R10, -R77 ;  /* 0x8000004d0a6c7221 */ /* 0x000fe20000010000 */
[----:B------:R-:W-:Y:S01]  /*1ad0*/  ISETP.GE.U32.AND P0, PT, R92, RZ, PT ;  /* 0x000000ff5c00720c */ /* 0x000fe20003f06070 */
[C---:B------:R-:W-:Y:S01]  /*1ae0*/  FMUL.FTZ R109, R85.reuse, R70 ;  /* 0x00000046556d7220 */ /* 0x040fe20000410000 */
[----:B------:R-:W-:Y:S01]  /*1af0*/  FMUL.FTZ R68, R85, R68 ;  /* 0x0000004455447220 */ /* 0x000fe20000410000 */
[C---:B------:R-:W-:Y:S01]  /*1b00*/  F2FP.BF16.F32.PACK_AB R70, R112.reuse, R111 ;  /* 0x0000006f7046723e */ /* 0x040fe200000010ff */
[----:B------:R-:W-:Y:S01]  /*1b10*/  FMUL.FTZ R78, R111, UR14 ;  /* 0x0000000e6f4e7c20 */ /* 0x000fe20008410000 */
[----:B------:R-:W-:Y:S01]  /*1b20*/  LOP3.LUT P1, RZ, R93, 0xff0000, RZ, 0xc0, !PT ;  /* 0x00ff00005dff7812 */ /* 0x000fe2000782c0ff */
[----:B------:R-:W-:Y:S01]  /*1b30*/  FMUL.FTZ R69, R85, R108 ;  /* 0x0000006c55457220 */ /* 0x000fe20000410000 */
[----:B------:R-:W-:Y:S01]  /*1b40*/  FMUL.FTZ R112, R112, UR14 ;  /* 0x0000000e70707c20 */ /* 0x000fe20008410000 */
[----:B------:R-:W-:Y:S01]  /*1b50*/  LOP3.LUT P5, RZ, R93, 0xff, RZ, 0xc0, !PT ;  /* 0x000000ff5dff7812 */ /* 0x000fe200078ac0ff */
[----:B------:R-:W-:Y:S01]  /*1b60*/  FMUL.FTZ R110, R85, R110 ;  /* 0x0000006e556e7220 */ /* 0x000fe20000410000 */
[C---:B------:R-:W-:Y:S01]  /*1b70*/  LOP3.LUT P6, RZ, R93.reuse, 0xff00, RZ, 0xc0, !PT ;  /* 0x0000ff005dff7812 */ /* 0x040fe200078cc0ff */
[----:B------:R-:W-:Y:S01]  /*1b80*/  FMUL.FTZ R77, R68, UR14 ;  /* 0x0000000e444d7c20 */ /* 0x000fe20008410000 */
[----:B------:R-:W-:Y:S01]  /*1b90*/  ISETP.GE.U32.AND.EX P0, PT, R93, 0x1000000, PT, P0 ;  /* 0x010000005d00780c */ /* 0x000fe20003f06100 */
[----:B------:R-:W-:Y:S01]  /*1ba0*/  FMUL.FTZ R108, R69, UR14 ;  /* 0x0000000e456c7c20 */ /* 0x000fe20008410000 */
[----:B------:R-:W-:Y:S01]  /*1bb0*/  FSEL R76, R76, RZ, P1 ;  /* 0x000000ff4c4c7208 */ /* 0x000fe20000800000 */
[----:B------:R-:W-:Y:S01]  /*1bc0*/  FMUL.FTZ R111, R110, UR14 ;  /* 0x0000000e6e6f7c20 */ /* 0x000fe20008410000 */
[C---:B------:R-:W-:Y:S01]  /*1bd0*/  F2FP.BF16.F32.PACK_AB R68, R109.reuse, R68 ;  /* 0x000000446d44723e */ /* 0x040fe200000010ff */
[----:B------:R-:W-:Y:S01]  /*1be0*/  FMUL.FTZ R109, R109, UR14 ;  /* 0x0000000e6d6d7c20 */ /* 0x000fe20008410000 */
[----:B------:R-:W-:-:S02]  /*1bf0*/  LOP3.LUT P1, RZ, R92, 0xff0000, RZ, 0xc0, !PT ;  /* 0x00ff00005cff7812 */ /* 0x000fc4000782c0ff */
[----:B------:R-:W-:Y:S02]  /*1c00*/  FSEL R79, R79, RZ, P0 ;  /* 0x000000ff4f4f7208 */ /* 0x000fe40000000000 */
[----:B------:R-:W-:Y:S02]  /*1c10*/  FSEL R78, R78, RZ, P5 ;  /* 0x000000ff4e4e7208 */ /* 0x000fe40002800000 */
[----:B------:R-:W-:Y:S02]  /*1c20*/  FSEL R113, R112, RZ, P6 ;  /* 0x000000ff70717208 */ /* 0x000fe40003000000 */
[C---:B------:R-:W-:Y:S02]  /*1c30*/  LOP3.LUT P0, RZ, R92.reuse, 0xff000000, RZ, 0xc0, !PT ;  /* 0xff0000005cff7812 */ /* 0x040fe4000780c0ff */
[C---:B------:R-:W-:Y:S02]  /*1c40*/  LOP3.LUT P5, RZ, R92.reuse, 0xff, RZ, 0xc0, !PT ;  /* 0x000000ff5cff7812 */ /* 0x040fe400078ac0ff */
[----:B------:R-:W-:-:S02]  /*1c50*/  LOP3.LUT P6, RZ, R92, 0xff00, RZ, 0xc0, !PT ;  /* 0x0000ff005cff7812 */ /* 0x000fc400078cc0ff */
[----:B------:R-:W-:Y:S02]  /*1c60*/  F2FP.BF16.F32.PACK_AB R69, R110, R69 ;  /* 0x000000456e45723e */ /* 0x000fe400000010ff */
[----:B------:R-:W-:Y:S02]  /*1c70*/  FSEL R110, R108, RZ, P1 ;  /* 0x000000ff6c6e7208 */ /* 0x000fe40000800000 */
[----:B------:R-:W-:Y:S02]  /*1c80*/  FSEL R111, R111, RZ, P0 ;  /* 0x000000ff6f6f7208 */ /* 0x000fe40000000000 */
[----:B------:R-:W-:Y:S02]  /*1c90*/  FSEL R108, R77, RZ, P5 ;  /* 0x000000ff4d6c7208 */ /* 0x000fe40002800000 */
[----:B------:R-:W-:Y:S02]  /*1ca0*/  FSEL R109, R109, RZ, P6 ;  /* 0x000000ff6d6d7208 */ /* 0x000fe40003000000 */
[----:B------:R-:W-:-:S02]  /*1cb0*/  F2FP.BF16.F32.PACK_AB R79, R79, R76 ;  /* 0x0000004c4f4f723e */ /* 0x000fc400000010ff */
[----:B------:R-:W-:Y:S02]  /*1cc0*/  F2FP.BF16.F32.PACK_AB R78, R113, R78 ;  /* 0x0000004e714e723e */ /* 0x000fe400000010ff */
[----:B------:R-:W-:Y:S02]  /*1cd0*/  F2FP.BF16.F32.PACK_AB R77, R111, R110 ;  /* 0x0000006e6f4d723e */ /* 0x000fe400000010ff */
[----:B------:R-:W-:Y:S01]  /*1ce0*/  F2FP.BF16.F32.PACK_AB R76, R109, R108 ;  /* 0x0000006c6d4c723e */ /* 0x000fe200000010ff */
[----:B------:R-:W-:Y:S06]  /*1cf0*/  BRA `(.L_x_275) ;  /* 0x0000001c007c7947 */ /* 0x000fec0003800000 */
.L_x_273:
[----:B------:R-:W-:-:S04]  /*1d00*/  UISETP.NE.U32.AND UP0, UPT, UR4, URZ, UPT ;  /* 0x000000ff0400728c */ /* 0x000fc8000bf05070 */
[----:B------:R-:W-:-:S09]  /*1d10*/  UISETP.NE.AND.EX UP0, UPT, UR5, URZ, UPT, UP0 ;  /* 0x000000ff0500728c */ /* 0x000fd2000bf05300 */
[----:B------:R-:W-:Y:S05]  /*1d20*/  BRA.U UP0, `(.L_x_276) ;  /* 0x0000000500087547 */ /* 0x000fea000b800000 */
[-CC-:B------:R-:W-:Y:S01]  /*1d30*/  FFMA.FTZ R77, R11, R105.reuse, R114.reuse ;  /* 0x000000690b4d7223 */ /* 0x180fe20000010072 */
[----:B------:R-:W-:Y:S02]  /*1d40*/  IMAD.U32 R76, R23, 0x10000, RZ ;  /* 0x00010000174c7824 */ /* 0x000fe400078e00ff */
[-CC-:B0-----:R-:W-:Y:S01]  /*1d50*/  FFMA.FTZ R109, R9, R105.reuse, R114.reuse ;  /* 0x00000069096d7223 */ /* 0x181fe20000010072 */
[-C--:B------:R-:W-:Y:S01]  /*1d60*/  FFMA.FTZ R112, R18, R105.reuse, R114 ;  /* 0x0000006912707223 */ /* 0x080fe20000010072 */
[----:B------:R-:W-:Y:S01]  /*1d70*/  FADD.FTZ R77, R14, -R77 ;  /* 0x8000004d0e4d7221 */ /* 0x000fe20000010000 */
[----:B------:R-:W-:Y:S01]  /*1d80*/  PRMT R78, R22, 0x7632, R78 ;  /* 0x00007632164e7816 */ /* 0x000fe2000000004e */
[----:B------:R-:W-:Y:S01]  /*1d90*/  FADD.FTZ R111, R12, -R109 ;  /* 0x8000006d0c6f7221 */ /* 0x000fe20000010000 */
[----:B------:R-:W-:Y:S01]  /*1da0*/  FFMA.FTZ R116, R84, R105, R114 ;  /* 0x0000006954747223 */ /* 0x000fe20000010072 */
[--C-:B-----5:R-:W-:Y:S01]  /*1db0*/  FFMA.FTZ R77, R85, R77, R76.reuse ;  /* 0x0000004d554d7223 */ /* 0x120fe2000001004c */
[----:B------:R-:W-:Y:S01]  /*1dc0*/  PRMT R76, R21, 0x7632, R76 ;  /* 0x00007632154c7816 */ /* 0x000fe2000000004c */
[----:B------:R-:W-:Y:S01]  /*1dd0*/  FADD.FTZ R109, R15, -R112 ;  /* 0x800000700f6d7221 */ /* 0x000fe20000010000 */
[----:B------:R-:W-:Y:S01]  /*1de0*/  FFMA.FTZ R110, R86, R105, R114 ;  /* 0x00000069566e7223 */ /* 0x000fe20000010072 */
[----:B------:R-:W-:Y:S01]  /*1df0*/  PRMT R79, R23, 0x7632, R79 ;  /* 0x00007632174f7816 */ /* 0x000fe2000000004f */
[----:B------:R-:W-:Y:S01]  /*1e00*/  FADD.FTZ R113, R17, -R116 ;  /* 0x8000007411717221 */ /* 0x000fe20000010000 */
[----:B------:R-:W-:Y:S01]  /*1e10*/  IMAD.U32 R76, R76, 0x10000, RZ ;  /* 0x000100004c4c7824 */ /* 0x000fe200078e00ff */
[----:B------:R-:W-:Y:S01]  /*1e20*/  SHF.L.U32 R108, R22, 0x10, RZ ;  /* 0x00000010166c7819 */ /* 0x000fe200000006ff */
[----:B------:R-:W-:Y:S01]  /*1e30*/  FADD.FTZ R115, R19, -R110 ;  /* 0x8000006e13737221 */ /* 0x000fe20000010000 */
[----:B------:R-:W-:Y:S01]  /*1e40*/  SHF.L.U32 R78, R78, 0x10, RZ ;  /* 0x000000104e4e7819 */ /* 0x000fe200000006ff */
[----:B------:R-:W-:Y:S01]  /*1e50*/  FFMA.FTZ R76, R85, R109, R76 ;  /* 0x0000006d554c7223 */ /* 0x000fe2000001004c */
[----:B------:R-:W-:Y:S01]  /*1e60*/  PRMT R109, R20, 0x7632, R109 ;  /* 0x00007632146d7816 */ /* 0x000fe2000000006d */
[----:B------:R-:W-:Y:S01]  /*1e70*/  FFMA.FTZ R118, R16, R105, R114 ;  /* 0x0000006910767223 */ /* 0x000fe20000010072 */
[----:B------:R-:W-:-:S02]  /*1e80*/  IMAD.U32 R110, R79, 0x10000, RZ ;  /* 0x000100004f6e7824 */ /* 0x000fc400078e00ff */
[C---:B------:R-:W-:Y:S01]  /*1e90*/  FFMA.FTZ R108, R85.reuse, R111, R108 ;  /* 0x0000006f556c7223 */ /* 0x040fe2000001006c */
[----:B------:R-:W-:Y:S01]  /*1ea0*/  FFMA.FTZ R78, R85, R113, R78 ;  /* 0x00000071554e7223 */ /* 0x000fe2000001004e */
[-CC-:B------:R-:W-:Y:S01]  /*1eb0*/  FFMA.FTZ R113, R7, R105.reuse, R114.reuse ;  /* 0x0000006907717223 */ /* 0x180fe20000010072 */
[----:B------:R-:W-:Y:S01]  /*1ec0*/  FFMA.FTZ R111, R3, R105, R114 ;  /* 0x00000069036f7223 */ /* 0x000fe20000010072 */
[----:B------:R-:W-:Y:S01]  /*1ed0*/  SHF.L.U32 R112, R109, 0x10, RZ ;  /* 0x000000106d707819 */ /* 0x000fe200000006ff */
[----:B------:R-:W-:Y:S01]  /*1ee0*/  FADD.FTZ R109, R13, -R118 ;  /* 0x800000760d6d7221 */ /* 0x000fe20000010000 */
[----:B------:R-:W-:Y:S01]  /*1ef0*/  FFMA.FTZ R79, R85, R115, R110 ;  /* 0x00000073554f7223 */ /* 0x000fe2000001006e */
[----:B------:R-:W-:Y:S01]  /*1f00*/  SHF.L.U32 R110, R20, 0x10, RZ ;  /* 0x00000010146e7819 */ /* 0x000fe200000006ff */
[----:B------:R-:W-:Y:S01]  /*1f10*/  FADD.FTZ R113, R10, -R113 ;  /* 0x800000710a717221 */ /* 0x000fe20000010000 */
[----:B------:R-:W-:Y:S01]  /*1f20*/  ISETP.GE.U32.AND P0, PT, R92, RZ, PT ;  /* 0x000000ff5c00720c */ /* 0x000fe20003f06070 */
[----:B------:R-:W-:Y:S01]  /*1f30*/  FADD.FTZ R111, R8, -R111 ;  /* 0x8000006f086f7221 */ /* 0x000fe20000010000 */
[----:B------:R-:W-:-:S02]  /*1f40*/  IMAD.U32 R116, R21, 0x10000, RZ ;  /* 0x0001000015747824 */ /* 0x000fc400078e00ff */
[----:B------:R-:W-:Y:S01]  /*1f50*/  FFMA.FTZ R112, R85, R109, R112 ;  /* 0x0000006d55707223 */ /* 0x000fe20000010070 */
[----:B------:R-:W-:Y:S01]  /*1f60*/  FMUL.FTZ R109, R79, UR14 ;  /* 0x0000000e4f6d7c20 */ /* 0x000fe20008410000 */
[----:B------:R-:W-:Y:S01]  /*1f70*/  FMUL.FTZ R77, R77, UR14 ;  /* 0x0000000e4d4d7c20 */ /* 0x000fe20008410000 */
[----:B------:R-:W-:Y:S01]  /*1f80*/  ISETP.GE.U32.AND.EX P0, PT, R93, 0x1000000, PT, P0 ;  /* 0x010000005d00780c */ /* 0x000fe20003f06100 */
[----:B------:R-:W-:Y:S01]  /*1f90*/  FMUL.FTZ R108, R108, UR14 ;  /* 0x0000000e6c6c7c20 */ /* 0x000fe20008410000 */
[----:B------:R-:W-:Y:S01]  /*1fa0*/  FMUL.FTZ R78, R78, UR14 ;  /* 0x0000000e4e4e7c20 */ /* 0x000fe20008410000 */
[C---:B------:R-:W-:Y:S01]  /*1fb0*/  FFMA.FTZ R116, R85.reuse, R113, R116 ;  /* 0x0000007155747223 */ /* 0x040fe20000010074 */
[----:B------:R-:W-:Y:S01]  /*1fc0*/  FFMA.FTZ R110, R85, R111, R110 ;  /* 0x0000006f556e7223 */ /* 0x000fe2000001006e */
[C---:B------:R-:W-:Y:S01]  /*1fd0*/  LOP3.LUT P1, RZ, R93.reuse, 0xff0000, RZ, 0xc0, !PT ;  /* 0x00ff00005dff7812 */ /* 0x040fe2000782c0ff */
[----:B------:R-:W-:Y:S01]  /*1fe0*/  FMUL.FTZ R76, R76, UR14 ;  /* 0x0000000e4c4c7c20 */ /* 0x000fe20008410000 */
[C---:B------:R-:W-:Y:S01]  /*1ff0*/  LOP3.LUT P5, RZ, R93.reuse, 0xff, RZ, 0xc0, !PT ;  /* 0x000000ff5dff7812 */ /* 0x040fe200078ac0ff */
[----:B------:R-:W-:Y:S01]  /*2000*/  FMUL.FTZ R116, R116, UR14 ;  /* 0x0000000e74747c20 */ /* 0x000fe20008410000 */
[----:B------:R-:W-:Y:S01]  /*2010*/  LOP3.LUT P6, RZ, R93, 0xff00, RZ, 0xc0, !PT ;  /* 0x0000ff005dff7812 */ /* 0x000fe200078cc0ff */
[----:B------:R-:W-:Y:S01]  /*2020*/  FMUL.FTZ R110, R110, UR14 ;  /* 0x0000000e6e6e7c20 */ /* 0x000fe20008410000 */
[----:B------:R-:W-:Y:S01]  /*2030*/  FSEL R118, R109, RZ, P0 ;  /* 0x000000ff6d767208 */ /* 0x000fe20000000000 */
[----:B------:R-:W-:Y:S01]  /*2040*/  FMUL.FTZ R112, R112, UR14 ;  /* 0x0000000e70707c20 */ /* 0x000fe20008410000 */
[----:B------:R-:W-:-:S02]  /*2050*/  FSEL R79, R77, RZ, P1 ;  /* 0x000000ff4d4f7208 */ /* 0x000fc40000800000 */
[----:B------:R-:W-:Y:S02]  /*2060*/  LOP3.LUT P0, RZ, R92, 0xff000000, RZ, 0xc0, !PT ;  /* 0xff0000005cff7812 */ /* 0x000fe4000780c0ff */
[----:B------:R-:W-:Y:S02]  /*2070*/  FSEL R111, R108, RZ, P5 ;  /* 0x000000ff6c6f7208 */ /* 0x000fe40002800000 */
[----:B------:R-:W-:Y:S02]  /*2080*/  FSEL R78, R78, RZ, P6 ;  /* 0x000000ff4e4e7208 */ /* 0x000fe40003000000 */
[C---:B------:R-:W-:Y:S02]  /*2090*/  LOP3.LUT P1, RZ, R92.reuse, 0xff0000, RZ, 0xc0, !PT ;  /* 0x00ff00005cff7812 */ /* 0x040fe4000782c0ff */
        /* <DEDUP_REMOVED lines=11> */
.L_x_276:
[-C--:B------:R-:W-:Y:S01]  /*2150*/  FFMA.FTZ R69, R11, R105.reuse, R114 ;  /* 0x000000690b457223 */ /* 0x080fe20000010072 */
[C---:B------:R-:W-:Y:S01]  /*2160*/  IMAD.U32 R76, R23.reuse, 0x10000, RZ ;  /* 0x00010000174c7824 */ /* 0x040fe200078e00ff */
[----:B------:R-:W-:Y:S01]  /*2170*/  PRMT R70, R23, 0x7632, R70 ;  /* 0x0000763217467816 */ /* 0x000fe20000000046 */
[-CC-:B------:R-:W-:Y:S01]  /*2180*/  FFMA.FTZ R71, R9, R105.reuse, R114.reuse ;  /* 0x0000006909477223 */ /* 0x180fe20000010072 */
[----:B------:R-:W-:Y:S01]  /*2190*/  FADD.FTZ R68, R14, -R69 ;  /* 0x800000450e447221 */ /* 0x000fe20000010000 */
[-CC-:B------:R-:W-:Y:S01]  /*21a0*/  FFMA.FTZ R69, R7, R105.reuse, R114.reuse ;  /* 0x0000006907457223 */ /* 0x180fe20000010072 */
[-CC-:B------:R-:W-:Y:S01]  /*21b0*/  FFMA.FTZ R78, R84, R105.reuse, R114.reuse ;  /* 0x00000069544e7223 */ /* 0x180fe20000010072 */
[----:B0-----:R-:W-:Y:S01]  /*21c0*/  FFMA.FTZ R108, R86, R105, R114 ;  /* 0x00000069566c7223 */ /* 0x001fe20000010072 */
[--C-:B-----5:R-:W-:Y:S01]  /*21d0*/  FFMA.FTZ R68, R85, R68, R76.reuse ;  /* 0x0000004455447223 */ /* 0x120fe2000001004c */
[C---:B------:R-:W-:Y:S01]  /*21e0*/  PRMT R76, R22.reuse, 0x7632, R76 ;  /* 0x00007632164c7816 */ /* 0x040fe2000000004c */
[----:B------:R-:W-:Y:S01]  /*21f0*/  IMAD.U32 R79, R21, 0x10000, RZ ;  /* 0x00010000154f7824 */ /* 0x000fe200078e00ff */
[----:B------:R-:W-:Y:S01]  /*2200*/  SHF.L.U32 R77, R22, 0x10, RZ ;  /* 0x00000010164d7819 */ /* 0x000fe200000006ff */
[----:B------:R-:W-:Y:S01]  /*2210*/  FADD.FTZ R78, R17, -R78 ;  /* 0x8000004e114e7221 */ /* 0x000fe20000010000 */
[----:B------:R-:W-:Y:S01]  /*2220*/  SHF.L.U32 R110, R70, 0x10, RZ ;  /* 0x00000010466e7819 */ /* 0x000fe200000006ff */
[----:B------:R-:W-:-:S02]  /*2230*/  IMAD.U32 R109, R76, 0x10000, RZ ;  /* 0x000100004c6d7824 */ /* 0x000fc400078e00ff */
[----:B------:R-:W-:Y:S01]  /*2240*/  FADD.FTZ R76, R10, -R69 ;  /* 0x800000450a4c7221 */ /* 0x000fe20000010000 */
[----:B------:R-:W-:Y:S01]  /*2250*/  FADD.FTZ R70, R12, -R71 ;  /* 0x800000470c467221 */ /* 0x000fe20000010000 */
[----:B------:R-:W-:Y:S01]  /*2260*/  FADD.FTZ R108, R19, -R108 ;  /* 0x8000006c136c7221 */ /* 0x000fe20000010000 */
[----:B------:R-:W-:Y:S01]  /*2270*/  ISETP.GE.U32.AND P0, PT, R92, RZ, PT ;  /* 0x000000ff5c00720c */ /* 0x000fe20003f06070 */
[----:B------:R-:W-:Y:S01]  /*2280*/  FFMA.FTZ R69, R85, R76, R79 ;  /* 0x0000004c55457223 */ /* 0x000fe2000001004f */
[----:B------:R-:W-:Y:S01]  /*2290*/  PRMT R76, R21, 0x7632, R76 ;  /* 0x00007632154c7816 */ /* 0x000fe2000000004c */
[C---:B------:R-:W-:Y:S01]  /*22a0*/  FFMA.FTZ R70, R85.reuse, R70, R77 ;  /* 0x0000004655467223 */ /* 0x040fe2000001004d */
[----:B------:R-:W-:Y:S01]  /*22b0*/  FFMA.FTZ R77, R85, R78, R109 ;  /* 0x0000004e554d7223 */ /* 0x000fe2000001006d */
[-C--:B------:R-:W-:Y:S01]  /*22c0*/  FFMA.FTZ R79, R3, R105.reuse, R114 ;  /* 0x00000069034f7223 */ /* 0x080fe20000010072 */
[----:B------:R-:W-:Y:S01]  /*22d0*/  FFMA.FTZ R71, R85, R108, R110 ;  /* 0x0000006c55477223 */ /* 0x000fe2000001006e */
[----:B------:R-:W-:Y:S01]  /*22e0*/  PRMT R78, R20, 0x7632, R78 ;  /* 0x00007632144e7816 */ /* 0x000fe2000000004e */
[----:B------:R-:W-:Y:S01]  /*22f0*/  FFMA.FTZ R108, R16, R105, R114 ;  /* 0x00000069106c7223 */ /* 0x000fe20000010072 */
[----:B------:R-:W-:-:S02]  /*2300*/  IMAD.U32 R112, R76, 0x10000, RZ ;  /* 0x000100004c707824 */ /* 0x000fc400078e00ff */
[----:B------:R-:W-:Y:S01]  /*2310*/  FADD.FTZ R76, R8, -R79 ;  /* 0x8000004f084c7221 */ /* 0x000fe20000010000 */
[----:B------:R-:W-:Y:S01]  /*2320*/  SHF.L.U32 R79, R78, 0x10, RZ ;  /* 0x000000104e4f7819 */ /* 0x000fe200000006ff */
[----:B------:R-:W-:Y:S01]  /*2330*/  FADD.FTZ R108, R13, -R108 ;  /* 0x8000006c0d6c7221 */ /* 0x000fe20000010000 */
[----:B------:R-:W-:Y:S01]  /*2340*/  FFMA.FTZ R110, R18, R105, R114 ;  /* 0x00000069126e7223 */ /* 0x000fe20000010072 */
[----:B------:R-:W-:Y:S01]  /*2350*/  SHF.L.U32 R109, R20, 0x10, RZ ;  /* 0x00000010146d7819 */ /* 0x000fe200000006ff */
[----:B------:R-:W-:Y:S01]  /*2360*/  FMUL.FTZ R78, R68, UR14 ;  /* 0x0000000e444e7c20 */ /* 0x000fe20008410000 */
[----:B------:R-:W-:Y:S01]  /*2370*/  FFMA.FTZ R79, R85, R108, R79 ;  /* 0x0000006c554f7223 */ /* 0x000fe2000001004f */
[----:B------:R-:W-:Y:S01]  /*2380*/  FMUL.FTZ R108, R71, UR14 ;  /* 0x0000000e476c7c20 */ /* 0x000fe20008410000 */
[----:B------:R-:W-:Y:S01]  /*2390*/  FADD.FTZ R110, R15, -R110 ;  /* 0x8000006e0f6e7221 */ /* 0x000fe20000010000 */
[----:B------:R-:W-:Y:S01]  /*23a0*/  ISETP.GE.U32.AND.EX P0, PT, R93, 0x1000000, PT, P0 ;  /* 0x010000005d00780c */ /* 0x000fe20003f06100 */
[----:B------:R-:W-:Y:S01]  /*23b0*/  FFMA.FTZ R76, R85, R76, R109 ;  /* 0x0000004c554c7223 */ /* 0x000fe2000001006d */
[----:B------:R-:W-:Y:S01]  /*23c0*/  F2FP.BF16.F32.PACK_AB R71, R71, R68 ;  /* 0x000000444747723e */ /* 0x000fe200000010ff */
[----:B------:R-:W-:Y:S01]  /*23d0*/  FMUL.FTZ R68, R70, UR14 ;  /* 0x0000000e46447c20 */ /* 0x000fe20008410000 */
[----:B------:R-:W-:Y:S01]  /*23e0*/  LOP3.LUT P1, RZ, R93, 0xff0000, RZ, 0xc0, !PT ;  /* 0x00ff00005dff7812 */ /* 0x000fe2000782c0ff */
[----:B------:R-:W-:Y:S01]  /*23f0*/  FFMA.FTZ R110, R85, R110, R112 ;  /* 0x0000006e556e7223 */ /* 0x000fe20000010070 */
[----:B------:R-:W-:-:S02]  /*2400*/  LOP3.LUT P5, RZ, R93, 0xff, RZ, 0xc0, !PT ;  /* 0x000000ff5dff7812 */ /* 0x000fc400078ac0ff */
[----:B------:R-:W-:Y:S01]  /*2410*/  FSEL R116, R108, RZ, P0 ;  /* 0x000000ff6c747208 */ /* 0x000fe20000000000 */
[----:B------:R-:W-:Y:S01]  /*2420*/  FMUL.FTZ R108, R77, UR14 ;  /* 0x0000000e4d6c7c20 */ /* 0x000fe20008410000 */
[----:B------:R-:W-:Y:S02]  /*2430*/  LOP3.LUT P6, RZ, R93, 0xff00, RZ, 0xc0, !PT ;  /* 0x0000ff005dff7812 */ /* 0x000fe400078cc0ff */
[----:B------:R-:W-:Y:S01]  /*2440*/  FSEL R115, R78, RZ, P1 ;  /* 0x000000ff4e737208 */ /* 0x000fe20000800000 */
[----:B------:R-:W-:Y:S01]  /*2450*/  FMUL.FTZ R78, R69, UR14 ;  /* 0x0000000e454e7c20 */ /* 0x000fe20008410000 */
[----:B------:R-:W-:Y:S02]  /*2460*/  FSEL R112, R68, RZ, P5 ;  /* 0x000000ff44707208 */ /* 0x000fe40002800000 */
[----:B------:R-:W-:Y:S01]  /*2470*/  F2FP.BF16.F32.PACK_AB R70, R77, R70 ;  /* 0x000000464d46723e */ /* 0x000fe200000010ff */
[----:B------:R-:W-:Y:S01]  /*2480*/  FMUL.FTZ R77, R76, UR14 ;  /* 0x0000000e4c4d7c20 */ /* 0x000fe20008410000 */
[C---:B------:R-:W-:Y:S01]  /*2490*/  F2FP.BF16.F32.PACK_AB R69, R110.reuse, R69 ;  /* 0x000000456e45723e */ /* 0x040fe200000010ff */
        /* <DEDUP_REMOVED lines=17> */
.L_x_272:
[----:B------:R-:W-:-:S04]  /*25b0*/  UISETP.NE.U32.AND UP0, UPT, UR20, URZ, UPT ;  /* 0x000000ff1400728c */ /* 0x000fc8000bf05070 */
[----:B------:R-:W-:-:S09]  /*25c0*/  UISETP.NE.AND.EX UP0, UPT, UR21, URZ, UPT, UP0 ;  /* 0x000000ff1500728c */ /* 0x000fd2000bf05300 */
[----:B------:R-:W-:Y:S05]  /*25d0*/  BRA.U UP0, `(.L_x_277) ;  /* 0x0000000900747547 */ /* 0x000fea000b800000 */
[----:B------:R-:W-:-:S04]  /*25e0*/  UISETP.NE.U32.AND UP0, UPT, UR4, URZ, UPT ;  /* 0x000000ff0400728c */ /* 0x000fc8000bf05070 */
[----:B------:R-:W-:-:S09]  /*25f0*/  UISETP.NE.AND.EX UP0, UPT, UR5, URZ, UPT, UP0 ;  /* 0x000000ff0500728c */ /* 0x000fd2000bf05300 */
[----:B------:R-:W-:Y:S05]  /*2600*/  BRA.U UP0, `(.L_x_278) ;  /* 0x00000005002c7547 */ /* 0x000fea000b800000 */
[-CC-:B------:R-:W-:Y:S01]  /*2610*/  FFMA.FTZ R73, R11, R105.reuse, R114.reuse ;  /* 0x000000690b497223 */ /* 0x180fe20000010072 */
[-C--:B------:R-:W-:Y:S01]  /*2620*/  FFMA.FTZ R74, R86, R105.reuse, R114 ;  /* 0x00000069564a7223 */ /* 0x080fe20000010072 */
[----:B------:R-:W-:Y:S02]  /*2630*/  ISETP.GE.U32.AND P0, PT, R106, RZ, PT ;  /* 0x000000ff6a00720c */ /* 0x000fe40003f06070 */
        /* <DEDUP_REMOVED lines=9> */
[----:B------:R-:W-:Y:S01]  /*26d0*/  FFMA.FTZ R74, R84, R105, R114 ;  /* 0x00000069544a7223 */ /* 0x000fe20000010072 */
[----:B------:R-:W-:Y:S02]  /*26e0*/  LOP3.LUT P5, RZ, R93, 0xff, RZ, 0xc0, !PT ;  /* 0x000000ff5dff7812 */ /* 0x000fe400078ac0ff */
[----:B------:R-:W-:Y:S01]  /*26f0*/  FSEL R75, R76, RZ, P1 ;  /* 0x000000ff4c4b7208 */ /* 0x000fe20000800000 */
[----:B------:R-:W-:Y:S01]  /*2700*/  FADD.FTZ R74, R17, -R74 ;  /* 0x8000004a114a7221 */ /* 0x000fe20000010000 */
[----:B------:R-:W-:Y:S02]  /*2710*/  FSEL R72, R77, RZ, P0 ;  /* 0x000000ff4d487208 */ /* 0x000fe40000000000 */
[----:B------:R-:W-:Y:S01]  /*2720*/  ISETP.GE.U32.AND P0, PT, R92, RZ, PT ;  /* 0x000000ff5c00720c */ /* 0x000fe20003f06070 */
[----:B------:R-:W-:Y:S01]  /*2730*/  FMUL.FTZ R74, R85, R74 ;  /* 0x0000004a554a7220 */ /* 0x000fe20000410000 */
[----:B------:R-:W-:Y:S01]  /*2740*/  F2FP.BF16.F32.PACK_AB R75, R72, R75 ;  /* 0x0000004b484b723e */ /* 0x000fe200000010ff */
[----:B------:R-:W-:Y:S01]  /*2750*/  FADD.FTZ R72, R12, -R73 ;  /* 0x800000490c487221 */ /* 0x000fe20000010000 */
[----:B------:R-:W-:-:S02]  /*2760*/  LOP3.LUT P1, RZ, R93, 0xff0000, RZ, 0xc0, !PT ;  /* 0x00ff00005dff7812 */ /* 0x000fc4000782c0ff */
[----:B------:R-:W-:Y:S01]  /*2770*/  ISETP.GE.U32.AND.EX P0, PT, R93, 0x1000000, PT, P0 ;  /* 0x010000005d00780c */ /* 0x000fe20003f06100 */
[----:B------:R-:W-:Y:S01]  /*2780*/  FMUL.FTZ R72, R85, R72 ;  /* 0x0000004855487220 */ /* 0x000fe20000410000 */
[----:B------:R-:W-:Y:S01]  /*2790*/  FSEL R79, R76, RZ, P1 ;  /* 0x000000ff4c4f7208 */ /* 0x000fe20000800000 */
[----:B------:R-:W-:Y:S01]  /*27a0*/  FMUL.FTZ R76, R74, UR14 ;  /* 0x0000000e4a4c7c20 */ /* 0x000fe20008410000 */
[C---:B------:R-:W-:Y:S01]  /*27b0*/  LOP3.LUT P6, RZ, R107.reuse, 0xff, RZ, 0xc0, !PT ;  /* 0x000000ff6bff7812 */ /* 0x040fe200078cc0ff */
[----:B------:R-:W-:Y:S01]  /*27c0*/  FMUL.FTZ R72, R72, UR14 ;  /* 0x0000000e48487c20 */ /* 0x000fe20008410000 */
[----:B------:R-:W-:Y:S02]  /*27d0*/  LOP3.LUT P1, RZ, R107, 0xff00, RZ, 0xc0, !PT ;  /* 0x0000ff006bff7812 */ /* 0x000fe4000782c0ff */
[----:B0-----:R-:W-:Y:S01]  /*27e0*/  FSEL R108, R77, RZ, P0 ;  /* 0x000000ff4d6c7208 */ /* 0x001fe20000000000 */
[----:B------:R-:W-:Y:S01]  /*27f0*/  FFMA.FTZ R77, R7, R105, R114 ;  /* 0x00000069074d7223 */ /* 0x000fe20000010072 */
[----:B------:R-:W-:-:S02]  /*2800*/  LOP3.LUT P0, RZ, R93, 0xff00, RZ, 0xc0, !PT ;  /* 0x0000ff005dff7812 */ /* 0x000fc4000780c0ff */
[C---:B------:R-:W-:Y:S02]  /*2810*/  FSEL R78, R72.reuse, RZ, P5 ;  /* 0x000000ff484e7208 */ /* 0x040fe40002800000 */
[----:B------:R-:W-:Y:S01]  /*2820*/  FSEL R74, R72, RZ, P6 ;  /* 0x000000ff484a7208 */ /* 0x000fe20003000000 */
[----:B------:R-:W-:Y:S01]  /*2830*/  FADD.FTZ R72, R10, -R77 ;  /* 0x8000004d0a487221 */ /* 0x000fe20000010000 */
[C---:B------:R-:W-:Y:S02]  /*2840*/  FSEL R73, R76.reuse, RZ, P1 ;  /* 0x000000ff4c497208 */ /* 0x040fe40000800000 */
[----:B------:R-:W-:Y:S01]  /*2850*/  FSEL R109, R76, RZ, P0 ;  /* 0x000000ff4c6d7208 */ /* 0x000fe20000000000 */
[--C-:B------:R-:W-:Y:S01]  /*2860*/  FFMA.FTZ R76, R18, R105, R114.reuse ;  /* 0x00000069124c7223 */ /* 0x100fe20000010072 */
[----:B------:R-:W-:Y:S01]  /*2870*/  F2FP.BF16.F32.PACK_AB R74, R73, R74 ;  /* 0x0000004a494a723e */ /* 0x000fe200000010ff */
[----:B------:R-:W-:Y:S01]  /*2880*/  FMUL.FTZ R73, R85, R72 ;  /* 0x0000004855497220 */ /* 0x000fe20000410000 */
[----:B------:R-:W-:Y:S01]  /*2890*/  F2FP.BF16.F32.PACK_AB R79, R108, R79 ;  /* 0x0000004f6c4f723e */ /* 0x000fe200000010ff */
[-C--:B------:R-:W-:Y:S01]  /*28a0*/  FFMA.FTZ R72, R16, R105.reuse, R114 ;  /* 0x0000006910487223 */ /* 0x080fe20000010072 */
[----:B------:R-:W-:Y:S01]  /*28b0*/  FADD.FTZ R108, R15, -R76 ;  /* 0x8000004c0f6c7221 */ /* 0x000fe20000010000 */
[----:B------:R-:W-:Y:S01]  /*28c0*/  FMUL.FTZ R77, R73, UR14 ;  /* 0x0000000e494d7c20 */ /* 0x000fe20008410000 */
[----:B------:R-:W-:Y:S01]  /*28d0*/  FFMA.FTZ R73, R3, R105, R114 ;  /* 0x0000006903497223 */ /* 0x000fe20000010072 */
[----:B------:R-:W-:Y:S01]  /*28e0*/  FADD.FTZ R76, R13, -R72 ;  /* 0x800000480d4c7221 */ /* 0x000fe20000010000 */
[C---:B------:R-:W-:Y:S01]  /*28f0*/  FMUL.FTZ R108, R85.reuse, R108 ;  /* 0x0000006c556c7220 */ /* 0x040fe20000410000 */
[----:B------:R-:W-:Y:S01]  /*2900*/  LOP3.LUT P0, RZ, R92, 0xff0000, RZ, 0xc0, !PT ;  /* 0x00ff00005cff7812 */ /* 0x000fe2000780c0ff */
[----:B------:R-:W-:Y:S01]  /*2910*/  FADD.FTZ R72, R8, -R73 ;  /* 0x8000004908487221 */ /* 0x000fe20000010000 */
[----:B------:R-:W-:Y:S01]  /*2920*/  LOP3.LUT P1, RZ, R106, 0xff0000, RZ, 0xc0, !PT ;  /* 0x00ff00006aff7812 */ /* 0x000fe2000782c0ff */
[C---:B------:R-:W-:Y:S01]  /*2930*/  FMUL.FTZ R76, R85.reuse, R76 ;  /* 0x0000004c554c7220 */ /* 0x040fe20000410000 */
[----:B------:R-:W-:Y:S01]  /*2940*/  FMUL.FTZ R108, R108, UR14 ;  /* 0x0000000e6c6c7c20 */ /* 0x000fe20008410000 */
[----:B------:R-:W-:Y:S01]  /*2950*/  LOP3.LUT P6, RZ, R92, 0xff000000, RZ, 0xc0, !PT ;  /* 0xff0000005cff7812 */ /* 0x000fe200078cc0ff */
[----:B------:R-:W-:Y:S01]  /*2960*/  FMUL.FTZ R72, R85, R72 ;  /* 0x0000004855487220 */ /* 0x000fe20000410000 */
[----:B------:R-:W-:-:S02]  /*2970*/  LOP3.LUT P5, RZ, R106, 0xff000000, RZ, 0xc0, !PT ;  /* 0xff0000006aff7812 */ /* 0x000fc400078ac0ff */
[----:B------:R-:W-:Y:S01]  /*2980*/  F2FP.BF16.F32.PACK_AB R78, R109, R78 ;  /* 0x0000004e6d4e723e */ /* 0x000fe200000010ff */
[----:B------:R-:W-:Y:S01]  /*2990*/  FMUL.FTZ R109, R76, UR14 ;  /* 0x0000000e4c6d7c20 */ /* 0x000fe20008410000 */
[C---:B------:R-:W-:Y:S02]  /*29a0*/  FSEL R110, R77.reuse, RZ, P0 ;  /* 0x000000ff4d6e7208 */ /* 0x040fe40000000000 */
[----:B------:R-:W-:Y:S01]  /*29b0*/  FSEL R73, R77, RZ, P1 ;  /* 0x000000ff4d497208 */ /* 0x000fe20000800000 */
[----:B------:R-:W-:Y:S01]  /*29c0*/  FMUL.FTZ R77, R72, UR14 ;  /* 0x0000000e484d7c20 */ /* 0x000fe20008410000 */
[----:B------:R-:W-:Y:S02]  /*29d0*/  LOP3.LUT P0, RZ, R92, 0xff00, RZ, 0xc0, !PT ;  /* 0x0000ff005cff7812 */ /* 0x000fe4000780c0ff */
[C---:B------:R-:W-:Y:S02]  /*29e0*/  FSEL R113, R108.reuse, RZ, P6 ;  /* 0x000000ff6c717208 */ /* 0x040fe40003000000 */
[----:B------:R-:W-:-:S02]  /*29f0*/  FSEL R76, R108, RZ, P5 ;  /* 0x000000ff6c4c7208 */ /* 0x000fc40002800000 */
[C---:B------:R-:W-:Y:S02]  /*2a00*/  LOP3.LUT P1, RZ, R106.reuse, 0xff00, RZ, 0xc0, !PT ;  /* 0x0000ff006aff7812 */ /* 0x040fe4000782c0ff */
[----:B------:R-:W-:Y:S02]  /*2a10*/  LOP3.LUT P6, RZ, R106, 0xff, RZ, 0xc0, !PT ;  /* 0x000000ff6aff7812 */ /* 0x000fe400078cc0ff */
[----:B------:R-:W-:Y:S02]  /*2a20*/  LOP3.LUT P5, RZ, R92, 0xff, RZ, 0xc0, !PT ;  /* 0x000000ff5cff7812 */ /* 0x000fe400078ac0ff */
[C---:B------:R-:W-:Y:S02]  /*2a30*/  FSEL R111, R109.reuse, RZ, P0 ;  /* 0x000000ff6d6f7208 */ /* 0x040fe40000000000 */
        /* <DEDUP_REMOVED lines=8> */
.L_x_278:
        /* <DEDUP_REMOVED lines=18> */
[----:B------:R-:W-:-:S02]  /*2be0*/  ISETP.GE.U32.AND P0, PT, R92, RZ, PT ;  /* 0x000000ff5c00720c */ /* 0x000fc40003f06070 */
[----:B------:R-:W-:Y:S01]  /*2bf0*/  F2FP.BF16.F32.PACK_AB R75, R70, R75 ;  /* 0x0000004b464b723e */ /* 0x000fe200000010ff */
[----:B------:R-:W-:Y:S01]  /*2c00*/  FFMA.FTZ R70, R84, R105, R114 ;  /* 0x0000006954467223 */ /* 0x000fe20000010072 */
[----:B------:R-:W-:Y:S02]  /*2c10*/  ISETP.GE.U32.AND.EX P0, PT, R93, 0x1000000, PT, P0 ;  /* 0x010000005d00780c */ /* 0x000fe40003f06100 */
[----:B------:R-:W-:Y:S01]  /*2c20*/  FSEL R79, R72, RZ, P6 ;  /* 0x000000ff484f7208 */ /* 0x000fe20003000000 */
[----:B------:R-:W-:Y:S01]  /*2c30*/  FADD.FTZ R70, R17, -R70 ;  /* 0x8000004611467221 */ /* 0x000fe20000010000 */
[----:B------:R-:W-:Y:S01]  /*2c40*/  FMUL.FTZ R72, R68, UR14 ;  /* 0x0000000e44487c20 */ /* 0x000fe20008410000 */
[----:B------:R-:W-:Y:S02]  /*2c50*/  LOP3.LUT P5, RZ, R93, 0xff, RZ, 0xc0, !PT ;  /* 0x000000ff5dff7812 */ /* 0x000fe400078ac0ff */
[----:B------:R-:W-:Y:S01]  /*2c60*/  FMUL.FTZ R69, R85, R70 ;  /* 0x0000004655457220 */ /* 0x000fe20000410000 */
[----:B------:R-:W-:-:S02]  /*2c70*/  LOP3.LUT P1, RZ, R107, 0xff, RZ, 0xc0, !PT ;  /* 0x000000ff6bff7812 */ /* 0x000fc4000782c0ff */
[----:B------:R-:W-:Y:S02]  /*2c80*/  FSEL R76, R73, RZ, P0 ;  /* 0x000000ff494c7208 */ /* 0x000fe40000000000 */
[C---:B------:R-:W-:Y:S01]  /*2c90*/  F2FP.BF16.F32.PACK_AB R70, R69.reuse, R68 ;  /* 0x000000444546723e */ /* 0x040fe200000010ff */
[----:B------:R-:W-:Y:S01]  /*2ca0*/  FMUL.FTZ R68, R69, UR14 ;  /* 0x0000000e45447c20 */ /* 0x000fe20008410000 */
[----:B------:R-:W-:Y:S01]  /*2cb0*/  LOP3.LUT P6, RZ, R107, 0xff00, RZ, 0xc0, !PT ;  /* 0x0000ff006bff7812 */ /* 0x000fe200078cc0ff */
[-CC-:B------:R-:W-:Y:S01]  /*2cc0*/  FFMA.FTZ R69, R7, R105.reuse, R114.reuse ;  /* 0x0000006907457223 */ /* 0x180fe20000010072 */
[----:B------:R-:W-:Y:S02]  /*2cd0*/  LOP3.LUT P0, RZ, R93, 0xff00, RZ, 0xc0, !PT ;  /* 0x0000ff005dff7812 */ /* 0x000fe4000780c0ff */
[C---:B------:R-:W-:Y:S02]  /*2ce0*/  FSEL R74, R72.reuse, RZ, P1 ;  /* 0x000000ff484a7208 */ /* 0x040fe40000800000 */
[----:B------:R-:W-:Y:S01]  /*2cf0*/  FSEL R78, R72, RZ, P5 ;  /* 0x000000ff484e7208 */ /* 0x000fe20002800000 */
[----:B------:R-:W-:Y:S01]  /*2d00*/  FFMA.FTZ R72, R18, R105, R114 ;  /* 0x0000006912487223 */ /* 0x000fe20000010072 */
[----:B------:R-:W-:-:S02]  /*2d10*/  FSEL R77, R68, RZ, P6 ;  /* 0x000000ff444d7208 */ /* 0x000fc40003000000 */
[----:B------:R-:W-:Y:S01]  /*2d20*/  FSEL R73, R68, RZ, P0 ;  /* 0x000000ff44497208 */ /* 0x000fe20000000000 */
[----:B------:R-:W-:Y:S01]  /*2d30*/  FADD.FTZ R68, R10, -R69 ;  /* 0x800000450a447221 */ /* 0x000fe20000010000 */
[----:B------:R-:W-:Y:S01]  /*2d40*/  FADD.FTZ R72, R15, -R72 ;  /* 0x800000480f487221 */ /* 0x000fe20000010000 */
[-CC-:B------:R-:W-:Y:S01]  /*2d50*/  FFMA.FTZ R69, R3, R105.reuse, R114.reuse ;  /* 0x0000006903457223 */ /* 0x180fe20000010072 */
[----:B------:R-:W-:Y:S01]  /*2d60*/  F2FP.BF16.F32.PACK_AB R78, R73, R78 ;  /* 0x0000004e494e723e */ /* 0x000fe200000010ff */
[C---:B------:R-:W-:Y:S01]  /*2d70*/  FMUL.FTZ R73, R85.reuse, R68 ;  /* 0x0000004455497220 */ /* 0x040fe20000410000 */
[----:B------:R-:W-:Y:S01]  /*2d80*/  FFMA.FTZ R68, R16, R105, R114 ;  /* 0x0000006910447223 */ /* 0x000fe20000010072 */
[----:B0-----:R-:W-:Y:S01]  /*2d90*/  FMUL.FTZ R108, R85, R72 ;  /* 0x00000048556c7220 */ /* 0x001fe20000410000 */
[----:B------:R-:W-:Y:S01]  /*2da0*/  F2FP.BF16.F32.PACK_AB R79, R76, R79 ;  /* 0x0000004f4c4f723e */ /* 0x000fe200000010ff */
[----:B------:R-:W-:Y:S01]  /*2db0*/  FMUL.FTZ R76, R73, UR14 ;  /* 0x0000000e494c7c20 */ /* 0x000fe20008410000 */
[----:B------:R-:W-:Y:S01]  /*2dc0*/  FADD.FTZ R72, R13, -R68 ;  /* 0x800000440d487221 */ /* 0x000fe20000010000 */
[----:B------:R-:W-:Y:S01]  /*2dd0*/  FADD.FTZ R68, R8, -R69 ;  /* 0x8000004508447221 */ /* 0x000fe20000010000 */
[C---:B------:R-:W-:Y:S01]  /*2de0*/  F2FP.BF16.F32.PACK_AB R69, R108.reuse, R73 ;  /* 0x000000496c45723e */ /* 0x040fe200000010ff */
[----:B------:R-:W-:Y:S01]  /*2df0*/  FMUL.FTZ R108, R108, UR14 ;  /* 0x0000000e6c6c7c20 */ /* 0x000fe20008410000 */
[C---:B------:R-:W-:Y:S01]  /*2e00*/  FMUL.FTZ R73, R85.reuse, R72 ;  /* 0x0000004855497220 */ /* 0x040fe20000410000 */
[----:B------:R-:W-:Y:S01]  /*2e10*/  LOP3.LUT P0, RZ, R92, 0xff0000, RZ, 0xc0, !PT ;  /* 0x00ff00005cff7812 */ /* 0x000fe2000780c0ff */
[----:B------:R-:W-:Y:S01]  /*2e20*/  FMUL.FTZ R72, R85, R68 ;  /* 0x0000004455487220 */ /* 0x000fe20000410000 */
[----:B------:R-:W-:-:S02]  /*2e30*/  LOP3.LUT P1, RZ, R106, 0xff0000, RZ, 0xc0, !PT ;  /* 0x00ff00006aff7812 */ /* 0x000fc4000782c0ff */
[----:B------:R-:W-:Y:S02]  /*2e40*/  LOP3.LUT P6, RZ, R92, 0xff000000, RZ, 0xc0, !PT ;  /* 0xff0000005cff7812 */ /* 0x000fe400078cc0ff */
[----:B------:R-:W-:Y:S02]  /*2e50*/  LOP3.LUT P5, RZ, R106, 0xff000000, RZ, 0xc0, !PT ;  /* 0xff0000006aff7812 */ /* 0x000fe400078ac0ff */
[----:B------:R-:W-:Y:S02]  /*2e60*/  F2FP.BF16.F32.PACK_AB R74, R77, R74 ;  /* 0x0000004a4d4a723e */ /* 0x000fe400000010ff */
[C---:B------:R-:W-:Y:S02]  /*2e70*/  FSEL R77, R76.reuse, RZ, P0 ;  /* 0x000000ff4c4d7208 */ /* 0x040fe40000000000 */
[----:B------:R-:W-:Y:S01]  /*2e80*/  FSEL R110, R76, RZ, P1 ;  /* 0x000000ff4c6e7208 */ /* 0x000fe20000800000 */
[C---:B------:R-:W-:Y:S01]  /*2e90*/  FMUL.FTZ R76, R73.reuse, UR14 ;  /* 0x0000000e494c7c20 */ /* 0x040fe20008410000 */
        /* <DEDUP_REMOVED lines=8> */
[----:B------:R-:W-:-:S02]  /*2f20*/  FSEL R109, R76, RZ, P0 ;  /* 0x000000ff4c6d7208 */ /* 0x000fc40000000000 */
        /* <DEDUP_REMOVED lines=8> */
.L_x_277:
[----:B------:R-:W-:-:S04]  /*2fb0*/  UISETP.NE.U32.AND UP0, UPT, UR4, URZ, UPT ;  /* 0x000000ff0400728c */ /* 0x000fc8000bf05070 */
[----:B------:R-:W-:-:S09]  /*2fc0*/  UISETP.NE.AND.EX UP0, UPT, UR5, URZ, UPT, UP0 ;  /* 0x000000ff0500728c */ /* 0x000fd2000bf05300 */
[----:B------:R-:W-:Y:S05]  /*2fd0*/  BRA.U UP0, `(.L_x_279) ;  /* 0x00000005005c7547 */ /* 0x000fea000b800000 */
[----:B------:R-:W-:Y:S01]  /*2fe0*/  PRMT R72, R23, 0x7632, R72 ;  /* 0x0000763217487816 */ /* 0x000fe20000000048 */
[-CC-:B------:R-:W-:Y:S01]  /*2ff0*/  FFMA.FTZ R73, R9, R105.reuse, R114.reuse ;  /* 0x0000006909497223 */ /* 0x180fe20000010072 */
[-CC-:B------:R-:W-:Y:S01]  /*3000*/  FFMA.FTZ R77, R11, R105.reuse, R114.reuse ;  /* 0x000000690b4d7223 */ /* 0x180fe20000010072 */
[-C--:B------:R-:W-:Y:S01]  /*3010*/  FFMA.FTZ R110, R86, R105.reuse, R114 ;  /* 0x00000069566e7223 */ /* 0x080fe20000010072 */
[----:B------:R-:W-:Y:S01]  /*3020*/  PRMT R74, R22, 0x7632, R74 ;  /* 0x00007632164a7816 */ /* 0x000fe2000000004a */
[-C--:B------:R-:W-:Y:S01]  /*3030*/  FFMA.FTZ R76, R84, R105.reuse, R114 ;  /* 0x00000069544c7223 */ /* 0x080fe20000010072 */
[----:B------:R-:W-:Y:S01]  /*3040*/  SHF.L.U32 R75, R22, 0x10, RZ ;  /* 0x00000010164b7819 */ /* 0x000fe200000006ff */
[----:B------:R-:W-:Y:S02]  /*3050*/  IMAD.U32 R79, R72, 0x10000, RZ ;  /* 0x00010000484f7824 */ /* 0x000fe400078e00ff */
[----:B------:R-:W-:Y:S01]  /*3060*/  FADD.FTZ R72, R12, -R73 ;  /* 0x800000490c487221 */ /* 0x000fe20000010000 */
[----:B------:R-:W-:Y:S01]  /*3070*/  FADD.FTZ R78, R14, -R77 ;  /* 0x8000004d0e4e7221 */ /* 0x000fe20000010000 */
[----:B------:R-:W-:Y:S01]  /*3080*/  FADD.FTZ R110, R19, -R110 ;  /* 0x8000006e136e7221 */ /* 0x000fe20000010000 */
[----:B0-----:R-:W-:Y:S01]  /*3090*/  IMAD.U32 R108, R23, 0x10000, RZ ;  /* 0x00010000176c7824 */ /* 0x001fe200078e00ff */
[----:B------:R-:W-:Y:S01]  /*30a0*/  SHF.L.U32 R77, R74, 0x10, RZ ;  /* 0x000000104a4d7819 */ /* 0x000fe200000006ff */
[----:B------:R-:W-:Y:S01]  /*30b0*/  FADD.FTZ R76, R17, -R76 ;  /* 0x8000004c114c7221 */ /* 0x000fe20000010000 */
[C---:B-----5:R-:W-:Y:S01]  /*30c0*/  FFMA.FTZ R75, R85.reuse, R72, R75 ;  /* 0x00000048554b7223 */ /* 0x060fe2000001004b */
[----:B------:R-:W-:Y:S01]  /*30d0*/  FFMA.FTZ R74, R85, R110, R79 ;  /* 0x0000006e554a7223 */ /* 0x000fe2000001004f */
[-C--:B------:R-:W-:Y:S01]  /*30e0*/  FFMA.FTZ R109, R7, R105.reuse, R114 ;  /* 0x00000069076d7223 */ /* 0x080fe20000010072 */
[----:B------:R-:W-:Y:S01]  /*30f0*/  PRMT R72, R21, 0x7632, R72 ;  /* 0x0000763215487816 */ /* 0x000fe20000000048 */
[C---:B------:R-:W-:Y:S01]  /*3100*/  FFMA.FTZ R73, R85.reuse, R78, R108 ;  /* 0x0000004e55497223 */ /* 0x040fe2000001006c */
[-CC-:B------:R-:W-:Y:S01]  /*3110*/  FFMA.FTZ R116, R18, R105.reuse, R114.reuse ;  /* 0x0000006912747223 */ /* 0x180fe20000010072 */
[----:B------:R-:W-:Y:S01]  /*3120*/  ISETP.GE.U32.AND P0, PT, R92, RZ, PT ;  /* 0x000000ff5c00720c */ /* 0x000fe20003f06070 */
[----:B------:R-:W-:Y:S01]  /*3130*/  FFMA.FTZ R78, R85, R76, R77 ;  /* 0x0000004c554e7223 */ /* 0x000fe2000001004d */
[----:B------:R-:W-:Y:S01]  /*3140*/  ISETP.GE.U32.AND P1, PT, R106, RZ, PT ;  /* 0x000000ff6a00720c */ /* 0x000fe20003f26070 */
[----:B------:R-:W-:Y:S01]  /*3150*/  FFMA.FTZ R77, R3, R105, R114 ;  /* 0x00000069034d7223 */ /* 0x000fe20000010072 */
[----:B------:R-:W-:Y:S01]  /*3160*/  PRMT R76, R20, 0x7632, R76 ;  /* 0x00007632144c7816 */ /* 0x000fe2000000004c */
[----:B------:R-:W-:-:S02]  /*3170*/  IMAD.U32 R112, R21, 0x10000, RZ ;  /* 0x0001000015707824 */ /* 0x000fc400078e00ff */
[----:B------:R-:W-:Y:S01]  /*3180*/  FADD.FTZ R110, R10, -R109 ;  /* 0x8000006d0a6e7221 */ /* 0x000fe20000010000 */
[----:B------:R-:W-:Y:S01]  /*3190*/  FMUL.FTZ R74, R74, UR14 ;  /* 0x0000000e4a4a7c20 */ /* 0x000fe20008410000 */
[----:B------:R-:W-:Y:S01]  /*31a0*/  FADD.FTZ R116, R15, -R116 ;  /* 0x800000740f747221 */ /* 0x000fe20000010000 */
[----:B------:R-:W-:Y:S02]  /*31b0*/  IMAD.U32 R111, R72, 0x10000, RZ ;  /* 0x00010000486f7824 */ /* 0x000fe400078e00ff */
[----:B------:R-:W-:Y:S01]  /*31c0*/  FMUL.FTZ R73, R73, UR14 ;  /* 0x0000000e49497c20 */ /* 0x000fe20008410000 */
[C---:B------:R-:W-:Y:S01]  /*31d0*/  ISETP.GE.U32.AND.EX P0, PT, R93.reuse, 0x1000000, PT, P0 ;  /* 0x010000005d00780c */ /* 0x040fe20003f06100 */
[----:B------:R-:W-:Y:S01]  /*31e0*/  FFMA.FTZ R108, R16, R105, R114 ;  /* 0x00000069106c7223 */ /* 0x000fe20000010072 */
[----:B------:R-:W-:Y:S01]  /*31f0*/  SHF.L.U32 R79, R20, 0x10, RZ ;  /* 0x00000010144f7819 */ /* 0x000fe200000006ff */
[----:B------:R-:W-:Y:S01]  /*3200*/  FADD.FTZ R72, R8, -R77 ;  /* 0x8000004d08487221 */ /* 0x000fe20000010000 */
[----:B------:R-:W-:Y:S01]  /*3210*/  LOP3.LUT P5, RZ, R93, 0xff0000, RZ, 0xc0, !PT ;  /* 0x00ff00005dff7812 */ /* 0x000fe200078ac0ff */
[----:B------:R-:W-:Y:S01]  /*3220*/  FFMA.FTZ R77, R85, R116, R111 ;  /* 0x00000074554d7223 */ /* 0x000fe2000001006f */
[----:B------:R-:W-:Y:S01]  /*3230*/  ISETP.GE.U32.AND.EX P1, PT, R107, 0x1000000, PT, P1 ;  /* 0x010000006b00780c */ /* 0x000fe20003f26110 */
[----:B------:R-:W-:Y:S01]  /*3240*/  FADD.FTZ R108, R13, -R108 ;  /* 0x8000006c0d6c7221 */ /* 0x000fe20000010000 */
[----:B------:R-:W-:Y:S01]  /*3250*/  SHF.L.U32 R109, R76, 0x10, RZ ;  /* 0x000000104c6d7819 */ /* 0x000fe200000006ff */
[----:B------:R-:W-:Y:S01]  /*3260*/  FFMA.FTZ R76, R85, R110, R112 ;  /* 0x0000006e554c7223 */ /* 0x000fe20000010070 */
[----:B------:R-:W-:Y:S01]  /*3270*/  LOP3.LUT P6, RZ, R107, 0xff0000, RZ, 0xc0, !PT ;  /* 0x00ff00006bff7812 */ /* 0x000fe200078cc0ff */
[----:B------:R-:W-:Y:S01]  /*3280*/  FMUL.FTZ R110, R78, UR14 ;  /* 0x0000000e4e6e7c20 */ /* 0x000fe20008410000 */
[C---:B------:R-:W-:Y:S01]  /*3290*/  FSEL R112, R74.reuse, RZ, P0 ;  /* 0x000000ff4a707208 */ /* 0x040fe20000000000 */
[----:B------:R-:W-:Y:S01]  /*32a0*/  FMUL.FTZ R75, R75, UR14 ;  /* 0x0000000e4b4b7c20 */ /* 0x000fe20008410000 */
[----:B------:R-:W-:Y:S01]  /*32b0*/  FSEL R111, R73, RZ, P5 ;  /* 0x000000ff496f7208 */ /* 0x000fe20002800000 */
[----:B------:R-:W-:Y:S01]  /*32c0*/  FFMA.FTZ R72, R85, R72, R79 ;  /* 0x0000004855487223 */ /* 0x000fe2000001004f */
[----:B------:R-:W-:Y:S01]  /*32d0*/  LOP3.LUT P0, RZ, R107, 0xff00, RZ, 0xc0, !PT ;  /* 0x0000ff006bff7812 */ /* 0x000fe2000780c0ff */
[----:B------:R-:W-:Y:S01]  /*32e0*/  FFMA.FTZ R108, R85, R108, R109 ;  /* 0x0000006c556c7223 */ /* 0x000fe2000001006d */
[----:B------:R-:W-:Y:S01]  /*32f0*/  FSEL R78, R74, RZ, P1 ;  /* 0x000000ff4a4e7208 */ /* 0x000fe20000800000 */
[----:B------:R-:W-:Y:S01]  /*3300*/  FMUL.FTZ R76, R76, UR14 ;  /* 0x0000000e4c4c7c20 */ /* 0x000fe20008410000 */
[C---:B------:R-:W-:Y:S01]  /*3310*/  LOP3.LUT P5, RZ, R93.reuse, 0xff, RZ, 0xc0, !PT ;  /* 0x000000ff5dff7812 */ /* 0x040fe200078ac0ff */
[----:B------:R-:W-:Y:S01]  /*3320*/  FMUL.FTZ R108, R108, UR14 ;  /* 0x0000000e6c6c7c20 */ /* 0x000fe20008410000 */
[----:B------:R-:W-:-:S02]  /*3330*/  LOP3.LUT P1, RZ, R93, 0xff00, RZ, 0xc0, !PT ;  /* 0x0000ff005dff7812 */ /* 0x000fc4000782c0ff */
[----:B------:R-:W-:Y:S02]  /*3340*/  FSEL R79, R73, RZ, P6 ;  /* 0x000000ff494f7208 */ /* 0x000fe40003000000 */
[----:B------:R-:W-:Y:S02]  /*3350*/  LOP3.LUT P6, RZ, R107, 0xff, RZ, 0xc0, !PT ;  /* 0x000000ff6bff7812 */ /* 0x000fe400078cc0ff */
[C---:B------:R-:W-:Y:S02]  /*3360*/  FSEL R73, R110.reuse, RZ, P0 ;  /* 0x000000ff6e497208 */ /* 0x040fe40000000000 */
[C---:B------:R-:W-:Y:S02]  /*3370*/  FSEL R109, R75.reuse, RZ, P5 ;  /* 0x000000ff4b6d7208 */ /* 0x040fe40002800000 */
[----:B------:R-:W-:Y:S02]  /*3380*/  FSEL R110, R110, RZ, P1 ;  /* 0x000000ff6e6e7208 */ /* 0x000fe40000800000 */
[----:B------:R-:W-:-:S02]  /*3390*/  FSEL R74, R75, RZ, P6 ;  /* 0x000000ff4b4a7208 */ /* 0x000fc40003000000 */
[----:B------:R-:W-:Y:S02]  /*33a0*/  F2FP.BF16.F32.PACK_AB R75, R78, R79 ;  /* 0x0000004f4e4b723e */ /* 0x000fe400000010ff */
[----:B------:R-:W-:Y:S01]  /*33b0*/  F2FP.BF16.F32.PACK_AB R78, R110, R109 ;  /* 0x0000006d6e4e723e */ /* 0x000fe200000010ff */
[----:B------:R-:W-:Y:S01]  /*33c0*/  FMUL.FTZ R109, R77, UR14 ;  /* 0x0000000e4d6d7c20 */ /* 0x000fe20008410000 */
[----:B------:R-:W-:Y:S01]  /*33d0*/  LOP3.LUT P0, RZ, R92, 0xff0000, RZ, 0xc0, !PT ;  /* 0x00ff00005cff7812 */ /* 0x000fe2000780c0ff */
[----:B------:R-:W-:Y:S01]  /*33e0*/  FMUL.FTZ R77, R72, UR14 ;  /* 0x0000000e484d7c20 */ /* 0x000fe20008410000 */
[----:B------:R-:W-:Y:S02]  /*33f0*/  LOP3.LUT P1, RZ, R106, 0xff0000, RZ, 0xc0, !PT ;  /* 0x00ff00006aff7812 */ /* 0x000fe4000782c0ff */
[----:B------:R-:W-:Y:S02]  /*3400*/  LOP3.LUT P6, RZ, R92, 0xff000000, RZ, 0xc0, !PT ;  /* 0xff0000005cff7812 */ /* 0x000fe400078cc0ff */
[----:B------:R-:W-:-:S02]  /*3410*/  LOP3.LUT P5, RZ, R106, 0xff000000, RZ, 0xc0, !PT ;  /* 0xff0000006aff7812 */ /* 0x000fc400078ac0ff */
[----:B------:R-:W-:Y:S02]  /*3420*/  F2FP.BF16.F32.PACK_AB R74, R73, R74 ;  /* 0x0000004a494a723e */ /* 0x000fe400000010ff */
[C---:B------:R-:W-:Y:S02]  /*3430*/  FSEL R110, R76.reuse, RZ, P0 ;  /* 0x000000ff4c6e7208 */ /* 0x040fe40000000000 */
[----:B------:R-:W-:Y:S02]  /*3440*/  FSEL R73, R76, RZ, P1 ;  /* 0x000000ff4c497208 */ /* 0x000fe40000800000 */
[----:B------:R-:W-:Y:S02]  /*3450*/  LOP3.LUT P0, RZ, R92, 0xff00, RZ, 0xc0, !PT ;  /* 0x0000ff005cff7812 */ /* 0x000fe4000780c0ff */
[----:B------:R-:W-:Y:S02]  /*3460*/  LOP3.LUT P1, RZ, R106, 0xff00, RZ, 0xc0, !PT ;  /* 0x0000ff006aff7812 */ /* 0x000fe4000782c0ff */
[----:B------:R-:W-:-:S02]  /*3470*/  FSEL R113, R109, RZ, P6 ;  /* 0x000000ff6d717208 */ /* 0x000fc40003000000 */
[----:B------:R-:W-:Y:S02]  /*3480*/  FSEL R76, R109, RZ, P5 ;  /* 0x000000ff6d4c7208 */ /* 0x000fe40002800000 */
[----:B------:R-:W-:Y:S02]  /*3490*/  LOP3.LUT P6, RZ, R106, 0xff, RZ, 0xc0, !PT ;  /* 0x000000ff6aff7812 */ /* 0x000fe400078cc0ff */
[----:B------:R-:W-:Y:S02]  /*34a0*/  LOP3.LUT P5, RZ, R92, 0xff, RZ, 0xc0, !PT ;  /* 0x000000ff5cff7812 */ /* 0x000fe400078ac0ff */
[----:B------:R-:W-:Y:S02]  /*34b0*/  F2FP.BF16.F32.PACK_AB R79, R112, R111 ;  /* 0x0000006f704f723e */ /* 0x000fe400000010ff */
        /* <DEDUP_REMOVED lines=9> */
.L_x_279:
[-C--:B------:R-:W-:Y:S01]  /*3550*/  FFMA.FTZ R73, R11, R105.reuse, R114 ;  /* 0x000000690b497223 */ /* 0x080fe20000010072 */
[----:B------:R-:W-:Y:S01]  /*3560*/  PRMT R70, R23, 0x7632, R70 ;  /* 0x0000763217467816 */ /* 0x000fe20000000046 */
[-C--:B------:R-:W-:Y:S01]  /*3570*/  FFMA.FTZ R78, R86, R105.reuse, R114 ;  /* 0x00000069564e7223 */ /* 0x080fe20000010072 */
[----:B------:R-:W-:Y:S01]  /*3580*/  PRMT R68, R22, 0x7632, R68 ;  /* 0x0000763216447816 */ /* 0x000fe20000000044 */
[-C--:B------:R-:W-:Y:S01]  /*3590*/  FFMA.FTZ R72, R84, R105.reuse, R114 ;  /* 0x0000006954487223 */ /* 0x080fe20000010072 */
[----:B------:R-:W-:Y:S01]  /*35a0*/  FADD.FTZ R74, R14, -R73 ;  /* 0x800000490e4a7221 */ /* 0x000fe20000010000 */
[----:B------:R-:W-:Y:S01]  /*35b0*/  FADD.FTZ R78, R19, -R78 ;  /* 0x8000004e134e7221 */ /* 0x000fe20000010000 */
[----:B------:R-:W-:Y:S01]  /*35c0*/  IMAD.U32 R73, R70, 0x10000, RZ ;  /* 0x0001000046497824 */ /* 0x000fe200078e00ff */
[----:B------:R-:W-:Y:S01]  /*35d0*/  SHF.L.U32 R75, R68, 0x10, RZ ;  /* 0x00000010444b7819 */ /* 0x000fe200000006ff */
[----:B------:R-:W-:Y:S02]  /*35e0*/  IMAD.U32 R76, R23, 0x10000, RZ ;  /* 0x00010000174c7824 */ /* 0x000fe400078e00ff */
[----:B------:R-:W-:Y:S01]  /*35f0*/  FADD.FTZ R72, R17, -R72 ;  /* 0x8000004811487221 */ /* 0x000fe20000010000 */
[-CC-:B------:R-:W-:Y:S01]  /*3600*/  FFMA.FTZ R69, R9, R105.reuse, R114.reuse ;  /* 0x0000006909457223 */ /* 0x180fe20000010072 */
[----:B-----5:R-:W-:Y:S01]  /*3610*/  FFMA.FTZ R110, R85, R78, R73 ;  /* 0x0000004e556e7223 */ /* 0x020fe20000010049 */
[-C--:B------:R-:W-:Y:S01]  /*3620*/  FFMA.FTZ R73, R7, R105.reuse, R114 ;  /* 0x0000006907497223 */ /* 0x080fe20000010072 */
[----:B------:R-:W-:Y:S01]  /*3630*/  SHF.L.U32 R71, R22, 0x10, RZ ;  /* 0x0000001016477819 */ /* 0x000fe200000006ff */
[C---:B------:R-:W-:Y:S01]  /*3640*/  FFMA.FTZ R79, R85.reuse, R74, R76 ;  /* 0x0000004a554f7223 */ /* 0x040fe2000001004c */
[----:B------:R-:W-:Y:S01]  /*3650*/  FFMA.FTZ R75, R85, R72, R75 ;  /* 0x00000048554b7223 */ /* 0x000fe2000001004b */
[----:B------:R-:W-:Y:S01]  /*3660*/  PRMT R68, R20, 0x7632, R68 ;  /* 0x0000763214447816 */ /* 0x000fe20000000044 */
[----:B------:R-:W-:Y:S01]  /*3670*/  FADD.FTZ R70, R12, -R69 ;  /* 0x800000450c467221 */ /* 0x000fe20000010000 */
[----:B------:R-:W-:Y:S01]  /*3680*/  PRMT R72, R21, 0x7632, R72 ;  /* 0x0000763215487816 */ /* 0x000fe20000000048 */
[-CC-:B------:R-:W-:Y:S01]  /*3690*/  FFMA.FTZ R74, R16, R105.reuse, R114.reuse ;  /* 0x00000069104a7223 */ /* 0x180fe20000010072 */
[----:B------:R-:W-:Y:S01]  /*36a0*/  FFMA.FTZ R69, R3, R105, R114 ;  /* 0x0000006903457223 */ /* 0x000fe20000010072 */
[----:B------:R-:W-:Y:S01]  /*36b0*/  FADD.FTZ R76, R10, -R73 ;  /* 0x800000490a4c7221 */ /* 0x000fe20000010000 */
[----:B------:R-:W-:Y:S01]  /*36c0*/  SHF.L.U32 R73, R68, 0x10, RZ ;  /* 0x0000001044497819 */ /* 0x000fe200000006ff */
[----:B------:R-:W-:Y:S01]  /*36d0*/  FFMA.FTZ R70, R85, R70, R71 ;  /* 0x0000004655467223 */ /* 0x000fe20000010047 */
[----:B------:R-:W-:Y:S01]  /*36e0*/  FADD.FTZ R74, R13, -R74 ;  /* 0x8000004a0d4a7221 */ /* 0x000fe20000010000 */
[----:B------:R-:W-:Y:S01]  /*36f0*/  SHF.L.U32 R71, R20, 0x10, RZ ;  /* 0x0000001014477819 */ /* 0x000fe200000006ff */
[----:B------:R-:W-:-:S02]  /*3700*/  IMAD.U32 R77, R72, 0x10000, RZ ;  /* 0x00010000484d7824 */ /* 0x000fc400078e00ff */
[----:B------:R-:W-:Y:S01]  /*3710*/  FADD.FTZ R72, R8, -R69 ;  /* 0x8000004508487221 */ /* 0x000fe20000010000 */
[----:B0-----:R-:W-:Y:S01]  /*3720*/  FFMA.FTZ R108, R18, R105, R114 ;  /* 0x00000069126c7223 */ /* 0x001fe20000010072 */
[----:B------:R-:W-:Y:S01]  /*3730*/  FFMA.FTZ R73, R85, R74, R73 ;  /* 0x0000004a55497223 */ /* 0x000fe20000010049 */
[----:B------:R-:W-:Y:S01]  /*3740*/  IMAD.U32 R78, R21, 0x10000, RZ ;  /* 0x00010000154e7824 */ /* 0x000fe200078e00ff */
[----:B------:R-:W-:Y:S01]  /*3750*/  ISETP.GE.U32.AND P1, PT, R92, RZ, PT ;  /* 0x000000ff5c00720c */ /* 0x000fe20003f26070 */
[----:B------:R-:W-:Y:S01]  /*3760*/  FMUL.FTZ R74, R79, UR14 ;  /* 0x0000000e4f4a7c20 */ /* 0x000fe20008410000 */
[----:B------:R-:W-:Y:S01]  /*3770*/  ISETP.GE.U32.AND P0, PT, R106, RZ, PT ;  /* 0x000000ff6a00720c */ /* 0x000fe20003f06070 */
[----:B------:R-:W-:Y:S01]  /*3780*/  FFMA.FTZ R72, R85, R72, R71 ;  /* 0x0000004855487223 */ /* 0x000fe20000010047 */
[----:B------:R-:W-:Y:S01]  /*3790*/  LOP3.LUT P5, RZ, R93, 0xff0000, RZ, 0xc0, !PT ;  /* 0x00ff00005dff7812 */ /* 0x000fe200078ac0ff */
[----:B------:R-:W-:Y:S01]  /*37a0*/  FADD.FTZ R108, R15, -R108 ;  /* 0x8000006c0f6c7221 */ /* 0x000fe20000010000 */
[----:B------:R-:W-:Y:S01]  /*37b0*/  LOP3.LUT P6, RZ, R107, 0xff0000, RZ, 0xc0, !PT ;  /* 0x00ff00006bff7812 */ /* 0x000fe200078cc0ff */
[----:B------:R-:W-:Y:S01]  /*37c0*/  FFMA.FTZ R69, R85, R76, R78 ;  /* 0x0000004c55457223 */ /* 0x000fe2000001004e */
[C---:B------:R-:W-:Y:S01]  /*37d0*/  F2FP.BF16.F32.PACK_AB R71, R110.reuse, R79 ;  /* 0x0000004f6e47723e */ /* 0x040fe200000010ff */
[----:B------:R-:W-:Y:S01]  /*37e0*/  FMUL.FTZ R110, R110, UR14 ;  /* 0x0000000e6e6e7c20 */ /* 0x000fe20008410000 */
[----:B------:R-:W-:Y:S01]  /*37f0*/  ISETP.GE.U32.AND.EX P1, PT, R93, 0x1000000, PT, P1 ;  /* 0x010000005d00780c */ /* 0x000fe20003f26110 */
[----:B------:R-:W-:Y:S01]  /*3800*/  FFMA.FTZ R68, R85, R108, R77 ;  /* 0x0000006c55447223 */ /* 0x000fe2000001004d */
[----:B------:R-:W-:-:S02]  /*3810*/  ISETP.GE.U32.AND.EX P0, PT, R107, 0x1000000, PT, P0 ;  /* 0x010000006b00780c */ /* 0x000fc40003f06100 */
[C---:B------:R-:W-:Y:S02]  /*3820*/  FSEL R79, R74.reuse, RZ, P5 ;  /* 0x000000ff4a4f7208 */ /* 0x040fe40002800000 */
[----:B------:R-:W-:Y:S01]  /*3830*/  FSEL R76, R74, RZ, P6 ;  /* 0x000000ff4a4c7208 */ /* 0x000fe20003000000 */
[----:B------:R-:W-:Y:S01]  /*3840*/  FMUL.FTZ R74, R70, UR14 ;  /* 0x0000000e464a7c20 */ /* 0x000fe20008410000 */
[C---:B------:R-:W-:Y:S01]  /*3850*/  F2FP.BF16.F32.PACK_AB R70, R75.reuse, R70 ;  /* 0x000000464b46723e */ /* 0x040fe200000010ff */
[----:B------:R-:W-:Y:S01]  /*3860*/  FMUL.FTZ R75, R75, UR14 ;  /* 0x0000000e4b4b7c20 */ /* 0x000fe20008410000 */
[C---:B------:R-:W-:Y:S02]  /*3870*/  FSEL R108, R110.reuse, RZ, P1 ;  /* 0x000000ff6e6c7208 */ /* 0x040fe40000800000 */
[----:B------:R-:W-:Y:S02]  /*3880*/  FSEL R111, R110, RZ, P0 ;  /* 0x000000ff6e6f7208 */ /* 0x000fe40000000000 */
[----:B------:R-:W-:-:S02]  /*3890*/  LOP3.LUT P1, RZ, R107, 0xff00, RZ, 0xc0, !PT ;  /* 0x0000ff006bff7812 */ /* 0x000fc4000782c0ff */
[C---:B------:R-:W-:Y:S02]  /*38a0*/  LOP3.LUT P0, RZ, R93.reuse, 0xff00, RZ, 0xc0, !PT ;  /* 0x0000ff005dff7812 */ /* 0x040fe4000780c0ff */
[----:B------:R-:W-:Y:S02]  /*38b0*/  LOP3.LUT P5, RZ, R93, 0xff, RZ, 0xc0, !PT ;  /* 0x000000ff5dff7812 */ /* 0x000fe400078ac0ff */
[----:B------:R-:W-:Y:S02]  /*38c0*/  LOP3.LUT P6, RZ, R107, 0xff, RZ, 0xc0, !PT ;  /* 0x000000ff6bff7812 */ /* 0x000fe400078cc0ff */
[C---:B------:R-:W-:Y:S02]  /*38d0*/  FSEL R109, R75.reuse, RZ, P1 ;  /* 0x000000ff4b6d7208 */ /* 0x040fe40000800000 */
[----:B------:R-:W-:Y:S02]  /*38e0*/  FSEL R77, R75, RZ, P0 ;  /* 0x000000ff4b4d7208 */ /* 0x000fe40000000000 */
[----:B------:R-:W-:Y:S01]  /*38f0*/  F2FP.BF16.F32.PACK_AB R75, R111, R76 ;  /* 0x0000004c6f4b723e */ /* 0x000fe200000010ff */
[----:B------:R-:W-:Y:S01]  /*3900*/  FMUL.FTZ R76, R69, UR14 ;  /* 0x0000000e454c7c20 */ /* 0x000fe20008410000 */
[----:B------:R-:W-:-:S02]  /*3910*/  FSEL R78, R74, RZ, P5 ;  /* 0x000000ff4a4e7208 */ /* 0x000fc40002800000 */
[----:B------:R-:W-:Y:S01]  /*3920*/  F2FP.BF16.F32.PACK_AB R79, R108, R79 ;  /* 0x0000004f6c4f723e */ /* 0x000fe200000010ff */
[----:B------:R-:W-:Y:S01]  /*3930*/  FMUL.FTZ R108, R68, UR14 ;  /* 0x0000000e446c7c20 */ /* 0x000fe20008410000 */
[----:B------:R-:W-:Y:S02]  /*3940*/  LOP3.LUT P0, RZ, R92, 0xff0000, RZ, 0xc0, !PT ;  /* 0x00ff00005cff7812 */ /* 0x000fe4000780c0ff */
[----:B------:R-:W-:Y:S02]  /*3950*/  LOP3.LUT P1, RZ, R106, 0xff0000, RZ, 0xc0, !PT ;  /* 0x00ff00006aff7812 */ /* 0x000fe4000782c0ff */
[----:B------:R-:W-:Y:S02]  /*3960*/  FSEL R74, R74, RZ, P6 ;  /* 0x000000ff4a4a7208 */ /* 0x000fe40003000000 */
[----:B------:R-:W-:Y:S02]  /*3970*/  LOP3.LUT P6, RZ, R92, 0xff000000, RZ, 0xc0, !PT ;  /* 0xff0000005cff7812 */ /* 0x000fe400078cc0ff */
[----:B------:R-:W-:-:S02]  /*3980*/  LOP3.LUT P5, RZ, R106, 0xff000000, RZ, 0xc0, !PT ;  /* 0xff0000006aff7812 */ /* 0x000fc400078ac0ff */
        /* <DEDUP_REMOVED lines=22> */
.L_x_275:
        /* <DEDUP_REMOVED lines=14> */
.L_x_271:
[----:B------:R-:W-:Y:S05]  /*3bd0*/  BSYNC.RECONVERGENT B1 ;  /* 0x0000000000017941 */ /* 0x000fea0003800200 */
.L_x_270:
        /* <DEDUP_REMOVED lines=12> */
[----:B-1----:R-:W-:Y:S01]  /*3ca0*/  PRMT R68, R67, 0x7632, R68 ;  /* 0x0000763243447816 */ /* 0x002fe20000000044 */
[-CC-:B------:R-:W-:Y:S01]  /*3cb0*/  FFMA.FTZ R70, R104, R105.reuse, R114.reuse ;  /* 0x0000006968467223 */ /* 0x180fe20000010072 */
[-CC-:B------:R-:W-:Y:S01]  /*3cc0*/  FFMA.FTZ R71, R95, R105.reuse, R114.reuse ;  /* 0x000000695f477223 */ /* 0x180fe20000010072 */
[----:B------:R-:W-:Y:S01]  /*3cd0*/  SHF.L.U32 R75, R67, 0x10, RZ ;  /* 0x00000010434b7819 */ /* 0x000fe200000006ff */
[-C--:B------:R-:W-:Y:S01]  /*3ce0*/  FFMA.FTZ R74, R102, R105.reuse, R114 ;  /* 0x00000069664a7223 */ /* 0x080fe20000010072 */
[----:B------:R-:W-:Y:S02]  /*3cf0*/  IMAD.U32 R72, R68, 0x10000, RZ ;  /* 0x0001000044487824 */ /* 0x000fe400078e00ff */
[----:B------:R-:W-:Y:S01]  /*3d00*/  FADD.FTZ R68, R103, -R70 ;  /* 0x8000004667447221 */ /* 0x000fe20000010000 */
[----:B------:R-:W-:Y:S01]  /*3d10*/  FADD.FTZ R70, R96, -R71 ;  /* 0x8000004760467221 */ /* 0x000fe20000010000 */
[-C--:B------:R-:W-:Y:S01]  /*3d20*/  FFMA.FTZ R77, R87, R105.reuse, R114 ;  /* 0x00000069574d7223 */ /* 0x080fe20000010072 */
[C---:B------:R-:W-:Y:S01]  /*3d30*/  SHF.L.U32 R78, R66.reuse, 0x10, RZ ;  /* 0x00000010424e7819 */ /* 0x040fe200000006ff */
[C---:B-----5:R-:W-:Y:S01]  /*3d40*/  FFMA.FTZ R68, R85.reuse, R68, R72 ;  /* 0x0000004455447223 */ /* 0x060fe20000010048 */
[----:B------:R-:W-:Y:S01]  /*3d50*/  FFMA.FTZ R71, R85, R70, R75 ;  /* 0x0000004655477223 */ /* 0x000fe2000001004b */
[----:B0-----:R-:W-:Y:S01]  /*3d60*/  FADD.FTZ R108, R101, -R74 ;  /* 0x8000004a656c7221 */ /* 0x001fe20000010000 */
[----:B------:R-:W-:Y:S01]  /*3d70*/  PRMT R72, R66, 0x7632, R72 ;  /* 0x0000763242487816 */ /* 0x000fe20000000048 */
[----:B------:R-:W-:Y:S01]  /*3d80*/  FADD.FTZ R70, R94, -R77 ;  /* 0x8000004d5e467221 */ /* 0x000fe20000010000 */
[----:B------:R-:W-:Y:S01]  /*3d90*/  PRMT R74, R65, 0x7632, R74 ;  /* 0x00007632414a7816 */ /* 0x000fe2000000004a */
[----:B------:R-:W-:Y:S01]  /*3da0*/  FFMA.FTZ R69, R83, R105, R114 ;  /* 0x0000006953457223 */ /* 0x000fe20000010072 */
[----:B------:R-:W-:Y:S01]  /*3db0*/  SHF.L.U32 R77, R72, 0x10, RZ ;  /* 0x00000010484d7819 */ /* 0x000fe200000006ff */
[----:B------:R-:W-:Y:S01]  /*3dc0*/  FFMA.FTZ R70, R85, R70, R78 ;  /* 0x0000004655467223 */ /* 0x000fe2000001004e */
[----:B------:R-:W-:-:S02]  /*3dd0*/  IMAD.U32 R75, R65, 0x10000, RZ ;  /* 0x00010000414b7824 */ /* 0x000fc400078e00ff */
[----:B------:R-:W-:Y:S01]  /*3de0*/  FADD.FTZ R72, R82, -R69 ;  /* 0x8000004552487221 */ /* 0x000fe20000010000 */
[----:B------:R-:W-:Y:S02]  /*3df0*/  IMAD.U32 R78, R74, 0x10000, RZ ;  /* 0x000100004a4e7824 */ /* 0x000fe400078e00ff */
[-C--:B------:R-:W-:Y:S01]  /*3e00*/  FFMA.FTZ R73, R81, R105.reuse, R114 ;  /* 0x0000006951497223 */ /* 0x080fe20000010072 */
[----:B------:R-:W-:Y:S01]  /*3e10*/  PRMT R74, R64, 0x7632, R74 ;  /* 0x00007632404a7816 */ /* 0x000fe2000000004a */
[----:B------:R-:W-:Y:S01]  /*3e20*/  FFMA.FTZ R69, R85, R72, R75 ;  /* 0x0000004855457223 */ /* 0x000fe2000001004b */
[----:B------:R-:W-:Y:S01]  /*3e30*/  LOP3.LUT P2, RZ, R89, 0xff0000, RZ, 0xc0, !PT ;  /* 0x00ff000059ff7812 */ /* 0x000fe2000784c0ff */
[----:B------:R-:W-:Y:S01]  /*3e40*/  FADD.FTZ R72, R80, -R73 ;  /* 0x8000004950487221 */ /* 0x000fe20000010000 */
[----:B------:R-:W-:Y:S01]  /*3e50*/  SHF.L.U32 R75, R64, 0x10, RZ ;  /* 0x00000010404b7819 */ /* 0x000fe200000006ff */
[----:B------:R-:W-:Y:S02]  /*3e60*/  IMAD.U32 R73, R74, 0x10000, RZ ;  /* 0x000100004a497824 */ /* 0x000fe400078e00ff */
[----:B------:R-:W-:Y:S01]  /*3e70*/  FMUL.FTZ R74, R71, UR14 ;  /* 0x0000000e474a7c20 */ /* 0x000fe20008410000 */
[----:B------:R-:W-:Y:S01]  /*3e80*/  LOP3.LUT P6, RZ, R91, 0xff0000, RZ, 0xc0, !PT ;  /* 0x00ff00005bff7812 */ /* 0x000fe200078cc0ff */
[-CC-:B------:R-:W-:Y:S01]  /*3e90*/  FFMA.FTZ R76, R100, R105.reuse, R114.reuse ;  /* 0x00000069644c7223 */ /* 0x180fe20000010072 */
[----:B------:R-:W-:Y:S01]  /*3ea0*/  ISETP.GE.U32.AND P5, PT, R88, RZ, PT ;  /* 0x000000ff5800720c */ /* 0x000fe20003fa6070 */
[----:B------:R-:W-:Y:S01]  /*3eb0*/  FFMA.FTZ R114, R98, R105, R114 ;  /* 0x0000006962727223 */ /* 0x000fe20000010072 */
[----:B------:R-:W-:Y:S01]  /*3ec0*/  FSEL R79, R74, RZ, P2 ;  /* 0x000000ff4a4f7208 */ /* 0x000fe20001000000 */
[----:B------:R-:W-:Y:S01]  /*3ed0*/  FFMA.FTZ R72, R85, R72, R75 ;  /* 0x0000004855487223 */ /* 0x000fe2000001004b */
[----:B------:R-:W-:Y:S01]  /*3ee0*/  ISETP.GE.U32.AND P2, PT, R90, RZ, PT ;  /* 0x000000ff5a00720c */ /* 0x000fe20003f46070 */
[----:B------:R-:W-:Y:S01]  /*3ef0*/  FADD.FTZ R76, R99, -R76 ;  /* 0x8000004c634c7221 */ /* 0x000fe20000010000 */
[----:B------:R-:W-:Y:S01]  /*3f00*/  FSEL R75, R74, RZ, P6 ;  /* 0x000000ff4a4b7208 */ /* 0x000fe20003000000 */
[C---:B------:R-:W-:Y:S01]  /*3f10*/  FMUL.FTZ R74, R68.reuse, UR14 ;  /* 0x0000000e444a7c20 */ /* 0x040fe20008410000 */
[----:B------:R-:W-:Y:S01]  /*3f20*/  F2FP.BF16.F32.PACK_AB R71, R68, R71 ;  /* 0x000000474447723e */ /* 0x000fe200000010ff */
[----:B------:R-:W-:Y:S01]  /*3f30*/  FMUL.FTZ R68, R70, UR14 ;  /* 0x0000000e46447c20 */ /* 0x000fe20008410000 */
[----:B------:R-:W-:Y:S01]  /*3f40*/  ISETP.GE.U32.AND.EX P5, PT, R89, 0x1000000, PT, P5 ;  /* 0x010000005900780c */ /* 0x000fe20003fa6150 */
[----:B------:R-:W-:Y:S01]  /*3f50*/  FADD.FTZ R114, R97, -R114 ;  /* 0x8000007261727221 */ /* 0x000fe20000010000 */
[----:B------:R-:W-:Y:S01]  /*3f60*/  ISETP.GE.U32.AND.EX P2, PT, R91, 0x1000000, PT, P2 ;  /* 0x010000005b00780c */ /* 0x000fe20003f46120 */
[----:B------:R-:W-:Y:S01]  /*3f70*/  FFMA.FTZ R77, R85, R108, R77 ;  /* 0x0000006c554d7223 */ /* 0x000fe2000001004d */
[----:B------:R-:W-:Y:S01]  /*3f80*/  LOP3.LUT P6, RZ, R91, 0xff, RZ, 0xc0, !PT ;  /* 0x000000ff5bff7812 */ /* 0x000fe200078cc0ff */
[C---:B------:R-:W-:Y:S01]  /*3f90*/  FFMA.FTZ R76, R85.reuse, R76, R78 ;  /* 0x0000004c554c7223 */ /* 0x040fe2000001004e */
[C---:B------:R-:W-:Y:S01]  /*3fa0*/  FSEL R78, R74.reuse, RZ, P5 ;  /* 0x000000ff4a4e7208 */ /* 0x040fe20002800000 */
[----:B------:R-:W-:Y:S01]  /*3fb0*/  FFMA.FTZ R85, R85, R114, R73 ;  /* 0x0000007255557223 */ /* 0x000fe20000010049 */
[----:B------:R-:W-:Y:S01]  /*3fc0*/  FSEL R108, R74, RZ, P2 ;  /* 0x000000ff4a6c7208 */ /* 0x000fe20001000000 */
[----:B------:R-:W-:Y:S01]  /*3fd0*/  FMUL.FTZ R73, R77, UR14 ;  /* 0x0000000e4d497c20 */ /* 0x000fe20008410000 */
[----:B------:R-:W-:-:S02]  /*3fe0*/  FSEL R74, R68, RZ, P6 ;  /* 0x000000ff444a7208 */ /* 0x000fc40003000000 */
[----:B------:R-:W-:Y:S02]  /*3ff0*/  LOP3.LUT P6, RZ, R89, 0xff, RZ, 0xc0, !PT ;  /* 0x000000ff59ff7812 */ /* 0x000fe400078cc0ff */
[----:B------:R-:W-:Y:S02]  /*4000*/  LOP3.LUT P5, RZ, R91, 0xff00, RZ, 0xc0, !PT ;  /* 0x0000ff005bff7812 */ /* 0x000fe400078ac0ff */
[----:B------:R-:W-:Y:S02]  /*4010*/  F2FP.BF16.F32.PACK_AB R79, R78, R79 ;  /* 0x0000004f4e4f723e */ /* 0x000fe400000010ff */
[----:B------:R-:W-:Y:S02]  /*4020*/  F2FP.BF16.F32.PACK_AB R70, R77, R70 ;  /* 0x000000464d46723e */ /* 0x000fe400000010ff */
[----:B------:R-:W-:Y:S01]  /*4030*/  FSEL R78, R68, RZ, P6 ;  /* 0x000000ff444e7208 */ /* 0x000fe20003000000 */
[----:B------:R-:W-:Y:S01]  /*4040*/  FMUL.FTZ R68, R69, UR14 ;  /* 0x0000000e45447c20 */ /* 0x000fe20008410000 */
[----:B------:R-:W-:-:S02]  /*4050*/  FSEL R77, R73, RZ, P5 ;  /* 0x000000ff494d7208 */ /* 0x000fc40002800000 */
[----:B------:R-:W-:Y:S02]  /*4060*/  LOP3.LUT P2, RZ, R89, 0xff00, RZ, 0xc0, !PT ;  /* 0x0000ff0059ff7812 */ /* 0x000fe4000784c0ff */
[----:B------:R-:W-:Y:S02]  /*4070*/  LOP3.LUT P5, RZ, R88, 0xff0000, RZ, 0xc0, !PT ;  /* 0x00ff000058ff7812 */ /* 0x000fe400078ac0ff */
[----:B------:R-:W-:Y:S02]  /*4080*/  LOP3.LUT P6, RZ, R90, 0xff0000, RZ, 0xc0, !PT ;  /* 0x00ff00005aff7812 */ /* 0x000fe400078cc0ff */
[----:B------:R-:W-:Y:S02]  /*4090*/  F2FP.BF16.F32.PACK_AB R74, R77, R74 ;  /* 0x0000004a4d4a723e */ /* 0x000fe400000010ff */
[----:B------:R-:W-:Y:S01]  /*40a0*/  FSEL R111, R73, RZ, P2 ;  /* 0x000000ff496f7208 */ /* 0x000fe20001000000 */
[----:B------:R-:W-:Y:S01]  /*40b0*/  FMUL.FTZ R73, R85, UR14 ;  /* 0x0000000e55497c20 */ /* 0x000fe20008410000 */
[C---:B------:R-:W-:Y:S01]  /*40c0*/  F2FP.BF16.F32.PACK_AB R69, R76.reuse, R69 ;  /* 0x000000454c45723e */ /* 0x040fe200000010ff */
[----:B------:R-:W-:Y:S01]  /*40d0*/  FMUL.FTZ R76, R76, UR14 ;  /* 0x0000000e4c4c7c20 */ /* 0x000fe20008410000 */
[----:B------:R-:W-:-:S02]  /*40e0*/  FSEL R77, R68, RZ, P5 ;  /* 0x000000ff444d7208 */ /* 0x000fc40002800000 */
[----:B------:R-:W-:Y:S02]  /*40f0*/  FSEL R109, R68, RZ, P6 ;  /* 0x000000ff446d7208 */ /* 0x000fe40003000000 */
[----:B------:R-:W-:Y:S02]  /*4100*/  LOP3.LUT P2, RZ, R88, 0xff000000, RZ, 0xc0, !PT ;  /* 0xff00000058ff7812 */ /* 0x000fe4000784c0ff */
[----:B------:R-:W-:Y:S02]  /*4110*/  LOP3.LUT P5, RZ, R90, 0xff000000, RZ, 0xc0, !PT ;  /* 0xff0000005aff7812 */ /* 0x000fe400078ac0ff */
[----:B------:R-:W-:Y:S02]  /*4120*/  LOP3.LUT P6, RZ, R88, 0xff00, RZ, 0xc0, !PT ;  /* 0x0000ff0058ff7812 */ /* 0x000fe400078cc0ff */
[----:B------:R-:W-:Y:S01]  /*4130*/  F2FP.BF16.F32.PACK_AB R68, R85, R72 ;  /* 0x000000485544723e */ /* 0x000fe200000010ff */
        /* <DEDUP_REMOVED lines=17> */
.L_x_284:
[-CC-:B-1----:R-:W-:Y:S01]  /*4250*/  FFMA.FTZ R76, R104, R105.reuse, R114.reuse ;  /* 0x00000069684c7223 */ /* 0x182fe20000010072 */
[-C--:B0-----:R-:W-:Y:S01]  /*4260*/  FFMA.FTZ R109, R95, R105.reuse, R114 ;  /* 0x000000695f6d7223 */ /* 0x081fe20000010072 */
[----:B------:R-:W-:Y:S01]  /*4270*/  PRMT R74, R67, 0x7632, R74 ;  /* 0x00007632434a7816 */ /* 0x000fe2000000004a */
[-C--:B------:R-:W-:Y:S01]  /*4280*/  FFMA.FTZ R75, R87, R105.reuse, R114 ;  /* 0x00000069574b7223 */ /* 0x080fe20000010072 */
[----:B------:R-:W-:Y:S01]  /*4290*/  SHF.L.U32 R111, R67, 0x10, RZ ;  /* 0x00000010436f7819 */ /* 0x000fe200000006ff */
[----:B------:R-:W-:Y:S01]  /*42a0*/  FADD.FTZ R78, R103, -R76 ;  /* 0x8000004c674e7221 */ /* 0x000fe20000010000 */
[----:B------:R-:W-:Y:S01]  /*42b0*/  FADD.FTZ R76, R96, -R109 ;  /* 0x8000006d604c7221 */ /* 0x000fe20000010000 */
[----:B------:R-:W-:Y:S01]  /*42c0*/  SHF.L.U32 R110, R74, 0x10, RZ ;  /* 0x000000104a6e7819 */ /* 0x000fe200000006ff */
[-CC-:B------:R-:W-:Y:S01]  /*42d0*/  FFMA.FTZ R108, R102, R105.reuse, R114.reuse ;  /* 0x00000069666c7223 */ /* 0x180fe20000010072 */
[-CC-:B------:R-:W-:Y:S01]  /*42e0*/  FFMA.FTZ R77, R83, R105.reuse, R114.reuse ;  /* 0x00000069534d7223 */ /* 0x180fe20000010072 */
[----:B-----5:R-:W-:Y:S01]  /*42f0*/  FFMA.FTZ R111, R85, R76, R111 ;  /* 0x0000004c556f7223 */ /* 0x020fe2000001006f */
[-CC-:B------:R-:W-:Y:S01]  /*4300*/  FFMA.FTZ R72, R100, R105.reuse, R114.reuse ;  /* 0x0000006964487223 */ /* 0x180fe20000010072 */
[-C--:B------:R-:W-:Y:S01]  /*4310*/  FFMA.FTZ R73, R81, R105.reuse, R114 ;  /* 0x0000006951497223 */ /* 0x080fe20000010072 */
[----:B------:R-:W-:Y:S01]  /*4320*/  PRMT R76, R66, 0x7632, R76 ;  /* 0x00007632424c7816 */ /* 0x000fe2000000004c */
[----:B------:R-:W-:Y:S01]  /*4330*/  FFMA.FTZ R114, R98, R105, R114 ;  /* 0x0000006962727223 */ /* 0x000fe20000010072 */
[----:B------:R-:W-:Y:S01]  /*4340*/  FFMA.FTZ R105, R85, R78, R110 ;  /* 0x0000004e55697223 */ /* 0x000fe2000001006e */
[----:B------:R-:W-:-:S02]  /*4350*/  IMAD.U32 R79, R66, 0x10000, RZ ;  /* 0x00010000424f7824 */ /* 0x000fc400078e00ff */
[----:B------:R-:W-:Y:S01]  /*4360*/  FADD.FTZ R74, R94, -R75 ;  /* 0x8000004b5e4a7221 */ /* 0x000fe20000010000 */
[----:B------:R-:W-:Y:S01]  /*4370*/  PRMT R78, R65, 0x7632, R78 ;  /* 0x00007632414e7816 */ /* 0x000fe2000000004e */
[----:B------:R-:W-:Y:S02]  /*4380*/  IMAD.U32 R110, R76, 0x10000, RZ ;  /* 0x000100004c6e7824 */ /* 0x000fe400078e00ff */
[----:B------:R-:W-:Y:S01]  /*4390*/  FADD.FTZ R76, R82, -R77 ;  /* 0x8000004d524c7221 */ /* 0x000fe20000010000 */
[----:B------:R-:W-:Y:S01]  /*43a0*/  FFMA.FTZ R74, R85, R74, R79 ;  /* 0x0000004a554a7223 */ /* 0x000fe2000001004f */
[----:B------:R-:W-:Y:S01]  /*43b0*/  SHF.L.U32 R77, R78, 0x10, RZ ;  /* 0x000000104e4d7819 */ /* 0x000fe200000006ff */
[----:B------:R-:W-:Y:S01]  /*43c0*/  IMAD.U32 R79, R65, 0x10000, RZ ;  /* 0x00010000414f7824 */ /* 0x000fe200078e00ff */
[----:B------:R-:W-:Y:S01]  /*43d0*/  SHF.L.U32 R75, R64, 0x10, RZ ;  /* 0x00000010404b7819 */ /* 0x000fe200000006ff */
[----:B------:R-:W-:Y:S01]  /*43e0*/  FADD.FTZ R78, R99, -R72 ;  /* 0x80000048634e7221 */ /* 0x000fe20000010000 */
[----:B------:R-:W-:Y:S01]  /*43f0*/  FMUL.FTZ R111, R111, UR14 ;  /* 0x0000000e6f6f7c20 */ /* 0x000fe20008410000 */
[----:B------:R-:W-:Y:S01]  /*4400*/  FADD.FTZ R72, R80, -R73 ;  /* 0x8000004950487221 */ /* 0x000fe20000010000 */
[----:B------:R-:W-:Y:S01]  /*4410*/  LOP3.LUT P5, RZ, R89, 0xff0000, RZ, 0xc0, !PT ;  /* 0x00ff000059ff7812 */ /* 0x000fe200078ac0ff */
[----:B------:R-:W-:Y:S01]  /*4420*/  FADD.FTZ R108, R101, -R108 ;  /* 0x8000006c656c7221 */ /* 0x000fe20000010000 */
[----:B------:R-:W-:Y:S01]  /*4430*/  ISETP.GE.U32.AND P2, PT, R88, RZ, PT ;  /* 0x000000ff5800720c */ /* 0x000fe20003f46070 */
[----:B------:R-:W-:Y:S01]  /*4440*/  FFMA.FTZ R76, R85, R76, R79 ;  /* 0x0000004c554c7223 */ /* 0x000fe2000001004f */
[----:B------:R-:W-:Y:S01]  /*4450*/  LOP3.LUT P6, RZ, R91, 0xff0000, RZ, 0xc0, !PT ;  /* 0x00ff00005bff7812 */ /* 0x000fe200078cc0ff */
[C---:B------:R-:W-:Y:S01]  /*4460*/  FFMA.FTZ R73, R85.reuse, R78, R77 ;  /* 0x0000004e55497223 */ /* 0x040fe2000001004d */
[--C-:B------:R-:W-:Y:S01]  /*4470*/  FFMA.FTZ R72, R85, R72, R75.reuse ;  /* 0x0000004855487223 */ /* 0x100fe2000001004b */
[----:B------:R-:W-:Y:S01]  /*4480*/  FMUL.FTZ R105, R105, UR14 ;  /* 0x0000000e69697c20 */ /* 0x000fe20008410000 */
[----:B------:R-:W-:Y:S01]  /*4490*/  FSEL R79, R111, RZ, P5 ;  /* 0x000000ff6f4f7208 */ /* 0x000fe20002800000 */
[----:B------:R-:W-:Y:S01]  /*44a0*/  FFMA.FTZ R108, R85, R108, R110 ;  /* 0x0000006c556c7223 */ /* 0x000fe2000001006e */
[----:B------:R-:W-:Y:S01]  /*44b0*/  ISETP.GE.U32.AND.EX P2, PT, R89, 0x1000000, PT, P2 ;  /* 0x010000005900780c */ /* 0x000fe20003f46120 */
[----:B------:R-:W-:Y:S01]  /*44c0*/  FMUL.FTZ R77, R74, UR14 ;  /* 0x0000000e4a4d7c20 */ /* 0x000fe20008410000 */
[----:B------:R-:W-:Y:S01]  /*44d0*/  ISETP.GE.U32.AND P5, PT, R90, RZ, PT ;  /* 0x000000ff5a00720c */ /* 0x000fe20003fa6070 */
[----:B------:R-:W-:Y:S01]  /*44e0*/  FMUL.FTZ R108, R108, UR14 ;  /* 0x0000000e6c6c7c20 */ /* 0x000fe20008410000 */
[----:B------:R-:W-:Y:S01]  /*44f0*/  FSEL R111, R111, RZ, P6 ;  /* 0x000000ff6f6f7208 */ /* 0x000fe20003000000 */
[----:B------:R-:W-:Y:S01]  /*4500*/  FADD.FTZ R114, R97, -R114 ;  /* 0x8000007261727221 */ /* 0x000fe20000010000 */
[----:B------:R-:W-:Y:S01]  /*4510*/  PRMT R75, R64, 0x7632, R75 ;  /* 0x00007632404b7816 */ /* 0x000fe2000000004b */
[----:B------:R-:W-:Y:S01]  /*4520*/  FMUL.FTZ R76, R76, UR14 ;  /* 0x0000000e4c4c7c20 */ /* 0x000fe20008410000 */
[----:B------:R-:W-:Y:S01]  /*4530*/  LOP3.LUT P6, RZ, R91, 0xff, RZ, 0xc0, !PT ;  /* 0x000000ff5bff7812 */ /* 0x000fe200078cc0ff */
[----:B------:R-:W-:Y:S01]  /*4540*/  FMUL.FTZ R72, R72, UR14 ;  /* 0x0000000e48487c20 */ /* 0x000fe20008410000 */
[----:B------:R-:W-:Y:S01]  /*4550*/  FSEL R110, R105, RZ, P2 ;  /* 0x000000ff696e7208 */ /* 0x000fe20001000000 */
[----:B------:R-:W-:Y:S01]  /*4560*/  IMAD.U32 R74, R75, 0x10000, RZ ;  /* 0x000100004b4a7824 */ /* 0x000fe200078e00ff */
[----:B------:R-:W-:-:S02]  /*4570*/  ISETP.GE.U32.AND.EX P5, PT, R91, 0x1000000, PT, P5 ;  /* 0x010000005b00780c */ /* 0x000fc40003fa6150 */
[----:B------:R-:W-:Y:S01]  /*4580*/  LOP3.LUT P2, RZ, R91, 0xff00, RZ, 0xc0, !PT ;  /* 0x0000ff005bff7812 */ /* 0x000fe2000784c0ff */
[----:B------:R-:W-:Y:S01]  /*4590*/  FFMA.FTZ R114, R85, R114, R74 ;  /* 0x0000007255727223 */ /* 0x000fe2000001004a */
[----:B------:R-:W-:Y:S02]  /*45a0*/  FSEL R78, R77, RZ, P6 ;  /* 0x000000ff4d4e7208 */ /* 0x000fe40003000000 */
[----:B------:R-:W-:Y:S01]  /*45b0*/  LOP3.LUT P6, RZ, R89, 0xff, RZ, 0xc0, !PT ;  /* 0x000000ff59ff7812 */ /* 0x000fe200078cc0ff */
[----:B------:R-:W-:Y:S01]  /*45c0*/  FMUL.FTZ R114, R114, UR14 ;  /* 0x0000000e72727c20 */ /* 0x000fe20008410000 */
[----:B------:R-:W-:Y:S02]  /*45d0*/  FSEL R112, R105, RZ, P5 ;  /* 0x000000ff69707208 */ /* 0x000fe40002800000 */
[----:B------:R-:W-:Y:S02]  /*45e0*/  FSEL R105, R108, RZ, P2 ;  /* 0x000000ff6c697208 */ /* 0x000fe40001000000 */
[----:B------:R-:W-:-:S02]  /*45f0*/  FSEL R85, R77, RZ, P6 ;  /* 0x000000ff4d557208 */ /* 0x000fc40003000000 */
[----:B------:R-:W-:Y:S02]  /*4600*/  LOP3.LUT P2, RZ, R89, 0xff00, RZ, 0xc0, !PT ;  /* 0x0000ff0059ff7812 */ /* 0x000fe4000784c0ff */
[----:B------:R-:W-:Y:S02]  /*4610*/  LOP3.LUT P5, RZ, R88, 0xff0000, RZ, 0xc0, !PT ;  /* 0x00ff000058ff7812 */ /* 0x000fe400078ac0ff */
[----:B------:R-:W-:Y:S02]  /*4620*/  LOP3.LUT P6, RZ, R90, 0xff0000, RZ, 0xc0, !PT ;  /* 0x00ff00005aff7812 */ /* 0x000fe400078cc0ff */
[----:B------:R-:W-:Y:S01]  /*4630*/  F2FP.BF16.F32.PACK_AB R74, R105, R78 ;  /* 0x0000004e694a723e */ /* 0x000fe200000010ff */
[----:B------:R-:W-:Y:S01]  /*4640*/  FMUL.FTZ R78, R73, UR14 ;  /* 0x0000000e494e7c20 */ /* 0x000fe20008410000 */
[----:B------:R-:W-:Y:S02]  /*4650*/  F2FP.BF16.F32.PACK_AB R75, R112, R111 ;  /* 0x0000006f704b723e */ /* 0x000fe400000010ff */
[----:B------:R-:W-:-:S02]  /*4660*/  FSEL R112, R108, RZ, P2 ;  /* 0x000000ff6c707208 */ /* 0x000fc40001000000 */
[C---:B------:R-:W-:Y:S02]  /*4670*/  FSEL R77, R76.reuse, RZ, P5 ;  /* 0x000000ff4c4d7208 */ /* 0x040fe40002800000 */
[----:B------:R-:W-:Y:S02]  /*4680*/  FSEL R73, R76, RZ, P6 ;  /* 0x000000ff4c497208 */ /* 0x000fe40003000000 */
[----:B------:R-:W-:Y:S02]  /*4690*/  LOP3.LUT P2, RZ, R88, 0xff000000, RZ, 0xc0, !PT ;  /* 0xff00000058ff7812 */ /* 0x000fe4000784c0ff */
[----:B------:R-:W-:Y:S02]  /*46a0*/  LOP3.LUT P5, RZ, R90, 0xff000000, RZ, 0xc0, !PT ;  /* 0xff0000005aff7812 */ /* 0x000fe400078ac0ff */
[----:B------:R-:W-:Y:S02]  /*46b0*/  LOP3.LUT P6, RZ, R88, 0xff00, RZ, 0xc0, !PT ;  /* 0x0000ff0058ff7812 */ /* 0x000fe400078cc0ff */
[----:B------:R-:W-:-:S02]  /*46c0*/  F2FP.BF16.F32.PACK_AB R79, R110, R79 ;  /* 0x0000004f6e4f723e */ /* 0x000fc400000010ff */
[C---:B------:R-:W-:Y:S02]  /*46d0*/  FSEL R108, R78.reuse, RZ, P2 ;  /* 0x000000ff4e6c7208 */ /* 0x040fe40001000000 */
[----:B------:R-:W-:Y:S02]  /*46e0*/  FSEL R110, R78, RZ, P5 ;  /* 0x000000ff4e6e7208 */ /* 0x000fe40002800000 */
[----:B------:R-:W-:Y:S02]  /*46f0*/  FSEL R105, R114, RZ, P6 ;  /* 0x000000ff72697208 */ /* 0x000fe40003000000 */
[C---:B------:R-:W-:Y:S02]  /*4700*/  LOP3.LUT P2, RZ, R90.reuse, 0xff00, RZ, 0xc0, !PT ;  /* 0x0000ff005aff7812 */ /* 0x040fe4000784c0ff */
        /* <DEDUP_REMOVED lines=9> */
[----:B------:R-:W-:Y:S01]  /*47a0*/  F2FP.BF16.F32.PACK_AB R76, R105, R76 ;  /* 0x0000004c694c723e */ /* 0x000fe200000010ff */
[----:B------:R-:W-:Y:S06]  /*47b0*/  BRA `(.L_x_285) ;  /* 0x0000001800807947 */ /* 0x000fec0003800000 */
.L_x_283:
        /* <DEDUP_REMOVED lines=15> */
[----:B0-----:R-:W-:Y:S01]  /*48b0*/  FADD.FTZ R108, R94, -R71 ;  /* 0x800000475e6c7221 */ /* 0x001fe20000010000 */
        /* <DEDUP_REMOVED lines=67> */
.L_x_286:
[-CC-:B------:R-:W-:Y:S01]  /*4cf0*/  FFMA.FTZ R77, R95, R105.reuse, R114.reuse ;  /* 0x000000695f4d7223 */ /* 0x180fe20000010072 */
[-CC-:B0-----:R-:W-:Y:S01]  /*4d00*/  FFMA.FTZ R108, R104, R105.reuse, R114.reuse ;  /* 0x00000069686c7223 */ /* 0x181fe20000010072 */
[-CC-:B------:R-:W-:Y:S01]  /*4d10*/  FFMA.FTZ R75, R87, R105.reuse, R114.reuse ;  /* 0x00000069574b7223 */ /* 0x180fe20000010072 */
[-C--:B------:R-:W-:Y:S01]  /*4d20*/  FFMA.FTZ R78, R102, R105.reuse, R114 ;  /* 0x00000069664e7223 */ /* 0x080fe20000010072 */
[----:B------:R-:W-:Y:S01]  /*4d30*/  FADD.FTZ R72, R96, -R77 ;  /* 0x8000004d60487221 */ /* 0x000fe20000010000 */
[----:B------:R-:W-:Y:S01]  /*4d40*/  FADD.FTZ R108, R103, -R108 ;  /* 0x8000006c676c7221 */ /* 0x000fe20000010000 */
[----:B------:R-:W-:Y:S01]  /*4d50*/  FADD.FTZ R110, R94, -R75 ;  /* 0x8000004b5e6e7221 */ /* 0x000fe20000010000 */
[----:B------:R-:W-:Y:S01]  /*4d60*/  ISETP.GE.U32.AND P2, PT, R88, RZ, PT ;  /* 0x000000ff5800720c */ /* 0x000fe20003f46070 */
[C---:B-----5:R-:W-:Y:S01]  /*4d70*/  FMUL.FTZ R72, R85.reuse, R72 ;  /* 0x0000004855487220 */ /* 0x060fe20000410000 */
[----:B------:R-:W-:Y:S01]  /*4d80*/  FMUL.FTZ R108, R85, R108 ;  /* 0x0000006c556c7220 */ /* 0x000fe20000410000 */
[----:B------:R-:W-:Y:S01]  /*4d90*/  LOP3.LUT P6, RZ, R91, 0xff0000, RZ, 0xc0, !PT ;  /* 0x00ff00005bff7812 */ /* 0x000fe200078cc0ff */
[----:B------:R-:W-:Y:S01]  /*4da0*/  FADD.FTZ R112, R101, -R78 ;  /* 0x8000004e65707221 */ /* 0x000fe20000010000 */
[----:B------:R-:W-:Y:S01]  /*4db0*/  FMUL.FTZ R72, R72, UR14 ;  /* 0x0000000e48487c20 */ /* 0x000fe20008410000 */
[----:B------:R-:W-:Y:S01]  /*4dc0*/  FMUL.FTZ R110, R85, R110 ;  /* 0x0000006e556e7220 */ /* 0x000fe20000410000 */
[----:B------:R-:W-:Y:S01]  /*4dd0*/  LOP3.LUT P5, RZ, R89, 0xff0000, RZ, 0xc0, !PT ;  /* 0x00ff000059ff7812 */ /* 0x000fe200078ac0ff */
[-CC-:B------:R-:W-:Y:S01]  /*4de0*/  FFMA.FTZ R73, R83, R105.reuse, R114.reuse ;  /* 0x0000006953497223 */ /* 0x180fe20000010072 */
[----:B------:R-:W-:Y:S01]  /*4df0*/  FMUL.FTZ R109, R108, UR14 ;  /* 0x0000000e6c6d7c20 */ /* 0x000fe20008410000 */
[----:B------:R-:W-:Y:S01]  /*4e00*/  ISETP.GE.U32.AND.EX P2, PT, R89, 0x1000000, PT, P2 ;  /* 0x010000005900780c */ /* 0x000fe20003f46120 */
[----:B------:R-:W-:Y:S01]  /*4e10*/  FMUL.FTZ R112, R85, R112 ;  /* 0x0000007055707220 */ /* 0x000fe20000410000 */
[----:B------:R-:W-:Y:S01]  /*4e20*/  FSEL R77, R72, RZ, P6 ;  /* 0x000000ff484d7208 */ /* 0x000fe20003000000 */
[----:B------:R-:W-:Y:S01]  /*4e30*/  FMUL.FTZ R110, R110, UR14 ;  /* 0x0000000e6e6e7c20 */ /* 0x000fe20008410000 */
[----:B------:R-:W-:Y:S01]  /*4e40*/  FSEL R79, R72, RZ, P5 ;  /* 0x000000ff484f7208 */ /* 0x000fe20002800000 */
[-CC-:B------:R-:W-:Y:S01]  /*4e50*/  FFMA.FTZ R76, R100, R105.reuse, R114.reuse ;  /* 0x00000069644c7223 */ /* 0x180fe20000010072 */
[----:B------:R-:W-:Y:S01]  /*4e60*/  LOP3.LUT P6, RZ, R91, 0xff, RZ, 0xc0, !PT ;  /* 0x000000ff5bff7812 */ /* 0x000fe200078cc0ff */
[----:B------:R-:W-:Y:S01]  /*4e70*/  FADD.FTZ R78, R82, -R73 ;  /* 0x80000049524e7221 */ /* 0x000fe20000010000 */
[----:B------:R-:W-:Y:S01]  /*4e80*/  ISETP.GE.U32.AND P5, PT, R90, RZ, PT ;  /* 0x000000ff5a00720c */ /* 0x000fe20003fa6070 */
[-CC-:B------:R-:W-:Y:S01]  /*4e90*/  FFMA.FTZ R74, R98, R105.reuse, R114.reuse ;  /* 0x00000069624a7223 */ /* 0x180fe20000010072 */
[----:B------:R-:W-:Y:S01]  /*4ea0*/  FSEL R72, R109, RZ, P2 ;  /* 0x000000ff6d487208 */ /* 0x000fe20001000000 */
[----:B------:R-:W-:Y:S01]  /*4eb0*/  FMUL.FTZ R112, R112, UR14 ;  /* 0x0000000e70707c20 */ /* 0x000fe20008410000 */
[----:B------:R-:W-:Y:S01]  /*4ec0*/  FFMA.FTZ R105, R81, R105, R114 ;  /* 0x0000006951697223 */ /* 0x000fe20000010072 */
[----:B------:R-:W-:Y:S01]  /*4ed0*/  LOP3.LUT P2, RZ, R91, 0xff00, RZ, 0xc0, !PT ;  /* 0x0000ff005bff7812 */ /* 0x000fe2000784c0ff */
[----:B------:R-:W-:Y:S01]  /*4ee0*/  FADD.FTZ R108, R99, -R76 ;  /* 0x8000004c636c7221 */ /* 0x000fe20000010000 */
[----:B------:R-:W-:Y:S01]  /*4ef0*/  FSEL R73, R110, RZ, P6 ;  /* 0x000000ff6e497208 */ /* 0x000fe20003000000 */
[----:B------:R-:W-:Y:S01]  /*4f00*/  FMUL.FTZ R78, R85, R78 ;  /* 0x0000004e554e7220 */ /* 0x000fe20000410000 */
[----:B------:R-:W-:Y:S01]  /*4f10*/  ISETP.GE.U32.AND.EX P5, PT, R91, 0x1000000, PT, P5 ;  /* 0x010000005b00780c */ /* 0x000fe20003fa6150 */
[----:B------:R-:W-:Y:S01]  /*4f20*/  FADD.FTZ R76, R97, -R74 ;  /* 0x8000004a614c7221 */ /* 0x000fe20000010000 */
[----:B------:R-:W-:Y:S01]  /*4f30*/  LOP3.LUT P6, RZ, R89, 0xff, RZ, 0xc0, !PT ;  /* 0x000000ff59ff7812 */ /* 0x000fe200078cc0ff */
[----:B------:R-:W-:Y:S01]  /*4f40*/  FADD.FTZ R74, R80, -R105 ;  /* 0x80000069504a7221 */ /* 0x000fe20000010000 */
[----:B------:R-:W-:Y:S01]  /*4f50*/  FSEL R114, R112, RZ, P2 ;  /* 0x000000ff70727208 */ /* 0x000fe20001000000 */
[----:B------:R-:W-:Y:S01]  /*4f60*/  FMUL.FTZ R108, R85, R108 ;  /* 0x0000006c556c7220 */ /* 0x000fe20000410000 */
[----:B------:R-:W-:Y:S01]  /*4f70*/  F2FP.BF16.F32.PACK_AB R79, R72, R79 ;  /* 0x0000004f484f723e */ /* 0x000fe200000010ff */
[----:B------:R-:W-:Y:S01]  /*4f80*/  FMUL.FTZ R78, R78, UR14 ;  /* 0x0000000e4e4e7c20 */ /* 0x000fe20008410000 */
[----:B------:R-:W-:Y:S01]  /*4f90*/  FSEL R116, R109, RZ, P5 ;  /* 0x000000ff6d747208 */ /* 0x000fe20002800000 */
[----:B------:R-:W-:Y:S01]  /*4fa0*/  FMUL.FTZ R76, R85, R76 ;  /* 0x0000004c554c7220 */ /* 0x000fe20000410000 */
[----:B------:R-:W-:Y:S01]  /*4fb0*/  LOP3.LUT P2, RZ, R89, 0xff00, RZ, 0xc0, !PT ;  /* 0x0000ff0059ff7812 */ /* 0x000fe2000784c0ff */
[----:B------:R-:W-:Y:S01]  /*4fc0*/  FMUL.FTZ R85, R85, R74 ;  /* 0x0000004a55557220 */ /* 0x000fe20000410000 */
[----:B------:R-:W-:Y:S01]  /*4fd0*/  FSEL R72, R110, RZ, P6 ;  /* 0x000000ff6e487208 */ /* 0x000fe20003000000 */
[----:B------:R-:W-:Y:S01]  /*4fe0*/  FMUL.FTZ R108, R108, UR14 ;  /* 0x0000000e6c6c7c20 */ /* 0x000fe20008410000 */
[----:B------:R-:W-:Y:S01]  /*4ff0*/  LOP3.LUT P5, RZ, R88, 0xff0000, RZ, 0xc0, !PT ;  /* 0x00ff000058ff7812 */ /* 0x000fe200078ac0ff */
[----:B------:R-:W-:Y:S01]  /*5000*/  FMUL.FTZ R76, R76, UR14 ;  /* 0x0000000e4c4c7c20 */ /* 0x000fe20008410000 */
[----:B------:R-:W-:Y:S01]  /*5010*/  LOP3.LUT P6, RZ, R90, 0xff0000, RZ, 0xc0, !PT ;  /* 0x00ff00005aff7812 */ /* 0x000fe200078cc0ff */
[----:B------:R-:W-:Y:S01]  /*5020*/  FMUL.FTZ R85, R85, UR14 ;  /* 0x0000000e55557c20 */ /* 0x000fe20008410000 */
[----:B------:R-:W-:-:S02]  /*5030*/  F2FP.BF16.F32.PACK_AB R75, R116, R77 ;  /* 0x0000004d744b723e */ /* 0x000fc400000010ff */
[----:B------:R-:W-:Y:S02]  /*5040*/  F2FP.BF16.F32.PACK_AB R74, R114, R73 ;  /* 0x00000049724a723e */ /* 0x000fe400000010ff */
[----:B------:R-:W-:Y:S02]  /*5050*/  FSEL R109, R112, RZ, P2 ;  /* 0x000000ff706d7208 */ /* 0x000fe40001000000 */
[----:B------:R-:W-:Y:S02]  /*5060*/  LOP3.LUT P2, RZ, R88, 0xff000000, RZ, 0xc0, !PT ;  /* 0xff00000058ff7812 */ /* 0x000fe4000784c0ff */
[C---:B------:R-:W-:Y:S02]  /*5070*/  FSEL R77, R78.reuse, RZ, P5 ;  /* 0x000000ff4e4d7208 */ /* 0x040fe40002800000 */
[----:B------:R-:W-:Y:S02]  /*5080*/  FSEL R73, R78, RZ, P6 ;  /* 0x000000ff4e497208 */ /* 0x000fe40003000000 */
[----:B------:R-:W-:-:S02]  /*5090*/  LOP3.LUT P5, RZ, R90, 0xff000000, RZ, 0xc0, !PT ;  /* 0xff0000005aff7812 */ /* 0x000fc400078ac0ff */
[----:B------:R-:W-:Y:S02]  /*50a0*/  LOP3.LUT P6, RZ, R88, 0xff00, RZ, 0xc0, !PT ;  /* 0x0000ff0058ff7812 */ /* 0x000fe400078cc0ff */
[----:B------:R-:W-:Y:S02]  /*50b0*/  FSEL R110, R108, RZ, P2 ;  /* 0x000000ff6c6e7208 */ /* 0x000fe40001000000 */
[----:B------:R-:W-:Y:S02]  /*50c0*/  LOP3.LUT P2, RZ, R90, 0xff00, RZ, 0xc0, !PT ;  /* 0x0000ff005aff7812 */ /* 0x000fe4000784c0ff */
[----:B------:R-:W-:Y:S02]  /*50d0*/  FSEL R108, R108, RZ, P5 ;  /* 0x000000ff6c6c7208 */ /* 0x000fe40002800000 */
[----:B------:R-:W-:Y:S02]  /*50e0*/  FSEL R105, R76, RZ, P6 ;  /* 0x000000ff4c697208 */ /* 0x000fe40003000000 */
[----:B------:R-:W-:-:S02]  /*50f0*/  LOP3.LUT P5, RZ, R90, 0xff, RZ, 0xc0, !PT ;  /* 0x000000ff5aff7812 */ /* 0x000fc400078ac0ff */
[----:B------:R-:W-:Y:S02]  /*5100*/  LOP3.LUT P6, RZ, R88, 0xff, RZ, 0xc0, !PT ;  /* 0x000000ff58ff7812 */ /* 0x000fe400078cc0ff */
[----:B------:R-:W-:Y:S02]  /*5110*/  F2FP.BF16.F32.PACK_AB R78, R109, R72 ;  /* 0x000000486d4e723e */ /* 0x000fe400000010ff */
        /* <DEDUP_REMOVED lines=8> */
.L_x_282:
[----:B------:R-:W-:-:S04]  /*51a0*/  UISETP.NE.U32.AND UP0, UPT, UR20, URZ, UPT ;  /* 0x000000ff1400728c */ /* 0x000fc8000bf05070 */
[----:B------:R-:W-:-:S09]  /*51b0*/  UISETP.NE.AND.EX UP0, UPT, UR21, URZ, UPT, UP0 ;  /* 0x000000ff1500728c */ /* 0x000fd2000bf05300 */
[----:B------:R-:W-:Y:S05]  /*51c0*/  BRA.U !UP0, `(.L_x_287) ;  /* 0x0000000908307547 */ /* 0x000fea000b800000 */
[----:B-1----:R-:W1:Y:S02]  /*51d0*/  LDC.64 R76, c[0x0][0x478] ;  /* 0x00011e00ff4c7b82 */ /* 0x002e640000000a00 */
[----:B-1----:R-:W-:-:S04]  /*51e0*/  ISETP.NE.U32.AND P1, PT, R76, RZ, PT ;  /* 0x000000ff4c00720c */ /* 0x002fc80003f25070 */
[----:B------:R-:W-:-:S13]  /*51f0*/  ISETP.NE.AND.EX P1, PT, R77, RZ, PT, P1 ;  /* 0x000000ff4d00720c */ /* 0x000fda0003f25310 */
[----:B------:R-:W-:Y:S05]  /*5200*/  @!P1 BRA `(.L_x_288) ;  /* 0x0000000400189947 */ /* 0x000fea0003800000 */
[----:B------:R-:W-:Y:S01]  /*5210*/  PRMT R68, R67, 0x7632, R68 ;  /* 0x0000763243447816 */ /* 0x000fe20000000044 */
[-CC-:B------:R-:W-:Y:S01]  /*5220*/  FFMA.FTZ R76, R104, R105.reuse, R114.reuse ;  /* 0x00000069684c7223 */ /* 0x180fe20000010072 */
[-CC-:B------:R-:W-:Y:S01]  /*5230*/  FFMA.FTZ R71, R95, R105.reuse, R114.reuse ;  /* 0x000000695f477223 */ /* 0x180fe20000010072 */
[-CC-:B------:R-:W-:Y:S01]  /*5240*/  FFMA.FTZ R79, R87, R105.reuse, R114.reuse ;  /* 0x00000069574f7223 */ /* 0x180fe20000010072 */
[-C--:B------:R-:W-:Y:S01]  /*5250*/  FFMA.FTZ R77, R83, R105.reuse, R114 ;  /* 0x00000069534d7223 */ /* 0x080fe20000010072 */
[----:B------:R-:W-:Y:S02]  /*5260*/  IMAD.U32 R78, R68, 0x10000, RZ ;  /* 0x00010000444e7824 */ /* 0x000fe400078e00ff */
[----:B------:R-:W-:Y:S01]  /*5270*/  FADD.FTZ R76, R103, -R76 ;  /* 0x8000004c674c7221 */ /* 0x000fe20000010000 */
[----:B------:R-:W-:Y:S01]  /*5280*/  FADD.FTZ R68, R96, -R71 ;  /* 0x8000004760447221 */ /* 0x000fe20000010000 */
[----:B0-----:R-:W-:Y:S01]  /*5290*/  SHF.L.U32 R108, R66, 0x10, RZ ;  /* 0x00000010426c7819 */ /* 0x001fe200000006ff */
[-C--:B------:R-:W-:Y:S01]  /*52a0*/  FFMA.FTZ R110, R102, R105.reuse, R114 ;  /* 0x00000069666e7223 */ /* 0x080fe20000010072 */
[----:B-----5:R-:W-:Y:S01]  /*52b0*/  FFMA.FTZ R71, R85, R76, R78 ;  /* 0x0000004c55477223 */ /* 0x020fe2000001004e */
[----:B------:R-:W-:Y:S01]  /*52c0*/  PRMT R76, R66, 0x7632, R76 ;  /* 0x00007632424c7816 */ /* 0x000fe2000000004c */
[-CC-:B------:R-:W-:Y:S01]  /*52d0*/  FFMA.FTZ R70, R100, R105.reuse, R114.reuse ;  /* 0x0000006964467223 */ /* 0x180fe20000010072 */
[-CC-:B------:R-:W-:Y:S01]  /*52e0*/  FFMA.FTZ R69, R81, R105.reuse, R114.reuse ;  /* 0x0000006951457223 */ /* 0x180fe20000010072 */
[----:B------:R-:W-:Y:S01]  /*52f0*/  FADD.FTZ R78, R94, -R79 ;  /* 0x8000004f5e4e7221 */ /* 0x000fe20000010000 */
[----:B------:R-:W-:Y:S01]  /*5300*/  FFMA.FTZ R114, R98, R105, R114 ;  /* 0x0000006962727223 */ /* 0x000fe20000010072 */
[----:B------:R-:W-:Y:S01]  /*5310*/  IMAD.U32 R105, R76, 0x10000, RZ ;  /* 0x000100004c697824 */ /* 0x000fe200078e00ff */
[----:B------:R-:W-:Y:S01]  /*5320*/  SHF.L.U32 R79, R65, 0x10, RZ ;  /* 0x00000010414f7819 */ /* 0x000fe200000006ff */
[----:B------:R-:W-:Y:S01]  /*5330*/  FADD.FTZ R76, R82, -R77 ;  /* 0x8000004d524c7221 */ /* 0x000fe20000010000 */
[----:B------:R-:W-:Y:S01]  /*5340*/  FFMA.FTZ R77, R85, R78, R108 ;  /* 0x0000004e554d7223 */ /* 0x000fe2000001006c */
[----:B------:R-:W-:Y:S01]  /*5350*/  SHF.L.U32 R109, R67, 0x10, RZ ;  /* 0x00000010436d7819 */ /* 0x000fe200000006ff */
[----:B------:R-:W-:Y:S01]  /*5360*/  FADD.FTZ R110, R101, -R110 ;  /* 0x8000006e656e7221 */ /* 0x000fe20000010000 */
[C---:B------:R-:W-:Y:S01]  /*5370*/  PRMT R78, R64.reuse, 0x7632, R78 ;  /* 0x00007632404e7816 */ /* 0x040fe2000000004e */
[----:B------:R-:W-:Y:S01]  /*5380*/  FFMA.FTZ R76, R85, R76, R79 ;  /* 0x0000004c554c7223 */ /* 0x000fe2000001004f */
[----:B------:R-:W-:Y:S01]  /*5390*/  FADD.FTZ R108, R99, -R70 ;  /* 0x80000046636c7221 */ /* 0x000fe20000010000 */
[----:B------:R-:W-:-:S02]  /*53a0*/  IMAD.U32 R79, R64, 0x10000, RZ ;  /* 0x00010000404f7824 */ /* 0x000fc400078e00ff */
[----:B------:R-:W-:Y:S01]  /*53b0*/  FADD.FTZ R70, R80, -R69 ;  /* 0x8000004550467221 */ /* 0x000fe20000010000 */
[----:B------:R-:W-:Y:S01]  /*53c0*/  FFMA.FTZ R68, R85, R68, R109 ;  /* 0x0000004455447223 */ /* 0x000fe2000001006d */
[----:B------:R-:W-:Y:S02]  /*53d0*/  IMAD.U32 R69, R78, 0x10000, RZ ;  /* 0x000100004e457824 */ /* 0x000fe400078e00ff */
[----:B------:R-:W-:Y:S01]  /*53e0*/  FADD.FTZ R114, R97, -R114 ;  /* 0x8000007261727221 */ /* 0x000fe20000010000 */
[--C-:B------:R-:W-:Y:S01]  /*53f0*/  FFMA.FTZ R112, R85, R110, R105.reuse ;  /* 0x0000006e55707223 */ /* 0x100fe20000010069 */
[----:B------:R-:W-:Y:S01]  /*5400*/  PRMT R105, R65, 0x7632, R105 ;  /* 0x0000763241697816 */ /* 0x000fe20000000069 */
[C---:B------:R-:W-:Y:S01]  /*5410*/  FFMA.FTZ R79, R85.reuse, R70, R79 ;  /* 0x00000046554f7223 */ /* 0x040fe2000001004f */
[----:B------:R-:W-:Y:S01]  /*5420*/  ISETP.GE.U32.AND P2, PT, R88, RZ, PT ;  /* 0x000000ff5800720c */ /* 0x000fe20003f46070 */
[----:B------:R-:W-:Y:S01]  /*5430*/  FFMA.FTZ R114, R85, R114, R69 ;  /* 0x0000007255727223 */ /* 0x000fe20000010045 */
[C---:B------:R-:W-:Y:S01]  /*5440*/  FMUL.FTZ R70, R71.reuse, UR14 ;  /* 0x0000000e47467c20 */ /* 0x040fe20008410000 */
[----:B------:R-:W-:Y:S01]  /*5450*/  F2FP.BF16.F32.PACK_AB R71, R71, R68 ;  /* 0x000000444747723e */ /* 0x000fe200000010ff */
[----:B------:R-:W-:Y:S01]  /*5460*/  FMUL.FTZ R69, R68, UR14 ;  /* 0x0000000e44457c20 */ /* 0x000fe20008410000 */
[----:B------:R-:W-:Y:S01]  /*5470*/  SHF.L.U32 R110, R105, 0x10, RZ ;  /* 0x00000010696e7819 */ /* 0x000fe200000006ff */
[----:B------:R-:W-:Y:S01]  /*5480*/  FMUL.FTZ R68, R77, UR14 ;  /* 0x0000000e4d447c20 */ /* 0x000fe20008410000 */
[----:B------:R-:W-:-:S02]  /*5490*/  ISETP.GE.U32.AND.EX P2, PT, R89, 0x1000000, PT, P2 ;  /* 0x010000005900780c */ /* 0x000fc40003f46120 */
[----:B------:R-:W-:Y:S01]  /*54a0*/  LOP3.LUT P6, RZ, R89, 0xff, RZ, 0xc0, !PT ;  /* 0x000000ff59ff7812 */ /* 0x000fe200078cc0ff */
[----:B------:R-:W-:Y:S01]  /*54b0*/  FFMA.FTZ R105, R85, R108, R110 ;  /* 0x0000006c55697223 */ /* 0x000fe2000001006e */
[----:B------:R-:W-:Y:S02]  /*54c0*/  LOP3.LUT P5, RZ, R89, 0xff0000, RZ, 0xc0, !PT ;  /* 0x00ff000059ff7812 */ /* 0x000fe400078ac0ff */
[----:B------:R-:W-:Y:S01]  /*54d0*/  FSEL R111, R70, RZ, P2 ;  /* 0x000000ff466f7208 */ /* 0x000fe20001000000 */
[----:B------:R-:W-:Y:S01]  /*54e0*/  FMUL.FTZ R78, R105, UR14 ;  /* 0x0000000e694e7c20 */ /* 0x000fe20008410000 */
[C---:B------:R-:W-:Y:S01]  /*54f0*/  F2FP.BF16.F32.PACK_AB R70, R112.reuse, R77 ;  /* 0x0000004d7046723e */ /* 0x040fe200000010ff */
[----:B------:R-:W-:Y:S01]  /*5500*/  FMUL.FTZ R112, R112, UR14 ;  /* 0x0000000e70707c20 */ /* 0x000fe20008410000 */
[----:B------:R-:W-:Y:S01]  /*5510*/  FSEL R109, R68, RZ, P6 ;  /* 0x000000ff446d7208 */ /* 0x000fe20003000000 */
[----:B------:R-:W-:Y:S01]  /*5520*/  FMUL.FTZ R68, R76, UR14 ;  /* 0x0000000e4c447c20 */ /* 0x000fe20008410000 */
[----:B------:R-:W-:Y:S01]  /*5530*/  FSEL R110, R69, RZ, P5 ;  /* 0x000000ff456e7208 */ /* 0x000fe20002800000 */
[----:B------:R-:W-:Y:S01]  /*5540*/  FMUL.FTZ R77, R114, UR14 ;  /* 0x0000000e724d7c20 */ /* 0x000fe20008410000 */
[----:B------:R-:W-:-:S02]  /*5550*/  LOP3.LUT P2, RZ, R89, 0xff00, RZ, 0xc0, !PT ;  /* 0x0000ff0059ff7812 */ /* 0x000fc4000784c0ff */
[----:B------:R-:W-:Y:S02]  /*5560*/  LOP3.LUT P5, RZ, R88, 0xff0000, RZ, 0xc0, !PT ;  /* 0x00ff000058ff7812 */ /* 0x000fe400078ac0ff */
[----:B------:R-:W-:Y:S01]  /*5570*/  F2FP.BF16.F32.PACK_AB R69, R105, R76 ;  /* 0x0000004c6945723e */ /* 0x000fe200000010ff */
[----:B------:R-:W-:Y:S01]  /*5580*/  FMUL.FTZ R76, R79, UR14 ;  /* 0x0000000e4f4c7c20 */ /* 0x000fe20008410000 */
[----:B------:R-:W-:Y:S02]  /*5590*/  FSEL R112, R112, RZ, P2 ;  /* 0x000000ff70707208 */ /* 0x000fe40001000000 */
[----:B------:R-:W-:Y:S02]  /*55a0*/  FSEL R105, R68, RZ, P5 ;  /* 0x000000ff44697208 */ /* 0x000fe40002800000 */
[C---:B------:R-:W-:Y:S02]  /*55b0*/  LOP3.LUT P6, RZ, R88.reuse, 0xff000000, RZ, 0xc0, !PT ;  /* 0xff00000058ff7812 */ /* 0x040fe400078cc0ff */
[----:B------:R-:W-:-:S02]  /*55c0*/  LOP3.LUT P2, RZ, R88, 0xff, RZ, 0xc0, !PT ;  /* 0x000000ff58ff7812 */ /* 0x000fc4000784c0ff */
[----:B------:R-:W-:Y:S02]  /*55d0*/  LOP3.LUT P5, RZ, R88, 0xff00, RZ, 0xc0, !PT ;  /* 0x0000ff0058ff7812 */ /* 0x000fe400078ac0ff */
[----:B------:R-:W-:Y:S02]  /*55e0*/  FSEL R108, R78, RZ, P6 ;  /* 0x000000ff4e6c7208 */ /* 0x000fe40003000000 */
[----:B------:R-:W-:Y:S02]  /*55f0*/  FSEL R76, R76, RZ, P2 ;  /* 0x000000ff4c4c7208 */ /* 0x000fe40001000000 */
[----:B------:R-:W-:Y:S02]  /*5600*/  FSEL R85, R77, RZ, P5 ;  /* 0x000000ff4d557208 */ /* 0x000fe40002800000 */
[----:B------:R-:W-:Y:S02]  /*5610*/  F2FP.BF16.F32.PACK_AB R68, R114, R79 ;  /* 0x0000004f7244723e */ /* 0x000fe400000010ff */
[----:B------:R-:W-:-:S02]  /*5620*/  F2FP.BF16.F32.PACK_AB R79, R111, R110 ;  /* 0x0000006e6f4f723e */ /* 0x000fc400000010ff */
[----:B------:R-:W-:Y:S02]  /*5630*/  F2FP.BF16.F32.PACK_AB R78, R112, R109 ;  /* 0x0000006d704e723e */ /* 0x000fe400000010ff */
[----:B------:R-:W-:Y:S02]  /*5640*/  F2FP.BF16.F32.PACK_AB R77, R108, R105 ;  /* 0x000000696c4d723e */ /* 0x000fe400000010ff */
[----:B------:R-:W-:Y:S01]  /*5650*/  F2FP.BF16.F32.PACK_AB R76, R85, R76 ;  /* 0x0000004c554c723e */ /* 0x000fe200000010ff */
[----:B------:R-:W-:Y:S06]  /*5660*/  BRA `(.L_x_285) ;  /* 0x0000000800d47947 */ /* 0x000fec0003800000 */
.L_x_288:
[----:B------:R-:W-:Y:S01]  /*5670*/  PRMT R76, R67, 0x7632, R76 ;  /* 0x00007632434c7816 */ /* 0x000fe2000000004c */
        /* <DEDUP_REMOVED lines=8> */
[----:B------:R-:W-:Y:S01]  /*5700*/  SHF.L.U32 R112, R76, 0x10, RZ ;  /* 0x000000104c707819 */ /* 0x000fe200000006ff */
[----:B------:R-:W-:Y:S01]  /*5710*/  FADD.FTZ R76, R103, -R78 ;  /* 0x8000004e674c7221 */ /* 0x000fe20000010000 */
[----:B------:R-:W-:Y:S01]  /*5720*/  PRMT R105, R66, 0x7632, R105 ;  /* 0x0000763242697816 */ /* 0x000fe20000000069 */
[----:B------:R-:W-:Y:S01]  /*5730*/  FADD.FTZ R78, R94, -R77 ;  /* 0x8000004d5e4e7221 */ /* 0x000fe20000010000 */
[----:B------:R-:W-:Y:S01]  /*5740*/  SHF.L.U32 R111, R66, 0x10, RZ ;  /* 0x00000010426f7819 */ /* 0x000fe200000006ff */
[----:B-----5:R-:W-:Y:S01]  /*5750*/  FFMA.FTZ R76, R85, R76, R112 ;  /* 0x0000004c554c7223 */ /* 0x020fe20000010070 */
[----:B------:R-:W-:Y:S01]  /*5760*/  FADD.FTZ R110, R101, -R110 ;  /* 0x8000006e656e7221 */ /* 0x000fe20000010000 */
[----:B------:R-:W-:-:S02]  /*5770*/  IMAD.U32 R105, R105, 0x10000, RZ ;  /* 0x0001000069697824 */ /* 0x000fc400078e00ff */
[----:B------:R-:W-:Y:S01]  /*5780*/  FADD.FTZ R112, R96, -R113 ;  /* 0x8000007160707221 */ /* 0x000fe20000010000 */
[----:B------:R-:W-:Y:S02]  /*5790*/  IMAD.U32 R116, R67, 0x10000, RZ ;  /* 0x0001000043747824 */ /* 0x000fe400078e00ff */
[C---:B------:R-:W-:Y:S01]  /*57a0*/  FFMA.FTZ R78, R85.reuse, R78, R111 ;  /* 0x0000004e554e7223 */ /* 0x040fe2000001006f */
[----:B------:R-:W-:Y:S01]  /*57b0*/  FFMA.FTZ R105, R85, R110, R105 ;  /* 0x0000006e55697223 */ /* 0x000fe20000010069 */
[----:B------:R-:W-:Y:S01]  /*57c0*/  PRMT R111, R65, 0x7632, R111 ;  /* 0x00007632416f7816 */ /* 0x000fe2000000006f */
[----:B------:R-:W-:Y:S01]  /*57d0*/  FFMA.FTZ R77, R85, R112, R116 ;  /* 0x00000070554d7223 */ /* 0x000fe20000010074 */
[----:B------:R-:W-:Y:S01]  /*57e0*/  PRMT R110, R64, 0x7632, R110 ;  /* 0x00007632406e7816 */ /* 0x000fe2000000006e */
[----:B------:R-:W-:Y:S01]  /*57f0*/  FADD.FTZ R112, R82, -R109 ;  /* 0x8000006d52707221 */ /* 0x000fe20000010000 */
[----:B------:R-:W-:Y:S01]  /*5800*/  SHF.L.U32 R116, R65, 0x10, RZ ;  /* 0x0000001041747819 */ /* 0x000fe200000006ff */
[----:B------:R-:W-:Y:S01]  /*5810*/  FADD.FTZ R118, R99, -R108 ;  /* 0x8000006c63767221 */ /* 0x000fe20000010000 */
[----:B------:R-:W-:Y:S01]  /*5820*/  ISETP.GE.U32.AND P2, PT, R88, RZ, PT ;  /* 0x000000ff5800720c */ /* 0x000fe20003f46070 */
[----:B------:R-:W-:Y:S01]  /*5830*/  FADD.FTZ R108, R80, -R79 ;  /* 0x8000004f506c7221 */ /* 0x000fe20000010000 */
[----:B------:R-:W-:Y:S01]  /*5840*/  SHF.L.U32 R79, R64, 0x10, RZ ;  /* 0x00000010404f7819 */ /* 0x000fe200000006ff */
[----:B------:R-:W-:-:S02]  /*5850*/  IMAD.U32 R111, R111, 0x10000, RZ ;  /* 0x000100006f6f7824 */ /* 0x000fc400078e00ff */
[----:B------:R-:W-:Y:S01]  /*5860*/  FADD.FTZ R114, R97, -R114 ;  /* 0x8000007261727221 */ /* 0x000fe20000010000 */
[----:B------:R-:W-:Y:S02]  /*5870*/  IMAD.U32 R109, R110, 0x10000, RZ ;  /* 0x000100006e6d7824 */ /* 0x000fe400078e00ff */
[----:B------:R-:W-:Y:S01]  /*5880*/  FMUL.FTZ R77, R77, UR14 ;  /* 0x0000000e4d4d7c20 */ /* 0x000fe20008410000 */
[----:B------:R-:W-:Y:S01]  /*5890*/  FMUL.FTZ R76, R76, UR14 ;  /* 0x0000000e4c4c7c20 */ /* 0x000fe20008410000 */
[----:B------:R-:W-:Y:S01]  /*58a0*/  FFMA.FTZ R112, R85, R112, R116 ;  /* 0x0000007055707223 */ /* 0x000fe20000010074 */
[----:B------:R-:W-:Y:S01]  /*58b0*/  LOP3.LUT P5, RZ, R89, 0xff0000, RZ, 0xc0, !PT ;  /* 0x00ff000059ff7812 */ /* 0x000fe200078ac0ff */
[----:B------:R-:W-:Y:S01]  /*58c0*/  FFMA.FTZ R111, R85, R118, R111 ;  /* 0x00000076556f7223 */ /* 0x000fe2000001006f */
[----:B------:R-:W-:Y:S01]  /*58d0*/  ISETP.GE.U32.AND.EX P2, PT, R89, 0x1000000, PT, P2 ;  /* 0x010000005900780c */ /* 0x000fe20003f46120 */
[C---:B------:R-:W-:Y:S01]  /*58e0*/  FFMA.FTZ R79, R85.reuse, R108, R79 ;  /* 0x0000006c554f7223 */ /* 0x040fe2000001004f */
[----:B------:R-:W-:Y:S01]  /*58f0*/  FFMA.FTZ R109, R85, R114, R109 ;  /* 0x00000072556d7223 */ /* 0x000fe2000001006d */
[----:B------:R-:W-:Y:S01]  /*5900*/  FMUL.FTZ R78, R78, UR14 ;  /* 0x0000000e4e4e7c20 */ /* 0x000fe20008410000 */
[----:B------:R-:W-:Y:S01]  /*5910*/  FSEL R85, R77, RZ, P5 ;  /* 0x000000ff4d557208 */ /* 0x000fe20002800000 */
[----:B------:R-:W-:Y:S01]  /*5920*/  FMUL.FTZ R105, R105, UR14 ;  /* 0x0000000e69697c20 */ /* 0x000fe20008410000 */
[----:B------:R-:W-:Y:S01]  /*5930*/  FSEL R110, R76, RZ, P2 ;  /* 0x000000ff4c6e7208 */ /* 0x000fe20001000000 */
[----:B------:R-:W-:Y:S01]  /*5940*/  FMUL.FTZ R112, R112, UR14 ;  /* 0x0000000e70707c20 */ /* 0x000fe20008410000 */
[----:B------:R-:W-:Y:S01]  /*5950*/  LOP3.LUT P6, RZ, R89, 0xff, RZ, 0xc0, !PT ;  /* 0x000000ff59ff7812 */ /* 0x000fe200078cc0ff */
        /* <DEDUP_REMOVED lines=19> */
.L_x_287:
[----:B-1----:R-:W1:Y:S02]  /*5a90*/  LDC.64 R76, c[0x0][0x478] ;  /* 0x00011e00ff4c7b82 */ /* 0x002e640000000a00 */
[----:B-1----:R-:W-:-:S04]  /*5aa0*/  ISETP.NE.U32.AND P1, PT, R76, RZ, PT ;  /* 0x000000ff4c00720c */ /* 0x002fc80003f25070 */
[----:B------:R-:W-:-:S13]  /*5ab0*/  ISETP.NE.AND.EX P1, PT, R77, RZ, PT, P1 ;  /* 0x000000ff4d00720c */ /* 0x000fda0003f25310 */
[----:B------:R-:W-:Y:S05]  /*5ac0*/  @!P1 BRA `(.L_x_289) ;  /* 0x0000000000e89947 */ /* 0x000fea0003800000 */
[-CC-:B------:R-:W-:Y:S01]  /*5ad0*/  FFMA.FTZ R76, R104, R105.reuse, R114.reuse ;  /* 0x00000069684c7223 */ /* 0x180fe20000010072 */
[-CC-:B------:R-:W-:Y:S01]  /*5ae0*/  FFMA.FTZ R79, R95, R105.reuse, R114.reuse ;  /* 0x000000695f4f7223 */ /* 0x180fe20000010072 */
[-CC-:B------:R-:W-:Y:S01]  /*5af0*/  FFMA.FTZ R70, R102, R105.reuse, R114.reuse ;  /* 0x0000006966467223 */ /* 0x180fe20000010072 */
[-C--:B------:R-:W-:Y:S01]  /*5b00*/  FFMA.FTZ R71, R83, R105.reuse, R114 ;  /* 0x0000006953477223 */ /* 0x080fe20000010072 */
[----:B------:R-:W-:Y:S01]  /*5b10*/  FADD.FTZ R112, R103, -R76 ;  /* 0x8000004c67707221 */ /* 0x000fe20000010000 */
[-CC-:B------:R-:W-:Y:S01]  /*5b20*/  FFMA.FTZ R77, R87, R105.reuse, R114.reuse ;  /* 0x00000069574d7223 */ /* 0x180fe20000010072 */
[-CC-:B------:R-:W-:Y:S01]  /*5b30*/  FFMA.FTZ R68, R100, R105.reuse, R114.reuse ;  /* 0x0000006964447223 */ /* 0x180fe20000010072 */
[-C--:B------:R-:W-:Y:S01]  /*5b40*/  FFMA.FTZ R69, R81, R105.reuse, R114 ;  /* 0x0000006951457223 */ /* 0x080fe20000010072 */
[----:B------:R-:W-:Y:S01]  /*5b50*/  FADD.FTZ R110, R96, -R79 ;  /* 0x8000004f606e7221 */ /* 0x000fe20000010000 */
[----:B0-----:R-:W-:Y:S01]  /*5b60*/  FADD.FTZ R108, R101, -R70 ;  /* 0x80000046656c7221 */ /* 0x001fe20000010000 */
[----:B------:R-:W-:Y:S01]  /*5b70*/  FADD.FTZ R70, R82, -R71 ;  /* 0x8000004752467221 */ /* 0x000fe20000010000 */
[----:B-----5:R-:W-:Y:S01]  /*5b80*/  FMUL.FTZ R71, R85, R112 ;  /* 0x0000007055477220 */ /* 0x020fe20000410000 */
[----:B------:R-:W-:Y:S01]  /*5b90*/  ISETP.GE.U32.AND P2, PT, R88, RZ, PT ;  /* 0x000000ff5800720c */ /* 0x000fe20003f46070 */
[----:B------:R-:W-:Y:S01]  /*5ba0*/  FADD.FTZ R78, R94, -R77 ;  /* 0x8000004d5e4e7221 */ /* 0x000fe20000010000 */
[----:B------:R-:W-:Y:S01]  /*5bb0*/  FADD.FTZ R76, R99, -R68 ;  /* 0x80000044634c7221 */ /* 0x000fe20000010000 */
[----:B------:R-:W-:Y:S01]  /*5bc0*/  FADD.FTZ R68, R80, -R69 ;  /* 0x8000004550447221 */ /* 0x000fe20000010000 */
[C---:B------:R-:W-:Y:S01]  /*5bd0*/  FMUL.FTZ R110, R85.reuse, R110 ;  /* 0x0000006e556e7220 */ /* 0x040fe20000410000 */
[----:B------:R-:W-:Y:S01]  /*5be0*/  FMUL.FTZ R69, R85, R70 ;  /* 0x0000004655457220 */ /* 0x000fe20000410000 */
[----:B------:R-:W-:Y:S01]  /*5bf0*/  FMUL.FTZ R70, R71, UR14 ;  /* 0x0000000e47467c20 */ /* 0x000fe20008410000 */
[C---:B------:R-:W-:Y:S01]  /*5c00*/  FMUL.FTZ R78, R85.reuse, R78 ;  /* 0x0000004e554e7220 */ /* 0x040fe20000410000 */
[----:B------:R-:W-:Y:S01]  /*5c10*/  FMUL.FTZ R79, R85, R108 ;  /* 0x0000006c554f7220 */ /* 0x000fe20000410000 */
[----:B------:R-:W-:Y:S01]  /*5c20*/  ISETP.GE.U32.AND.EX P2, PT, R89, 0x1000000, PT, P2 ;  /* 0x010000005900780c */ /* 0x000fe20003f46120 */
[----:B------:R-:W-:Y:S01]  /*5c30*/  FFMA.FTZ R114, R98, R105, R114 ;  /* 0x0000006962727223 */ /* 0x000fe20000010072 */
[----:B------:R-:W-:Y:S01]  /*5c40*/  F2FP.BF16.F32.PACK_AB R71, R71, R110 ;  /* 0x0000006e4747723e */ /* 0x000fe200000010ff */
[----:B------:R-:W-:Y:S01]  /*5c50*/  FMUL.FTZ R110, R110, UR14 ;  /* 0x0000000e6e6e7c20 */ /* 0x000fe20008410000 */
[----:B------:R-:W-:Y:S01]  /*5c60*/  LOP3.LUT P5, RZ, R89, 0xff0000, RZ, 0xc0, !PT ;  /* 0x00ff000059ff7812 */ /* 0x000fe200078ac0ff */
[----:B------:R-:W-:Y:S01]  /*5c70*/  FADD.FTZ R114, R97, -R114 ;  /* 0x8000007261727221 */ /* 0x000fe20000010000 */
[----:B------:R-:W-:Y:S01]  /*5c80*/  FSEL R112, R70, RZ, P2 ;  /* 0x000000ff46707208 */ /* 0x000fe20001000000 */
[----:B------:R-:W-:Y:S01]  /*5c90*/  FMUL.FTZ R76, R85, R76 ;  /* 0x0000004c554c7220 */ /* 0x000fe20000410000 */
[C---:B------:R-:W-:Y:S01]  /*5ca0*/  F2FP.BF16.F32.PACK_AB R70, R79.reuse, R78 ;  /* 0x0000004e4f46723e */ /* 0x040fe200000010ff */
[----:B------:R-:W-:Y:S01]  /*5cb0*/  FMUL.FTZ R79, R79, UR14 ;  /* 0x0000000e4f4f7c20 */ /* 0x000fe20008410000 */
[----:B------:R-:W-:Y:S01]  /*5cc0*/  LOP3.LUT P2, RZ, R89, 0xff00, RZ, 0xc0, !PT ;  /* 0x0000ff0059ff7812 */ /* 0x000fe2000784c0ff */
[----:B------:R-:W-:Y:S01]  /*5cd0*/  FMUL.FTZ R77, R78, UR14 ;  /* 0x0000000e4e4d7c20 */ /* 0x000fe20008410000 */
[----:B------:R-:W-:Y:S01]  /*5ce0*/  FMUL.FTZ R68, R85, R68 ;  /* 0x0000004455447220 */ /* 0x000fe20000410000 */
[----:B------:R-:W-:Y:S01]  /*5cf0*/  LOP3.LUT P6, RZ, R89, 0xff, RZ, 0xc0, !PT ;  /* 0x000000ff59ff7812 */ /* 0x000fe200078cc0ff */
[----:B------:R-:W-:Y:S01]  /*5d00*/  FMUL.FTZ R78, R69, UR14 ;  /* 0x0000000e454e7c20 */ /* 0x000fe20008410000 */
[----:B------:R-:W-:Y:S01]  /*5d10*/  FSEL R111, R110, RZ, P5 ;  /* 0x000000ff6e6f7208 */ /* 0x000fe20002800000 */
[----:B------:R-:W-:Y:S01]  /*5d20*/  FMUL.FTZ R85, R85, R114 ;  /* 0x0000007255557220 */ /* 0x000fe20000410000 */
[----:B------:R-:W-:-:S02]  /*5d30*/  LOP3.LUT P5, RZ, R88, 0xff0000, RZ, 0xc0, !PT ;  /* 0x00ff000058ff7812 */ /* 0x000fc400078ac0ff */
[----:B------:R-:W-:Y:S01]  /*5d40*/  FSEL R110, R79, RZ, P2 ;  /* 0x000000ff4f6e7208 */ /* 0x000fe20001000000 */
[C---:B------:R-:W-:Y:S01]  /*5d50*/  FMUL.FTZ R79, R76.reuse, UR14 ;  /* 0x0000000e4c4f7c20 */ /* 0x040fe20008410000 */
[----:B------:R-:W-:Y:S01]  /*5d60*/  FSEL R109, R77, RZ, P6 ;  /* 0x000000ff4d6d7208 */ /* 0x000fe20003000000 */
[----:B------:R-:W-:Y:S01]  /*5d70*/  FMUL.FTZ R77, R85, UR14 ;  /* 0x0000000e554d7c20 */ /* 0x000fe20008410000 */
[----:B------:R-:W-:Y:S01]  /*5d80*/  F2FP.BF16.F32.PACK_AB R69, R76, R69 ;  /* 0x000000454c45723e */ /* 0x000fe200000010ff */
[----:B------:R-:W-:Y:S01]  /*5d90*/  FMUL.FTZ R76, R68, UR14 ;  /* 0x0000000e444c7c20 */ /* 0x000fe20008410000 */
[----:B------:R-:W-:Y:S02]  /*5da0*/  FSEL R105, R78, RZ, P5 ;  /* 0x000000ff4e697208 */ /* 0x000fe40002800000 */
[C---:B------:R-:W-:Y:S02]  /*5db0*/  LOP3.LUT P6, RZ, R88.reuse, 0xff000000, RZ, 0xc0, !PT ;  /* 0xff00000058ff7812 */ /* 0x040fe400078cc0ff */
[----:B------:R-:W-:-:S02]  /*5dc0*/  LOP3.LUT P2, RZ, R88, 0xff, RZ, 0xc0, !PT ;  /* 0x000000ff58ff7812 */ /* 0x000fc4000784c0ff */
[----:B------:R-:W-:Y:S02]  /*5dd0*/  LOP3.LUT P5, RZ, R88, 0xff00, RZ, 0xc0, !PT ;  /* 0x0000ff0058ff7812 */ /* 0x000fe400078ac0ff */
[----:B------:R-:W-:Y:S02]  /*5de0*/  F2FP.BF16.F32.PACK_AB R68, R85, R68 ;  /* 0x000000445544723e */ /* 0x000fe400000010ff */
        /* <DEDUP_REMOVED lines=8> */
.L_x_289:
[-CC-:B------:R-:W-:Y:S01]  /*5e70*/  FFMA.FTZ R110, R104, R105.reuse, R114.reuse ;  /* 0x00000069686e7223 */ /* 0x180fe20000010072 */
[-CC-:B0-----:R-:W-:Y:S01]  /*5e80*/  FFMA.FTZ R109, R95, R105.reuse, R114.reuse ;  /* 0x000000695f6d7223 */ /* 0x181fe20000010072 */
[-CC-:B------:R-:W-:Y:S01]  /*5e90*/  FFMA.FTZ R108, R102, R105.reuse, R114.reuse ;  /* 0x00000069666c7223 */ /* 0x180fe20000010072 */
[-C--:B------:R-:W-:Y:S01]  /*5ea0*/  FFMA.FTZ R79, R87, R105.reuse, R114 ;  /* 0x00000069574f7223 */ /* 0x080fe20000010072 */
[----:B------:R-:W-:Y:S01]  /*5eb0*/  FADD.FTZ R118, R103, -R110 ;  /* 0x8000006e67767221 */ /* 0x000fe20000010000 */
[----:B------:R-:W-:Y:S01]  /*5ec0*/  FADD.FTZ R116, R96, -R109 ;  /* 0x8000006d60747221 */ /* 0x000fe20000010000 */
[-CC-:B------:R-:W-:Y:S01]  /*5ed0*/  FFMA.FTZ R77, R83, R105.reuse, R114.reuse ;  /* 0x00000069534d7223 */ /* 0x180fe20000010072 */
[-CC-:B------:R-:W-:Y:S01]  /*5ee0*/  FFMA.FTZ R78, R100, R105.reuse, R114.reuse ;  /* 0x00000069644e7223 */ /* 0x180fe20000010072 */
[-CC-:B------:R-:W-:Y:S01]  /*5ef0*/  FFMA.FTZ R76, R98, R105.reuse, R114.reuse ;  /* 0x00000069624c7223 */ /* 0x180fe20000010072 */
[----:B------:R-:W-:Y:S01]  /*5f00*/  FFMA.FTZ R105, R81, R105, R114 ;  /* 0x0000006951697223 */ /* 0x000fe20000010072 */
[----:B------:R-:W-:Y:S01]  /*5f10*/  FADD.FTZ R114, R101, -R108 ;  /* 0x8000006c65727221 */ /* 0x000fe20000010000 */
[C---:B-----5:R-:W-:Y:S01]  /*5f20*/  FMUL.FTZ R118, R85.reuse, R118 ;  /* 0x0000007655767220 */ /* 0x060fe20000410000 */
[----:B------:R-:W-:Y:S01]  /*5f30*/  FMUL.FTZ R116, R85, R116 ;  /* 0x0000007455747220 */ /* 0x000fe20000410000 */
[----:B------:R-:W-:Y:S01]  /*5f40*/  FADD.FTZ R112, R94, -R79 ;  /* 0x8000004f5e707221 */ /* 0x000fe20000010000 */
[----:B------:R-:W-:Y:S01]  /*5f50*/  FADD.FTZ R108, R82, -R77 ;  /* 0x8000004d526c7221 */ /* 0x000fe20000010000 */
[----:B------:R-:W-:Y:S01]  /*5f60*/  ISETP.GE.U32.AND P2, PT, R88, RZ, PT ;  /* 0x000000ff5800720c */ /* 0x000fe20003f46070 */
[----:B------:R-:W-:Y:S01]  /*5f70*/  FADD.FTZ R110, R99, -R78 ;  /* 0x8000004e636e7221 */ /* 0x000fe20000010000 */
        /* <DEDUP_REMOVED lines=36> */
.L_x_285:
        /* <DEDUP_REMOVED lines=9> */
.L_x_281:
[----:B------:R-:W-:Y:S05]  /*6250*/  BSYNC.RECONVERGENT B1 ;  /* 0x0000000000017941 */ /* 0x000fea0003800200 */
.L_x_280:
[----:B-1-3--:R-:W1:Y:S02]  /*6260*/  LDC.64 R76, c[0x0][0x380] ;  /* 0x0000e000ff4c7b82 */ /* 0x00ae640000000a00 */
[----:B-1----:R-:W-:-:S04]  /*6270*/  LEA R5, R76, R5, 0x2 ;  /* 0x000000054c057211 */ /* 0x002fc800078e10ff */
[----:B------:R-:W-:-:S13]  /*6280*/  ISETP.GE.AND P0, PT, R5, R77, PT ;  /* 0x0000004d0500720c */ /* 0x000fda0003f06270 */
[----:B------:R-:W-:Y:S05]  /*6290*/  @!P0 BRA `(.L_x_290) ;  /* 0xffffffa000688947 */ /* 0x000fea000383ffff */
.L_x_264:
[----:B------:R-:W-:Y:S05]  /*62a0*/  BSYNC B0 ;  /* 0x0000000000007941 */ /* 0x000fea0003800000 */
.L_x_263:
[----:B------:R-:W1:Y:S01]  /*62b0*/  S2R R22, SR_TID.X ;  /* 0x0000000000167919 */ /* 0x000e620000002100 */
[----:B------:R-:W-:Y:S01]  /*62c0*/  MOV R3, 0x400 ;  /* 0x0000040000037802 */ /* 0x000fe20000000f00 */
[----:B------:R-:W-:Y:S05]  /*62d0*/  WARPSYNC.ALL ;  /* 0x0000000000007948 */ /* 0x000fea0003800000 */
[----:B------:R-:W2:Y:S01]  /*62e0*/  S2R R4, SR_CgaCtaId ;  /* 0x0000000000047919 */ /* 0x000ea20000008800 */
[----:B------:R-:W3:Y:S01]  /*62f0*/  LDCU.128 UR16, c[0x0][0x440] ;  /* 0x00008800ff1077ac */ /* 0x000ee20008000c00 */
[C---:B-1----:R-:W-:Y:S01]  /*6300*/  IMAD.SHL.U32 R2, R22.reuse, 0x40, RZ ;  /* 0x0000004016027824 */ /* 0x042fe200078e00ff */
[----:B------:R-:W-:-:S02]  /*6310*/  LOP3.LUT R5, R22, 0x1f, RZ, 0xc0, !PT ;  /* 0x0000001f16057812 */ /* 0x000fc400078ec0ff */
[----:B------:R-:W-:Y:S02]  /*6320*/  LOP3.LUT R23, R22, 0x7f, RZ, 0x3c, !PT ;  /* 0x0000007f16177812 */ /* 0x000fe400078e3cff */
[----:B------:R-:W-:Y:S02]  /*6330*/  LOP3.LUT R2, R2, 0x1800, RZ, 0xc0, !PT ;  /* 0x0000180002027812 */ /* 0x000fe400078ec0ff */
[----:B--2---:R-:W-:Y:S02]  /*6340*/  LEA R3, R4, R3, 0x18 ;  /* 0x0000000304037211 */ /* 0x004fe400078ec0ff */
[----:B------:R-:W-:-:S05]  /*6350*/  LEA R2, R5, R2, 0x5 ;  /* 0x0000000205027211 */ /* 0x000fca00078e28ff */
[----:B------:R-:W-:Y:S01]  /*6360*/  IMAD.IADD R2, R2, 0x1, R3 ;  /* 0x0000000102027824 */ /* 0x000fe200078e0203 */
[----:B------:R-:W-:-:S04]  /*6370*/  LEA R3, R22, R3, 0x2 ;  /* 0x0000000316037211 */ /* 0x000fc800078e10ff */
[----:B------:R1:W-:Y:S04]  /*6380*/  STS.128 [R2], R36 ;  /* 0x0000002402007388 */ /* 0x0003e80000000c00 */
[----:B------:R-:W-:Y:S04]  /*6390*/  STS.128 [R2+0x10], R32 ;  /* 0x0000102002007388 */ /* 0x000fe80000000c00 */
[----:B------:R-:W-:Y:S04]  /*63a0*/  STS.128 [R2+0x400], R28 ;  /* 0x0004001c02007388 */ /* 0x000fe80000000c00 */
[----:B------:R2:W-:Y:S01]  /*63b0*/  STS.128 [R2+0x410], R24 ;  /* 0x0004101802007388 */ /* 0x0005e20000000c00 */
[----:B------:R-:W-:Y:S01]  /*63c0*/  BAR.SYNC.DEFER_BLOCKING 0x0 ;  /* 0x0000000000007b1d */ /* 0x000fe20000010000 */
[----:B-1----:R-:W-:-:S02]  /*63d0*/  IMAD R39, R0, UR7, RZ ;  /* 0x0000000700277c24 */ /* 0x002fc4000f8e02ff */
[----:B------:R-:W-:-:S03]  /*63e0*/  IMAD.IADD R0, R23, 0x1, R0 ;  /* 0x0000000117007824 */ /* 0x000fc600078e0200 */
[----:B------:R-:W-:Y:S02]  /*63f0*/  IADD3 R39, P0, PT, R39, R22, RZ ;  /* 0x0000001627277210 */ /* 0x000fe40007f1e0ff */
[C---:B------:R-:W-:Y:S02]  /*6400*/  ISETP.GE.U32.AND P3, PT, R0.reuse, 0x80, PT ;  /* 0x000000800000780c */ /* 0x040fe40003f66070 */
[C---:B------:R-:W-:Y:S01]  /*6410*/  ISETP.GE.U32.AND P2, PT, R0.reuse, 0x100, PT ;  /* 0x000001000000780c */ /* 0x040fe20003f46070 */
[----:B------:R-:W-:Y:S01]  /*6420*/  IMAD.X R22, RZ, RZ, RZ, P0 ;  /* 0x000000ffff167224 */ /* 0x000fe200000e06ff */
[----:B--2---:R-:W-:Y:S02]  /*6430*/  SHF.L.U32 R24, R39, 0x2, RZ ;  /* 0x0000000227187819 */ /* 0x004fe400000006ff */
[C---:B------:R-:W-:Y:S02]  /*6440*/  ISETP.GE.U32.AND P1, PT, R0.reuse, 0x180, PT ;  /* 0x000001800000780c */ /* 0x040fe40003f26070 */
[----:B------:R-:W-:-:S02]  /*6450*/  ISETP.GE.U32.AND P0, PT, R0, 0x200, PT ;  /* 0x000002000000780c */ /* 0x000fc40003f06070 */
[----:B------:R-:W-:Y:S02]  /*6460*/  SHF.L.U64.HI R39, R39, 0x2, R22 ;  /* 0x0000000227277819 */ /* 0x000fe40000010216 */
[C---:B---3--:R-:W-:Y:S02]  /*6470*/  IADD3 R26, P4, PT, R24.reuse, UR18, RZ ;  /* 0x00000012181a7c10 */ /* 0x048fe4000ff9e0ff */
[----:B------:R-:W-:Y:S01]  /*6480*/  IADD3 R24, P5, PT, R24, UR16, RZ ;  /* 0x0000001018187c10 */ /* 0x000fe2000ffbe0ff */
[----:B------:R-:W1:Y:S04]  /*6490*/  LDS R4, [R3] ;  /* 0x0000000003047984 */ /* 0x000e680000000800 */
[----:B------:R-:W2:Y:S04]  /*64a0*/  LDS R9, [R3+0x800] ;  /* 0x0008000003097984 */ /* 0x000ea80000000800 */
        /* <DEDUP_REMOVED lines=9> */
[----:B-1----:R-:W-:-:S03]  /*6540*/  FADD.FTZ R4, RZ, R4 ;  /* 0x00000004ff047221 */ /* 0x002fc60000010000 */
[----:B------:R-:W1:Y:S01]  /*6550*/  LDS R14, [R3+0x1600] ;  /* 0x00160000030e7984 */ /* 0x000e620000000800 */
[----:B--2---:R-:W-:-:S03]  /*6560*/  FADD.FTZ R4, R4, R9 ;  /* 0x0000000904047221 */ /* 0x004fc60000010000 */
[----:B------:R-:W2:Y:S01]  /*6570*/  LDS R17, [R3+0x1800] ;  /* 0x0018000003117984 */ /* 0x000ea20000000800 */
        /* <DEDUP_REMOVED lines=16> */
[----:B------:R-:W-:Y:S01]  /*6680*/  STS.128 [R2+0x10], R48 ;  /* 0x0000103002007388 */ /* 0x000fe20000000c00 */
[----:B---3--:R-:W-:-:S03]  /*6690*/  FADD.FTZ R9, R5, R16 ;  /* 0x0000001005097221 */ /* 0x008fc60000010000 */
[----:B------:R-:W-:Y:S01]  /*66a0*/  STS.128 [R2+0x400], R44 ;  /* 0x0004002c02007388 */ /* 0x000fe20000000c00 */
[----:B----4-:R-:W-:-:S03]  /*66b0*/  FADD.FTZ R19, R6, R19 ;  /* 0x0000001306137221 */ /* 0x010fc60000010000 */
[----:B------:R1:W-:Y:S01]  /*66c0*/  STS.128 [R2+0x410], R40 ;  /* 0x0004102802007388 */ /* 0x0003e20000000c00 */
[----:B0-----:R-:W-:Y:S01]  /*66d0*/  FADD.FTZ R11, R7, R18 ;  /* 0x00000012070b7221 */ /* 0x001fe20000010000 */
[----:B------:R-:W-:Y:S01]  /*66e0*/  BAR.SYNC.DEFER_BLOCKING 0x0 ;  /* 0x0000000000007b1d */ /* 0x000fe20000010000 */
[C---:B-1----:R-:W-:Y:S02]  /*66f0*/  IADD3.X R41, PT, PT, R39.reuse, UR19, RZ, P4, !PT ;  /* 0x0000001327297c10 */ /* 0x042fe4000a7fe4ff */
        /* <DEDUP_REMOVED lines=20> */
[----:B----4-:R-:W-:Y:S01]  /*6840*/  FADD.FTZ R23, R2, R23 ;  /* 0x0000001702177221 */ /* 0x010fe20000010000 */
[----:B------:R-:W-:Y:S02]  /*6850*/  @P3 MOV R2, R26 ;  /* 0x0000001a00023202 */ /* 0x000fe40000000f00 */
[----:B------:R4:W3:Y:S01]  /*6860*/  LDS R15, [R3+0x1e00] ;  /* 0x001e0000030f7984 */ /* 0x0008e20000000800 */
[----:B------:R-:W-:Y:S01]  /*6870*/  FADD.FTZ R33, R20, R33 ;  /* 0x0000002114217221 */ /* 0x000fe20000010000 */
[----:B------:R-:W-:Y:S01]  /*6880*/  @P3 IADD3 R26, P4, PT, R26, 0x200, RZ ;  /* 0x000002001a1a3810 */ /* 0x000fe20007f9e0ff */
[----:B------:R-:W-:Y:S01]  /*6890*/  FADD.FTZ R0, RZ, R0 ;  /* 0x00000000ff007221 */ /* 0x000fe20000010000 */
[----:B----4-:R-:W-:Y:S02]  /*68a0*/  @P3 IMAD.MOV.U32 R3, RZ, RZ, R41 ;  /* 0x000000ffff033224 */ /* 0x010fe400078e0029 */
[----:B------:R-:W-:Y:S01]  /*68b0*/  @P3 IADD3.X R41, PT, PT, RZ, R41, RZ, P4, !PT ;  /* 0x00000029ff293210 */ /* 0x000fe200027fe4ff */
[----:B------:R-:W-:Y:S01]  /*68c0*/  FADD.FTZ R22, R23, R22 ;  /* 0x0000001617167221 */ /* 0x000fe20000010000 */
[----:B------:R-:W-:Y:S01]  /*68d0*/  FADD.FTZ R0, R0, R25 ;  /* 0x0000001900007221 */ /* 0x000fe20000010000 */
[----:B------:R4:W-:Y:S02]  /*68e0*/  @P3 STG.E desc[UR8][R2.64], R33 ;  /* 0x0000002102003986 */ /* 0x0009e4000c101908 */
[----:B------:R-:W-:Y:S01]  /*68f0*/  FADD.FTZ R35, R22, R35 ;  /* 0x0000002316237221 */ /* 0x000fe20000010000 */
[----:B------:R-:W-:Y:S01]  /*6900*/  FADD.FTZ R0, R0, R31 ;  /* 0x0000001f00007221 */ /* 0x000fe20000010000 */
[----:B0-----:R-:W-:Y:S01]  /*6910*/  FADD.FTZ R8, RZ, R8 ;  /* 0x00000008ff087221 */ /* 0x001fe20000010000 */
[----:B----4-:R-:W-:Y:S01]  /*6920*/  @P3 MOV R2, R24 ;  /* 0x0000001800023202 */ /* 0x010fe20000000f00 */
[----:B------:R-:W-:Y:S01]  /*6930*/  @P3 IMAD.MOV.U32 R3, RZ, RZ, R39 ;  /* 0x000000ffff033224 */ /* 0x000fe200078e0027 */
[----:B------:R-:W-:Y:S01]  /*6940*/  @P3 IADD3 R24, P5, PT, R24, 0x200, RZ ;  /* 0x0000020018183810 */ /* 0x000fe20007fbe0ff */
[----:B-1----:R-:W-:-:S03]  /*6950*/  FADD.FTZ R37, R0, R37 ;  /* 0x0000002500257221 */ /* 0x002fc60000010000 */
[----:B------:R0:W-:Y:S01]  /*6960*/  @P3 STG.E desc[UR8][R2.64], R17 ;  /* 0x0000001102003986 */ /* 0x0001e2000c101908 */
[----:B------:R-:W-:Y:S01]  /*6970*/  @P3 IMAD.X R39, RZ, RZ, R39, P5 ;  /* 0x000000ffff273224 */ /* 0x000fe200028e0627 */
[----:B------:R-:W-:Y:S01]  /*6980*/  @P2 MOV R4, R24 ;  /* 0x0000001800042202 */ /* 0x000fe20000000f00 */
[----:B--2---:R-:W-:Y:S01]  /*6990*/  FADD.FTZ R8, R8, R27 ;  /* 0x0000001b08087221 */ /* 0x004fe20000010000 */
[----:B------:R-:W-:Y:S01]  /*69a0*/  @P2 IADD3 R24, P4, PT, R24, 0x200, RZ ;  /* 0x0000020018182810 */ /* 0x000fe20007f9e0ff */
[----:B------:R-:W-:Y:S02]  /*69b0*/  @P2 IMAD.MOV.U32 R5, RZ, RZ, R39 ;  /* 0x000000ffff052224 */ /* 0x000fe400078e0027 */
[----:B---3--:R-:W-:Y:S01]  /*69c0*/  FADD.FTZ R8, R8, R13 ;  /* 0x0000000d08087221 */ /* 0x008fe20000010000 */
[----:B------:R-:W-:Y:S01]  /*69d0*/  @P1 MOV R6, R24 ;  /* 0x0000001800061202 */ /* 0x000fe20000000f00 */
[----:B------:R-:W-:Y:S01]  /*69e0*/  @P2 IMAD.X R39, RZ, RZ, R39, P4 ;  /* 0x000000ffff272224 */ /* 0x000fe200020e0627 */
[----:B------:R-:W-:Y:S01]  /*69f0*/  @P1 IADD3 R24, P4, PT, R24, 0x200, RZ ;  /* 0x0000020018181810 */ /* 0x000fe20007f9e0ff */
[----:B------:R-:W-:Y:S01]  /*6a00*/  FADD.FTZ R15, R8, R15 ;  /* 0x0000000f080f7221 */ /* 0x000fe20000010000 */
[----:B0-----:R-:W-:Y:S01]  /*6a10*/  @P2 MOV R2, R26 ;  /* 0x0000001a00022202 */ /* 0x001fe20000000f00 */
[----:B------:R-:W-:Y:S01]  /*6a20*/  @P2 IMAD.MOV.U32 R3, RZ, RZ, R41 ;  /* 0x000000ffff032224 */ /* 0x000fe200078e0029 */
[----:B------:R-:W-:Y:S01]  /*6a30*/  @P2 IADD3 R26, P3, PT, R26, 0x200, RZ ;  /* 0x000002001a1a2810 */ /* 0x000fe20007f7e0ff */
[----:B------:R-:W-:-:S02]  /*6a40*/  @P1 IMAD.MOV.U32 R7, RZ, RZ, R39 ;  /* 0x000000ffff071224 */ /* 0x000fc400078e0027 */
[----:B------:R-:W-:Y:S01]  /*6a50*/  @P1 IMAD.X R39, RZ, RZ, R39, P4 ;  /* 0x000000ffff271224 */ /* 0x000fe200020e0627 */
[----:B------:R-:W-:Y:S01]  /*6a60*/  @P2 IADD3.X R41, PT, PT, RZ, R41, RZ, P3, !PT ;  /* 0x00000029ff292210 */ /* 0x000fe20001ffe4ff */
[----:B------:R0:W-:Y:S04]  /*6a70*/  @P2 STG.E desc[UR8][R2.64], R35 ;  /* 0x0000002302002986 */ /* 0x0001e8000c101908 */
[----:B------:R1:W-:Y:S01]  /*6a80*/  @P2 STG.E desc[UR8][R4.64], R9 ;  /* 0x0000000904002986 */ /* 0x0003e2000c101908 */
[----:B0-----:R-:W-:Y:S01]  /*6a90*/  @P1 MOV R2, R26 ;  /* 0x0000001a00021202 */ /* 0x001fe20000000f00 */
[----:B------:R-:W-:Y:S01]  /*6aa0*/  @P1 IMAD.MOV.U32 R3, RZ, RZ, R41 ;  /* 0x000000ffff031224 */ /* 0x000fe200078e0029 */
[----:B------:R-:W-:Y:S02]  /*6ab0*/  @P1 IADD3 R26, P3, PT, R26, 0x200, RZ ;  /* 0x000002001a1a1810 */ /* 0x000fe40007f7e0ff */
[----:B-1----:R-:W-:Y:S01]  /*6ac0*/  MOV R4, R24 ;  /* 0x0000001800047202 */ /* 0x002fe20000000f00 */
[----:B------:R-:W-:Y:S01]  /*6ad0*/  IMAD.MOV.U32 R5, RZ, RZ, R39 ;  /* 0x000000ffff057224 */ /* 0x000fe200078e0027 */
[----:B------:R-:W-:Y:S01]  /*6ae0*/  @P1 IADD3.X R41, PT, PT, RZ, R41, RZ, P3, !PT ;  /* 0x00000029ff291210 */ /* 0x000fe20001ffe4ff */
[----:B------:R0:W-:Y:S04]  /*6af0*/  @P1 STG.E desc[UR8][R2.64], R37 ;  /* 0x0000002502001986 */ /* 0x0001e8000c101908 */
[----:B------:R1:W-:Y:S01]  /*6b00*/  @P1 STG.E desc[UR8][R6.64], R19 ;  /* 0x0000001306001986 */ /* 0x0003e2000c101908 */
[----:B0-----:R-:W-:Y:S01]  /*6b10*/  MOV R2, R26 ;  /* 0x0000001a00027202 */ /* 0x001fe20000000f00 */
[----:B------:R-:W-:Y:S01]  /*6b20*/  IMAD.MOV.U32 R3, RZ, RZ, R41 ;  /* 0x000000ffff037224 */ /* 0x000fe200078e0029 */
[----:B------:R-:W-:Y:S06]  /*6b30*/  @!P0 EXIT ;  /* 0x000000000000894d */ /* 0x000fec0003800000 */
[----:B------:R-:W-:Y:S04]  /*6b40*/  STG.E desc[UR8][R2.64], R15 ;  /* 0x0000000f02007986 */ /* 0x000fe8000c101908 */
[----:B------:R-:W-:Y:S01]  /*6b50*/  STG.E desc[UR8][R4.64], R11 ;  /* 0x0000000b04007986 */ /* 0x000fe2000c101908 */
[----:B------:R-:W-:Y:S05]  /*6b60*/  EXIT ;  /* 0x000000000000794d */ /* 0x000fea0003800000 */
.L_x_269:
[----:B------:R-:W-:Y:S01]  /*6b70*/  HFMA2 R116, -RZ, RZ, 0, 1.847743988037109375e-06 ;  /* 0x0000001fff747431 */ /* 0x000fe200000001ff */
[----:B------:R-:W-:Y:S01]  /*6b80*/  BSSY B1, `(.L_x_291) ;  /* 0x0000007000017945 */ /* 0x000fe20003800000 */
[----:B------:R-:W-:Y:S01]  /*6b90*/  MOV R114, R109 ;  /* 0x0000006d00727202 */ /* 0x000fe20000000f00 */
[----:B------:R-:W-:Y:S02]  /*6ba0*/  IMAD.MOV.U32 R113, RZ, RZ, 0x1 ;  /* 0x00000001ff717424 */ /* 0x000fe400078e00ff */
[----:B------:R-:W-:-:S07]  /*6bb0*/  IMAD.MOV.U32 R111, RZ, RZ, -0x1 ;  /* 0xffffffffff6f7424 */ /* 0x000fce00078e00ff */
[----:B-----5:R-:W-:Y:S05]  /*6bc0*/  WARPSYNC.COLLECTIVE R111, `(.L_x_292) ;  /* 0x000000006f087348 */ /* 0x020fea0003c00000 */
[----:B------:R0:W1:Y:S02]  /*6bd0*/  SHFL.BFLY P0, R112, R114, R113, R116 ;  /* 0x0c00007172707389 */ /* 0x0000640000000074 */
[----:B01---5:R-:W-:Y:S05]  /*6be0*/  ENDCOLLECTIVE ;  /* 0x000000000000791b */ /* 0x023fea0003800000 */
.L_x_292:
[----:B------:R-:W-:Y:S05]  /*6bf0*/  BSYNC B1 ;  /* 0x0000000000017941 */ /* 0x000fea0003800000 */
.L_x_291:
        /* <DEDUP_REMOVED lines=8> */
.L_x_293:
[----:B------:R-:W-:-:S05]  /*6c80*/  FADD.FTZ R76, R76, R109 ;  /* 0x0000006d4c4c7221 */ /* 0x000fca0000010000 */
[----:B------:R-:W-:Y:S01]  /*6c90*/  MOV R114, R76 ;  /* 0x0000004c00727202 */ /* 0x000fe20000000f00 */
[----:B------:R-:W-:Y:S02]  /*6ca0*/  HFMA2 R113, -RZ, RZ, 0, 1.1920928955078125e-07 ;  /* 0x00000002ff717431 */ /* 0x000fe400000001ff */
[----:B------:R-:W-:-:S07]  /*6cb0*/  IMAD.MOV.U32 R77, RZ, RZ, R112 ;  /* 0x000000ffff4d7224 */ /* 0x000fce00078e0070 */
[----:B------:R-:W-:Y:S05]  /*6cc0*/  WARPSYNC.COLLECTIVE R111, `(.L_x_294) ;  /* 0x000000006f087348 */ /* 0x000fea0003c00000 */
[----:B------:R0:W1:Y:S02]  /*6cd0*/  SHFL.BFLY P0, R112, R114, R113, R116 ;  /* 0x0c00007172707389 */ /* 0x0000640000000074 */
[----:B01----:R-:W-:Y:S05]  /*6ce0*/  ENDCOLLECTIVE ;  /* 0x000000000000791b */ /* 0x003fea0003800000 */
.L_x_294:
[----:B------:R-:W-:-:S05]  /*6cf0*/  FADD.FTZ R77, R77, R108 ;  /* 0x0000006c4d4d7221 */ /* 0x000fca0000010000 */
[----:B------:R-:W-:Y:S01]  /*6d00*/  MOV R114, R77 ;  /* 0x0000004d00727202 */ /* 0x000fe20000000f00 */
[----:B------:R-:W-:-:S07]  /*6d10*/  IMAD.MOV.U32 R79, RZ, RZ, R112 ;  /* 0x000000ffff4f7224 */ /* 0x000fce00078e0070 */
[----:B------:R-:W-:Y:S05]  /*6d20*/  WARPSYNC.COLLECTIVE R111, `(.L_x_295) ;  /* 0x000000006f087348 */ /* 0x000fea0003c00000 */
[----:B------:R0:W1:Y:S02]  /*6d30*/  SHFL.BFLY P0, R112, R114, R113, R116 ;  /* 0x0c00007172707389 */ /* 0x0000640000000074 */
[----:B01----:R-:W-:Y:S05]  /*6d40*/  ENDCOLLECTIVE ;  /* 0x000000000000791b */ /* 0x003fea0003800000 */
.L_x_295:
[----:B------:R-:W-:-:S04]  /*6d50*/  FADD.FTZ R79, R76, R79 ;  /* 0x0000004f4c4f7221 */ /* 0x000fc80000010000 */
[----:B------:R-:W-:Y:S02]  /*6d60*/  IMAD.MOV.U32 R114, RZ, RZ, R79 ;  /* 0x000000ffff727224 */ /* 0x000fe400078e004f */
[----:B------:R-:W-:Y:S01]  /*6d70*/  HFMA2 R113, -RZ, RZ, 0, 2.384185791015625e-07 ;  /* 0x00000004ff717431 */ /* 0x000fe200000001ff */
[----:B------:R-:W-:-:S07]  /*6d80*/  MOV R78, R112 ;  /* 0x00000070004e7202 */ /* 0x000fce0000000f00 */
[----:B------:R-:W-:Y:S05]  /*6d90*/  WARPSYNC.COLLECTIVE R111, `(.L_x_296) ;  /* 0x000000006f087348 */ /* 0x000fea0003c00000 */
[----:B------:R0:W1:Y:S02]  /*6da0*/  SHFL.BFLY P0, R112, R114, R113, R116 ;  /* 0x0c00007172707389 */ /* 0x0000640000000074 */
[----:B01----:R-:W-:Y:S05]  /*6db0*/  ENDCOLLECTIVE ;  /* 0x000000000000791b */ /* 0x003fea0003800000 */
.L_x_296:
[----:B------:R-:W-:-:S04]  /*6dc0*/  FADD.FTZ R78, R77, R78 ;  /* 0x0000004e4d4e7221 */ /* 0x000fc80000010000 */
[----:B------:R-:W-:Y:S01]  /*6dd0*/  IMAD.MOV.U32 R114, RZ, RZ, R78 ;  /* 0x000000ffff727224 */ /* 0x000fe200078e004e */
[----:B------:R-:W-:-:S07]  /*6de0*/  MOV R110, R112 ;  /* 0x00000070006e7202 */ /* 0x000fce0000000f00 */
[----:B------:R-:W-:Y:S05]  /*6df0*/  WARPSYNC.COLLECTIVE R111, `(.L_x_297) ;  /* 0x000000006f087348 */ /* 0x000fea0003c00000 */
[----:B------:R0:W1:Y:S02]  /*6e00*/  SHFL.BFLY P0, R112, R114, R113, R116 ;  /* 0x0c00007172707389 */ /* 0x0000640000000074 */
[----:B01----:R-:W-:Y:S05]  /*6e10*/  ENDCOLLECTIVE ;  /* 0x000000000000791b */ /* 0x003fea0003800000 */
.L_x_297:
[----:B------:R-:W-:-:S05]  /*6e20*/  FADD.FTZ R110, R79, R110 ;  /* 0x0000006e4f6e7221 */ /* 0x000fca0000010000 */
[----:B------:R-:W-:Y:S01]  /*6e30*/  MOV R114, R110 ;  /* 0x0000006e00727202 */ /* 0x000fe20000000f00 */
[----:B------:R-:W-:Y:S01]  /*6e40*/  IMAD.MOV.U32 R113, RZ, RZ, 0x8 ;  /* 0x00000008ff717424 */ /* 0x000fe200078e00ff */
[----:B------:R-:W-:-:S07]  /*6e50*/  MOV R105, R112 ;  /* 0x0000007000697202 */ /* 0x000fce0000000f00 */
[----:B------:R-:W-:Y:S05]  /*6e60*/  WARPSYNC.COLLECTIVE R111, `(.L_x_298) ;  /* 0x000000006f087348 */ /* 0x000fea0003c00000 */
[----:B------:R0:W1:Y:S02]  /*6e70*/  SHFL.BFLY P0, R112, R114, R113, R116 ;  /* 0x0c00007172707389 */ /* 0x0000640000000074 */
[----:B01----:R-:W-:Y:S05]  /*6e80*/  ENDCOLLECTIVE ;  /* 0x000000000000791b */ /* 0x003fea0003800000 */
.L_x_298:
[----:B------:R-:W-:-:S05]  /*6e90*/  FADD.FTZ R105, R78, R105 ;  /* 0x000000694e697221 */ /* 0x000fca0000010000 */
[----:B------:R-:W-:Y:S02]  /*6ea0*/  MOV R114, R105 ;  /* 0x0000006900727202 */ /* 0x000fe40000000f00 */
[----:B------:R-:W-:-:S07]  /*6eb0*/  MOV R109, R112 ;  /* 0x00000070006d7202 */ /* 0x000fce0000000f00 */
[----:B------:R-:W-:Y:S05]  /*6ec0*/  WARPSYNC.COLLECTIVE R111, `(.L_x_299) ;  /* 0x000000006f087348 */ /* 0x000fea0003c00000 */
[----:B------:R0:W1:Y:S02]  /*6ed0*/  SHFL.BFLY P0, R112, R114, R113, R116 ;  /* 0x0c00007172707389 */ /* 0x0000640000000074 */
[----:B01----:R-:W-:Y:S05]  /*6ee0*/  ENDCOLLECTIVE ;  /* 0x000000000000791b */ /* 0x003fea0003800000 */
.L_x_299:
[----:B------:R-:W-:-:S05]  /*6ef0*/  FADD.FTZ R109, R110, R109 ;  /* 0x0000006d6e6d7221 */ /* 0x000fca0000010000 */
[----:B------:R-:W-:Y:S01]  /*6f00*/  MOV R114, R109 ;  /* 0x0000006d00727202 */ /* 0x000fe20000000f00 */
[----:B------:R-:W-:Y:S02]  /*6f10*/  HFMA2 R113, -RZ, RZ, 0, 9.5367431640625e-07 ;  /* 0x00000010ff717431 */ /* 0x000fe400000001ff */
[----:B------:R-:W-:-:S07]  /*6f20*/  IMAD.MOV.U32 R108, RZ, RZ, R112 ;  /* 0x000000ffff6c7224 */ /* 0x000fce00078e0070 */
[----:B------:R-:W-:Y:S05]  /*6f30*/  WARPSYNC.COLLECTIVE R111, `(.L_x_300) ;  /* 0x000000006f087348 */ /* 0x000fea0003c00000 */
[----:B------:R0:W1:Y:S02]  /*6f40*/  SHFL.BFLY P0, R112, R114, R113, R116 ;  /* 0x0c00007172707389 */ /* 0x0000640000000074 */
[----:B01----:R-:W-:Y:S05]  /*6f50*/  ENDCOLLECTIVE ;  /* 0x000000000000791b */ /* 0x003fea0003800000 */
.L_x_300:
[----:B------:R-:W-:-:S05]  /*6f60*/  FADD.FTZ R108, R105, R108 ;  /* 0x0000006c696c7221 */ /* 0x000fca0000010000 */
[----:B------:R-:W-:Y:S01]  /*6f70*/  MOV R114, R108 ;  /* 0x0000006c00727202 */ /* 0x000fe20000000f00 */
[----:B------:R-:W-:-:S07]  /*6f80*/  IMAD.MOV.U32 R76, RZ, RZ, R112 ;  /* 0x000000ffff4c7224 */ /* 0x000fce00078e0070 */
[----:B------:R-:W-:Y:S05]  /*6f90*/  WARPSYNC.COLLECTIVE R111, `(.L_x_301) ;  /* 0x000000006f087348 */ /* 0x000fea0003c00000 */
[----:B------:R0:W1:Y:S02]  /*6fa0*/  SHFL.BFLY P0, R112, R114, R113, R116 ;  /* 0x0c00007172707389 */ /* 0x0000640000000074 */
[----:B01----:R-:W-:Y:S05]  /*6fb0*/  ENDCOLLECTIVE ;  /* 0x000000000000791b */ /* 0x003fea0003800000 */
.L_x_301:
[----:B------:R-:W-:Y:S01]  /*6fc0*/  MOV R77, R112 ;  /* 0x00000070004d7202 */ /* 0x000fe20000000f00 */
[----:B------:R-:W-:Y:S06]  /*6fd0*/  BRA `(.L_x_302) ;  /* 0xffffffa400487947 */ /* 0x000fec000383ffff */
.L_x_303:
        /* <DEDUP_REMOVED lines=10> */
.L_x_3894:


//--------------------- .text._ZN10layer_norm22ln_bwd_finalize_kernelINS_22Kernel_traits_finalizeILj512E13__nv_bfloat16S2_S2_S2_fjLb0ELj1024ELj4ENS_18Kernel_traits_baseILj512ES2_S2_S2_S2_fjLj1024EEEEELb0ELb1EEEvNS_9BwdParamsE --------------------------
	.section	.text._ZN10layer_norm22ln_bwd_finalize_kernelINS_22Kernel_traits_finalizeILj512E13__nv_bfloat16S2_S2_S2_fjLb0ELj1024ELj4ENS_18Kernel_traits_baseILj512ES2_S2_S2_S2_fjLj1024EEEEELb0ELb1EEEvNS_9BwdParamsE,"ax",@progbits
	.align	128
        .global         _ZN10layer_norm22ln_bwd_finalize_kernelINS_22Kernel_traits_finalizeILj512E13__nv_bfloat16S2_S2_S2_fjLb0ELj1024ELj4ENS_18Kernel_traits_baseILj512ES2_S2_S2_S2_fjLj1024EEEEELb0ELb1EEEvNS_9BwdParamsE
        .type           _ZN10layer_norm22ln_bwd_finalize_kernelINS_22Kernel_traits_finalizeILj512E13__nv_bfloat16S2_S2_S2_fjLb0ELj1024ELj4ENS_18Kernel_traits_baseILj512ES2_S2_S2_S2_fjLj1024EEEEELb0ELb1EEEvNS_9BwdParamsE,@function
        .size           _ZN10layer_norm22ln_bwd_finalize_kernelINS_22Kernel_traits_finalizeILj512E13__nv_bfloat16S2_S2_S2_fjLb0ELj1024ELj4ENS_18Kernel_traits_baseILj512ES2_S2_S2_S2_fjLj1024EEEEELb0ELb1EEEvNS_9BwdParamsE,(.L_x_3895 - _ZN10layer_norm22ln_bwd_finalize_kernelINS_22Kernel_traits_finalizeILj512E13__nv_bfloat16S2_S2_S2_fjLb0ELj1024ELj4ENS_18Kernel_traits_baseILj512ES2_S2_S2_S2_fjLj1024EEEEELb0ELb1EEEvNS_9BwdParamsE)
        .other          _ZN10layer_norm22ln_bwd_finalize_kernelINS_22Kernel_traits_finalizeILj512E13__nv_bfloat16S2_S2_S2_fjLb0ELj1024ELj4ENS_18Kernel_traits_baseILj512ES2_S2_S2_S2_fjLj1024EEEEELb0ELb1EEEvNS_9BwdParamsE,@"STO_CUDA_ENTRY STV_DEFAULT"
_ZN10layer_norm22ln_bwd_finalize_kernelINS_22Kernel_traits_finalizeILj512E13__nv_bfloat16S2_S2_S2_fjLb0ELj1024ELj4ENS_18Kernel_traits_baseILj512ES2_S2_S2_S2_fjLj1024EEEEELb0ELb1EEEvNS_9BwdParamsE:
.text._ZN10layer_norm22ln_bwd_finalize_kernelINS_22Kernel_traits_finalizeILj512E13__nv_bfloat16S2_S2_S2_fjLb0ELj1024ELj4ENS_18Kernel_traits_baseILj512ES2_S2_S2_S2_fjLj1024EEEEELb0ELb1EEEvNS_9BwdParamsE:
[----:B------:R-:W-:Y:S08]  /*0000*/  LDC R1, c[0x0][0x37c] ;  /* 0x0000df00ff017b82 */ /* 0x000ff00000000800 */
[----:B------:R-:W0:Y:S01]  /*0010*/  S2UR UR4, SR_CTAID.X ;  /* 0x00000000000479c3 */ /* 0x000e220000002500 */
[----:B------:R-:W1:Y:S01]  /*0020*/  S2R R4, SR_TID.X ;  /* 0x0000000000047919 */ /* 0x000e620000002100 */
[----:B0-----:R-:W-:-:S06]  /*0030*/  USHF.L.U32 UR7, UR4, 0x5, URZ ;  /* 0x0000000504077899 */ /* 0x001fcc00080006ff */
[----:B------:R-:W-:-:S04]  /*0040*/  MOV R3, UR7 ;  /* 0x0000000700037c02 */ /* 0x000fc80008000f00 */
[----:B-1----:R-:W-:-:S04]  /*0050*/  LOP3.LUT R0, R3, 0x1f, R4, 0xf8, !PT ;  /* 0x0000001f03007812 */ /* 0x002fc800078ef804 */
[----:B------:R-:W-:-:S13]  /*0060*/  ISETP.GT.U32.AND P0, PT, R0, 0x1ff, PT ;  /* 0x000001ff0000780c */ /* 0x000fda0003f04070 */
[----:B------:R-:W-:Y:S05]  /*0070*/  @P0 EXIT ;  /* 0x000000000000094d */ /* 0x000fea0003800000 */
[----:B------:R-:W0:Y:S01]  /*0080*/  LDCU UR10, c[0x0][0x380] ;  /* 0x00007000ff0a77ac */ /* 0x000e220008000800 */
[----:B------:R-:W-:Y:S01]  /*0090*/  SHF.R.U32.HI R0, RZ, 0x5, R4 ;  /* 0x00000005ff007819 */ /* 0x000fe20000011604 */
[----:B------:R-:W-:Y:S01]  /*00a0*/  BSSY.RECONVERGENT B0, `(.L_x_304) ;  /* 0x0000145000007945 */ /* 0x000fe20003800200 */
[----:B------:R-:W-:Y:S01]  /*00b0*/  HFMA2 R3, -RZ, RZ, 0, 0 ;  /* 0x00000000ff037431 */ /* 0x000fe200000001ff */
[----:B------:R-:W-:Y:S01]  /*00c0*/  USHF.L.U32 UR4, UR4, 0x4, URZ ;  /* 0x0000000404047899 */ /* 0x000fe200080006ff */
[----:B------:R-:W-:Y:S01]  /*00d0*/  LOP3.LUT R4, R4, 0x1f, RZ, 0xc0, !PT ;  /* 0x0000001f04047812 */ /* 0x000fe200078ec0ff */
[----:B------:R-:W1:Y:S01]  /*00e0*/  LDCU.64 UR8, c[0x0][0x358] ;  /* 0x00006b00ff0877ac */ /* 0x000e620008000a00 */
[----:B------:R-:W-:Y:S01]  /*00f0*/  MOV R26, RZ ;  /* 0x000000ff001a7202 */ /* 0x000fe20000000f00 */
[----:B------:R-:W-:Y:S01]  /*0100*/  ULOP3.LUT UR4, UR4, 0x7ffffff0, URZ, 0xc0, !UPT ;  /* 0x7ffffff004047892 */ /* 0x000fe2000f8ec0ff */
[----:B0-----:R-:W-:-:S13]  /*0110*/  ISETP.GE.U32.AND P0, PT, R0, UR10, PT ;  /* 0x0000000a00007c0c */ /* 0x001fda000bf06070 */
[----:B-1----:R-:W-:Y:S05]  /*0120*/  @P0 BRA `(.L_x_305) ;  /* 0x0000001000f00947 */ /* 0x002fea0003800000 */
        /* <DEDUP_REMOVED lines=11> */
[----:B------:R-:W0:Y:S01]  /*01e0*/  LDC R5, c[0x0][0x388] ;  /* 0x0000e200ff057b82 */ /* 0x000e220000000800 */
[C---:B------:R-:W-:Y:S02]  /*01f0*/  LOP3.LUT R10, R0.reuse, 0x100, RZ, 0xfc, !PT ;  /* 0x00000100000a7812 */ /* 0x040fe400078efcff */
[C---:B------:R-:W-:Y:S02]  /*0200*/  LOP3.LUT R12, R0.reuse, 0x120, RZ, 0xfc, !PT ;  /* 0x00000120000c7812 */ /* 0x040fe400078efcff */
[C---:B------:R-:W-:Y:S02]  /*0210*/  LOP3.LUT R14, R0.reuse, 0x140, RZ, 0xfc, !PT ;  /* 0x00000140000e7812 */ /* 0x040fe400078efcff */
[C---:B------:R-:W-:Y:S02]  /*0220*/  LOP3.LUT R22, R0.reuse, 0x160, RZ, 0xfc, !PT ;  /* 0x0000016000167812 */ /* 0x040fe400078efcff */
[C---:B------:R-:W-:Y:S02]  /*0230*/  LOP3.LUT R26, R0.reuse, 0x180, RZ, 0xfc, !PT ;  /* 0x00000180001a7812 */ /* 0x040fe400078efcff */
[----:B------:R-:W-:-:S02]  /*0240*/  LOP3.LUT R28, R0, 0x1a0, RZ, 0xfc, !PT ;  /* 0x000001a0001c7812 */ /* 0x000fc400078efcff */
[C---:B------:R-:W-:Y:S02]  /*0250*/  LOP3.LUT R27, R0.reuse, 0x1c0, RZ, 0xfc, !PT ;  /* 0x000001c0001b7812 */ /* 0x040fe400078efcff */
[C---:B------:R-:W-:Y:S02]  /*0260*/  LOP3.LUT R7, R0.reuse, 0x1e0, RZ, 0xfc, !PT ;  /* 0x000001e000077812 */ /* 0x040fe400078efcff */
[C---:B------:R-:W-:Y:S02]  /*0270*/  LOP3.LUT R19, R0.reuse, 0x80, RZ, 0xfc, !PT ;  /* 0x0000008000137812 */ /* 0x040fe400078efcff */
[C---:B------:R-:W-:Y:S02]  /*0280*/  LOP3.LUT R20, R0.reuse, 0xa0, RZ, 0xfc, !PT ;  /* 0x000000a000147812 */ /* 0x040fe400078efcff */
[C---:B------:R-:W-:Y:S02]  /*0290*/  LOP3.LUT R18, R0.reuse, 0xc0, RZ, 0xfc, !PT ;  /* 0x000000c000127812 */ /* 0x040fe400078efcff */
[----:B------:R-:W-:Y:S01]  /*02a0*/  LOP3.LUT R16, R0, 0xe0, RZ, 0xfc, !PT ;  /* 0x000000e000107812 */ /* 0x000fe200078efcff */
[-C--:B0-----:R-:W-:Y:S01]  /*02b0*/  IMAD R25, R8, R5.reuse, UR7 ;  /* 0x0000000708197e24 */ /* 0x081fe2000f8e0205 */
[----:B------:R-:W-:Y:S01]  /*02c0*/  LOP3.LUT R6, R0, 0x40, RZ, 0xfc, !PT ;  /* 0x0000004000067812 */ /* 0x000fe200078efcff */
[-C--:B------:R-:W-:Y:S01]  /*02d0*/  IMAD R15, R10, R5.reuse, UR7 ;  /* 0x000000070a0f7e24 */ /* 0x080fe2000f8e0205 */
[----:B------:R-:W-:Y:S01]  /*02e0*/  LOP3.LUT R2, R0, 0x60, RZ, 0xfc, !PT ;  /* 0x0000006000027812 */ /* 0x000fe200078efcff */
[-C--:B------:R-:W-:Y:S01]  /*02f0*/  IMAD R8, R12, R5.reuse, UR7 ;  /* 0x000000070c087e24 */ /* 0x080fe2000f8e0205 */
[----:B------:R-:W-:Y:S01]  /*0300*/  LOP3.LUT R24, R24, 0xffffff0, RZ, 0xc0, !PT ;  /* 0x0ffffff018187812 */ /* 0x000fe200078ec0ff */
[----:B------:R-:W-:Y:S01]  /*0310*/  IMAD R10, R14, R5, UR7 ;  /* 0x000000070e0a7e24 */ /* 0x000fe2000f8e0205 */
[----:B------:R-:W-:Y:S01]  /*0320*/  IADD3 R25, PT, PT, R4, R25, RZ ;  /* 0x0000001904197210 */ /* 0x000fe20007ffe0ff */
[----:B------:R-:W-:Y:S01]  /*0330*/  IMAD R12, R22, R5, UR7 ;  /* 0x00000007160c7e24 */ /* 0x000fe2000f8e0205 */
[----:B------:R-:W-:Y:S01]  /*0340*/  IADD3 R15, PT, PT, R4, R15, RZ ;  /* 0x0000000f040f7210 */ /* 0x000fe20007ffe0ff */
[----:B------:R-:W-:-:S02]  /*0350*/  IMAD R14, R26, R5, UR7 ;  /* 0x000000071a0e7e24 */ /* 0x000fc4000f8e0205 */
[----:B------:R-:W-:Y:S02]  /*0360*/  HFMA2 R26, -RZ, RZ, 0, 0 ;  /* 0x00000000ff1a7431 */ /* 0x000fe400000001ff */
[-C--:B------:R-:W-:Y:S01]  /*0370*/  IMAD R29, R28, R5.reuse, UR7 ;  /* 0x000000071c1d7e24 */ /* 0x080fe2000f8e0205 */
[C---:B------:R-:W-:Y:S01]  /*0380*/  IADD3 R8, PT, PT, R4.reuse, R8, RZ ;  /* 0x0000000804087210 */ /* 0x040fe20007ffe0ff */
[-C--:B------:R-:W-:Y:S01]  /*0390*/  IMAD R27, R27, R5.reuse, UR7 ;  /* 0x000000071b1b7e24 */ /* 0x080fe2000f8e0205 */
[C---:B------:R-:W-:Y:S01]  /*03a0*/  IADD3 R10, PT, PT, R4.reuse, R10, RZ ;  /* 0x0000000a040a7210 */ /* 0x040fe20007ffe0ff */
[-C--:B------:R-:W-:Y:S01]  /*03b0*/  IMAD R7, R7, R5.reuse, UR7 ;  /* 0x0000000707077e24 */ /* 0x080fe2000f8e0205 */
[C---:B------:R-:W-:Y:S01]  /*03c0*/  IADD3 R12, PT, PT, R4.reuse, R12, RZ ;  /* 0x0000000c040c7210 */ /* 0x040fe20007ffe0ff */
[-C--:B------:R-:W-:Y:S01]  /*03d0*/  IMAD R19, R19, R5.reuse, UR7 ;  /* 0x0000000713137e24 */ /* 0x080fe2000f8e0205 */
[----:B------:R-:W-:Y:S01]  /*03e0*/  IADD3 R14, PT, PT, R4, R14, RZ ;  /* 0x0000000e040e7210 */ /* 0x000fe20007ffe0ff */
[----:B------:R-:W-:Y:S01]  /*03f0*/  IMAD R9, R20, R5, UR7 ;  /* 0x0000000714097e24 */ /* 0x000fe2000f8e0205 */
        /* <DEDUP_REMOVED lines=10> */
[----:B------:R-:W-:-:S02]  /*04a0*/  IADD3 R11, PT, PT, R4, R11, RZ ;  /* 0x0000000b040b7210 */ /* 0x000fc40007ffe0ff */
[C---:B------:R-:W-:Y:S02]  /*04b0*/  IADD3 R13, PT, PT, R4.reuse, R13, RZ ;  /* 0x0000000d040d7210 */ /* 0x040fe40007ffe0ff */
[C---:B------:R-:W-:Y:S02]  /*04c0*/  IADD3 R6, PT, PT, R4.reuse, R23, RZ ;  /* 0x0000001704067210 */ /* 0x040fe40007ffe0ff */
[C---:B------:R-:W-:Y:S02]  /*04d0*/  IADD3 R17, PT, PT, R4.reuse, R17, RZ ;  /* 0x0000001104117210 */ /* 0x040fe40007ffe0ff */
[----:B------:R-:W-:Y:S02]  /*04e0*/  IADD3 R4, PT, PT, R4, R21, RZ ;  /* 0x0000001504047210 */ /* 0x000fe40007ffe0ff */
[----:B------:R-:W-:Y:S02]  /*04f0*/  MOV R2, R0 ;  /* 0x0000000000027202 */ /* 0x000fe40000000f00 */
[----:B------:R-:W-:-:S07]  /*0500*/  IADD3 R24, PT, PT, -R24, RZ, RZ ;  /* 0x000000ff18187210 */ /* 0x000fce0007ffe1ff */
.L_x_308:
[----:B------:R-:W0:Y:S02]  /*0510*/  LDC.64 R20, c[0x0][0x440] ;  /* 0x00011000ff147b82 */ /* 0x000e240000000a00 */
[----:B0-----:R-:W-:-:S06]  /*0520*/  IMAD.WIDE.U32 R22, R4, 0x4, R20 ;  /* 0x0000000404167825 */ /* 0x001fcc00078e0014 */
[----:B------:R-:W2:Y:S02]  /*0530*/  LDG.E R23, desc[UR8][R22.64] ;  /* 0x0000000816177981 */ /* 0x000ea4000c1e1900 */
[----:B--2---:R-:W-:Y:S01]  /*0540*/  FADD.FTZ R28, R23, R26 ;  /* 0x0000001a171c7221 */ /* 0x004fe20000010000 */
[----:B------:R-:W-:-:S06]  /*0550*/  IMAD.WIDE.U32 R26, R25, 0x4, R20 ;  /* 0x00000004191a7825 */ /* 0x000fcc00078e0014 */
[----:B------:R-:W2:Y:S02]  /*0560*/  LDG.E R27, desc[UR8][R26.64] ;  /* 0x000000081a1b7981 */ /* 0x000ea4000c1e1900 */
[----:B--2---:R-:W-:Y:S01]  /*0570*/  FADD.FTZ R27, R28, R27 ;  /* 0x0000001b1c1b7221 */ /* 0x004fe20000010000 */
[----:B------:R-:W-:-:S06]  /*0580*/  IMAD.WIDE.U32 R28, R6, 0x4, R20 ;  /* 0x00000004061c7825 */ /* 0x000fcc00078e0014 */
[----:B------:R-:W2:Y:S01]  /*0590*/  LDG.E R28, desc[UR8][R28.64] ;  /* 0x000000081c1c7981 */ /* 0x000ea2000c1e1900 */
[----:B------:R-:W-:-:S06]  /*05a0*/  IMAD.WIDE.U32 R22, R19, 0x4, R20 ;  /* 0x0000000413167825 */ /* 0x000fcc00078e0014 */
[----:B------:R-:W3:Y:S01]  /*05b0*/  LDG.E R23, desc[UR8][R22.64] ;  /* 0x0000000816177981 */ /* 0x000ee2000c1e1900 */
[----:B--2---:R-:W-:Y:S01]  /*05c0*/  FADD.FTZ R28, R27, R28 ;  /* 0x0000001c1b1c7221 */ /* 0x004fe20000010000 */
[----:B------:R-:W-:-:S06]  /*05d0*/  IMAD.WIDE.U32 R26, R17, 0x4, R20 ;  /* 0x00000004111a7825 */ /* 0x000fcc00078e0014 */
[----:B------:R-:W2:Y:S02]  /*05e0*/  LDG.E R27, desc[UR8][R26.64] ;  /* 0x000000081a1b7981 */ /* 0x000ea4000c1e1900 */
[----:B--2---:R-:W-:-:S04]  /*05f0*/  FADD.FTZ R28, R28, R27 ;  /* 0x0000001b1c1c7221 */ /* 0x004fc80000010000 */
[----:B---3--:R-:W-:Y:S01]  /*0600*/  FADD.FTZ R28, R28, R23 ;  /* 0x000000171c1c7221 */ /* 0x008fe20000010000 */
        /* <DEDUP_REMOVED lines=12> */
[----:B------:R-:W-:-:S04]  /*06d0*/  IMAD.WIDE.U32 R22, R8, 0x4, R20 ;  /* 0x0000000408167825 */ /* 0x000fc800078e0014 */
[----:B------:R-:W-:Y:S02]  /*06e0*/  IMAD.WIDE.U32 R28, R10, 0x4, R20 ;  /* 0x000000040a1c7825 */ /* 0x000fe400078e0014 */
[----:B------:R-:W2:Y:S04]  /*06f0*/  LDG.E R23, desc[UR8][R22.64] ;  /* 0x0000000816177981 */ /* 0x000ea8000c1e1900 */
[----:B------:R-:W3:Y:S01]  /*0700*/  LDG.E R29, desc[UR8][R28.64] ;  /* 0x000000081c1d7981 */ /* 0x000ee2000c1e1900 */
        /* <DEDUP_REMOVED lines=8> */
[----:B------:R-:W-:-:S06]  /*0790*/  IMAD.WIDE.U32 R26, R16, 0x4, R20 ;  /* 0x00000004101a7825 */ /* 0x000fcc00078e0014 */
[----:B------:R-:W2:Y:S02]  /*07a0*/  LDG.E R27, desc[UR8][R26.64] ;  /* 0x000000081a1b7981 */ /* 0x000ea4000c1e1900 */
[----:B--2---:R-:W-:Y:S01]  /*07b0*/  FADD.FTZ R22, R28, R27 ;  /* 0x0000001b1c167221 */ /* 0x004fe20000010000 */
[----:B------:R-:W-:-:S04]  /*07c0*/  IMAD.WIDE.U32 R28, R18, 0x4, R20 ;  /* 0x00000004121c7825 */ /* 0x000fc800078e0014 */
[----:B------:R-:W-:Y:S02]  /*07d0*/  IMAD.WIDE.U32 R20, R7, 0x4, R20 ;  /* 0x0000000407147825 */ /* 0x000fe400078e0014 */
[----:B------:R-:W2:Y:S04]  /*07e0*/  LDG.E R29, desc[UR8][R28.64] ;  /* 0x000000081c1d7981 */ /* 0x000ea8000c1e1900 */
[----:B------:R0:W3:Y:S02]  /*07f0*/  LDG.E R23, desc[UR8][R20.64] ;  /* 0x0000000814177981 */ /* 0x0000e4000c1e1900 */
[----:B0-----:R-:W0:Y:S01]  /*0800*/  LDC.64 R20, c[0x0][0x448] ;  /* 0x00011200ff147b82 */ /* 0x001e220000000a00 */
[----:B--2---:R-:W-:-:S04]  /*0810*/  FADD.FTZ R22, R22, R29 ;  /* 0x0000001d16167221 */ /* 0x004fc80000010000 */
[----:B---3--:R-:W-:Y:S01]  /*0820*/  FADD.FTZ R26, R22, R23 ;  /* 0x00000017161a7221 */ /* 0x008fe20000010000 */
[----:B0-----:R-:W-:-:S04]  /*0830*/  IMAD.WIDE.U32 R22, R4, 0x4, R20 ;  /* 0x0000000404167825 */ /* 0x001fc800078e0014 */
[----:B------:R-:W-:Y:S02]  /*0840*/  IMAD.WIDE.U32 R28, R25, 0x4, R20 ;  /* 0x00000004191c7825 */ /* 0x000fe400078e0014 */
[----:B------:R-:W2:Y:S04]  /*0850*/  LDG.E R22, desc[UR8][R22.64] ;  /* 0x0000000816167981 */ /* 0x000ea8000c1e1900 */
[----:B------:R-:W3:Y:S01]  /*0860*/  LDG.E R27, desc[UR8][R28.64] ;  /* 0x000000081c1b7981 */ /* 0x000ee2000c1e1900 */
[----:B--2---:R-:W-:Y:S01]  /*0870*/  FADD.FTZ R3, R22, R3 ;  /* 0x0000000316037221 */ /* 0x004fe20000010000 */
[----:B------:R-:W-:-:S04]  /*0880*/  IMAD.WIDE.U32 R22, R6, 0x4, R20 ;  /* 0x0000000406167825 */ /* 0x000fc800078e0014 */
[----:B---3--:R-:W-:Y:S02]  /*0890*/  FADD.FTZ R3, R3, R27 ;  /* 0x0000001b03037221 */ /* 0x008fe40000010000 */
[----:B------:R-:W2:Y:S01]  /*08a0*/  LDG.E R27, desc[UR8][R22.64] ;  /* 0x00000008161b7981 */ /* 0x000ea2000c1e1900 */
[----:B------:R-:W-:-:S04]  /*08b0*/  IMAD.WIDE.U32 R28, R17, 0x4, R20 ;  /* 0x00000004111c7825 */ /* 0x000fc800078e0014 */
[----:B--2---:R-:W-:Y:S02]  /*08c0*/  FADD.FTZ R3, R3, R27 ;  /* 0x0000001b03037221 */ /* 0x004fe40000010000 */
        /* <DEDUP_REMOVED lines=32> */
[----:B------:R-:W-:-:S06]  /*0ad0*/  IMAD.WIDE.U32 R20, R7, 0x4, R20 ;  /* 0x0000000407147825 */ /* 0x000fcc00078e0014 */
[----:B------:R-:W3:Y:S01]  /*0ae0*/  LDG.E R20, desc[UR8][R20.64] ;  /* 0x0000000814147981 */ /* 0x000ee2000c1e1900 */
[----:B------:R-:W-:Y:S01]  /*0af0*/  IADD3 R24, PT, PT, R24, 0x10, RZ ;  /* 0x0000001018187810 */ /* 0x000fe20007ffe0ff */
[----:B--2---:R-:W-:Y:S02]  /*0b00*/  FADD.FTZ R3, R3, R27 ;  /* 0x0000001b03037221 */ /* 0x004fe40000010000 */
[----:B------:R-:W2:Y:S01]  /*0b10*/  LDG.E R27, desc[UR8][R22.64] ;  /* 0x00000008161b7981 */ /* 0x000ea2000c1e1900 */
[----:B------:R-:W-:Y:S02]  /*0b20*/  ISETP.NE.AND P0, PT, R24, RZ, PT ;  /* 0x000000ff1800720c */ /* 0x000fe40003f05270 */
[----:B------:R-:W-:Y:S02]  /*0b30*/  IADD3 R2, PT, PT, R2, 0x200, RZ ;  /* 0x0000020002027810 */ /* 0x000fe40007ffe0ff */
        /* <DEDUP_REMOVED lines=15> */
[----:B------:R-:W-:Y:S01]  /*0c30*/  LEA R7, R5, R7, 0x9 ;  /* 0x0000000705077211 */ /* 0x000fe200078e48ff */
[----:B--2---:R-:W-:-:S04]  /*0c40*/  FADD.FTZ R3, R3, R27 ;  /* 0x0000001b03037221 */ /* 0x004fc80000010000 */
[----:B---3--:R-:W-:Y:S01]  /*0c50*/  FADD.FTZ R3, R3, R20 ;  /* 0x0000001403037221 */ /* 0x008fe20000010000 */
[----:B------:R-:W-:Y:S06]  /*0c60*/  @P0 BRA `(.L_x_308) ;  /* 0xfffffff800280947 */ /* 0x000fec000383ffff */
.L_x_307:
[----:B------:R-:W-:Y:S05]  /*0c70*/  BSYNC.RECONVERGENT B1 ;  /* 0x0000000000017941 */ /* 0x000fea0003800200 */
.L_x_306:
        /* <DEDUP_REMOVED lines=12> */
[----:B------:R-:W-:Y:S02]  /*0d40*/  LOP3.LUT R7, R4, 0x7, RZ, 0xc0, !PT ;  /* 0x0000000704077812 */ /* 0x000fe400078ec0ff */
[----:B------:R-:W-:Y:S02]  /*0d50*/  MOV R5, UR7 ;  /* 0x0000000700057c02 */ /* 0x000fe40008000f00 */
[----:B------:R-:W-:Y:S02]  /*0d60*/  ISETP.NE.AND P1, PT, R7, RZ, PT ;  /* 0x000000ff0700720c */ /* 0x000fe40003f25270 */
[----:B0-----:R-:W-:-:S05]  /*0d70*/  LOP3.LUT R5, R5, 0x1f, R6, 0xf8, !PT ;  /* 0x0000001f05057812 */ /* 0x001fca00078ef806 */
[----:B------:R-:W-:Y:S06]  /*0d80*/  @!P0 BRA `(.L_x_310) ;  /* 0x0000000000f08947 */ /* 0x000fec0003800000 */
[----:B------:R-:W0:Y:S08]  /*0d90*/  LDC R18, c[0x0][0x388] ;  /* 0x0000e200ff127b82 */ /* 0x000e300000000800 */
[----:B------:R-:W1:Y:S08]  /*0da0*/  LDC.64 R10, c[0x0][0x440] ;  /* 0x00011000ff0a7b82 */ /* 0x000e700000000a00 */
[----:B------:R-:W2:Y:S01]  /*0db0*/  LDC.64 R14, c[0x0][0x448] ;  /* 0x00011200ff0e7b82 */ /* 0x000ea20000000a00 */
[----:B0-----:R-:W-:-:S05]  /*0dc0*/  IMAD R19, R2, R18, R5 ;  /* 0x0000001202137224 */ /* 0x001fca00078e0205 */
[----:B------:R-:W-:Y:S01]  /*0dd0*/  LEA R25, R18, R19, 0x5 ;  /* 0x0000001312197211 */ /* 0x000fe200078e28ff */
[----:B-1----:R-:W-:-:S04]  /*0de0*/  IMAD.WIDE.U32 R8, R19, 0x4, R10 ;  /* 0x0000000413087825 */ /* 0x002fc800078e000a */
[----:B------:R-:W-:Y:S01]  /*0df0*/  IMAD.WIDE.U32 R22, R25, 0x4, R10 ;  /* 0x0000000419167825 */ /* 0x000fe200078e000a */
[----:B------:R-:W3:Y:S03]  /*0e00*/  LDG.E R21, desc[UR8][R8.64] ;  /* 0x0000000808157981 */ /* 0x000ee6000c1e1900 */
[----:B--2---:R-:W-:Y:S02]  /*0e10*/  IMAD.WIDE.U32 R12, R19, 0x4, R14 ;  /* 0x00000004130c7825 */ /* 0x004fe400078e000e */
[----:B------:R-:W2:Y:S04]  /*0e20*/  LDG.E R22, desc[UR8][R22.64] ;  /* 0x0000000816167981 */ /* 0x000ea8000c1e1900 */
[----:B------:R0:W4:Y:S01]  /*0e30*/  LDG.E R20, desc[UR8][R12.64] ;  /* 0x000000080c147981 */ /* 0x000122000c1e1900 */
[----:B------:R-:W-:-:S04]  /*0e40*/  LEA R17, R18, R19, 0x6 ;  /* 0x0000001312117211 */ /* 0x000fc800078e30ff */
[C---:B------:R-:W-:Y:S01]  /*0e50*/  LEA R27, R18.reuse, R17, 0x5 ;  /* 0x00000011121b7211 */ /* 0x040fe200078e28ff */
[----:B------:R-:W-:Y:S01]  /*0e60*/  IMAD.WIDE.U32 R24, R25, 0x4, R14 ;  /* 0x0000000419187825 */ /* 0x000fe200078e000e */
[----:B------:R-:W-:-:S03]  /*0e70*/  LEA R19, R18, R19, 0x7 ;  /* 0x0000001312137211 */ /* 0x000fc600078e38ff */
[----:B0-----:R-:W-:-:S04]  /*0e80*/  IMAD.WIDE.U32 R12, R27, 0x4, R10 ;  /* 0x000000041b0c7825 */ /* 0x001fc800078e000a */
[C---:B------:R-:W-:Y:S02]  /*0e90*/  IMAD.WIDE.U32 R8, R17.reuse, 0x4, R10 ;  /* 0x0000000411087825 */ /* 0x040fe400078e000a */
[----:B------:R-:W5:Y:S02]  /*0ea0*/  LDG.E R13, desc[UR8][R12.64] ;  /* 0x000000080c0d7981 */ /* 0x000f64000c1e1900 */
[----:B------:R-:W-:Y:S02]  /*0eb0*/  IMAD.WIDE.U32 R16, R17, 0x4, R14 ;  /* 0x0000000411107825 */ /* 0x000fe400078e000e */
[----:B------:R-:W5:Y:S02]  /*0ec0*/  LDG.E R9, desc[UR8][R8.64] ;  /* 0x0000000808097981 */ /* 0x000f64000c1e1900 */
[C---:B------:R-:W-:Y:S02]  /*0ed0*/  IMAD.WIDE.U32 R28, R19.reuse, 0x4, R10 ;  /* 0x00000004131c7825 */ /* 0x040fe400078e000a */
[----:B------:R-:W5:Y:S04]  /*0ee0*/  LDG.E R16, desc[UR8][R16.64] ;  /* 0x0000000810107981 */ /* 0x000f68000c1e1900 */
[----:B------:R-:W5:Y:S04]  /*0ef0*/  LDG.E R12, desc[UR8][R24.64] ;  /* 0x00000008180c7981 */ /* 0x000f68000c1e1900 */
[----:B------:R0:W5:Y:S02]  /*0f00*/  LDG.E R8, desc[UR8][R28.64] ;  /* 0x000000081c087981 */ /* 0x000164000c1e1900 */
[----:B0-----:R-:W-:-:S05]  /*0f10*/  IMAD.WIDE.U32 R28, R19, 0x4, R14 ;  /* 0x00000004131c7825 */ /* 0x001fca00078e000e */
[----:B------:R0:W5:Y:S01]  /*0f20*/  LDG.E R17, desc[UR8][R28.64] ;  /* 0x000000081c117981 */ /* 0x000162000c1e1900 */
[----:B---3--:R-:W-:Y:S01]  /*0f30*/  FADD.FTZ R26, R26, R21 ;  /* 0x000000151a1a7221 */ /* 0x008fe20000010000 */
[----:B------:R-:W-:-:S03]  /*0f40*/  LEA R21, R18, R19, 0x5 ;  /* 0x0000001312157211 */ /* 0x000fc600078e28ff */
[----:B--2---:R-:W-:Y:S01]  /*0f50*/  FADD.FTZ R22, R26, R22 ;  /* 0x000000161a167221 */ /* 0x004fe20000010000 */
[----:B------:R-:W-:Y:S01]  /*0f60*/  IMAD.WIDE.U32 R26, R27, 0x4, R14 ;  /* 0x000000041b1a7825 */ /* 0x000fe200078e000e */
[----:B------:R-:W-:-:S03]  /*0f70*/  LEA R19, R18, R19, 0x6 ;  /* 0x0000001312137211 */ /* 0x000fc600078e30ff */
[----:B------:R-:W-:-:S04]  /*0f80*/  IMAD.WIDE.U32 R24, R21, 0x4, R10 ;  /* 0x0000000415187825 */ /* 0x000fc800078e000a */
[----:B----4-:R-:W-:Y:S01]  /*0f90*/  FADD.FTZ R23, R3, R20 ;  /* 0x0000001403177221 */ /* 0x010fe20000010000 */
[----:B------:R-:W2:Y:S01]  /*0fa0*/  LDG.E R26, desc[UR8][R26.64] ;  /* 0x000000081a1a7981 */ /* 0x000ea2000c1e1900 */
[----:B------:R-:W-:-:S03]  /*0fb0*/  IMAD.WIDE.U32 R20, R21, 0x4, R14 ;  /* 0x0000000415147825 */ /* 0x000fc600078e000e */
[----:B------:R1:W3:Y:S01]  /*0fc0*/  LDG.E R3, desc[UR8][R24.64] ;  /* 0x0000000818037981 */ /* 0x0002e2000c1e1900 */
[----:B0-----:R-:W-:-:S03]  /*0fd0*/  IMAD.WIDE.U32 R28, R19, 0x4, R10 ;  /* 0x00000004131c7825 */ /* 0x001fc600078e000a */
[----:B------:R-:W4:Y:S01]  /*0fe0*/  LDG.E R20, desc[UR8][R20.64] ;  /* 0x0000000814147981 */ /* 0x000f22000c1e1900 */
[----:B-1----:R-:W-:Y:S01]  /*0ff0*/  LEA R25, R18, R19, 0x5 ;  /* 0x0000001312197211 */ /* 0x002fe200078e28ff */
[----:B------:R-:W-:Y:S02]  /*1000*/  IMAD.WIDE.U32 R18, R19, 0x4, R14 ;  /* 0x0000000413127825 */ /* 0x000fe400078e000e */
[----:B------:R-:W4:Y:S02]  /*1010*/  LDG.E R24, desc[UR8][R28.64] ;  /* 0x000000081c187981 */ /* 0x000f24000c1e1900 */
[C---:B------:R-:W-:Y:S02]  /*1020*/  IMAD.WIDE.U32 R10, R25.reuse, 0x4, R10 ;  /* 0x00000004190a7825 */ /* 0x040fe400078e000a */
[----:B------:R-:W4:Y:S02]  /*1030*/  LDG.E R18, desc[UR8][R18.64] ;  /* 0x0000000812127981 */ /* 0x000f24000c1e1900 */
[----:B------:R-:W-:-:S02]  /*1040*/  IMAD.WIDE.U32 R14, R25, 0x4, R14 ;  /* 0x00000004190e7825 */ /* 0x000fc400078e000e */
[----:B------:R-:W4:Y:S04]  /*1050*/  LDG.E R10, desc[UR8][R10.64] ;  /* 0x000000080a0a7981 */ /* 0x000f28000c1e1900 */
[----:B------:R-:W4:Y:S01]  /*1060*/  LDG.E R14, desc[UR8][R14.64] ;  /* 0x000000080e0e7981 */ /* 0x000f22000c1e1900 */
[----:B-----5:R-:W-:Y:S01]  /*1070*/  FADD.FTZ R23, R23, R12 ;  /* 0x0000000c17177221 */ /* 0x020fe20000010000 */
[----:B------:R-:W-:-:S03]  /*1080*/  FADD.FTZ R22, R22, R9 ;  /* 0x0000000916167221 */ /* 0x000fc60000010000 */
[----:B------:R-:W-:Y:S01]  /*1090*/  FADD.FTZ R23, R23, R16 ;  /* 0x0000001017177221 */ /* 0x000fe20000010000 */
[----:B------:R-:W-:-:S04]  /*10a0*/  FADD.FTZ R13, R22, R13 ;  /* 0x0000000d160d7221 */ /* 0x000fc80000010000 */
[----:B------:R-:W-:Y:S01]  /*10b0*/  FADD.FTZ R8, R13, R8 ;  /* 0x000000080d087221 */ /* 0x000fe20000010000 */
[----:B------:R-:W-:Y:S01]  /*10c0*/  IADD3 R2, PT, PT, R2, 0x100, RZ ;  /* 0x0000010002027810 */ /* 0x000fe20007ffe0ff */
[----:B--2---:R-:W-:-:S04]  /*10d0*/  FADD.FTZ R26, R23, R26 ;  /* 0x0000001a171a7221 */ /* 0x004fc80000010000 */
[----:B------:R-:W-:Y:S01]  /*10e0*/  FADD.FTZ R17, R26, R17 ;  /* 0x000000111a117221 */ /* 0x000fe20000010000 */
[----:B---3--:R-:W-:-:S03]  /*10f0*/  FADD.FTZ R3, R8, R3 ;  /* 0x0000000308037221 */ /* 0x008fc60000010000 */
[----:B----4-:R-:W-:Y:S01]  /*1100*/  FADD.FTZ R17, R17, R20 ;  /* 0x0000001411117221 */ /* 0x010fe20000010000 */
[----:B------:R-:W-:-:S03]  /*1110*/  FADD.FTZ R3, R3, R24 ;  /* 0x0000001803037221 */ /* 0x000fc60000010000 */
[----:B------:R-:W-:Y:S01]  /*1120*/  FADD.FTZ R17, R17, R18 ;  /* 0x0000001211117221 */ /* 0x000fe20000010000 */
[----:B------:R-:W-:-:S03]  /*1130*/  FADD.FTZ R26, R3, R10 ;  /* 0x0000000a031a7221 */ /* 0x000fc60000010000 */
[----:B------:R-:W-:-:S07]  /*1140*/  FADD.FTZ R3, R17, R14 ;  /* 0x0000000e11037221 */ /* 0x000fce0000010000 */
.L_x_310:
[----:B------:R-:W-:Y:S05]  /*1150*/  BSYNC.RECONVERGENT B1 ;  /* 0x0000000000017941 */ /* 0x000fea0003800200 */
.L_x_309:
[----:B------:R-:W-:Y:S05]  /*1160*/  @!P1 BRA `(.L_x_305) ;  /* 0x0000000000e09947 */ /* 0x000fea0003800000 */
[----:B------:R-:W-:Y:S01]  /*1170*/  ISETP.GE.U32.AND P0, PT, R7, 0x4, PT ;  /* 0x000000040700780c */ /* 0x000fe20003f06070 */
[----:B------:R-:W-:Y:S01]  /*1180*/  BSSY.RECONVERGENT B1, `(.L_x_311) ;  /* 0x0000024000017945 */ /* 0x000fe20003800200 */
[----:B------:R-:W-:-:S04]  /*1190*/  LOP3.LUT R4, R4, 0x3, RZ, 0xc0, !PT ;  /* 0x0000000304047812 */ /* 0x000fc800078ec0ff */
[----:B------:R-:W-:-:S07]  /*11a0*/  ISETP.NE.AND P1, PT, R4, RZ, PT ;  /* 0x000000ff0400720c */ /* 0x000fce0003f25270 */
[----:B------:R-:W-:Y:S06]  /*11b0*/  @!P0 BRA `(.L_x_312) ;  /* 0x0000000000808947 */ /* 0x000fec0003800000 */
[----:B------:R-:W0:Y:S08]  /*11c0*/  LDC R7, c[0x0][0x388] ;  /* 0x0000e200ff077b82 */ /* 0x000e300000000800 */
[----:B------:R-:W1:Y:S08]  /*11d0*/  LDC.64 R8, c[0x0][0x448] ;  /* 0x00011200ff087b82 */ /* 0x000e700000000a00 */
[----:B------:R-:W2:Y:S01]  /*11e0*/  LDC.64 R10, c[0x0][0x440] ;  /* 0x00011000ff0a7b82 */ /* 0x000ea20000000a00 */
[----:B0-----:R-:W-:-:S05]  /*11f0*/  IMAD R12, R2, R7, R5 ;  /* 0x00000007020c7224 */ /* 0x001fca00078e0205 */
[CC--:B------:R-:W-:Y:S01]  /*1200*/  LEA R17, R7.reuse, R12.reuse, 0x5 ;  /* 0x0000000c07117211 */ /* 0x0c0fe200078e28ff */
[----:B-1----:R-:W-:Y:S01]  /*1210*/  IMAD.WIDE.U32 R20, R12, 0x4, R8 ;  /* 0x000000040c147825 */ /* 0x002fe200078e0008 */
[----:B------:R-:W-:-:S03]  /*1220*/  LEA R15, R7, R12, 0x6 ;  /* 0x0000000c070f7211 */ /* 0x000fc600078e30ff */
[--C-:B--2---:R-:W-:Y:S02]  /*1230*/  IMAD.WIDE.U32 R22, R12, 0x4, R10.reuse ;  /* 0x000000040c167825 */ /* 0x104fe400078e000a */
[----:B------:R-:W2:Y:S02]  /*1240*/  LDG.E R20, desc[UR8][R20.64] ;  /* 0x0000000814147981 */ /* 0x000ea4000c1e1900 */
[C---:B------:R-:W-:Y:S02]  /*1250*/  IMAD.WIDE.U32 R18, R17.reuse, 0x4, R10 ;  /* 0x0000000411127825 */ /* 0x040fe400078e000a */
        /* <DEDUP_REMOVED lines=14> */
[----:B--2---:R-:W-:Y:S01]  /*1340*/  FADD.FTZ R3, R3, R20 ;  /* 0x0000001403037221 */ /* 0x004fe20000010000 */
[----:B---3--:R-:W-:-:S04]  /*1350*/  FADD.FTZ R5, R26, R5 ;  /* 0x000000051a057221 */ /* 0x008fc80000010000 */
[----:B----4-:R-:W-:Y:S01]  /*1360*/  FADD.FTZ R5, R5, R18 ;  /* 0x0000001205057221 */ /* 0x010fe20000010000 */
[----:B-----5:R-:W-:-:S03]  /*1370*/  FADD.FTZ R3, R3, R16 ;  /* 0x0000001003037221 */ /* 0x020fc60000010000 */
[----:B------:R-:W-:Y:S01]  /*1380*/  FADD.FTZ R5, R5, R12 ;  /* 0x0000000c05057221 */ /* 0x000fe20000010000 */
[----:B------:R-:W-:-:S03]  /*1390*/  FADD.FTZ R3, R3, R14 ;  /* 0x0000000e03037221 */ /* 0x000fc60000010000 */
[----:B------:R-:W-:Y:S01]  /*13a0*/  FADD.FTZ R26, R5, R10 ;  /* 0x0000000a051a7221 */ /* 0x000fe20000010000 */
[----:B------:R-:W-:-:S07]  /*13b0*/  FADD.FTZ R3, R3, R8 ;  /* 0x0000000803037221 */ /* 0x000fce0000010000 */
.L_x_312:
[----:B------:R-:W-:Y:S05]  /*13c0*/  BSYNC.RECONVERGENT B1 ;  /* 0x0000000000017941 */ /* 0x000fea0003800200 */
.L_x_311:
[----:B------:R-:W-:Y:S05]  /*13d0*/  @!P1 BRA `(.L_x_305) ;  /* 0x0000000000449947 */ /* 0x000fea0003800000 */
[----:B------:R-:W0:Y:S01]  /*13e0*/  LDC R12, c[0x0][0x388] ;  /* 0x0000e200ff0c7b82 */ /* 0x000e220000000800 */
[----:B------:R-:W-:-:S07]  /*13f0*/  LOP3.LUT R13, R6, 0x1f, RZ, 0xc0, !PT ;  /* 0x0000001f060d7812 */ /* 0x000fce00078ec0ff */
[----:B------:R-:W1:Y:S08]  /*1400*/  LDC.64 R8, c[0x0][0x440] ;  /* 0x00011000ff087b82 */ /* 0x000e700000000a00 */
[----:B------:R-:W2:Y:S01]  /*1410*/  LDC.64 R10, c[0x0][0x448] ;  /* 0x00011200ff0a7b82 */ /* 0x000ea20000000a00 */
[----:B0-----:R-:W-:-:S05]  /*1420*/  IMAD R2, R2, R12, UR7 ;  /* 0x0000000702027e24 */ /* 0x001fca000f8e020c */
[----:B------:R-:W-:Y:S02]  /*1430*/  IADD3 R13, PT, PT, R13, R2, RZ ;  /* 0x000000020d0d7210 */ /* 0x000fe40007ffe0ff */
[----:B------:R-:W-:-:S07]  /*1440*/  IADD3 R2, PT, PT, -R4, RZ, RZ ;  /* 0x000000ff04027210 */ /* 0x000fce0007ffe1ff */
.L_x_313:
[----:B-1----:R-:W-:-:S04]  /*1450*/  IMAD.WIDE.U32 R4, R13, 0x4, R8 ;  /* 0x000000040d047825 */ /* 0x002fc800078e0008 */
[----:B--2---:R-:W-:Y:S02]  /*1460*/  IMAD.WIDE.U32 R6, R13, 0x4, R10 ;  /* 0x000000040d067825 */ /* 0x004fe400078e000a */
        /* <DEDUP_REMOVED lines=8> */
.L_x_305:
[----:B------:R-:W-:Y:S05]  /*14f0*/  BSYNC.RECONVERGENT B0 ;  /* 0x0000000000007941 */ /* 0x000fea0003800200 */
.L_x_304:
        /* <DEDUP_REMOVED lines=10> */
[C---:B------:R-:W-:Y:S01]  /*15a0*/  ISETP.NE.AND P1, PT, R2.reuse, RZ, PT ;  /* 0x000000ff0200720c */ /* 0x040fe20003f25270 */
[----:B------:R-:W-:Y:S01]  /*15b0*/  STS [R5], R3 ;  /* 0x0000000305007388 */ /* 0x000fe20000000800 */
[----:B------:R-:W-:Y:S02]  /*15c0*/  LOP3.LUT R4, R7, R4, RZ, 0xfc, !PT ;  /* 0x0000000407047212 */ /* 0x000fe400078efcff */
[----:B------:R-:W-:Y:S01]  /*15d0*/  ISETP.GT.U32.AND P0, PT, R2, 0xf, PT ;  /* 0x0000000f0200780c */ /* 0x000fe20003f04070 */
[----:B------:R-:W-:Y:S01]  /*15e0*/  STS [R5+0x1000], R26 ;  /* 0x0010001a05007388 */ /* 0x000fe20000000800 */
[----:B------:R-:W-:Y:S02]  /*15f0*/  BAR.SYNC.DEFER_BLOCKING 0x0 ;  /* 0x0000000000007b1d */ /* 0x000fe40000010000 */
[----:B------:R-:W-:-:S04]  /*1600*/  ISETP.NE.OR P0, PT, R0, 0x1f, P0 ;  /* 0x0000001f0000780c */ /* 0x000fc80000705670 */
        /* <DEDUP_REMOVED lines=10> */
[----:B------:R-:W0:Y:S01]  /*16b0*/  SHFL.BFLY PT, R3, R12, 0x4, 0x1f ;  /* 0x0c801f000c037f89 */ /* 0x000e2200000e0000 */
[----:B------:R-:W-:-:S03]  /*16c0*/  @!P1 LEA R8, R0, UR5, 0x2 ;  /* 0x0000000500089c11 */ /* 0x000fc6000f8e10ff */
        /* <DEDUP_REMOVED lines=15> */
[C---:B------:R-:W-:Y:S01]  /*17c0*/  LEA R0, R2.reuse, UR5, 0x3 ;  /* 0x0000000502007c11 */ /* 0x040fe2000f8e18ff */
[----:B0-----:R-:W0:Y:S01]  /*17d0*/  LDC.64 R4, c[0x0][0x488] ;  /* 0x00012200ff047b82 */ /* 0x001e220000000a00 */
[----:B------:R-:W-:-:S03]  /*17e0*/  IADD3 R9, PT, PT, R2, UR4, RZ ;  /* 0x0000000402097c10 */ /* 0x000fc6000fffe0ff */
        /* <DEDUP_REMOVED lines=10> */
.L_x_314:
        /* <DEDUP_REMOVED lines=15> */
.L_x_3895:


//--------------------- .text._ZN10layer_norm40ln_parallel_residual_bwd_finalize_kernelINS_22Kernel_traits_finalizeILj512E13__nv_bfloat16S2_S2_S2_fjLb0ELj1024ELj4ENS_18Kernel_traits_baseILj512ES2_S2_S2_S2_fjLj1024EEEEELb1EEEvNS_9BwdParamsE --------------------------
	.section	.text._ZN10layer_norm40ln_parallel_residual_bwd_finalize_kernelINS_22Kernel_traits_finalizeILj512E13__nv_bfloat16S2_S2_S2_fjLb0ELj1024ELj4ENS_18Kernel_traits_baseILj512ES2_S2_S2_S2_fjLj1024EEEEELb1EEEvNS_9BwdParamsE,"ax",@progbits
	.align	128
        .global         _ZN10layer_norm40ln_parallel_residual_bwd_finalize_kernelINS_22Kernel_traits_finalizeILj512E13__nv_bfloat16S2_S2_S2_fjLb0ELj1024ELj4ENS_18Kernel_traits_baseILj512ES2_S2_S2_S2_fjLj1024EEEEELb1EEEvNS_9BwdParamsE
        .type           _ZN10layer_norm40ln_parallel_residual_bwd_finalize_kernelINS_22Kernel_traits_finalizeILj512E13__nv_bfloat16S2_S2_S2_fjLb0ELj1024ELj4ENS_18Kernel_traits_baseILj512ES2_S2_S2_S2_fjLj1024EEEEELb1EEEvNS_9BwdParamsE,@function
        .size           _ZN10layer_norm40ln_parallel_residual_bwd_finalize_kernelINS_22Kernel_traits_finalizeILj512E13__nv_bfloat16S2_S2_S2_fjLb0ELj1024ELj4ENS_18Kernel_traits_baseILj512ES2_S2_S2_S2_fjLj1024EEEEELb1EEEvNS_9BwdParamsE,(.L_x_3896 - _ZN10layer_norm40ln_parallel_residual_bwd_finalize_kernelINS_22Kernel_traits_finalizeILj512E13__nv_bfloat16S2_S2_S2_fjLb0ELj1024ELj4ENS_18Kernel_traits_baseILj512ES2_S2_S2_S2_fjLj1024EEEEELb1EEEvNS_9BwdParamsE)
        .other          _ZN10layer_norm40ln_parallel_residual_bwd_finalize_kernelINS_22Kernel_traits_finalizeILj512E13__nv_bfloat16S2_S2_S2_fjLb0ELj1024ELj4ENS_18Kernel_traits_baseILj512ES2_S2_S2_S2_fjLj1024EEEEELb1EEEvNS_9BwdParamsE,@"STO_CUDA_ENTRY STV_DEFAULT"
_ZN10layer_norm40ln_parallel_residual_bwd_finalize_kernelINS_22Kernel_traits_finalizeILj512E13__nv_bfloat16S2_S2_S2_fjLb0ELj1024ELj4ENS_18Kernel_traits_baseILj512ES2_S2_S2_S2_fjLj1024EEEEELb1EEEvNS_9BwdParamsE:
.text._ZN10layer_norm40ln_parallel_residual_bwd_finalize_kernelINS_22Kernel_traits_finalizeILj512E13__nv_bfloat16S2_S2_S2_fjLb0ELj1024ELj4ENS_18Kernel_traits_baseILj512ES2_S2_S2_S2_fjLj1024EEEEELb1EEEvNS_9BwdParamsE:
[----:B------:R-:W-:Y:S01]  /*0000*/  LDC R1, c[0x0][0x37c] ;  /* 0x0000df00ff017b82 */ /* 0x000fe20000000800 */
[----:B------:R-:W0:Y:S01]  /*0010*/  S2R R8, SR_CTAID.X ;  /* 0x0000000000087919 */ /* 0x000e220000002500 */
[----:B------:R-:W1:Y:S01]  /*0020*/  S2R R4, SR_TID.X ;  /* 0x0000000000047919 */ /* 0x000e620000002100 */
[----:B0-----:R-:W-:-:S04]  /*0030*/  SHF.L.U32 R9, R8, 0x5, RZ ;  /* 0x0000000508097819 */ /* 0x001fc800000006ff */
[----:B-1----:R-:W-:-:S04]  /*0040*/  LOP3.LUT R0, R9, 0x1f, R4, 0xf8, !PT ;  /* 0x0000001f09007812 */ /* 0x002fc800078ef804 */
[----:B------:R-:W-:-:S13]  /*0050*/  ISETP.GT.U32.AND P0, PT, R0, 0x1ff, PT ;  /* 0x000001ff0000780c */ /* 0x000fda0003f04070 */
[----:B------:R-:W-:Y:S05]  /*0060*/  @P0 EXIT ;  /* 0x000000000000094d */ /* 0x000fea0003800000 */
[----:B------:R-:W0:Y:S01]  /*0070*/  LDCU UR8, c[0x0][0x380] ;  /* 0x00007000ff0877ac */ /* 0x000e220008000800 */
[----:B------:R-:W-:Y:S01]  /*0080*/  SHF.R.U32.HI R2, RZ, 0x5, R4 ;  /* 0x00000005ff027819 */ /* 0x000fe20000011604 */
[----:B------:R-:W-:Y:S01]  /*0090*/  BSSY.RECONVERGENT B0, `(.L_x_315) ;  /* 0x0000120000007945 */ /* 0x000fe20003800200 */
[----:B------:R-:W-:Y:S01]  /*00a0*/  SHF.L.U32 R8, R8, 0x4, RZ ;  /* 0x0000000408087819 */ /* 0x000fe200000006ff */
[----:B------:R-:W1:Y:S01]  /*00b0*/  LDCU.64 UR6, c[0x0][0x358] ;  /* 0x00006b00ff0677ac */ /* 0x000e620008000a00 */
[----:B------:R-:W-:Y:S01]  /*00c0*/  HFMA2 R18, -RZ, RZ, 0, 0 ;  /* 0x00000000ff127431 */ /* 0x000fe200000001ff */
[----:B------:R-:W-:Y:S01]  /*00d0*/  LOP3.LUT R3, R4, 0x1f, RZ, 0xc0, !PT ;  /* 0x0000001f04037812 */ /* 0x000fe200078ec0ff */
[----:B------:R-:W-:Y:S01]  /*00e0*/  HFMA2 R20, -RZ, RZ, 0, 0 ;  /* 0x00000000ff147431 */ /* 0x000fe200000001ff */
[----:B------:R-:W-:Y:S02]  /*00f0*/  MOV R11, RZ ;  /* 0x000000ff000b7202 */ /* 0x000fe40000000f00 */
[----:B------:R-:W-:-:S02]  /*0100*/  MOV R4, RZ ;  /* 0x000000ff00047202 */ /* 0x000fc40000000f00 */
[----:B------:R-:W-:Y:S02]  /*0110*/  LOP3.LUT R8, R8, 0x7ffffff0, RZ, 0xc0, !PT ;  /* 0x7ffffff008087812 */ /* 0x000fe400078ec0ff */
[----:B0-----:R-:W-:-:S13]  /*0120*/  ISETP.GE.U32.AND P0, PT, R2, UR8, PT ;  /* 0x0000000802007c0c */ /* 0x001fda000bf06070 */
[----:B-1----:R-:W-:Y:S05]  /*0130*/  @P0 BRA `(.L_x_316) ;  /* 0x0000001000540947 */ /* 0x002fea0003800000 */
[----:B------:R-:W-:Y:S01]  /*0140*/  LOP3.LUT R12, R2, 0x20, RZ, 0xfc, !PT ;  /* 0x00000020020c7812 */ /* 0x000fe200078efcff */
[----:B------:R-:W-:Y:S01]  /*0150*/  BSSY.RECONVERGENT B1, `(.L_x_317) ;  /* 0x0000097000017945 */ /* 0x000fe20003800200 */
[-C--:B------:R-:W-:Y:S02]  /*0160*/  LOP3.LUT R4, RZ, R2.reuse, RZ, 0x33, !PT ;  /* 0x00000002ff047212 */ /* 0x080fe400078e33ff */
[----:B------:R-:W-:Y:S02]  /*0170*/  VIMNMX.U32 R7, PT, PT, R12, UR8, !PT ;  /* 0x000000080c077c48 */ /* 0x000fe4000ffe0000 */
[----:B------:R-:W-:Y:S02]  /*0180*/  MOV R5, R2 ;  /* 0x0000000200057202 */ /* 0x000fe40000000f00 */
[----:B------:R-:W-:Y:S02]  /*0190*/  IADD3 R7, PT, PT, R7, R4, RZ ;  /* 0x0000000407077210 */ /* 0x000fe40007ffe0ff */
[----:B------:R-:W-:-:S02]  /*01a0*/  MOV R4, RZ ;  /* 0x000000ff00047202 */ /* 0x000fc40000000f00 */
[C---:B------:R-:W-:Y:S02]  /*01b0*/  ISETP.GE.U32.AND P0, PT, R7.reuse, 0xe0, PT ;  /* 0x000000e00700780c */ /* 0x040fe40003f06070 */
[----:B------:R-:W-:Y:S02]  /*01c0*/  MOV R20, RZ ;  /* 0x000000ff00147202 */ /* 0x000fe40000000f00 */
[----:B------:R-:W-:Y:S02]  /*01d0*/  MOV R11, RZ ;  /* 0x000000ff000b7202 */ /* 0x000fe40000000f00 */
[----:B------:R-:W-:Y:S02]  /*01e0*/  MOV R18, RZ ;  /* 0x000000ff00127202 */ /* 0x000fe40000000f00 */
[----:B------:R-:W-:-:S05]  /*01f0*/  LEA.HI R6, R7, 0x1, RZ, 0x1b ;  /* 0x0000000107067811 */ /* 0x000fca00078fd8ff */
[----:B------:R-:W-:Y:S05]  /*0200*/  @!P0 BRA `(.L_x_318) ;  /* 0x00000008002c8947 */ /* 0x000fea0003800000 */
[----:B------:R-:W0:Y:S01]  /*0210*/  LDC R10, c[0x0][0x388] ;  /* 0x0000e200ff0a7b82 */ /* 0x000e220000000800 */
[C---:B------:R-:W-:Y:S01]  /*0220*/  LOP3.LUT R13, R2.reuse, 0x80, RZ, 0xfc, !PT ;  /* 0x00000080020d7812 */ /* 0x040fe200078efcff */
[----:B------:R-:W-:Y:S01]  /*0230*/  HFMA2 R4, -RZ, RZ, 0, 0 ;  /* 0x00000000ff047431 */ /* 0x000fe200000001ff */
[C---:B------:R-:W-:Y:S02]  /*0240*/  LOP3.LUT R14, R2.reuse, 0xa0, RZ, 0xfc, !PT ;  /* 0x000000a0020e7812 */ /* 0x040fe400078efcff */
[C---:B------:R-:W-:Y:S02]  /*0250*/  LOP3.LUT R15, R2.reuse, 0xc0, RZ, 0xfc, !PT ;  /* 0x000000c0020f7812 */ /* 0x040fe400078efcff */
[C---:B------:R-:W-:Y:S02]  /*0260*/  LOP3.LUT R17, R2.reuse, 0xe0, RZ, 0xfc, !PT ;  /* 0x000000e002117812 */ /* 0x040fe400078efcff */
[C---:B------:R-:W-:Y:S02]  /*0270*/  LOP3.LUT R19, R2.reuse, 0x40, RZ, 0xfc, !PT ;  /* 0x0000004002137812 */ /* 0x040fe400078efcff */
[----:B------:R-:W-:-:S02]  /*0280*/  LOP3.LUT R21, R2, 0x60, RZ, 0xfc, !PT ;  /* 0x0000006002157812 */ /* 0x000fc400078efcff */
[----:B------:R-:W-:Y:S02]  /*0290*/  LOP3.LUT R6, R6, 0xffffff8, RZ, 0xc0, !PT ;  /* 0x0ffffff806067812 */ /* 0x000fe400078ec0ff */
[----:B------:R-:W-:Y:S02]  /*02a0*/  MOV R5, R2 ;  /* 0x0000000200057202 */ /* 0x000fe40000000f00 */
[----:B------:R-:W-:Y:S01]  /*02b0*/  IADD3 R6, PT, PT, -R6, RZ, RZ ;  /* 0x000000ff06067210 */ /* 0x000fe20007ffe1ff */
[-CC-:B0-----:R-:W-:Y:S02]  /*02c0*/  IMAD R28, R12, R10.reuse, R9.reuse ;  /* 0x0000000a0c1c7224 */ /* 0x181fe400078e0209 */
[-CC-:B------:R-:W-:Y:S02]  /*02d0*/  IMAD R12, R13, R10.reuse, R9.reuse ;  /* 0x0000000a0d0c7224 */ /* 0x180fe400078e0209 */
[--C-:B------:R-:W-:Y:S01]  /*02e0*/  IMAD R14, R14, R10, R9.reuse ;  /* 0x0000000a0e0e7224 */ /* 0x100fe200078e0209 */
[----:B------:R-:W-:Y:S01]  /*02f0*/  IADD3 R25, PT, PT, R3, R28, RZ ;  /* 0x0000001c03197210 */ /* 0x000fe20007ffe0ff */
[--C-:B------:R-:W-:Y:S01]  /*0300*/  IMAD R16, R15, R10, R9.reuse ;  /* 0x0000000a0f107224 */ /* 0x100fe200078e0209 */
[----:B------:R-:W-:Y:S01]  /*0310*/  IADD3 R29, PT, PT, R3, R12, RZ ;  /* 0x0000000c031d7210 */ /* 0x000fe20007ffe0ff */
[----:B------:R-:W-:-:S02]  /*0320*/  IMAD R22, R17, R10, R9 ;  /* 0x0000000a11167224 */ /* 0x000fc400078e0209 */
[--C-:B------:R-:W-:Y:S01]  /*0330*/  IMAD R24, R19, R10, R9.reuse ;  /* 0x0000000a13187224 */ /* 0x100fe200078e0209 */
[----:B------:R-:W-:Y:S01]  /*0340*/  IADD3 R19, PT, PT, R3, R14, RZ ;  /* 0x0000000e03137210 */ /* 0x000fe20007ffe0ff */
[--C-:B------:R-:W-:Y:S01]  /*0350*/  IMAD R26, R21, R10, R9.reuse ;  /* 0x0000000a151a7224 */ /* 0x100fe200078e0209 */
[C---:B------:R-:W-:Y:S01]  /*0360*/  IADD3 R21, PT, PT, R3.reuse, R16, RZ ;  /* 0x0000001003157210 */ /* 0x040fe20007ffe0ff */
[----:B------:R-:W-:Y:S01]  /*0370*/  IMAD R9, R2, R10, R9 ;  /* 0x0000000a02097224 */ /* 0x000fe200078e0209 */
[C---:B------:R-:W-:Y:S02]  /*0380*/  IADD3 R23, PT, PT, R3.reuse, R22, RZ ;  /* 0x0000001603177210 */ /* 0x040fe40007ffe0ff */
[C---:B------:R-:W-:Y:S02]  /*0390*/  IADD3 R13, PT, PT, R3.reuse, R24, RZ ;  /* 0x00000018030d7210 */ /* 0x040fe40007ffe0ff */
[C---:B------:R-:W-:Y:S02]  /*03a0*/  IADD3 R27, PT, PT, R3.reuse, R26, RZ ;  /* 0x0000001a031b7210 */ /* 0x040fe40007ffe0ff */
[----:B------:R-:W-:-:S07]  /*03b0*/  IADD3 R9, PT, PT, R3, R9, RZ ;  /* 0x0000000903097210 */ /* 0x000fce0007ffe0ff */
.L_x_319:
        /* <DEDUP_REMOVED lines=17> */
[----:B0-----:R-:W-:-:S05]  /*04d0*/  IMAD.WIDE.U32 R16, R21, 0x4, R14 ;  /* 0x0000000415107825 */ /* 0x001fca00078e000e */
[----:B------:R-:W4:Y:S01]  /*04e0*/  LDG.E R24, desc[UR6][R16.64] ;  /* 0x0000000610187981 */ /* 0x000f22000c1e1900 */
[----:B------:R-:W-:-:S05]  /*04f0*/  IMAD.WIDE.U32 R14, R23, 0x4, R14 ;  /* 0x00000004170e7825 */ /* 0x000fca00078e000e */
[----:B------:R0:W5:Y:S02]  /*0500*/  LDG.E R26, desc[UR6][R14.64] ;  /* 0x000000060e1a7981 */ /* 0x000164000c1e1900 */
[----:B0-----:R-:W0:Y:S02]  /*0510*/  LDC.64 R14, c[0x0][0x448] ;  /* 0x00011200ff0e7b82 */ /* 0x001e240000000a00 */
[----:B0-----:R-:W-:-:S04]  /*0520*/  IMAD.WIDE.U32 R16, R9, 0x4, R14 ;  /* 0x0000000409107825 */ /* 0x001fc800078e000e */
[----:B--2---:R-:W-:-:S04]  /*0530*/  FADD.FTZ R4, R12, R4 ;  /* 0x000000040c047221 */ /* 0x004fc80000010000 */
[----:B---3--:R-:W-:Y:S02]  /*0540*/  FADD.FTZ R4, R4, R22 ;  /* 0x0000001604047221 */ /* 0x008fe40000010000 */
[----:B------:R0:W2:Y:S02]  /*0550*/  LDG.E R22, desc[UR6][R16.64] ;  /* 0x0000000610167981 */ /* 0x0000a4000c1e1900 */
[----:B0-----:R-:W-:-:S04]  /*0560*/  IMAD.WIDE.U32 R16, R25, 0x4, R14 ;  /* 0x0000000419107825 */ /* 0x001fc800078e000e */
[----:B----4-:R-:W-:Y:S01]  /*0570*/  FADD.FTZ R4, R4, R24 ;  /* 0x0000001804047221 */ /* 0x010fe20000010000 */
[----:B------:R0:W3:Y:S02]  /*0580*/  LDG.E R12, desc[UR6][R16.64] ;  /* 0x00000006100c7981 */ /* 0x0000e4000c1e1900 */
[----:B0-----:R-:W-:-:S05]  /*0590*/  IMAD.WIDE.U32 R16, R13, 0x4, R14 ;  /* 0x000000040d107825 */ /* 0x001fca00078e000e */
        /* <DEDUP_REMOVED lines=10> */
[----:B0-----:R-:W-:-:S04]  /*0640*/  IMAD.WIDE.U32 R16, R21, 0x4, R14 ;  /* 0x0000000415107825 */ /* 0x001fc800078e000e */
[----:B------:R-:W-:-:S04]  /*0650*/  IMAD.WIDE.U32 R14, R23, 0x4, R14 ;  /* 0x00000004170e7825 */ /* 0x000fc800078e000e */
[----:B--2---:R-:W-:Y:S02]  /*0660*/  FADD.FTZ R12, R24, R12 ;  /* 0x0000000c180c7221 */ /* 0x004fe40000010000 */
[----:B------:R0:W2:Y:S02]  /*0670*/  LDG.E R24, desc[UR6][R16.64] ;  /* 0x0000000610187981 */ /* 0x0000a4000c1e1900 */
[----:B0-----:R-:W0:Y:S01]  /*0680*/  LDC.64 R16, c[0x0][0x450] ;  /* 0x00011400ff107b82 */ /* 0x001e220000000a00 */
[----:B---3--:R-:W-:Y:S02]  /*0690*/  FADD.FTZ R12, R12, R22 ;  /* 0x000000160c0c7221 */ /* 0x008fe40000010000 */
[----:B------:R0:W3:Y:S02]  /*06a0*/  LDG.E R22, desc[UR6][R14.64] ;  /* 0x000000060e167981 */ /* 0x0000e4000c1e1900 */
[----:B----4-:R-:W-:Y:S01]  /*06b0*/  FADD.FTZ R20, R12, R20 ;  /* 0x000000140c147221 */ /* 0x010fe20000010000 */
[----:B0-----:R-:W-:-:S05]  /*06c0*/  IMAD.WIDE.U32 R14, R9, 0x4, R16 ;  /* 0x00000004090e7825 */ /* 0x001fca00078e0010 */
[----:B------:R0:W4:Y:S02]  /*06d0*/  LDG.E R12, desc[UR6][R14.64] ;  /* 0x000000060e0c7981 */ /* 0x000124000c1e1900 */
[----:B0-----:R-:W-:-:S04]  /*06e0*/  IMAD.WIDE.U32 R14, R25, 0x4, R16 ;  /* 0x00000004190e7825 */ /* 0x001fc800078e0010 */
[----:B--2---:R-:W-:Y:S02]  /*06f0*/  FADD.FTZ R20, R20, R24 ;  /* 0x0000001814147221 */ /* 0x004fe40000010000 */
[----:B------:R0:W2:Y:S02]  /*0700*/  LDG.E R24, desc[UR6][R14.64] ;  /* 0x000000060e187981 */ /* 0x0000a4000c1e1900 */
[----:B0-----:R-:W-:-:S04]  /*0710*/  IMAD.WIDE.U32 R14, R13, 0x4, R16 ;  /* 0x000000040d0e7825 */ /* 0x001fc800078e0010 */
[----:B----4-:R-:W-:Y:S02]  /*0720*/  FADD.FTZ R12, R12, R11 ;  /* 0x0000000b0c0c7221 */ /* 0x010fe40000010000 */
        /* <DEDUP_REMOVED lines=13> */
[----:B0-----:R-:W0:Y:S01]  /*0800*/  LDC.64 R14, c[0x0][0x458] ;  /* 0x00011600ff0e7b82 */ /* 0x001e220000000a00 */
[----:B------:R-:W-:-:S04]  /*0810*/  IMAD.WIDE.U32 R16, R23, 0x4, R16 ;  /* 0x0000000417107825 */ /* 0x000fc800078e0010 */
[----:B--2---:R-:W-:Y:S02]  /*0820*/  FADD.FTZ R24, R11, R24 ;  /* 0x000000180b187221 */ /* 0x004fe40000010000 */
[----:B------:R0:W2:Y:S02]  /*0830*/  LDG.E R11, desc[UR6][R16.64] ;  /* 0x00000006100b7981 */ /* 0x0000a4000c1e1900 */
        /* <DEDUP_REMOVED lines=20> */
[----:B------:R-:W2:Y:S01]  /*0980*/  LDG.E R15, desc[UR6][R14.64] ;  /* 0x000000060e0f7981 */ /* 0x000ea2000c1e1900 */
[----:B----4-:R-:W-:-:S03]  /*0990*/  FADD.FTZ R18, R18, R24 ;  /* 0x0000001812127221 */ /* 0x010fc60000010000 */
[----:B------:R-:W4:Y:S01]  /*09a0*/  LDG.E R24, desc[UR6][R16.64] ;  /* 0x0000000610187981 */ /* 0x000f22000c1e1900 */
[----:B------:R-:W-:-:S04]  /*09b0*/  IADD3 R6, PT, PT, R6, 0x8, RZ ;  /* 0x0000000806067810 */ /* 0x000fc80007ffe0ff */
[----:B------:R-:W-:Y:S01]  /*09c0*/  ISETP.NE.AND P0, PT, R6, RZ, PT ;  /* 0x000000ff0600720c */ /* 0x000fe20003f05270 */
[----:B-----5:R-:W-:Y:S01]  /*09d0*/  FADD.FTZ R4, R4, R26 ;  /* 0x0000001a04047221 */ /* 0x020fe20000010000 */
[----:B---3--:R-:W-:Y:S01]  /*09e0*/  FADD.FTZ R20, R20, R22 ;  /* 0x0000001614147221 */ /* 0x008fe20000010000 */
[----:B--2---:R-:W-:Y:S01]  /*09f0*/  FADD.FTZ R11, R12, R11 ;  /* 0x0000000b0c0b7221 */ /* 0x004fe20000010000 */
[----:B------:R-:W-:Y:S02]  /*0a00*/  IADD3 R5, PT, PT, R5, 0x100, RZ ;  /* 0x0000010005057810 */ /* 0x000fe40007ffe0ff */
        /* <DEDUP_REMOVED lines=9> */
[----:B------:R-:W-:Y:S01]  /*0aa0*/  FADD.FTZ R18, R18, R15 ;  /* 0x0000000f12127221 */ /* 0x000fe20000010000 */
[----:B------:R-:W-:Y:S06]  /*0ab0*/  @P0 BRA `(.L_x_319) ;  /* 0xfffffff800400947 */ /* 0x000fec000383ffff */
.L_x_318:
[----:B------:R-:W-:Y:S05]  /*0ac0*/  BSYNC.RECONVERGENT B1 ;  /* 0x0000000000017941 */ /* 0x000fea0003800200 */
.L_x_317:
        /* <DEDUP_REMOVED lines=8> */
[----:B------:R-:W0:Y:S08]  /*0b50*/  LDC R9, c[0x0][0x388] ;  /* 0x0000e200ff097b82 */ /* 0x000e300000000800 */
[----:B------:R-:W1:Y:S08]  /*0b60*/  LDC.64 R12, c[0x0][0x440] ;  /* 0x00011000ff0c7b82 */ /* 0x000e700000000a00 */
[----:B------:R-:W2:Y:S08]  /*0b70*/  LDC.64 R16, c[0x0][0x450] ;  /* 0x00011400ff107b82 */ /* 0x000eb00000000a00 */
[----:B------:R-:W3:Y:S01]  /*0b80*/  LDC.64 R14, c[0x0][0x448] ;  /* 0x00011200ff0e7b82 */ /* 0x000ee20000000a00 */
[----:B0-----:R-:W-:-:S07]  /*0b90*/  IMAD R19, R5, R9, R0 ;  /* 0x0000000905137224 */ /* 0x001fce00078e0200 */
[----:B------:R-:W0:Y:S01]  /*0ba0*/  LDC.64 R22, c[0x0][0x458] ;  /* 0x00011600ff167b82 */ /* 0x000e220000000a00 */
[----:B-1----:R-:W-:-:S05]  /*0bb0*/  IMAD.WIDE.U32 R26, R19, 0x4, R12 ;  /* 0x00000004131a7825 */ /* 0x002fca00078e000c */
[----:B------:R2:W4:Y:S02]  /*0bc0*/  LDG.E R21, desc[UR6][R26.64] ;  /* 0x000000061a157981 */ /* 0x000524000c1e1900 */
[----:B--2---:R-:W-:-:S04]  /*0bd0*/  IMAD.WIDE.U32 R26, R19, 0x4, R16 ;  /* 0x00000004131a7825 */ /* 0x004fc800078e0010 */
[C---:B---3--:R-:W-:Y:S01]  /*0be0*/  IMAD.WIDE.U32 R28, R19.reuse, 0x4, R14 ;  /* 0x00000004131c7825 */ /* 0x048fe200078e000e */
[----:B------:R-:W2:Y:S03]  /*0bf0*/  LDG.E R10, desc[UR6][R26.64] ;  /* 0x000000061a0a7981 */ /* 0x000ea6000c1e1900 */
[----:B0-----:R-:W-:Y:S02]  /*0c00*/  IMAD.WIDE.U32 R24, R19, 0x4, R22 ;  /* 0x0000000413187825 */ /* 0x001fe400078e0016 */
[----:B------:R-:W3:Y:S04]  /*0c10*/  LDG.E R29, desc[UR6][R28.64] ;  /* 0x000000061c1d7981 */ /* 0x000ee8000c1e1900 */
[----:B------:R2:W5:Y:S01]  /*0c20*/  LDG.E R28, desc[UR6][R24.64] ;  /* 0x00000006181c7981 */ /* 0x000562000c1e1900 */
[----:B----4-:R-:W-:Y:S01]  /*0c30*/  FADD.FTZ R4, R4, R21 ;  /* 0x0000001504047221 */ /* 0x010fe20000010000 */
[----:B------:R-:W-:Y:S01]  /*0c40*/  LEA R21, R9, R19, 0x5 ;  /* 0x0000001309157211 */ /* 0x000fe200078e28ff */
[----:B--2---:R-:W-:-:S04]  /*0c50*/  FADD.FTZ R25, R11, R10 ;  /* 0x0000000a0b197221 */ /* 0x004fc80000010000 */
[----:B------:R-:W-:-:S04]  /*0c60*/  IMAD.WIDE.U32 R10, R21, 0x4, R14 ;  /* 0x00000004150a7825 */ /* 0x000fc800078e000e */
[----:B---3--:R-:W-:Y:S01]  /*0c70*/  FADD.FTZ R24, R20, R29 ;  /* 0x0000001d14187221 */ /* 0x008fe20000010000 */
[----:B------:R0:W2:Y:S01]  /*0c80*/  LDG.E R27, desc[UR6][R10.64] ;  /* 0x000000060a1b7981 */ /* 0x0000a2000c1e1900 */
[----:B-----5:R-:W-:Y:S01]  /*0c90*/  FADD.FTZ R26, R18, R28 ;  /* 0x0000001c121a7221 */ /* 0x020fe20000010000 */
[----:B------:R-:W-:-:S04]  /*0ca0*/  IMAD.WIDE.U32 R28, R21, 0x4, R12 ;  /* 0x00000004151c7825 */ /* 0x000fc800078e000c */
[C---:B0-----:R-:W-:Y:S02]  /*0cb0*/  IMAD.WIDE.U32 R10, R21.reuse, 0x4, R16 ;  /* 0x00000004150a7825 */ /* 0x041fe400078e0010 */
[----:B------:R0:W3:Y:S02]  /*0cc0*/  LDG.E R29, desc[UR6][R28.64] ;  /* 0x000000061c1d7981 */ /* 0x0000e4000c1e1900 */
[----:B------:R-:W-:Y:S02]  /*0cd0*/  IMAD.WIDE.U32 R20, R21, 0x4, R22 ;  /* 0x0000000415147825 */ /* 0x000fe400078e0016 */
[----:B------:R-:W4:Y:S04]  /*0ce0*/  LDG.E R10, desc[UR6][R10.64] ;  /* 0x000000060a0a7981 */ /* 0x000f28000c1e1900 */
[----:B------:R-:W5:Y:S01]  /*0cf0*/  LDG.E R21, desc[UR6][R20.64] ;  /* 0x0000000614157981 */ /* 0x000f62000c1e1900 */
[----:B0-----:R-:W-:-:S05]  /*0d00*/  LEA R28, R9, R19, 0x6 ;  /* 0x00000013091c7211 */ /* 0x001fca00078e30ff */
[----:B------:R-:W-:-:S06]  /*0d10*/  IMAD.WIDE.U32 R18, R28, 0x4, R12 ;  /* 0x000000041c127825 */ /* 0x000fcc00078e000c */
[----:B------:R-:W5:Y:S01]  /*0d20*/  LDG.E R19, desc[UR6][R18.64] ;  /* 0x0000000612137981 */ /* 0x000f62000c1e1900 */
[----:B--2---:R-:W-:Y:S01]  /*0d30*/  FADD.FTZ R24, R24, R27 ;  /* 0x0000001b18187221 */ /* 0x004fe20000010000 */
[----:B------:R-:W-:-:S05]  /*0d40*/  LEA R27, R9, R28, 0x5 ;  /* 0x0000001c091b7211 */ /* 0x000fca00078e28ff */
[----:B------:R-:W-:-:S06]  /*0d50*/  IMAD.WIDE.U32 R12, R27, 0x4, R12 ;  /* 0x000000041b0c7825 */ /* 0x000fcc00078e000c */
[----:B------:R-:W2:Y:S01]  /*0d60*/  LDG.E R13, desc[UR6][R12.64] ;  /* 0x000000060c0d7981 */ /* 0x000ea2000c1e1900 */
[----:B---3--:R-:W-:Y:S01]  /*0d70*/  FADD.FTZ R4, R4, R29 ;  /* 0x0000001d04047221 */ /* 0x008fe20000010000 */
[----:B----4-:R-:W-:Y:S01]  /*0d80*/  FADD.FTZ R25, R25, R10 ;  /* 0x0000000a19197221 */ /* 0x010fe20000010000 */
[----:B------:R-:W-:-:S04]  /*0d90*/  IMAD.WIDE.U32 R10, R28, 0x4, R16 ;  /* 0x000000041c0a7825 */ /* 0x000fc800078e0010 */
[----:B-----5:R-:W-:Y:S01]  /*0da0*/  FADD.FTZ R26, R26, R21 ;  /* 0x000000151a1a7221 */ /* 0x020fe20000010000 */
[C---:B------:R-:W-:Y:S01]  /*0db0*/  IMAD.WIDE.U32 R20, R28.reuse, 0x4, R14 ;  /* 0x000000041c147825 */ /* 0x040fe200078e000e */
[----:B------:R-:W3:Y:S03]  /*0dc0*/  LDG.E R10, desc[UR6][R10.64] ;  /* 0x000000060a0a7981 */ /* 0x000ee6000c1e1900 */
[----:B------:R-:W-:Y:S01]  /*0dd0*/  IMAD.WIDE.U32 R28, R28, 0x4, R22 ;  /* 0x000000041c1c7825 */ /* 0x000fe200078e0016 */
[----:B------:R-:W4:Y:S03]  /*0de0*/  LDG.E R9, desc[UR6][R20.64] ;  /* 0x0000000614097981 */ /* 0x000f26000c1e1900 */
[C---:B------:R-:W-:Y:S02]  /*0df0*/  IMAD.WIDE.U32 R14, R27.reuse, 0x4, R14 ;  /* 0x000000041b0e7825 */ /* 0x040fe400078e000e */
[----:B------:R-:W5:Y:S02]  /*0e00*/  LDG.E R29, desc[UR6][R28.64] ;  /* 0x000000061c1d7981 */ /* 0x000f64000c1e1900 */
[----:B------:R-:W-:-:S02]  /*0e10*/  IMAD.WIDE.U32 R16, R27, 0x4, R16 ;  /* 0x000000041b107825 */ /* 0x000fc400078e0010 */
[----:B------:R-:W5:Y:S02]  /*0e20*/  LDG.E R14, desc[UR6][R14.64] ;  /* 0x000000060e0e7981 */ /* 0x000f64000c1e1900 */
[----:B------:R-:W-:Y:S02]  /*0e30*/  IMAD.WIDE.U32 R22, R27, 0x4, R22 ;  /* 0x000000041b167825 */ /* 0x000fe400078e0016 */
[----:B------:R-:W5:Y:S04]  /*0e40*/  LDG.E R17, desc[UR6][R16.64] ;  /* 0x0000000610117981 */ /* 0x000f68000c1e1900 */
[----:B------:R-:W5:Y:S01]  /*0e50*/  LDG.E R23, desc[UR6][R22.64] ;  /* 0x0000000616177981 */ /* 0x000f62000c1e1900 */
[----:B------:R-:W-:Y:S01]  /*0e60*/  FADD.FTZ R4, R4, R19 ;  /* 0x0000001304047221 */ /* 0x000fe20000010000 */
[----:B------:R-:W-:-:S03]  /*0e70*/  IADD3 R5, PT, PT, R5, 0x80, RZ ;  /* 0x0000008005057810 */ /* 0x000fc60007ffe0ff */
[----:B--2---:R-:W-:Y:S01]  /*0e80*/  FADD.FTZ R4, R4, R13 ;  /* 0x0000000d04047221 */ /* 0x004fe20000010000 */
[----:B---3--:R-:W-:Y:S01]  /*0e90*/  FADD.FTZ R10, R25, R10 ;  /* 0x0000000a190a7221 */ /* 0x008fe20000010000 */
[----:B----4-:R-:W-:Y:S01]  /*0ea0*/  FADD.FTZ R9, R24, R9 ;  /* 0x0000000918097221 */ /* 0x010fe20000010000 */
[----:B-----5:R-:W-:-:S03]  /*0eb0*/  FADD.FTZ R26, R26, R29 ;  /* 0x0000001d1a1a7221 */ /* 0x020fc60000010000 */
[----:B------:R-:W-:Y:S01]  /*0ec0*/  FADD.FTZ R20, R9, R14 ;  /* 0x0000000e09147221 */ /* 0x000fe20000010000 */
[----:B------:R-:W-:Y:S01]  /*0ed0*/  FADD.FTZ R11, R10, R17 ;  /* 0x000000110a0b7221 */ /* 0x000fe20000010000 */
[----:B------:R-:W-:-:S07]  /*0ee0*/  FADD.FTZ R18, R26, R23 ;  /* 0x000000171a127221 */ /* 0x000fce0000010000 */
.L_x_321:
[----:B------:R-:W-:Y:S05]  /*0ef0*/  BSYNC.RECONVERGENT B1 ;  /* 0x0000000000017941 */ /* 0x000fea0003800200 */
.L_x_320:
[----:B------:R-:W-:Y:S05]  /*0f00*/  @!P1 BRA `(.L_x_316) ;  /* 0x0000000000e09947 */ /* 0x000fea0003800000 */
[----:B------:R-:W-:Y:S01]  /*0f10*/  ISETP.NE.AND P1, PT, R6, 0x1, PT ;  /* 0x000000010600780c */ /* 0x000fe20003f25270 */
[----:B------:R-:W-:Y:S01]  /*0f20*/  BSSY.RECONVERGENT B1, `(.L_x_322) ;  /* 0x0000023000017945 */ /* 0x000fe20003800200 */
[----:B------:R-:W-:-:S11]  /*0f30*/  LOP3.LUT P0, RZ, R7, 0x20, RZ, 0xc0, !PT ;  /* 0x0000002007ff7812 */ /* 0x000fd6000780c0ff */
[----:B------:R-:W-:Y:S05]  /*0f40*/  @!P1 BRA `(.L_x_323) ;  /* 0x0000000000809947 */ /* 0x000fea0003800000 */
[----:B------:R-:W0:Y:S08]  /*0f50*/  LDC R21, c[0x0][0x388] ;  /* 0x0000e200ff157b82 */ /* 0x000e300000000800 */
[----:B------:R-:W1:Y:S08]  /*0f60*/  LDC.64 R14, c[0x0][0x440] ;  /* 0x00011000ff0e7b82 */ /* 0x000e700000000a00 */
[----:B------:R-:W2:Y:S08]  /*0f70*/  LDC.64 R12, c[0x0][0x448] ;  /* 0x00011200ff0c7b82 */ /* 0x000eb00000000a00 */
[----:B------:R-:W3:Y:S01]  /*0f80*/  LDC.64 R22, c[0x0][0x450] ;  /* 0x00011400ff167b82 */ /* 0x000ee20000000a00 */
[----:B0-----:R-:W-:-:S05]  /*0f90*/  IMAD R7, R5, R21, R0 ;  /* 0x0000001505077224 */ /* 0x001fca00078e0200 */
[----:B------:R-:W-:Y:S02]  /*0fa0*/  LEA R21, R21, R7, 0x5 ;  /* 0x0000000715157211 */ /* 0x000fe400078e28ff */
[----:B------:R-:W0:Y:S01]  /*0fb0*/  LDC.64 R16, c[0x0][0x458] ;  /* 0x00011600ff107b82 */ /* 0x000e220000000a00 */
[----:B-1----:R-:W-:-:S04]  /*0fc0*/  IMAD.WIDE.U32 R28, R7, 0x4, R14 ;  /* 0x00000004071c7825 */ /* 0x002fc800078e000e */
[C---:B--2---:R-:W-:Y:S01]  /*0fd0*/  IMAD.WIDE.U32 R26, R7.reuse, 0x4, R12 ;  /* 0x00000004071a7825 */ /* 0x044fe200078e000c */
[----:B------:R-:W2:Y:S03]  /*0fe0*/  LDG.E R9, desc[UR6][R28.64] ;  /* 0x000000061c097981 */ /* 0x000ea6000c1e1900 */
[----:B---3--:R-:W-:Y:S01]  /*0ff0*/  IMAD.WIDE.U32 R24, R7, 0x4, R22 ;  /* 0x0000000407187825 */ /* 0x008fe200078e0016 */
[----:B------:R-:W3:Y:S03]  /*1000*/  LDG.E R19, desc[UR6][R26.64] ;  /* 0x000000061a137981 */ /* 0x000ee6000c1e1900 */
[----:B------:R-:W-:Y:S01]  /*1010*/  IMAD.WIDE.U32 R14, R21, 0x4, R14 ;  /* 0x00000004150e7825 */ /* 0x000fe200078e000e */
[----:B------:R-:W4:Y:S03]  /*1020*/  LDG.E R10, desc[UR6][R24.64] ;  /* 0x00000006180a7981 */ /* 0x000f26000c1e1900 */
[----:B0-----:R-:W-:-:S02]  /*1030*/  IMAD.WIDE.U32 R6, R7, 0x4, R16 ;  /* 0x0000000407067825 */ /* 0x001fc400078e0010 */
[----:B------:R-:W5:Y:S02]  /*1040*/  LDG.E R15, desc[UR6][R14.64] ;  /* 0x000000060e0f7981 */ /* 0x000f64000c1e1900 */
[C---:B------:R-:W-:Y:S02]  /*1050*/  IMAD.WIDE.U32 R12, R21.reuse, 0x4, R12 ;  /* 0x00000004150c7825 */ /* 0x040fe400078e000c */
        /* <DEDUP_REMOVED lines=8> */
[----:B---3--:R-:W-:Y:S01]  /*10e0*/  FADD.FTZ R19, R20, R19 ;  /* 0x0000001314137221 */ /* 0x008fe20000010000 */
[----:B----4-:R-:W-:Y:S02]  /*10f0*/  FADD.FTZ R10, R11, R10 ;  /* 0x0000000a0b0a7221 */ /* 0x010fe40000010000 */
[----:B-----5:R-:W-:Y:S01]  /*1100*/  FADD.FTZ R4, R4, R15 ;  /* 0x0000000f04047221 */ /* 0x020fe20000010000 */
[----:B------:R-:W-:Y:S01]  /*1110*/  FADD.FTZ R18, R18, R7 ;  /* 0x0000000712127221 */ /* 0x000fe20000010000 */
[----:B------:R-:W-:Y:S01]  /*1120*/  FADD.FTZ R20, R19, R12 ;  /* 0x0000000c13147221 */ /* 0x000fe20000010000 */
[----:B------:R-:W-:-:S02]  /*1130*/  FADD.FTZ R11, R10, R23 ;  /* 0x000000170a0b7221 */ /* 0x000fc40000010000 */
[----:B------:R-:W-:-:S07]  /*1140*/  FADD.FTZ R18, R18, R17 ;  /* 0x0000001112127221 */ /* 0x000fce0000010000 */
.L_x_323:
[----:B------:R-:W-:Y:S05]  /*1150*/  BSYNC.RECONVERGENT B1 ;  /* 0x0000000000017941 */ /* 0x000fea0003800200 */
.L_x_322:
[----:B------:R-:W-:Y:S05]  /*1160*/  @P0 BRA `(.L_x_316) ;  /* 0x0000000000480947 */ /* 0x000fea0003800000 */
[----:B------:R-:W0:Y:S01]  /*1170*/  LDC.64 R16, c[0x0][0x440] ;  /* 0x00011000ff107b82 */ /* 0x000e220000000a00 */
[----:B------:R-:W1:Y:S07]  /*1180*/  LDCU UR4, c[0x0][0x388] ;  /* 0x00007100ff0477ac */ /* 0x000e6e0008000800 */
[----:B------:R-:W2:Y:S08]  /*1190*/  LDC.64 R14, c[0x0][0x448] ;  /* 0x00011200ff0e7b82 */ /* 0x000eb00000000a00 */
[----:B------:R-:W3:Y:S01]  /*11a0*/  LDC.64 R12, c[0x0][0x450] ;  /* 0x00011400ff0c7b82 */ /* 0x000ee20000000a00 */
[----:B-1----:R-:W-:-:S07]  /*11b0*/  IMAD R5, R5, UR4, R0 ;  /* 0x0000000405057c24 */ /* 0x002fce000f8e0200 */
[----:B------:R-:W1:Y:S01]  /*11c0*/  LDC.64 R6, c[0x0][0x458] ;  /* 0x00011600ff067b82 */ /* 0x000e620000000a00 */
[----:B0-----:R-:W-:-:S06]  /*11d0*/  IMAD.WIDE.U32 R16, R5, 0x4, R16 ;  /* 0x0000000405107825 */ /* 0x001fcc00078e0010 */
[----:B------:R-:W4:Y:S01]  /*11e0*/  LDG.E R17, desc[UR6][R16.64] ;  /* 0x0000000610117981 */ /* 0x000f22000c1e1900 */
[----:B--2---:R-:W-:-:S06]  /*11f0*/  IMAD.WIDE.U32 R14, R5, 0x4, R14 ;  /* 0x00000004050e7825 */ /* 0x004fcc00078e000e */
[----:B------:R-:W2:Y:S01]  /*1200*/  LDG.E R15, desc[UR6][R14.64] ;  /* 0x000000060e0f7981 */ /* 0x000ea2000c1e1900 */
[----:B---3--:R-:W-:-:S06]  /*1210*/  IMAD.WIDE.U32 R12, R5, 0x4, R12 ;  /* 0x00000004050c7825 */ /* 0x008fcc00078e000c */
[----:B------:R-:W3:Y:S01]  /*1220*/  LDG.E R12, desc[UR6][R12.64] ;  /* 0x000000060c0c7981 */ /* 0x000ee2000c1e1900 */
[----:B-1----:R-:W-:-:S06]  /*1230*/  IMAD.WIDE.U32 R6, R5, 0x4, R6 ;  /* 0x0000000405067825 */ /* 0x002fcc00078e0006 */
[----:B------:R-:W5:Y:S01]  /*1240*/  LDG.E R7, desc[UR6][R6.64] ;  /* 0x0000000606077981 */ /* 0x000f62000c1e1900 */
[----:B----4-:R-:W-:Y:S01]  /*1250*/  FADD.FTZ R4, R4, R17 ;  /* 0x0000001104047221 */ /* 0x010fe20000010000 */
[----:B--2---:R-:W-:Y:S01]  /*1260*/  FADD.FTZ R20, R20, R15 ;  /* 0x0000000f14147221 */ /* 0x004fe20000010000 */
[----:B---3--:R-:W-:Y:S01]  /*1270*/  FADD.FTZ R11, R11, R12 ;  /* 0x0000000c0b0b7221 */ /* 0x008fe20000010000 */
[----:B-----5:R-:W-:-:S07]  /*1280*/  FADD.FTZ R18, R18, R7 ;  /* 0x0000000712127221 */ /* 0x020fce0000010000 */
.L_x_316:
[----:B------:R-:W-:Y:S05]  /*1290*/  BSYNC.RECONVERGENT B0 ;  /* 0x0000000000007941 */ /* 0x000fea0003800200 */
.L_x_315:
[----:B------:R-:W0:Y:S01]  /*12a0*/  S2R R5, SR_TID.X ;  /* 0x0000000000057919 */ /* 0x000e220000002100 */
[----:B------:R-:W1:Y:S01]  /*12b0*/  S2UR UR5, SR_CgaCtaId ;  /* 0x00000000000579c3 */ /* 0x000e620000008800 */
[----:B------:R-:W-:Y:S01]  /*12c0*/  UMOV UR4, 0x400 ;  /* 0x0000040000047882 */ /* 0x000fe20000000000 */
[C---:B------:R-:W-:Y:S02]  /*12d0*/  SHF.L.U32 R7, R3.reuse, 0x7, RZ ;  /* 0x0000000703077819 */ /* 0x040fe400000006ff */
[C---:B------:R-:W-:Y:S02]  /*12e0*/  ISETP.NE.AND P1, PT, R3.reuse, RZ, PT ;  /* 0x000000ff0300720c */ /* 0x040fe40003f25270 */
[----:B------:R-:W-:-:S04]  /*12f0*/  ISETP.GT.U32.AND P0, PT, R3, 0xf, PT ;  /* 0x0000000f0300780c */ /* 0x000fc80003f04070 */
[C---:B------:R-:W-:Y:S01]  /*1300*/  ISETP.NE.OR P0, PT, R2.reuse, 0x1f, P0 ;  /* 0x0000001f0200780c */ /* 0x040fe20000705670 */
[----:B-1----:R-:W-:Y:S01]  /*1310*/  ULEA UR4, UR5, UR4, 0x18 ;  /* 0x0000000405047291 */ /* 0x002fe2000f8ec0ff */
[----:B0-----:R-:W-:-:S05]  /*1320*/  LOP3.LUT R0, R2, 0x1f, R5, 0x78, !PT ;  /* 0x0000001f02007812 */ /* 0x001fca00078e7805 */
[----:B------:R-:W-:Y:S02]  /*1330*/  @!P1 LEA R2, R2, UR4, 0x2 ;  /* 0x0000000402029c11 */ /* 0x000fe4000f8e10ff */
        /* <DEDUP_REMOVED lines=28> */
[----:B--2---:R-:W-:Y:S01]  /*1500*/  FADD.FTZ R9, R11, R0 ;  /* 0x000000000b097221 */ /* 0x004fe20000010000 */
[----:B---3--:R-:W-:-:S04]  /*1510*/  FADD.FTZ R16, R14, R5 ;  /* 0x000000050e107221 */ /* 0x008fc80000010000 */
[----:B------:R-:W1:Y:S04]  /*1520*/  SHFL.BFLY PT, R0, R9, 0x4, 0x1f ;  /* 0x0c801f0009007f89 */ /* 0x000e6800000e0000 */
[----:B------:R-:W2:Y:S04]  /*1530*/  SHFL.BFLY PT, R5, R4, 0x4, 0x1f ;  /* 0x0c801f0004057f89 */ /* 0x000ea800000e0000 */
[----:B------:R-:W3:Y:S01]  /*1540*/  SHFL.BFLY PT, R13, R16, 0x4, 0x1f ;  /* 0x0c801f00100d7f89 */ /* 0x000ee200000e0000 */
[----:B0-----:R-:W-:-:S05]  /*1550*/  FADD.FTZ R6, R12, R7 ;  /* 0x000000070c067221 */ /* 0x001fca0000010000 */
[----:B------:R-:W0:Y:S01]  /*1560*/  SHFL.BFLY PT, R7, R6, 0x8, 0x1f ;  /* 0x0d001f0006077f89 */ /* 0x000e2200000e0000 */
[----:B-1----:R-:W-:Y:S01]  /*1570*/  FADD.FTZ R10, R9, R0 ;  /* 0x00000000090a7221 */ /* 0x002fe20000010000 */
[----:B--2---:R-:W-:-:S04]  /*1580*/  FADD.FTZ R5, R4, R5 ;  /* 0x0000000504057221 */ /* 0x004fc80000010000 */
[----:B------:R-:W1:Y:S01]  /*1590*/  SHFL.BFLY PT, R11, R10, 0x8, 0x1f ;  /* 0x0d001f000a0b7f89 */ /* 0x000e6200000e0000 */
[----:B---3--:R-:W-:-:S03]  /*15a0*/  FADD.FTZ R13, R16, R13 ;  /* 0x0000000d100d7221 */ /* 0x008fc60000010000 */
        /* <DEDUP_REMOVED lines=11> */
[----:B------:R0:W-:Y:S01]  /*1660*/  @!P1 STS [R2+0x4000], R9 ;  /* 0x0040000902009388 */ /* 0x0001e20000000800 */
[----:B-1----:R-:W-:Y:S01]  /*1670*/  FADD.FTZ R12, R11, R12 ;  /* 0x0000000c0b0c7221 */ /* 0x002fe20000010000 */
[----:B--2---:R-:W-:-:S04]  /*1680*/  FADD.FTZ R7, R0, R7 ;  /* 0x0000000700077221 */ /* 0x004fc80000010000 */
[----:B------:R0:W-:Y:S01]  /*1690*/  @!P1 STS [R2+0x4180], R12 ;  /* 0x0041800c02009388 */ /* 0x0001e20000000800 */
[----:B---3--:R-:W-:-:S03]  /*16a0*/  FADD.FTZ R15, R14, R15 ;  /* 0x0000000f0e0f7221 */ /* 0x008fc60000010000 */
[----:B------:R0:W-:Y:S04]  /*16b0*/  @!P1 STS [R2+0x4080], R7 ;  /* 0x0040800702009388 */ /* 0x0001e80000000800 */
[----:B------:R0:W-:Y:S01]  /*16c0*/  @!P1 STS [R2+0x4100], R15 ;  /* 0x0041000f02009388 */ /* 0x0001e20000000800 */
[----:B------:R-:W-:Y:S06]  /*16d0*/  BAR.SYNC.DEFER_BLOCKING 0x0 ;  /* 0x0000000000007b1d */ /* 0x000fec0000010000 */
[----:B------:R-:W-:Y:S05]  /*16e0*/  @P0 EXIT ;  /* 0x000000000000094d */ /* 0x000fea0003800000 */
[C---:B------:R-:W-:Y:S01]  /*16f0*/  LEA R0, R3.reuse, UR4, 0x3 ;  /* 0x0000000403007c11 */ /* 0x040fe2000f8e18ff */
[----:B0-----:R-:W0:Y:S01]  /*1700*/  LDC.64 R12, c[0x0][0x488] ;  /* 0x00012200ff0c7b82 */ /* 0x001e220000000a00 */
[----:B------:R-:W-:-:S03]  /*1710*/  IADD3 R3, PT, PT, R3, R8, RZ ;  /* 0x0000000803037210 */ /* 0x000fc60007ffe0ff */
        /* <DEDUP_REMOVED lines=9> */
[----:B-1----:R-:W-:Y:S01]  /*17b0*/  IMAD.WIDE.U32 R6, R3, 0x4, R6 ;  /* 0x0000000403067825 */ /* 0x002fe200078e0006 */
        /* <DEDUP_REMOVED lines=10> */
.L_x_324:
        /* <DEDUP_REMOVED lines=10> */
.L_x_3896:


//--------------------- .text._ZN10layer_norm31ln_parallel_residual_bwd_kernelINS_13Kernel_traitsI13__nv_bfloat16S2_S2_S2_fjLj512ELj1ELj4ELj1ELj16ENS_18Kernel_traits_baseILj512ES2_S2_S2_S2_fjLj128EEEEELb1ELb1ELb1EEEvNS_9BwdParamsE --------------------------
	.section	.text._ZN10layer_norm31ln_parallel_residual_bwd_kernelINS_13Kernel_traitsI13__nv_bfloat16S2_S2_S2_fjLj512ELj1ELj4ELj1ELj16ENS_18Kernel_traits_baseILj512ES2_S2_S2_S2_fjLj128EEEEELb1ELb1ELb1EEEvNS_9BwdParamsE,"ax",@progbits
	.align	128
        .global         _ZN10layer_norm31ln_parallel_residual_bwd_kernelINS_13Kernel_traitsI13__nv_bfloat16S2_S2_S2_fjLj512ELj1ELj4ELj1ELj16ENS_18Kernel_traits_baseILj512ES2_S2_S2_S2_fjLj128EEEEELb1ELb1ELb1EEEvNS_9BwdParamsE
        .type           _ZN10layer_norm31ln_parallel_residual_bwd_kernelINS_13Kernel_traitsI13__nv_bfloat16S2_S2_S2_fjLj512ELj1ELj4ELj1ELj16ENS_18Kernel_traits_baseILj512ES2_S2_S2_S2_fjLj128EEEEELb1ELb1ELb1EEEvNS_9BwdParamsE,@function
        .size           _ZN10layer_norm31ln_parallel_residual_bwd_kernelINS_13Kernel_traitsI13__nv_bfloat16S2_S2_S2_fjLj512ELj1ELj4ELj1ELj16ENS_18Kernel_traits_baseILj512ES2_S2_S2_S2_fjLj128EEEEELb1ELb1ELb1EEEvNS_9BwdParamsE,(.L_x_3897 - _ZN10layer_norm31ln_parallel_residual_bwd_kernelINS_13Kernel_traitsI13__nv_bfloat16S2_S2_S2_fjLj512ELj1ELj4ELj1ELj16ENS_18Kernel_traits_baseILj512ES2_S2_S2_S2_fjLj128EEEEELb1ELb1ELb1EEEvNS_9BwdParamsE)
        .other          _ZN10layer_norm31ln_parallel_residual_bwd_kernelINS_13Kernel_traitsI13__nv_bfloat16S2_S2_S2_fjLj512ELj1ELj4ELj1ELj16ENS_18Kernel_traits_baseILj512ES2_S2_S2_S2_fjLj128EEEEELb1ELb1ELb1EEEvNS_9BwdParamsE,@"STO_CUDA_ENTRY STV_DEFAULT"
_ZN10layer_norm31ln_parallel_residual_bwd_kernelINS_13Kernel_traitsI13__nv_bfloat16S2_S2_S2_fjLj512ELj1ELj4ELj1ELj16ENS_18Kernel_traits_baseILj512ES2_S2_S2_S2_fjLj128EEEEELb1ELb1ELb1EEEvNS_9BwdParamsE:
.text._ZN10layer_norm31ln_parallel_residual_bwd_kernelINS_13Kernel_traitsI13__nv_bfloat16S2_S2_S2_fjLj512ELj1ELj4ELj1ELj16ENS_18Kernel_traits_baseILj512ES2_S2_S2_S2_fjLj128EEEEELb1ELb1ELb1EEEvNS_9BwdParamsE:
        /* <DEDUP_REMOVED lines=28> */
[----:B0-----:R-:W-:Y:S01]  /*01c0*/  SHF.R.U32.HI R0, RZ, 0x5, R64 ;  /* 0x00000005ff007819 */ /* 0x001fe20000011640 */
[----:B------:R-:W0:Y:S03]  /*01d0*/  LDCU.64 UR18, c[0x0][0x470] ;  /* 0x00008e00ff1277ac */ /* 0x000e260008000a00 */
[----:B------:R-:W-:-:S04]  /*01e0*/  LOP3.LUT R89, R0, UR7, RZ, 0xfc, !PT ;  /* 0x0000000700597c12 */ /* 0x000fc8000f8efcff */
[----:B--2---:R-:W-:-:S13]  /*01f0*/  ISETP.GE.AND P0, PT, R89, UR8, PT ;  /* 0x0000000859007c0c */ /* 0x004fda000bf06270 */
[----:B01-34-:R-:W-:Y:S05]  /*0200*/  @P0 BRA `(.L_x_326) ;  /* 0x0000005c00f00947 */ /* 0x01bfea0003800000 */
[----:B------:R-:W0:Y:S01]  /*0210*/  LDC.64 R2, c[0x0][0x3d0] ;  /* 0x0000f400ff027b82 */ /* 0x000e220000000a00 */
[----:B------:R-:W-:Y:S01]  /*0220*/  LOP3.LUT R64, R64, 0x1f, RZ, 0xc0, !PT ;  /* 0x0000001f40407812 */ /* 0x000fe200078ec0ff */
[----:B------:R-:W1:Y:S06]  /*0230*/  LDCU.64 UR14, c[0x0][0x438] ;  /* 0x00008700ff0e77ac */ /* 0x000e6c0008000a00 */
[----:B------:R-:W2:Y:S01]  /*0240*/  LDC.U8 R90, c[0x0][0x410] ;  /* 0x00010400ff5a7b82 */ /* 0x000ea20000000000 */
[----:B0-----:R-:W-:-:S05]  /*0250*/  IMAD.WIDE.U32 R2, R64, 0x10, R2 ;  /* 0x0000001040027825 */ /* 0x001fca00078e0002 */
[----:B------:R-:W3:Y:S04]  /*0260*/  LDG.E.128 R8, desc[UR12][R2.64] ;  /* 0x0000000c02087981 */ /* 0x000ee8000c1e1d00 */
[----:B------:R0:W4:Y:S01]  /*0270*/  LDG.E.128 R4, desc[UR12][R2.64+0x200] ;  /* 0x0002000c02047981 */ /* 0x000122000c1e1d00 */
[----:B-1----:R-:W-:Y:S01]  /*0280*/  UISETP.NE.U32.AND UP0, UPT, UR14, URZ, UPT ;  /* 0x000000ff0e00728c */ /* 0x002fe2000bf05070 */
[----:B------:R-:W-:Y:S01]  /*0290*/  HFMA2 R0, -RZ, RZ, 0, 0 ;  /* 0x00000000ff007431 */ /* 0x000fe200000001ff */
[----:B------:R-:W-:Y:S01]  /*02a0*/  BSSY B1, `(.L_x_327) ;  /* 0x00005d2000017945 */ /* 0x000fe20003800000 */
        /* <DEDUP_REMOVED lines=11> */
[----:B0-----:R-:W-:Y:S01]  /*0360*/  CS2R R2, SRZ ;  /* 0x0000000000027805 */ /* 0x001fe2000001ff00 */
[----:B------:R-:W-:Y:S01]  /*0370*/  IMAD.MOV.U32 R91, RZ, RZ, RZ ;  /* 0x000000ffff5b7224 */ /* 0x000fe200078e00ff */
[----:B--2---:R-:W-:Y:S02]  /*0380*/  ISETP.NE.AND P3, PT, R90, RZ, PT ;  /* 0x000000ff5a00720c */ /* 0x004fe40003f65270 */
[----:B------:R-:W-:Y:S02]  /*0390*/  PLOP3.LUT P5, PT, PT, PT, UP0, 0x80, 0x8 ;  /* 0x000000000008781c */ /* 0x000fe40003faf008 */
[C---:B---3--:R-:W-:Y:S01]  /*03a0*/  PRMT R93, R9.reuse, 0x7632, R93 ;  /* 0x00007632095d7816 */ /* 0x048fe2000000005d */
[----:B------:R-:W-:Y:S01]  /*03b0*/  IMAD.U32 R66, R9, 0x10000, RZ ;  /* 0x0001000009427824 */ /* 0x000fe200078e00ff */
[C---:B------:R-:W-:Y:S01]  /*03c0*/  PRMT R95, R11.reuse, 0x7632, R95 ;  /* 0x000076320b5f7816 */ /* 0x040fe2000000005f */
[----:B------:R-:W-:Y:S01]  /*03d0*/  IMAD.U32 R68, R11, 0x10000, RZ ;  /* 0x000100000b447824 */ /* 0x000fe200078e00ff */
[C---:B----4-:R-:W-:Y:S01]  /*03e0*/  PRMT R97, R5.reuse, 0x7632, R97 ;  /* 0x0000763205617816 */ /* 0x050fe20000000061 */
[----:B------:R-:W-:Y:S01]  /*03f0*/  IMAD.U32 R70, R5, 0x10000, RZ ;  /* 0x0001000005467824 */ /* 0x000fe200078e00ff */
[C---:B------:R-:W-:Y:S01]  /*0400*/  PRMT R99, R7.reuse, 0x7632, R99 ;  /* 0x0000763207637816 */ /* 0x040fe20000000063 */
[----:B------:R-:W-:Y:S01]  /*0410*/  IMAD.U32 R88, R7, 0x10000, RZ ;  /* 0x0001000007587824 */ /* 0x000fe200078e00ff */
[----:B------:R-:W-:Y:S01]  /*0420*/  PRMT R92, R8, 0x7632, R92 ;  /* 0x00007632085c7816 */ /* 0x000fe2000000005c */
[----:B------:R-:W-:Y:S01]  /*0430*/  IMAD.U32 R93, R93, 0x10000, RZ ;  /* 0x000100005d5d7824 */ /* 0x000fe200078e00ff */
[----:B------:R-:W-:Y:S01]  /*0440*/  PRMT R94, R10, 0x7632, R94 ;  /* 0x000076320a5e7816 */ /* 0x000fe2000000005e */
[----:B------:R-:W-:Y:S01]  /*0450*/  IMAD.U32 R95, R95, 0x10000, RZ ;  /* 0x000100005f5f7824 */ /* 0x000fe200078e00ff */
[----:B------:R-:W-:Y:S01]  /*0460*/  PRMT R96, R4, 0x7632, R96 ;  /* 0x0000763204607816 */ /* 0x000fe20000000060 */
[----:B------:R-:W-:Y:S01]  /*0470*/  IMAD.U32 R97, R97, 0x10000, RZ ;  /* 0x0001000061617824 */ /* 0x000fe200078e00ff */
[----:B------:R-:W-:Y:S01]  /*0480*/  PRMT R98, R6, 0x7632, R98 ;  /* 0x0000763206627816 */ /* 0x000fe20000000062 */
[----:B------:R-:W-:Y:S01]  /*0490*/  IMAD.U32 R99, R99, 0x10000, RZ ;  /* 0x0001000063637824 */ /* 0x000fe200078e00ff */
[----:B------:R-:W-:-:S02]  /*04a0*/  SHF.L.U32 R65, R8, 0x10, RZ ;  /* 0x0000001008417819 */ /* 0x000fc400000006ff */
[----:B------:R-:W-:Y:S02]  /*04b0*/  CS2R R8, SRZ ;  /* 0x0000000000087805 */ /* 0x000fe4000001ff00 */
[----:B------:R-:W-:Y:S02]  /*04c0*/  SHF.L.U32 R67, R10, 0x10, RZ ;  /* 0x000000100a437819 */ /* 0x000fe400000006ff */
[----:B------:R-:W-:Y:S02]  /*04d0*/  CS2R R10, SRZ ;  /* 0x00000000000a7805 */ /* 0x000fe4000001ff00 */
[----:B------:R-:W-:Y:S02]  /*04e0*/  SHF.L.U32 R69, R4, 0x10, RZ ;  /* 0x0000001004457819 */ /* 0x000fe400000006ff */
[----:B------:R-:W-:Y:S02]  /*04f0*/  CS2R R4, SRZ ;  /* 0x0000000000047805 */ /* 0x000fe4000001ff00 */
[----:B------:R-:W-:-:S02]  /*0500*/  SHF.L.U32 R71, R6, 0x10, RZ ;  /* 0x0000001006477819 */ /* 0x000fc400000006ff */
[----:B------:R-:W-:Y:S02]  /*0510*/  CS2R R6, SRZ ;  /* 0x0000000000067805 */ /* 0x000fe4000001ff00 */
[----:B------:R-:W-:Y:S02]  /*0520*/  SHF.L.U32 R92, R92, 0x10, RZ ;  /* 0x000000105c5c7819 */ /* 0x000fe400000006ff */
[----:B------:R-:W-:Y:S02]  /*0530*/  SHF.L.U32 R94, R94, 0x10, RZ ;  /* 0x000000105e5e7819 */ /* 0x000fe400000006ff */
[----:B------:R-:W-:Y:S02]  /*0540*/  SHF.L.U32 R96, R96, 0x10, RZ ;  /* 0x0000001060607819 */ /* 0x000fe400000006ff */
[----:B------:R-:W-:-:S07]  /*0550*/  SHF.L.U32 R98, R98, 0x10, RZ ;  /* 0x0000001062627819 */ /* 0x000fce00000006ff */
.L_x_345:
[----:B------:R-:W0:Y:S01]  /*0560*/  LDC.64 R48, c[0x0][0x3a8] ;  /* 0x0000ea00ff307b82 */ /* 0x000e220000000a00 */
[----:B------:R-:W-:-:S05]  /*0570*/  IMAD R40, R89, UR16, RZ ;  /* 0x0000001059287c24 */ /* 0x000fca000f8e02ff */
[----:B------:R-:W-:Y:S02]  /*0580*/  SHF.R.S32.HI R41, RZ, 0x1f, R40 ;  /* 0x0000001fff297819 */ /* 0x000fe40000011428 */
[----:B------:R-:W1:Y:S02]  /*0590*/  LDC.64 R80, c[0x0][0x3c0] ;  /* 0x0000f000ff507b82 */ /* 0x000e640000000a00 */
[----:B------:R-:W-:-:S04]  /*05a0*/  LEA.HI R41, R41, R40, RZ, 0x3 ;  /* 0x0000002829297211 */ /* 0x000fc800078f18ff */
[----:B------:R-:W-:Y:S02]  /*05b0*/  LEA.HI.SX32 R105, R41, R64, 0x1d ;  /* 0x0000004029697211 */ /* 0x000fe400078feaff */
[----:B------:R-:W2:Y:S08]  /*05c0*/  LDC.64 R52, c[0x0][0x428] ;  /* 0x00010a00ff347b82 */ /* 0x000eb00000000a00 */
[----:B------:R-:W3:Y:S01]  /*05d0*/  LDC.64 R76, c[0x0][0x3c8] ;  /* 0x0000f200ff4c7b82 */ /* 0x000ee20000000a00 */
[C---:B------:R-:W-:Y:S01]  /*05e0*/  IADD3 R101, PT, PT, R105.reuse, 0x20, RZ ;  /* 0x0000002069657810 */ /* 0x040fe20007ffe0ff */
[----:B0-----:R-:W-:-:S04]  /*05f0*/  IMAD.WIDE.U32 R40, R105, 0x10, R48 ;  /* 0x0000001069287825 */ /* 0x001fc800078e0030 */
[----:B------:R-:W-:Y:S02]  /*0600*/  IMAD.WIDE.U32 R48, R101, 0x10, R48 ;  /* 0x0000001065307825 */ /* 0x000fe400078e0030 */
[----:B------:R-:W4:Y:S01]  /*0610*/  LDG.E.128 R40, desc[UR12][R40.64] ;  /* 0x0000000c28287981 */ /* 0x000f22000c1e1d00 */
[----:B------:R-:W-:Y:S01]  /*0620*/  ISETP.NE.U32.AND P0, PT, RZ, UR18, PT ;  /* 0x00000012ff007c0c */ /* 0x000fe2000bf05070 */
[----:B-1----:R-:W-:Y:S01]  /*0630*/  IMAD.WIDE R80, R89, 0x4, R80 ;  /* 0x0000000459507825 */ /* 0x002fe200078e0250 */
[----:B------:R-:W0:Y:S01]  /*0640*/  @P5 LDC.64 R84, c[0x0][0x438] ;  /* 0x00010e00ff545b82 */ /* 0x000e220000000a00 */
[----:B------:R-:W4:Y:S02]  /*0650*/  LDG.E.128 R48, desc[UR12][R48.64] ;  /* 0x0000000c30307981 */ /* 0x000f24000c1e1d00 */
[--C-:B--2---:R-:W-:Y:S02]  /*0660*/  IMAD.WIDE.U32 R44, R105, 0x10, R52.reuse ;  /* 0x00000010692c7825 */ /* 0x104fe400078e0034 */
[----:B------:R1:W2:Y:S02]  /*0670*/  LDG.E R100, desc[UR12][R80.64] ;  /* 0x0000000c50647981 */ /* 0x0002a4000c1e1900 */
[----:B------:R-:W-:-:S02]  /*0680*/  IMAD.WIDE.U32 R52, R101, 0x10, R52 ;  /* 0x0000001065347825 */ /* 0x000fc400078e0034 */
[----:B------:R-:W2:Y:S02]  /*0690*/  LDG.E.128 R44, desc[UR12][R44.64] ;  /* 0x0000000c2c2c7981 */ /* 0x000ea4000c1e1d00 */
[----:B---3--:R-:W-:Y:S02]  /*06a0*/  IMAD.WIDE R102, R89, 0x4, R76 ;  /* 0x0000000459667825 */ /* 0x008fe400078e024c */
[----:B------:R-:W3:Y:S01]  /*06b0*/  LDG.E.128 R52, desc[UR12][R52.64] ;  /* 0x0000000c34347981 */ /* 0x000ee2000c1e1d00 */
[----:B------:R-:W-:Y:S01]  /*06c0*/  ISETP.NE.AND.EX P0, PT, RZ, UR19, PT, P0 ;  /* 0x00000013ff007c0c */ /* 0x000fe2000bf05300 */
[----:B------:R-:W0:Y:S02]  /*06d0*/  LDC.64 R76, c[0x0][0x3b0] ;  /* 0x0000ec00ff4c7b82 */ /* 0x000e240000000a00 */
[----:B------:R-:W3:Y:S06]  /*06e0*/  LDG.E R102, desc[UR12][R102.64] ;  /* 0x0000000c66667981 */ /* 0x000eec000c1e1900 */
[----:B-1----:R-:W1:Y:S08]  /*06f0*/  @P5 LDC.64 R80, c[0x0][0x438] ;  /* 0x00010e00ff505b82 */ /* 0x002e700000000a00 */
[----:B------:R-:W0:Y:S08]  /*0700*/  @P0 LDC.64 R82, c[0x0][0x3b8] ;  /* 0x0000ee00ff520b82 */ /* 0x000e300000000a00 */
[----:B------:R-:W1:Y:S01]  /*0710*/  @P0 LDC.64 R78, c[0x0][0x3b8] ;  /* 0x0000ee00ff4e0b82 */ /* 0x000e620000000a00 */
[----:B0-----:R-:W-:-:S04]  /*0720*/  @P0 IMAD.WIDE.U32 R86, R105, 0x8, R82 ;  /* 0x0000000869560825 */ /* 0x001fc800078e0052 */
[--C-:B------:R-:W-:Y:S01]  /*0730*/  IMAD.WIDE.U32 R82, R105, 0x8, R76.reuse ;  /* 0x0000000869527825 */ /* 0x100fe200078e004c */
[----:B------:R4:W5:Y:S03]  /*0740*/  @P0 LDG.E.64 R72, desc[UR12][R86.64] ;  /* 0x0000000c56480981 */ /* 0x000966000c1e1b00 */
[C---:B------:R-:W-:Y:S02]  /*0750*/  IMAD.WIDE.U32 R76, R101.reuse, 0x8, R76 ;  /* 0x00000008654c7825 */ /* 0x040fe400078e004c */
[----:B------:R-:W5:Y:S04]  /*0760*/  LDG.E.64 R82, desc[UR12][R82.64] ;  /* 0x0000000c52527981 */ /* 0x000f68000c1e1b00 */
[----:B------:R-:W5:Y:S01]  /*0770*/  LDG.E.64 R76, desc[UR12][R76.64] ;  /* 0x0000000c4c4c7981 */ /* 0x000f62000c1e1b00 */
[----:B------:R-:W-:-:S04]  /*0780*/  @P5 IMAD.WIDE.U32 R84, R101, 0x10, R84 ;  /* 0x0000001065545825 */ /* 0x000fc800078e0054 */
[----:B-1----:R-:W-:Y:S01]  /*0790*/  @P0 IMAD.WIDE.U32 R78, R101, 0x8, R78 ;  /* 0x00000008654e0825 */ /* 0x002fe200078e004e */
[----:B------:R0:W5:Y:S03]  /*07a0*/  @P5 LDG.E.128 R28, desc[UR12][R84.64] ;  /* 0x0000000c541c5981 */ /* 0x000166000c1e1d00 */
[----:B------:R-:W-:Y:S01]  /*07b0*/  @P5 IMAD.WIDE.U32 R80, R105, 0x10, R80 ;  /* 0x0000001069505825 */ /* 0x000fe200078e0050 */
[----:B------:R1:W5:Y:S04]  /*07c0*/  @P0 LDG.E.64 R74, desc[UR12][R78.64] ;  /* 0x0000000c4e4a0981 */ /* 0x000368000c1e1b00 */
[----:B------:R1:W5:Y:S01]  /*07d0*/  @P5 LDG.E.128 R24, desc[UR12][R80.64] ;  /* 0x0000000c50185981 */ /* 0x000362000c1e1d00 */
[----:B------:R-:W-:Y:S01]  /*07e0*/  UMOV UR7, 0xffffffff ;  /* 0xffffffff00077882 */ /* 0x000fe20000000000 */
[----:B------:R-:W-:-:S04]  /*07f0*/  ISETP.NE.U32.AND P1, PT, RZ, UR18, PT ;  /* 0x00000012ff007c0c */ /* 0x000fc8000bf25070 */
[----:B------:R-:W-:Y:S02]  /*0800*/  ISETP.NE.AND.EX P1, PT, RZ, UR19, PT, P1 ;  /* 0x00000013ff007c0c */ /* 0x000fe4000bf25310 */
[----:B----4-:R-:W-:Y:S01]  /*0810*/  PRMT R86, R40, 0x7632, R86 ;  /* 0x0000763228567816 */ /* 0x010fe20000000056 */
[C---:B------:R-:W-:Y:S01]  /*0820*/  IMAD.U32 R111, R42.reuse, 0x10000, RZ ;  /* 0x000100002a6f7824 */ /* 0x040fe200078e00ff */
[----:B------:R-:W-:Y:S02]  /*0830*/  SHF.L.U32 R113, R41, 0x10, RZ ;  /* 0x0000001029717819 */ /* 0x000fe400000006ff */
[----:B------:R-:W-:Y:S02]  /*0840*/  PRMT R103, R42, 0x7632, R103 ;  /* 0x000076322a677816 */ /* 0x000fe40000000067 */
[C---:B0-----:R-:W-:Y:S02]  /*0850*/  PRMT R84, R49.reuse, 0x7632, R84 ;  /* 0x0000763231547816 */ /* 0x041fe40000000054 */
[----:B------:R-:W-:-:S02]  /*0860*/  SHF.L.U32 R121, R49, 0x10, RZ ;  /* 0x0000001031797819 */ /* 0x000fc400000006ff */
[----:B--2---:R-:W-:Y:S01]  /*0870*/  FSEL R100, R100, RZ, !P3 ;  /* 0x000000ff64647208 */ /* 0x004fe20005800000 */
[----:B------:R-:W-:Y:S01]  /*0880*/  IMAD.U32 R49, R86, 0x10000, RZ ;  /* 0x0001000056317824 */ /* 0x000fe200078e00ff */
[C---:B-1----:R-:W-:Y:S02]  /*0890*/  PRMT R78, R43.reuse, 0x7632, R78 ;  /* 0x000076322b4e7816 */ /* 0x042fe4000000004e */
[----:B------:R-:W-:Y:S01]  /*08a0*/  SHF.L.U32 R43, R43, 0x10, RZ ;  /* 0x000000102b2b7819 */ /* 0x000fe200000006ff */
[----:B------:R-:W-:Y:S01]  /*08b0*/  FADD.FTZ R113, -R100, R113 ;  /* 0x0000007164717221 */ /* 0x000fe20000010100 */
[----:B------:R-:W-:Y:S01]  /*08c0*/  PRMT R108, R44, 0x7632, R108 ;  /* 0x000076322c6c7816 */ /* 0x000fe2000000006c */
[----:B------:R-:W-:Y:S01]  /*08d0*/  FADD.FTZ R111, -R100, R111 ;  /* 0x0000006f646f7221 */ /* 0x000fe20000010100 */
[----:B------:R-:W-:Y:S02]  /*08e0*/  IMAD.U32 R115, R40, 0x10000, RZ ;  /* 0x0001000028737824 */ /* 0x000fe400078e00ff */
[----:B------:R-:W-:Y:S01]  /*08f0*/  FADD.FTZ R49, -R100, R49 ;  /* 0x0000003164317221 */ /* 0x000fe20000010100 */
[----:B------:R-:W-:Y:S01]  /*0900*/  IMAD.U32 R103, R103, 0x10000, RZ ;  /* 0x0001000067677824 */ /* 0x000fe200078e00ff */
[----:B------:R-:W-:Y:S01]  /*0910*/  PRMT R104, R45, 0x7632, R104 ;  /* 0x000076322d687816 */ /* 0x000fe20000000068 */
[----:B------:R-:W-:Y:S01]  /*0920*/  IMAD.U32 R110, R44, 0x10000, RZ ;  /* 0x000100002c6e7824 */ /* 0x000fe200078e00ff */
[C---:B------:R-:W-:Y:S01]  /*0930*/  PRMT R80, R48.reuse, 0x7632, R80 ;  /* 0x0000763230507816 */ /* 0x040fe20000000050 */
[----:B------:R-:W-:Y:S01]  /*0940*/  IMAD.U32 R123, R48, 0x10000, RZ ;  /* 0x00010000307b7824 */ /* 0x000fe200078e00ff */
[----:B------:R-:W-:Y:S01]  /*0950*/  PRMT R87, R41, 0x7632, R87 ;  /* 0x0000763229577816 */ /* 0x000fe20000000057 */
[C---:B---3--:R-:W-:Y:S01]  /*0960*/  FMUL.FTZ R113, R102.reuse, R113 ;  /* 0x0000007166717220 */ /* 0x048fe20000410000 */
[----:B------:R-:W-:Y:S01]  /*0970*/  SHF.L.U32 R45, R45, 0x10, RZ ;  /* 0x000000102d2d7819 */ /* 0x000fe200000006ff */
[----:B------:R-:W-:Y:S01]  /*0980*/  FMUL.FTZ R111, R102, R111 ;  /* 0x0000006f666f7220 */ /* 0x000fe20000410000 */
[C---:B------:R-:W-:Y:S01]  /*0990*/  PRMT R44, R46.reuse, 0x7632, R44 ;  /* 0x000076322e2c7816 */ /* 0x040fe2000000002c */
[----:B------:R-:W-:Y:S01]  /*09a0*/  IMAD.U32 R46, R46, 0x10000, RZ ;  /* 0x000100002e2e7824 */ /* 0x000fe200078e00ff */
[----:B------:R-:W-:-:S02]  /*09b0*/  PRMT R40, R50, 0x7632, R40 ;  /* 0x0000763232287816 */ /* 0x000fc40000000028 */
[C---:B------:R-:W-:Y:S02]  /*09c0*/  PRMT R48, R51.reuse, 0x7632, R48 ;  /* 0x0000763233307816 */ /* 0x040fe40000000030 */
[----:B------:R-:W-:Y:S01]  /*09d0*/  SHF.L.U32 R117, R51, 0x10, RZ ;  /* 0x0000001033757819 */ /* 0x000fe200000006ff */
[----:B------:R-:W-:Y:S01]  /*09e0*/  FADD.FTZ R51, -R100, R43 ;  /* 0x0000002b64337221 */ /* 0x000fe20000010100 */
[----:B------:R-:W-:Y:S01]  /*09f0*/  SHF.L.U32 R85, R84, 0x10, RZ ;  /* 0x0000001054557819 */ /* 0x000fe200000006ff */
[----:B------:R-:W-:Y:S01]  /*0a00*/  IMAD.U32 R84, R52, 0x10000, RZ ;  /* 0x0001000034547824 */ /* 0x000fe200078e00ff */
[----:B------:R-:W-:Y:S01]  /*0a10*/  SHF.L.U32 R79, R78, 0x10, RZ ;  /* 0x000000104e4f7819 */ /* 0x000fe200000006ff */
[----:B------:R-:W-:Y:S01]  /*0a20*/  FADD.FTZ R115, -R100, R115 ;  /* 0x0000007364737221 */ /* 0x000fe20000010100 */
[----:B------:R-:W-:Y:S01]  /*0a30*/  PRMT R119, R52, 0x7632, R119 ;  /* 0x0000763234777816 */ /* 0x000fe20000000077 */
[----:B------:R-:W-:Y:S01]  /*0a40*/  FADD.FTZ R125, -R100, R103 ;  /* 0x00000067647d7221 */ /* 0x000fe20000010100 */
[----:B------:R-:W-:-:S02]  /*0a50*/  IMAD.U32 R52, R108, 0x10000, RZ ;  /* 0x000100006c347824 */ /* 0x000fc400078e00ff */
[----:B------:R-:W-:Y:S01]  /*0a60*/  FMUL.FTZ R49, R102, R49 ;  /* 0x0000003166317220 */ /* 0x000fe20000410000 */
[C---:B------:R-:W-:Y:S01]  /*0a70*/  PRMT R41, R47.reuse, 0x7632, R41 ;  /* 0x000076322f297816 */ /* 0x040fe20000000029 */
[----:B------:R-:W-:Y:S01]  /*0a80*/  IMAD.U32 R107, R50, 0x10000, RZ ;  /* 0x00010000326b7824 */ /* 0x000fe200078e00ff */
[----:B------:R-:W-:Y:S01]  /*0a90*/  SHF.L.U32 R42, R47, 0x10, RZ ;  /* 0x000000102f2a7819 */ /* 0x000fe200000006ff */
[----:B------:R-:W-:Y:S01]  /*0aa0*/  FADD.FTZ R123, -R100, R123 ;  /* 0x0000007b647b7221 */ /* 0x000fe20000010100 */
[----:B------:R-:W-:Y:S01]  /*0ab0*/  SHF.L.U32 R47, R87, 0x10, RZ ;  /* 0x00000010572f7819 */ /* 0x000fe200000006ff */
[----:B------:R-:W-:Y:S01]  /*0ac0*/  IMAD.U32 R87, R40, 0x10000, RZ ;  /* 0x0001000028577824 */ /* 0x000fe200078e00ff */
[----:B------:R-:W-:Y:S01]  /*0ad0*/  PRMT R86, R53, 0x7632, R86 ;  /* 0x0000763235567816 */ /* 0x000fe20000000056 */
[----:B------:R-:W-:Y:S01]  /*0ae0*/  FADD.FTZ R59, R45, R59 ;  /* 0x0000003b2d3b7221 */ /* 0x000fe20000010000 */
[----:B------:R-:W-:Y:S01]  /*0af0*/  SHF.L.U32 R78, R53, 0x10, RZ ;  /* 0x00000010354e7819 */ /* 0x000fe200000006ff */
[-C--:B------:R-:W-:Y:S01]  /*0b00*/  FFMA.FTZ R60, R113, R45.reuse, R60 ;  /* 0x0000002d713c7223 */ /* 0x080fe2000001003c */
[----:B------:R-:W-:Y:S01]  /*0b10*/  FMUL.FTZ R108, R66, R45 ;  /* 0x0000002d426c7220 */ /* 0x000fe20000410000 */
[----:B------:R-:W-:Y:S01]  /*0b20*/  FADD.FTZ R13, R46, R13 ;  /* 0x0000000d2e0d7221 */ /* 0x000fe20000010000 */
[-C--:B------:R-:W-:Y:S01]  /*0b30*/  FFMA.FTZ R0, R111, R46.reuse, R0 ;  /* 0x0000002e6f007223 */ /* 0x080fe20000010000 */
[----:B------:R-:W-:Y:S01]  /*0b40*/  FMUL.FTZ R50, R67, R46 ;  /* 0x0000002e43327220 */ /* 0x000fe20000410000 */
[----:B------:R-:W-:Y:S01]  /*0b50*/  FMUL.FTZ R51, R102, R51 ;  /* 0x0000003366337220 */ /* 0x000fe20000410000 */
[----:B------:R-:W-:Y:S01]  /*0b60*/  FADD.FTZ R43, -R100, R79 ;  /* 0x0000004f642b7221 */ /* 0x000fe20000010100 */
[----:B------:R-:W-:Y:S01]  /*0b70*/  FMUL.FTZ R40, R102, R115 ;  /* 0x0000007366287220 */ /* 0x000fe20000410000 */
[----:B------:R-:W-:-:S02]  /*0b80*/  IMAD.U32 R53, R44, 0x10000, RZ ;  /* 0x000100002c357824 */ /* 0x000fc400078e00ff */
[----:B------:R-:W-:Y:S01]  /*0b90*/  FADD.FTZ R61, R52, R61 ;  /* 0x0000003d343d7221 */ /* 0x000fe20000010000 */
[-C--:B------:R-:W-:Y:S01]  /*0ba0*/  FFMA.FTZ R62, R49, R52.reuse, R62 ;  /* 0x00000034313e7223 */ /* 0x080fe2000001003e */
[----:B------:R-:W-:Y:S01]  /*0bb0*/  FMUL.FTZ R46, R92, R52 ;  /* 0x000000345c2e7220 */ /* 0x000fe20000410000 */
[----:B------:R-:W-:Y:S01]  /*0bc0*/  FMUL.FTZ R45, R102, R125 ;  /* 0x0000007d662d7220 */ /* 0x000fe20000410000 */
[----:B------:R-:W-:Y:S01]  /*0bd0*/  FADD.FTZ R79, -R100, R107 ;  /* 0x0000006b644f7221 */ /* 0x000fe20000010100 */
[----:B------:R-:W-:Y:S01]  /*0be0*/  FMUL.FTZ R115, R65, R110 ;  /* 0x0000006e41737220 */ /* 0x000fe20000410000 */
[----:B------:R-:W-:Y:S01]  /*0bf0*/  FMUL.FTZ R52, R102, R123 ;  /* 0x0000007b66347220 */ /* 0x000fe20000410000 */
[----:B------:R-:W-:Y:S01]  /*0c00*/  SHF.L.U32 R107, R48, 0x10, RZ ;  /* 0x00000010306b7819 */ /* 0x000fe200000006ff */
[----:B------:R-:W-:Y:S01]  /*0c10*/  FADD.FTZ R15, R42, R15 ;  /* 0x0000000f2a0f7221 */ /* 0x000fe20000010000 */
[-C--:B------:R-:W-:Y:S01]  /*0c20*/  FFMA.FTZ R3, R51, R42.reuse, R3 ;  /* 0x0000002a33037223 */ /* 0x080fe20000010003 */
[----:B------:R-:W-:Y:S01]  /*0c30*/  FMUL.FTZ R48, R68, R42 ;  /* 0x0000002a44307220 */ /* 0x000fe20000410000 */
[----:B------:R-:W-:Y:S01]  /*0c40*/  FADD.FTZ R121, -R100, R121 ;  /* 0x0000007964797221 */ /* 0x000fe20000010100 */
[----:B------:R-:W-:Y:S01]  /*0c50*/  PRMT R106, R55, 0x7632, R106 ;  /* 0x00007632376a7816 */ /* 0x000fe2000000006a */
[----:B------:R-:W-:Y:S01]  /*0c60*/  FADD.FTZ R14, R53, R14 ;  /* 0x0000000e350e7221 */ /* 0x000fe20000010000 */
[----:B------:R-:W-:Y:S01]  /*0c70*/  SHF.L.U32 R103, R55, 0x10, RZ ;  /* 0x0000001037677819 */ /* 0x000fe200000006ff */
[-C--:B------:R-:W-:Y:S01]  /*0c80*/  FFMA.FTZ R2, R45, R53.reuse, R2 ;  /* 0x000000352d027223 */ /* 0x080fe20000010002 */
[----:B------:R-:W-:Y:S01]  /*0c90*/  FMUL.FTZ R42, R94, R53 ;  /* 0x000000355e2a7220 */ /* 0x000fe20000410000 */
[----:B------:R-:W-:Y:S01]  /*0ca0*/  FADD.FTZ R55, RZ, R115 ;  /* 0x00000073ff377221 */ /* 0x000fe20000010000 */
[----:B------:R-:W-:Y:S01]  /*0cb0*/  FADD.FTZ R17, R84, R17 ;  /* 0x0000001154117221 */ /* 0x000fe20000010000 */
[-C--:B------:R-:W-:Y:S01]  /*0cc0*/  FFMA.FTZ R5, R52, R84.reuse, R5 ;  /* 0x0000005434057223 */ /* 0x080fe20000010005 */
[----:B------:R-:W-:Y:S01]  /*0cd0*/  FMUL.FTZ R53, R69, R84 ;  /* 0x0000005445357220 */ /* 0x000fe20000410000 */
[----:B------:R-:W-:-:S02]  /*0ce0*/  IMAD.U32 R81, R80, 0x10000, RZ ;  /* 0x0001000050517824 */ /* 0x000fc400078e00ff */
[----:B------:R-:W-:Y:S01]  /*0cf0*/  FFMA.FTZ R84, R40, R115, RZ ;  /* 0x0000007328547223 */ /* 0x000fe200000100ff */
[C---:B------:R-:W-:Y:S01]  /*0d00*/  PRMT R109, R54.reuse, 0x7632, R109 ;  /* 0x00007632366d7816 */ /* 0x040fe2000000006d */
[----:B------:R-:W-:Y:S01]  /*0d10*/  IMAD.U32 R80, R54, 0x10000, RZ ;  /* 0x0001000036507824 */ /* 0x000fe200078e00ff */
[----:B------:R-:W-:Y:S01]  /*0d20*/  SHF.L.U32 R104, R104, 0x10, RZ ;  /* 0x0000001068687819 */ /* 0x000fe200000006ff */
[----:B------:R-:W-:Y:S01]  /*0d30*/  FMUL.FTZ R54, R102, R121 ;  /* 0x0000007966367220 */ /* 0x000fe20000410000 */
[----:B------:R-:W-:Y:S01]  /*0d40*/  FADD.FTZ R121, R55, R46 ;  /* 0x0000002e37797221 */ /* 0x000fe20000010000 */
[----:B------:R-:W-:Y:S01]  /*0d50*/  FADD.FTZ R47, -R100, R47 ;  /* 0x0000002f642f7221 */ /* 0x000fe20000010100 */
[----:B------:R-:W-:Y:S01]  /*0d60*/  FFMA.FTZ R84, R49, R46, R84 ;  /* 0x0000002e31547223 */ /* 0x000fe20000010054 */
[----:B------:R-:W-:Y:S01]  /*0d70*/  FMUL.FTZ R44, R93, R104 ;  /* 0x000000685d2c7220 */ /* 0x000fe20000410000 */
[----:B------:R-:W-:Y:S01]  /*0d80*/  FADD.FTZ R121, R121, R108 ;  /* 0x0000006c79797221 */ /* 0x000fe20000010000 */
[----:B------:R-:W-:Y:S01]  /*0d90*/  FMUL.FTZ R47, R102, R47 ;  /* 0x0000002f662f7220 */ /* 0x000fe20000410000 */
[----:B------:R-:W-:-:S02]  /*0da0*/  FFMA.FTZ R84, R113, R108, R84 ;  /* 0x0000006c71547223 */ /* 0x000fc40000010054 */
[----:B------:R-:W-:Y:S02]  /*0db0*/  FADD.FTZ R121, R121, R44 ;  /* 0x0000002c79797221 */ /* 0x000fe40000010000 */
[----:B------:R-:W-:Y:S02]  /*0dc0*/  FFMA.FTZ R84, R47, R44, R84 ;  /* 0x0000002c2f547223 */ /* 0x000fe40000010054 */
[----:B------:R-:W-:Y:S01]  /*0dd0*/  FADD.FTZ R121, R121, R50 ;  /* 0x0000003279797221 */ /* 0x000fe20000010000 */
[----:B------:R-:W-:Y:S01]  /*0de0*/  SHF.L.U32 R41, R41, 0x10, RZ ;  /* 0x0000001029297819 */ /* 0x000fe200000006ff */
[----:B------:R-:W-:Y:S01]  /*0df0*/  FFMA.FTZ R84, R111, R50, R84 ;  /* 0x000000326f547223 */ /* 0x000fe20000010054 */
[----:B------:R-:W-:Y:S01]  /*0e00*/  FMUL.FTZ R43, R102, R43 ;  /* 0x0000002b662b7220 */ /* 0x000fe20000410000 */
[----:B------:R-:W-:Y:S02]  /*0e10*/  FADD.FTZ R121, R121, R42 ;  /* 0x0000002a79797221 */ /* 0x000fe40000010000 */
[----:B------:R-:W-:Y:S01]  /*0e20*/  FFMA.FTZ R84, R45, R42, R84 ;  /* 0x0000002a2d547223 */ /* 0x000fe20000010054 */
[C---:B------:R-:W-:Y:S01]  /*0e30*/  FADD.FTZ R117, -R100.reuse, R117 ;  /* 0x0000007564757221 */ /* 0x040fe20000010100 */
[C---:B------:R-:W-:Y:S01]  /*0e40*/  FADD.FTZ R81, -R100.reuse, R81 ;  /* 0x0000005164517221 */ /* 0x040fe20000010100 */
[C---:B------:R-:W-:Y:S01]  /*0e50*/  FADD.FTZ R85, -R100.reuse, R85 ;  /* 0x0000005564557221 */ /* 0x040fe20000010100 */
[C---:B------:R-:W-:Y:S01]  /*0e60*/  FADD.FTZ R87, -R100.reuse, R87 ;  /* 0x0000005764577221 */ /* 0x040fe20000010100 */
[----:B------:R-:W-:Y:S01]  /*0e70*/  FADD.FTZ R107, -R100, R107 ;  /* 0x0000006b646b7221 */ /* 0x000fe20000010100 */
[----:B------:R-:W-:Y:S01]  /*0e80*/  FADD.FTZ R16, R41, R16 ;  /* 0x0000001029107221 */ /* 0x000fe20000010000 */
[-C--:B------:R-:W-:Y:S01]  /*0e90*/  FFMA.FTZ R4, R43, R41.reuse, R4 ;  /* 0x000000292b047223 */ /* 0x080fe20000010004 */
[----:B------:R-:W-:Y:S01]  /*0ea0*/  FMUL.FTZ R41, R95, R41 ;  /* 0x000000295f297220 */ /* 0x000fe20000410000 */
[----:B------:R-:W-:Y:S01]  /*0eb0*/  FADD.FTZ R100, R121, R48 ;  /* 0x0000003079647221 */ /* 0x000fe20000010000 */
[----:B------:R-:W-:Y:S01]  /*0ec0*/  FADD.FTZ R19, R78, R19 ;  /* 0x000000134e137221 */ /* 0x000fe20000010000 */
[-C--:B------:R-:W-:Y:S01]  /*0ed0*/  FFMA.FTZ R7, R54, R78.reuse, R7 ;  /* 0x0000004e36077223 */ /* 0x080fe20000010007 */
[----:B------:R-:W-:Y:S01]  /*0ee0*/  FMUL.FTZ R55, R70, R78 ;  /* 0x0000004e46377220 */ /* 0x000fe20000410000 */
[----:B------:R-:W-:Y:S01]  /*0ef0*/  FFMA.FTZ R84, R51, R48, R84 ;  /* 0x0000003033547223 */ /* 0x000fe20000010054 */
[----:B------:R-:W-:Y:S01]  /*0f00*/  FMUL.FTZ R78, R102, R79 ;  /* 0x0000004f664e7220 */ /* 0x000fe20000410000 */
[----:B------:R-:W-:-:S02]  /*0f10*/  IMAD.U32 R119, R119, 0x10000, RZ ;  /* 0x0001000077777824 */ /* 0x000fc400078e00ff */
[----:B------:R-:W-:Y:S01]  /*0f20*/  FADD.FTZ R100, R100, R41 ;  /* 0x0000002964647221 */ /* 0x000fe20000010000 */
[----:B------:R-:W-:Y:S01]  /*0f30*/  FFMA.FTZ R121, R43, R41, R84 ;  /* 0x000000292b797223 */ /* 0x000fe20000010054 */
[----:B------:R-:W-:Y:S01]  /*0f40*/  FADD.FTZ R21, R80, R21 ;  /* 0x0000001550157221 */ /* 0x000fe20000010000 */
[-C--:B------:R-:W-:Y:S01]  /*0f50*/  FFMA.FTZ R9, R78, R80.reuse, R9 ;  /* 0x000000504e097223 */ /* 0x080fe20000010009 */
[----:B------:R-:W-:Y:S01]  /*0f60*/  FMUL.FTZ R79, R71, R80 ;  /* 0x00000050474f7220 */ /* 0x000fe20000410000 */
[----:B------:R-:W-:Y:S01]  /*0f70*/  FMUL.FTZ R80, R102, R117 ;  /* 0x0000007566507220 */ /* 0x000fe20000410000 */
[----:B------:R-:W-:Y:S01]  /*0f80*/  FMUL.FTZ R84, R96, R119 ;  /* 0x0000007760547220 */ /* 0x000fe20000410000 */
[----:B------:R-:W-:Y:S01]  /*0f90*/  FADD.FTZ R117, R100, R53 ;  /* 0x0000003564757221 */ /* 0x000fe20000010000 */
[----:B------:R-:W-:Y:S01]  /*0fa0*/  FMUL.FTZ R81, R102, R81 ;  /* 0x0000005166517220 */ /* 0x000fe20000410000 */
[----:B------:R-:W-:Y:S01]  /*0fb0*/  FFMA.FTZ R100, R52, R53, R121 ;  /* 0x0000003534647223 */ /* 0x000fe20000010079 */
[----:B------:R-:W-:Y:S01]  /*0fc0*/  SHF.L.U32 R86, R86, 0x10, RZ ;  /* 0x0000001056567819 */ /* 0x000fe200000006ff */
        /* <DEDUP_REMOVED lines=8> */
[-C--:B------:R-:W-:Y:S01]  /*1050*/  FFMA.FTZ R8, R85, R86.reuse, R8 ;  /* 0x0000005655087223 */ /* 0x080fe20000010008 */
[----:B------:R-:W-:Y:S01]  /*1060*/  FMUL.FTZ R86, R97, R86 ;  /* 0x0000005661567220 */ /* 0x000fe20000410000 */
[----:B------:R-:W-:Y:S01]  /*1070*/  FADD.FTZ R119, R104, R55 ;  /* 0x0000003768777221 */ /* 0x000fe20000010000 */
[----:B------:R-:W-:Y:S01]  /*1080*/  FFMA.FTZ R100, R54, R55, R117 ;  /* 0x0000003736647223 */ /* 0x000fe20000010075 */
[----:B------:R-:W-:-:S02]  /*1090*/  IMAD.U32 R109, R109, 0x10000, RZ ;  /* 0x000100006d6d7824 */ /* 0x000fc400078e00ff */
[----:B------:R-:W-:Y:S01]  /*10a0*/  FMUL.FTZ R87, R102, R87 ;  /* 0x0000005766577220 */ /* 0x000fe20000410000 */
[----:B------:R-:W-:Y:S01]  /*10b0*/  FADD.FTZ R104, R119, R86 ;  /* 0x0000005677687221 */ /* 0x000fe20000010000 */
[----:B------:R-:W-:Y:S01]  /*10c0*/  FFMA.FTZ R117, R85, R86, R100 ;  /* 0x0000005655757223 */ /* 0x000fe20000010064 */
[----:B------:R-:W-:Y:S01]  /*10d0*/  FADD.FTZ R22, R109, R22 ;  /* 0x000000166d167221 */ /* 0x000fe20000010000 */
[-C--:B------:R-:W-:Y:S01]  /*10e0*/  FFMA.FTZ R10, R87, R109.reuse, R10 ;  /* 0x0000006d570a7223 */ /* 0x080fe2000001000a */
[----:B------:R-:W-:Y:S01]  /*10f0*/  FMUL.FTZ R100, R98, R109 ;  /* 0x0000006d62647220 */ /* 0x000fe20000410000 */
[----:B------:R-:W-:Y:S01]  /*1100*/  FADD.FTZ R109, R104, R79 ;  /* 0x0000004f686d7221 */ /* 0x000fe20000010000 */
[----:B------:R-:W-:Y:S01]  /*1110*/  FFMA.FTZ R104, R78, R79, R117 ;  /* 0x0000004f4e687223 */ /* 0x000fe20000010075 */
[----:B------:R-:W-:Y:S01]  /*1120*/  FADD.FTZ R63, R110, R63 ;  /* 0x0000003f6e3f7221 */ /* 0x000fe20000010000 */
[----:B------:R-:W-:Y:S01]  /*1130*/  FFMA.FTZ R91, R40, R110, R91 ;  /* 0x0000006e285b7223 */ /* 0x000fe2000001005b */
[----:B------:R-:W-:Y:S01]  /*1140*/  SHF.L.U32 R106, R106, 0x10, RZ ;  /* 0x000000106a6a7819 */ /* 0x000fe200000006ff */
[----:B------:R-:W-:Y:S01]  /*1150*/  FADD.FTZ R23, R103, R23 ;  /* 0x0000001767177221 */ /* 0x000fe20000010000 */
[-C--:B------:R-:W-:Y:S01]  /*1160*/  FFMA.FTZ R11, R80, R103.reuse, R11 ;  /* 0x00000067500b7223 */ /* 0x080fe2000001000b */
[----:B------:R-:W-:Y:S01]  /*1170*/  FADD.FTZ R110, R109, R100 ;  /* 0x000000646d6e7221 */ /* 0x000fe20000010000 */
[----:B------:R-:W-:Y:S01]  /*1180*/  FMUL.FTZ R103, R88, R103 ;  /* 0x0000006758677220 */ /* 0x000fe20000410000 */
[----:B------:R-:W-:Y:S01]  /*1190*/  FFMA.FTZ R109, R87, R100, R104 ;  /* 0x00000064576d7223 */ /* 0x000fe20000010068 */
[-C--:B------:R-:W-:Y:S01]  /*11a0*/  FMUL.FTZ R104, R99, R106.reuse ;  /* 0x0000006a63687220 */ /* 0x080fe20000410000 */
[----:B------:R-:W-:Y:S01]  /*11b0*/  FMUL.FTZ R107, R102, R107 ;  /* 0x0000006b666b7220 */ /* 0x000fe20000410000 */
[----:B------:R-:W-:Y:S01]  /*11c0*/  FADD.FTZ R117, R110, R103 ;  /* 0x000000676e757221 */ /* 0x000fe20000010000 */
[----:B------:R-:W-:Y:S01]  /*11d0*/  FFMA.FTZ R109, R80, R103, R109 ;  /* 0x00000067506d7223 */ /* 0x000fe2000001006d */
[----:B------:R-:W-:Y:S01]  /*11e0*/  ISETP.NE.AND P3, PT, R90, RZ, PT ;  /* 0x000000ff5a00720c */ /* 0x000fe20003f65270 */
[----:B------:R-:W-:Y:S01]  /*11f0*/  FADD.FTZ R56, R106, R56 ;  /* 0x000000386a387221 */ /* 0x000fe20000010000 */
[----:B------:R-:W-:Y:S01]  /*1200*/  FFMA.FTZ R12, R107, R106, R12 ;  /* 0x0000006a6b0c7223 */ /* 0x000fe2000001000c */
[----:B------:R-:W-:Y:S01]  /*1210*/  FADD.FTZ R117, R117, R104 ;  /* 0x0000006875757221 */ /* 0x000fe20000010000 */
[----:B------:R-:W-:Y:S01]  /*1220*/  FFMA.FTZ R109, R107, R104, R109 ;  /* 0x000000686b6d7223 */ /* 0x000fe2000001006d */
[----:B------:R-:W-:Y:S08]  /*1230*/  BRA.DIV UR7, `(.L_x_328) ;  /* 0x0000005607907947 */ /* 0x000ff0000b800000 */
        /* <DEDUP_REMOVED lines=18> */
.L_x_357:
[----:B-1----:R-:W-:Y:S01]  /*1360*/  FADD.FTZ R117, R106, R117 ;  /* 0x000000756a757221 */ /* 0x002fe20000010000 */
[----:B0-2---:R-:W-:-:S03]  /*1370*/  FADD.FTZ R109, R109, R110 ;  /* 0x0000006e6d6d7221 */ /* 0x005fc60000010000 */
        /* <DEDUP_REMOVED lines=26> */
[----:B------:R-:W-:Y:S01]  /*1520*/  FADD.FTZ R45, R42, -R45 ;  /* 0x8000002d2a2d7221 */ /* 0x000fe20000010000 */
[----:B-----5:R-:W-:Y:S01]  /*1530*/  ISETP.GE.U32.AND P1, PT, R82, RZ, PT ;  /* 0x000000ff5200720c */ /* 0x020fe20003f26070 */
[----:B------:R-:W-:Y:S01]  /*1540*/  FADD.FTZ R49, R46, -R49 ;  /* 0x800000312e317221 */ /* 0x000fe20000010000 */
[----:B------:R-:W-:Y:S01]  /*1550*/  FADD.FTZ R113, R108, -R113 ;  /* 0x800000716c717221 */ /* 0x000fe20000010000 */
[----:B------:R-:W-:Y:S01]  /*1560*/  FADD.FTZ R47, R44, -R47 ;  /* 0x8000002f2c2f7221 */ /* 0x000fe20000010000 */
[----:B------:R-:W-:Y:S01]  /*1570*/  FADD.FTZ R115, R115, -R40 ;  /* 0x8000002873737221 */ /* 0x000fe20000010000 */
[----:B------:R-:W-:Y:S01]  /*1580*/  FMUL.FTZ R43, R41, UR6 ;  /* 0x00000006292b7c20 */ /* 0x000fe20008410000 */
[----:B------:R-:W-:Y:S01]  /*1590*/  FMUL.FTZ R48, R51, UR6 ;  /* 0x0000000633307c20 */ /* 0x000fe20008410000 */
[----:B------:R-:W-:Y:S01]  /*15a0*/  FMUL.FTZ R41, R111, UR6 ;  /* 0x000000066f297c20 */ /* 0x000fe20008410000 */
[C---:B------:R-:W-:Y:S01]  /*15b0*/  FMUL.FTZ R45, R102.reuse, R45 ;  /* 0x0000002d662d7220 */ /* 0x040fe20000410000 */
[C---:B------:R-:W-:Y:S01]  /*15c0*/  LOP3.LUT P5, RZ, R83.reuse, 0xff0000, RZ, 0xc0, !PT ;  /* 0x00ff000053ff7812 */ /* 0x040fe200078ac0ff */
[C---:B------:R-:W-:Y:S01]  /*15d0*/  FMUL.FTZ R49, R102.reuse, R49 ;  /* 0x0000003166317220 */ /* 0x040fe20000410000 */
[C---:B------:R-:W-:Y:S01]  /*15e0*/  LOP3.LUT P4, RZ, R83.reuse, 0xff, RZ, 0xc0, !PT ;  /* 0x000000ff53ff7812 */ /* 0x040fe2000788c0ff */
[C---:B------:R-:W-:Y:S01]  /*15f0*/  FMUL.FTZ R113, R102.reuse, R113 ;  /* 0x0000007166717220 */ /* 0x040fe20000410000 */
[----:B------:R-:W-:Y:S01]  /*1600*/  ISETP.GE.U32.AND.EX P1, PT, R83, 0x1000000, PT, P1 ;  /* 0x010000005300780c */ /* 0x000fe20003f26110 */
[C---:B------:R-:W-:Y:S01]  /*1610*/  FMUL.FTZ R47, R102.reuse, R47 ;  /* 0x0000002f662f7220 */ /* 0x040fe20000410000 */
[----:B------:R-:W-:Y:S01]  /*1620*/  FMUL.FTZ R115, R102, R115 ;  /* 0x0000007366737220 */ /* 0x000fe20000410000 */
[----:B------:R-:W-:Y:S01]  /*1630*/  FMUL.FTZ R45, R45, UR6 ;  /* 0x000000062d2d7c20 */ /* 0x000fe20008410000 */
[----:B------:R-:W-:Y:S01]  /*1640*/  LOP3.LUT P2, RZ, R83, 0xff00, RZ, 0xc0, !PT ;  /* 0x0000ff0053ff7812 */ /* 0x000fe2000784c0ff */
[----:B------:R-:W-:Y:S01]  /*1650*/  FMUL.FTZ R113, R113, UR6 ;  /* 0x0000000671717c20 */ /* 0x000fe20008410000 */
[----:B------:R-:W-:Y:S01]  /*1660*/  FSEL R43, R43, RZ, P1 ;  /* 0x000000ff2b2b7208 */ /* 0x000fe20000800000 */
[----:B------:R-:W-:Y:S01]  /*1670*/  FMUL.FTZ R47, R47, UR6 ;  /* 0x000000062f2f7c20 */ /* 0x000fe20008410000 */
[----:B------:R-:W-:Y:S01]  /*1680*/  FSEL R48, R48, RZ, P5 ;  /* 0x000000ff30307208 */ /* 0x000fe20002800000 */
[----:B------:R-:W-:Y:S01]  /*1690*/  FMUL.FTZ R115, R115, UR6 ;  /* 0x0000000673737c20 */ /* 0x000fe20008410000 */
[----:B------:R-:W-:Y:S01]  /*16a0*/  FSEL R41, R41, RZ, P4 ;  /* 0x000000ff29297208 */ /* 0x000fe20002000000 */
        /* <DEDUP_REMOVED lines=15> */
.L_x_331:
[-CC-:B------:R-:W-:Y:S01]  /*17a0*/  FFMA.FTZ R51, R51, R109.reuse, R106.reuse ;  /* 0x0000006d33337223 */ /* 0x180fe2000001006a */
[-CC-:B------:R-:W-:Y:S01]  /*17b0*/  FFMA.FTZ R32, R43, R109.reuse, R106.reuse ;  /* 0x0000006d2b207223 */ /* 0x180fe2000001006a */
        /* <DEDUP_REMOVED lines=9> */
[----:B------:R-:W-:Y:S01]  /*1850*/  FADD.FTZ R45, R42, -R45 ;  /* 0x8000002d2a2d7221 */ /* 0x000fe20000010000 */
[C---:B------:R-:W-:Y:S01]  /*1860*/  FMUL.FTZ R32, R102.reuse, R41 ;  /* 0x0000002966207220 */ /* 0x040fe20000410000 */
[----:B------:R-:W-:Y:S01]  /*1870*/  FMUL.FTZ R35, R102, R51 ;  /* 0x0000003366237220 */ /* 0x000fe20000410000 */
[----:B------:R-:W-:Y:S01]  /*1880*/  FADD.FTZ R113, R108, -R113 ;  /* 0x800000716c717221 */ /* 0x000fe20000010000 */
[----:B------:R-:W-:Y:S01]  /*1890*/  FADD.FTZ R47, R44, -R47 ;  /* 0x8000002f2c2f7221 */ /* 0x000fe20000010000 */
[----:B------:R-:W-:Y:S01]  /*18a0*/  FADD.FTZ R49, R46, -R49 ;  /* 0x800000312e317221 */ /* 0x000fe20000010000 */
[----:B------:R-:W-:Y:S01]  /*18b0*/  FADD.FTZ R115, R115, -R40 ;  /* 0x8000002873737221 */ /* 0x000fe20000010000 */
[C---:B------:R-:W-:Y:S01]  /*18c0*/  FMUL.FTZ R34, R102.reuse, R111 ;  /* 0x0000006f66227220 */ /* 0x040fe20000410000 */
[----:B------:R-:W-:Y:S01]  /*18d0*/  FMUL.FTZ R45, R102, R45 ;  /* 0x0000002d662d7220 */ /* 0x000fe20000410000 */
[----:B-----5:R-:W-:Y:S01]  /*18e0*/  ISETP.GE.U32.AND P1, PT, R82, RZ, PT ;  /* 0x000000ff5200720c */ /* 0x020fe20003f26070 */
[----:B------:R-:W-:Y:S01]  /*18f0*/  FMUL.FTZ R48, R35, UR6 ;  /* 0x0000000623307c20 */ /* 0x000fe20008410000 */
[C---:B------:R-:W-:Y:S01]  /*1900*/  FMUL.FTZ R33, R102.reuse, R113 ;  /* 0x0000007166217220 */ /* 0x040fe20000410000 */
[----:B------:R-:W-:Y:S01]  /*1910*/  FMUL.FTZ R40, R102, R47 ;  /* 0x0000002f66287220 */ /* 0x000fe20000410000 */
[C---:B------:R-:W-:Y:S01]  /*1920*/  FMUL.FTZ R43, R32.reuse, UR6 ;  /* 0x00000006202b7c20 */ /* 0x040fe20008410000 */
[----:B------:R-:W-:Y:S01]  /*1930*/  F2FP.BF16.F32.PACK_AB R35, R32, R35 ;  /* 0x000000232023723e */ /* 0x000fe200000010ff */
[C---:B------:R-:W-:Y:S01]  /*1940*/  FMUL.FTZ R49, R102.reuse, R49 ;  /* 0x0000003166317220 */ /* 0x040fe20000410000 */
[----:B------:R-:W-:Y:S01]  /*1950*/  FMUL.FTZ R32, R102, R115 ;  /* 0x0000007366207220 */ /* 0x000fe20000410000 */
[----:B------:R-:W-:Y:S01]  /*1960*/  FMUL.FTZ R41, R34, UR6 ;  /* 0x0000000622297c20 */ /* 0x000fe20008410000 */
[----:B------:R-:W-:Y:S01]  /*1970*/  LOP3.LUT P5, RZ, R83, 0xff0000, RZ, 0xc0, !PT ;  /* 0x00ff000053ff7812 */ /* 0x000fe200078ac0ff */
[----:B------:R-:W-:Y:S01]  /*1980*/  FMUL.FTZ R44, R45, UR6 ;  /* 0x000000062d2c7c20 */ /* 0x000fe20008410000 */
[----:B------:R-:W-:Y:S01]  /*1990*/  LOP3.LUT P4, RZ, R83, 0xff, RZ, 0xc0, !PT ;  /* 0x000000ff53ff7812 */ /* 0x000fe2000788c0ff */
[----:B------:R-:W-:Y:S01]  /*19a0*/  FMUL.FTZ R42, R33, UR6 ;  /* 0x00000006212a7c20 */ /* 0x000fe20008410000 */
[----:B------:R-:W-:-:S02]  /*19b0*/  ISETP.GE.U32.AND.EX P1, PT, R83, 0x1000000, PT, P1 ;  /* 0x010000005300780c */ /* 0x000fc40003f26110 */
[----:B------:R-:W-:Y:S01]  /*19c0*/  F2FP.BF16.F32.PACK_AB R34, R45, R34 ;  /* 0x000000222d22723e */ /* 0x000fe200000010ff */
[C---:B------:R-:W-:Y:S01]  /*19d0*/  FMUL.FTZ R45, R40.reuse, UR6 ;  /* 0x00000006282d7c20 */ /* 0x040fe20008410000 */
[----:B------:R-:W-:Y:S01]  /*19e0*/  F2FP.BF16.F32.PACK_AB R33, R40, R33 ;  /* 0x000000212821723e */ /* 0x000fe200000010ff */
[----:B------:R-:W-:Y:S01]  /*19f0*/  FMUL.FTZ R40, R32, UR6 ;  /* 0x0000000620287c20 */ /* 0x000fe20008410000 */
[C---:B------:R-:W-:Y:S01]  /*1a00*/  F2FP.BF16.F32.PACK_AB R32, R49.reuse, R32 ;  /* 0x000000203120723e */ /* 0x040fe200000010ff */
[----:B------:R-:W-:Y:S01]  /*1a10*/  FMUL.FTZ R49, R49, UR6 ;  /* 0x0000000631317c20 */ /* 0x000fe20008410000 */
[----:B------:R-:W-:Y:S02]  /*1a20*/  LOP3.LUT P2, RZ, R83, 0xff00, RZ, 0xc0, !PT ;  /* 0x0000ff0053ff7812 */ /* 0x000fe4000784c0ff */
[----:B------:R-:W-:Y:S02]  /*1a30*/  FSEL R43, R43, RZ, P1 ;  /* 0x000000ff2b2b7208 */ /* 0x000fe40000800000 */
        /* <DEDUP_REMOVED lines=16> */
.L_x_330:
[----:B------:R-:W-:-:S04]  /*1b40*/  UISETP.NE.U32.AND UP0, UPT, UR4, URZ, UPT ;  /* 0x000000ff0400728c */ /* 0x000fc8000bf05070 */
[----:B------:R-:W-:-:S09]  /*1b50*/  UISETP.NE.AND.EX UP0, UPT, UR5, URZ, UPT, UP0 ;  /* 0x000000ff0500728c */ /* 0x000fd2000bf05300 */
[----:B------:R-:W-:Y:S05]  /*1b60*/  BRA.U UP0, `(.L_x_333) ;  /* 0x0000000500087547 */ /* 0x000fea000b800000 */
[-CC-:B------:R-:W-:Y:S01]  /*1b70*/  FFMA.FTZ R110, R43, R109.reuse, R106.reuse ;  /* 0x0000006d2b6e7223 */ /* 0x180fe2000001006a */
[-CC-:B------:R-:W-:Y:S01]  /*1b80*/  FFMA.FTZ R51, R51, R109.reuse, R106.reuse ;  /* 0x0000006d33337223 */ /* 0x180fe2000001006a */
[----:B-----5:R-:W-:Y:S01]  /*1b90*/  PRMT R43, R27, 0x7632, R43 ;  /* 0x000076321b2b7816 */ /* 0x020fe2000000002b */
[-C--:B------:R-:W-:Y:S01]  /*1ba0*/  FFMA.FTZ R111, R111, R109.reuse, R106 ;  /* 0x0000006d6f6f7223 */ /* 0x080fe2000001006a */
[----:B------:R-:W-:Y:S01]  /*1bb0*/  FADD.FTZ R110, R41, -R110 ;  /* 0x8000006e296e7221 */ /* 0x000fe20000010000 */
[----:B------:R-:W-:Y:S01]  /*1bc0*/  FADD.FTZ R48, R48, -R51 ;  /* 0x8000003330307221 */ /* 0x000fe20000010000 */
[----:B------:R-:W-:Y:S02]  /*1bd0*/  IMAD.U32 R41, R26, 0x10000, RZ ;  /* 0x000100001a297824 */ /* 0x000fe400078e00ff */
[----:B------:R-:W-:Y:S01]  /*1be0*/  FADD.FTZ R50, R50, -R111 ;  /* 0x8000006f32327221 */ /* 0x000fe20000010000 */
[----:B------:R-:W-:Y:S01]  /*1bf0*/  IMAD.U32 R51, R43, 0x10000, RZ ;  /* 0x000100002b337824 */ /* 0x000fe200078e00ff */
[----:B------:R-:W-:Y:S01]  /*1c00*/  SHF.L.U32 R43, R27, 0x10, RZ ;  /* 0x000000101b2b7819 */ /* 0x000fe200000006ff */
[-CC-:B------:R-:W-:Y:S01]  /*1c10*/  FFMA.FTZ R49, R49, R109.reuse, R106.reuse ;  /* 0x0000006d31317223 */ /* 0x180fe2000001006a */
[C---:B------:R-:W-:Y:S01]  /*1c20*/  FFMA.FTZ R41, R102.reuse, R50, R41 ;  /* 0x0000003266297223 */ /* 0x040fe20000010029 */
[----:B------:R-:W-:Y:S01]  /*1c30*/  FFMA.FTZ R51, R102, R110, R51 ;  /* 0x0000006e66337223 */ /* 0x000fe20000010033 */
[----:B------:R-:W-:Y:S01]  /*1c40*/  ISETP.GE.U32.AND P1, PT, R82, RZ, PT ;  /* 0x000000ff5200720c */ /* 0x000fe20003f26070 */
[----:B------:R-:W-:Y:S01]  /*1c50*/  FFMA.FTZ R43, R102, R48, R43 ;  /* 0x00000030662b7223 */ /* 0x000fe2000001002b */
[----:B------:R-:W-:Y:S01]  /*1c60*/  FMUL.FTZ R41, R41, UR6 ;  /* 0x0000000629297c20 */ /* 0x000fe20008410000 */
[----:B------:R-:W-:Y:S01]  /*1c70*/  FMUL.FTZ R51, R51, UR6 ;  /* 0x0000000633337c20 */ /* 0x000fe20008410000 */
[----:B------:R-:W-:Y:S01]  /*1c80*/  LOP3.LUT P5, RZ, R83, 0xff0000, RZ, 0xc0, !PT ;  /* 0x00ff000053ff7812 */ /* 0x000fe200078ac0ff */
[----:B------:R-:W-:Y:S01]  /*1c90*/  FMUL.FTZ R48, R43, UR6 ;  /* 0x000000062b307c20 */ /* 0x000fe20008410000 */
[----:B------:R-:W-:Y:S01]  /*1ca0*/  LOP3.LUT P4, RZ, R83, 0xff, RZ, 0xc0, !PT ;  /* 0x000000ff53ff7812 */ /* 0x000fe2000788c0ff */
[-CC-:B------:R-:W-:Y:S01]  /*1cb0*/  FFMA.FTZ R47, R47, R109.reuse, R106.reuse ;  /* 0x0000006d2f2f7223 */ /* 0x180fe2000001006a */
[----:B------:R-:W-:Y:S01]  /*1cc0*/  ISETP.GE.U32.AND.EX P1, PT, R83, 0x1000000, PT, P1 ;  /* 0x010000005300780c */ /* 0x000fe20003f26110 */
[-CC-:B------:R-:W-:Y:S01]  /*1cd0*/  FFMA.FTZ R45, R45, R109.reuse, R106.reuse ;  /* 0x0000006d2d2d7223 */ /* 0x180fe2000001006a */
[-C--:B------:R-:W-:Y:S01]  /*1ce0*/  FFMA.FTZ R40, R40, R109.reuse, R106 ;  /* 0x0000006d28287223 */ /* 0x080fe2000001006a */
[----:B------:R-:W-:Y:S01]  /*1cf0*/  FSEL R48, R48, RZ, P5 ;  /* 0x000000ff30307208 */ /* 0x000fe20002800000 */
[----:B------:R-:W-:Y:S01]  /*1d00*/  FADD.FTZ R50, R46, -R49 ;  /* 0x800000312e327221 */ /* 0x000fe20000010000 */
[----:B------:R-:W-:Y:S01]  /*1d10*/  FSEL R43, R51, RZ, P1 ;  /* 0x000000ff332b7208 */ /* 0x000fe20000800000 */
[----:B------:R-:W-:Y:S01]  /*1d20*/  FADD.FTZ R110, R42, -R45 ;  /* 0x8000002d2a6e7221 */ /* 0x000fe20000010000 */
[----:B------:R-:W-:Y:S01]  /*1d30*/  FSEL R41, R41, RZ, P4 ;  /* 0x000000ff29297208 */ /* 0x000fe20002000000 */
[----:B------:R-:W-:Y:S01]  /*1d40*/  FADD.FTZ R46, R115, -R40 ;  /* 0x80000028732e7221 */ /* 0x000fe20000010000 */
[C---:B------:R-:W-:Y:S01]  /*1d50*/  LOP3.LUT P6, RZ, R82.reuse, 0xff0000, RZ, 0xc0, !PT ;  /* 0x00ff000052ff7812 */ /* 0x040fe200078cc0ff */
[----:B------:R-:W-:Y:S01]  /*1d60*/  FFMA.FTZ R113, R113, R109, R106 ;  /* 0x0000006d71717223 */ /* 0x000fe2000001006a */
[C---:B------:R-:W-:Y:S01]  /*1d70*/  LOP3.LUT P1, RZ, R82.reuse, 0xff000000, RZ, 0xc0, !PT ;  /* 0xff00000052ff7812 */ /* 0x040fe2000782c0ff */
[C---:B------:R-:W-:Y:S01]  /*1d80*/  IMAD.U32 R49, R25.reuse, 0x10000, RZ ;  /* 0x0001000019317824 */ /* 0x040fe200078e00ff */
[----:B------:R-:W-:Y:S01]  /*1d90*/  LOP3.LUT P5, RZ, R82, 0xff, RZ, 0xc0, !PT ;  /* 0x000000ff52ff7812 */ /* 0x000fe200078ac0ff */
[----:B------:R-:W-:Y:S01]  /*1da0*/  FADD.FTZ R108, R108, -R113 ;  /* 0x800000716c6c7221 */ /* 0x000fe20000010000 */
[----:B------:R-:W-:Y:S01]  /*1db0*/  LOP3.LUT P4, RZ, R82, 0xff00, RZ, 0xc0, !PT ;  /* 0x0000ff0052ff7812 */ /* 0x000fe2000788c0ff */
[----:B------:R-:W-:Y:S01]  /*1dc0*/  FADD.FTZ R82, R44, -R47 ;  /* 0x8000002f2c527221 */ /* 0x000fe20000010000 */
[----:B------:R-:W-:Y:S01]  /*1dd0*/  PRMT R44, R26, 0x7632, R44 ;  /* 0x000076321a2c7816 */ /* 0x000fe2000000002c */
[----:B------:R-:W-:Y:S01]  /*1de0*/  FFMA.FTZ R49, R102, R108, R49 ;  /* 0x0000006c66317223 */ /* 0x000fe20000010031 */
[----:B------:R-:W-:-:S02]  /*1df0*/  PRMT R42, R25, 0x7632, R42 ;  /* 0x00007632192a7816 */ /* 0x000fc4000000002a */
[----:B------:R-:W-:Y:S01]  /*1e00*/  PRMT R40, R24, 0x7632, R40 ;  /* 0x0000763218287816 */ /* 0x000fe20000000028 */
[----:B------:R-:W-:Y:S01]  /*1e10*/  FMUL.FTZ R49, R49, UR6 ;  /* 0x0000000631317c20 */ /* 0x000fe20008410000 */
[----:B------:R-:W-:Y:S02]  /*1e20*/  LOP3.LUT P2, RZ, R83, 0xff00, RZ, 0xc0, !PT ;  /* 0x0000ff0053ff7812 */ /* 0x000fe4000784c0ff */
[----:B------:R-:W-:Y:S01]  /*1e30*/  SHF.L.U32 R83, R44, 0x10, RZ ;  /* 0x000000102c537819 */ /* 0x000fe200000006ff */
[----:B------:R-:W-:Y:S01]  /*1e40*/  IMAD.U32 R47, R40, 0x10000, RZ ;  /* 0x00010000282f7824 */ /* 0x000fe200078e00ff */
[----:B------:R-:W-:Y:S02]  /*1e50*/  SHF.L.U32 R51, R42, 0x10, RZ ;  /* 0x000000102a337819 */ /* 0x000fe400000006ff */
[----:B------:R-:W-:Y:S01]  /*1e60*/  SHF.L.U32 R45, R24, 0x10, RZ ;  /* 0x00000010182d7819 */ /* 0x000fe200000006ff */
[C---:B------:R-:W-:Y:S01]  /*1e70*/  FFMA.FTZ R83, R102.reuse, R110, R83 ;  /* 0x0000006e66537223 */ /* 0x040fe20000010053 */
[C---:B------:R-:W-:Y:S01]  /*1e80*/  FFMA.FTZ R47, R102.reuse, R50, R47 ;  /* 0x00000032662f7223 */ /* 0x040fe2000001002f */
[C---:B------:R-:W-:Y:S01]  /*1e90*/  FFMA.FTZ R51, R102.reuse, R82, R51 ;  /* 0x0000005266337223 */ /* 0x040fe20000010033 */
[----:B------:R-:W-:Y:S01]  /*1ea0*/  FSEL R49, R49, RZ, P6 ;  /* 0x000000ff31317208 */ /* 0x000fe20003000000 */
[----:B------:R-:W-:Y:S01]  /*1eb0*/  FFMA.FTZ R45, R102, R46, R45 ;  /* 0x0000002e662d7223 */ /* 0x000fe2000001002d */
[----:B------:R-:W-:Y:S01]  /*1ec0*/  FMUL.FTZ R83, R83, UR6 ;  /* 0x0000000653537c20 */ /* 0x000fe20008410000 */
[----:B------:R-:W-:Y:S01]  /*1ed0*/  FMUL.FTZ R51, R51, UR6 ;  /* 0x0000000633337c20 */ /* 0x000fe20008410000 */
[----:B------:R-:W-:Y:S01]  /*1ee0*/  FMUL.FTZ R47, R47, UR6 ;  /* 0x000000062f2f7c20 */ /* 0x000fe20008410000 */
[----:B------:R-:W-:Y:S01]  /*1ef0*/  FMUL.FTZ R45, R45, UR6 ;  /* 0x000000062d2d7c20 */ /* 0x000fe20008410000 */
[----:B------:R-:W-:-:S02]  /*1f00*/  F2FP.BF16.F32.PACK_AB R43, R43, R48 ;  /* 0x000000302b2b723e */ /* 0x000fc400000010ff */
[----:B------:R-:W-:Y:S02]  /*1f10*/  FSEL R42, R83, RZ, P2 ;  /* 0x000000ff532a7208 */ /* 0x000fe40001000000 */
[----:B------:R-:W-:Y:S02]  /*1f20*/  FSEL R44, R51, RZ, P1 ;  /* 0x000000ff332c7208 */ /* 0x000fe40000800000 */
[----:B------:R-:W-:Y:S02]  /*1f30*/  FSEL R40, R45, RZ, P5 ;  /* 0x000000ff2d287208 */ /* 0x000fe40002800000 */
[----:B------:R-:W-:Y:S02]  /*1f40*/  FSEL R47, R47, RZ, P4 ;  /* 0x000000ff2f2f7208 */ /* 0x000fe40002000000 */
[----:B------:R-:W-:Y:S02]  /*1f50*/  F2FP.BF16.F32.PACK_AB R42, R42, R41 ;  /* 0x000000292a2a723e */ /* 0x000fe400000010ff */
[----:B------:R-:W-:-:S02]  /*1f60*/  F2FP.BF16.F32.PACK_AB R41, R44, R49 ;  /* 0x000000312c29723e */ /* 0x000fc400000010ff */
[----:B------:R-:W-:Y:S01]  /*1f70*/  F2FP.BF16.F32.PACK_AB R40, R47, R40 ;  /* 0x000000282f28723e */ /* 0x000fe200000010ff */
[----:B------:R-:W-:Y:S06]  /*1f80*/  BRA `(.L_x_332) ;  /* 0x0000001800707947 */ /* 0x000fec0003800000 */
.L_x_333:
[-CC-:B------:R-:W-:Y:S01]  /*1f90*/  FFMA.FTZ R51, R51, R109.reuse, R106.reuse ;  /* 0x0000006d33337223 */ /* 0x180fe2000001006a */
[-C--:B------:R-:W-:Y:S01]  /*1fa0*/  FFMA.FTZ R40, R40, R109.reuse, R106 ;  /* 0x0000006d28287223 */ /* 0x080fe2000001006a */
[----:B-----5:R-:W-:Y:S01]  /*1fb0*/  PRMT R32, R27, 0x7632, R32 ;  /* 0x000076321b207816 */ /* 0x020fe20000000020 */
[-CC-:B------:R-:W-:Y:S01]  /*1fc0*/  FFMA.FTZ R45, R45, R109.reuse, R106.reuse ;  /* 0x0000006d2d2d7223 */ /* 0x180fe2000001006a */
[----:B------:R-:W-:Y:S01]  /*1fd0*/  SHF.L.U32 R33, R27, 0x10, RZ ;  /* 0x000000101b217819 */ /* 0x000fe200000006ff */
[----:B------:R-:W-:Y:S01]  /*1fe0*/  FADD.FTZ R51, R48, -R51 ;  /* 0x8000003330337221 */ /* 0x000fe20000010000 */
[-C--:B------:R-:W-:Y:S01]  /*1ff0*/  FFMA.FTZ R34, R43, R109.reuse, R106 ;  /* 0x0000006d2b227223 */ /* 0x080fe2000001006a */
[----:B------:R-:W-:Y:S01]  /*2000*/  FADD.FTZ R115, R115, -R40 ;  /* 0x8000002873737221 */ /* 0x000fe20000010000 */
[-CC-:B------:R-:W-:Y:S01]  /*2010*/  FFMA.FTZ R111, R111, R109.reuse, R106.reuse ;  /* 0x0000006d6f6f7223 */ /* 0x180fe2000001006a */
[----:B------:R-:W-:Y:S01]  /*2020*/  SHF.L.U32 R48, R32, 0x10, RZ ;  /* 0x0000001020307819 */ /* 0x000fe200000006ff */
[----:B------:R-:W-:Y:S01]  /*2030*/  FFMA.FTZ R49, R49, R109, R106 ;  /* 0x0000006d31317223 */ /* 0x000fe2000001006a */
[----:B------:R-:W-:Y:S01]  /*2040*/  FADD.FTZ R45, R42, -R45 ;  /* 0x8000002d2a2d7221 */ /* 0x000fe20000010000 */
[----:B------:R-:W-:Y:S01]  /*2050*/  PRMT R40, R25, 0x7632, R40 ;  /* 0x0000763219287816 */ /* 0x000fe20000000028 */
[--C-:B------:R-:W-:Y:S01]  /*2060*/  FFMA.FTZ R32, R102, R51, R33.reuse ;  /* 0x0000003366207223 */ /* 0x100fe20000010021 */
[-C--:B------:R-:W-:Y:S01]  /*2070*/  FFMA.FTZ R47, R47, R109.reuse, R106 ;  /* 0x0000006d2f2f7223 */ /* 0x080fe2000001006a */
[----:B------:R-:W-:Y:S01]  /*2080*/  PRMT R42, R26, 0x7632, R42 ;  /* 0x000076321a2a7816 */ /* 0x000fe2000000002a */
[----:B------:R-:W-:Y:S01]  /*2090*/  FADD.FTZ R35, R41, -R34 ;  /* 0x8000002229237221 */ /* 0x000fe20000010000 */
[----:B------:R-:W-:Y:S01]  /*20a0*/  PRMT R33, R24, 0x7632, R33 ;  /* 0x0000763218217816 */ /* 0x000fe20000000021 */
[----:B------:R-:W-:Y:S01]  /*20b0*/  FFMA.FTZ R113, R113, R109, R106 ;  /* 0x0000006d71717223 */ /* 0x000fe2000001006a */
[----:B------:R-:W-:-:S02]  /*20c0*/  IMAD.U32 R34, R26, 0x10000, RZ ;  /* 0x000100001a227824 */ /* 0x000fc400078e00ff */
[----:B------:R-:W-:Y:S01]  /*20d0*/  FADD.FTZ R111, R50, -R111 ;  /* 0x8000006f326f7221 */ /* 0x000fe20000010000 */
[----:B------:R-:W-:Y:S01]  /*20e0*/  FADD.FTZ R49, R46, -R49 ;  /* 0x800000312e317221 */ /* 0x000fe20000010000 */
[----:B------:R-:W-:Y:S01]  /*20f0*/  FADD.FTZ R47, R44, -R47 ;  /* 0x8000002f2c2f7221 */ /* 0x000fe20000010000 */
[----:B------:R-:W-:Y:S01]  /*2100*/  SHF.L.U32 R51, R42, 0x10, RZ ;  /* 0x000000102a337819 */ /* 0x000fe200000006ff */
[----:B------:R-:W-:Y:S01]  /*2110*/  IMAD.U32 R46, R40, 0x10000, RZ ;  /* 0x00010000282e7824 */ /* 0x000fe200078e00ff */
[----:B------:R-:W-:Y:S01]  /*2120*/  SHF.L.U32 R44, R25, 0x10, RZ ;  /* 0x00000010192c7819 */ /* 0x000fe200000006ff */
[----:B------:R-:W-:Y:S01]  /*2130*/  FADD.FTZ R113, R108, -R113 ;  /* 0x800000716c717221 */ /* 0x000fe20000010000 */
[----:B------:R-:W-:Y:S01]  /*2140*/  SHF.L.U32 R40, R24, 0x10, RZ ;  /* 0x0000001018287819 */ /* 0x000fe200000006ff */
[C---:B------:R-:W-:Y:S01]  /*2150*/  FFMA.FTZ R35, R102.reuse, R35, R48 ;  /* 0x0000002366237223 */ /* 0x040fe20000010030 */
[----:B------:R-:W-:Y:S01]  /*2160*/  SHF.L.U32 R42, R33, 0x10, RZ ;  /* 0x00000010212a7819 */ /* 0x000fe200000006ff */
[----:B------:R-:W-:Y:S01]  /*2170*/  FFMA.FTZ R34, R102, R111, R34 ;  /* 0x0000006f66227223 */ /* 0x000fe20000010022 */
[----:B------:R-:W-:Y:S01]  /*2180*/  ISETP.GE.U32.AND P1, PT, R82, RZ, PT ;  /* 0x000000ff5200720c */ /* 0x000fe20003f26070 */
[C---:B------:R-:W-:Y:S01]  /*2190*/  FFMA.FTZ R45, R102.reuse, R45, R51 ;  /* 0x0000002d662d7223 */ /* 0x040fe20000010033 */
[C---:B------:R-:W-:Y:S01]  /*21a0*/  FFMA.FTZ R33, R102.reuse, R113, R44 ;  /* 0x0000007166217223 */ /* 0x040fe2000001002c */
[C---:B------:R-:W-:Y:S01]  /*21b0*/  FFMA.FTZ R46, R102.reuse, R47, R46 ;  /* 0x0000002f662e7223 */ /* 0x040fe2000001002e */
[C---:B------:R-:W-:Y:S01]  /*21c0*/  FFMA.FTZ R40, R102.reuse, R115, R40 ;  /* 0x0000007366287223 */ /* 0x040fe20000010028 */
[----:B------:R-:W-:Y:S01]  /*21d0*/  FFMA.FTZ R49, R102, R49, R42 ;  /* 0x0000003166317223 */ /* 0x000fe2000001002a */
[----:B------:R-:W-:Y:S01]  /*21e0*/  FMUL.FTZ R43, R35, UR6 ;  /* 0x00000006232b7c20 */ /* 0x000fe20008410000 */
[----:B------:R-:W-:Y:S01]  /*21f0*/  FMUL.FTZ R48, R32, UR6 ;  /* 0x0000000620307c20 */ /* 0x000fe20008410000 */
[----:B------:R-:W-:Y:S01]  /*2200*/  FMUL.FTZ R41, R34, UR6 ;  /* 0x0000000622297c20 */ /* 0x000fe20008410000 */
[----:B------:R-:W-:Y:S01]  /*2210*/  LOP3.LUT P5, RZ, R83, 0xff0000, RZ, 0xc0, !PT ;  /* 0x00ff000053ff7812 */ /* 0x000fe200078ac0ff */
[----:B------:R-:W-:Y:S01]  /*2220*/  FMUL.FTZ R44, R33, UR6 ;  /* 0x00000006212c7c20 */ /* 0x000fe20008410000 */
[C---:B------:R-:W-:Y:S01]  /*2230*/  LOP3.LUT P4, RZ, R83.reuse, 0xff, RZ, 0xc0, !PT ;  /* 0x000000ff53ff7812 */ /* 0x040fe2000788c0ff */
[----:B------:R-:W-:Y:S01]  /*2240*/  FMUL.FTZ R42, R40, UR6 ;  /* 0x00000006282a7c20 */ /* 0x000fe20008410000 */
[----:B------:R-:W-:-:S02]  /*2250*/  ISETP.GE.U32.AND.EX P1, PT, R83, 0x1000000, PT, P1 ;  /* 0x010000005300780c */ /* 0x000fc40003f26110 */
[----:B------:R-:W-:Y:S02]  /*2260*/  F2FP.BF16.F32.PACK_AB R35, R35, R32 ;  /* 0x000000202323723e */ /* 0x000fe400000010ff */
[C---:B------:R-:W-:Y:S01]  /*2270*/  F2FP.BF16.F32.PACK_AB R34, R45.reuse, R34 ;  /* 0x000000222d22723e */ /* 0x040fe200000010ff */
[----:B------:R-:W-:Y:S01]  /*2280*/  FMUL.FTZ R45, R45, UR6 ;  /* 0x000000062d2d7c20 */ /* 0x000fe20008410000 */
[C---:B------:R-:W-:Y:S01]  /*2290*/  F2FP.BF16.F32.PACK_AB R33, R46.reuse, R33 ;  /* 0x000000212e21723e */ /* 0x040fe200000010ff */
[----:B------:R-:W-:Y:S01]  /*22a0*/  FMUL.FTZ R46, R46, UR6 ;  /* 0x000000062e2e7c20 */ /* 0x000fe20008410000 */
[C---:B------:R-:W-:Y:S01]  /*22b0*/  F2FP.BF16.F32.PACK_AB R32, R49.reuse, R40 ;  /* 0x000000283120723e */ /* 0x040fe200000010ff */
[----:B------:R-:W-:Y:S01]  /*22c0*/  FMUL.FTZ R49, R49, UR6 ;  /* 0x0000000631317c20 */ /* 0x000fe20008410000 */
[----:B------:R-:W-:Y:S02]  /*22d0*/  LOP3.LUT P2, RZ, R83, 0xff00, RZ, 0xc0, !PT ;  /* 0x0000ff0053ff7812 */ /* 0x000fe4000784c0ff */
[----:B------:R-:W-:-:S02]  /*22e0*/  FSEL R43, R43, RZ, P1 ;  /* 0x000000ff2b2b7208 */ /* 0x000fc40000800000 */
[----:B------:R-:W-:Y:S02]  /*22f0*/  FSEL R48, R48, RZ, P5 ;  /* 0x000000ff30307208 */ /* 0x000fe40002800000 */
[----:B------:R-:W-:Y:S02]  /*2300*/  FSEL R41, R41, RZ, P4 ;  /* 0x000000ff29297208 */ /* 0x000fe40002000000 */
[C---:B------:R-:W-:Y:S02]  /*2310*/  LOP3.LUT P6, RZ, R82.reuse, 0xff0000, RZ, 0xc0, !PT ;  /* 0x00ff000052ff7812 */ /* 0x040fe400078cc0ff */
[C---:B------:R-:W-:Y:S02]  /*2320*/  LOP3.LUT P1, RZ, R82.reuse, 0xff000000, RZ, 0xc0, !PT ;  /* 0xff00000052ff7812 */ /* 0x040fe4000782c0ff */
[C---:B------:R-:W-:Y:S02]  /*2330*/  LOP3.LUT P5, RZ, R82.reuse, 0xff, RZ, 0xc0, !PT ;  /* 0x000000ff52ff7812 */ /* 0x040fe400078ac0ff */
[----:B------:R-:W-:-:S02]  /*2340*/  LOP3.LUT P4, RZ, R82, 0xff00, RZ, 0xc0, !PT ;  /* 0x0000ff0052ff7812 */ /* 0x000fc4000788c0ff */
[----:B------:R-:W-:Y:S02]  /*2350*/  FSEL R50, R45, RZ, P2 ;  /* 0x000000ff2d327208 */ /* 0x000fe40001000000 */
        /* <DEDUP_REMOVED lines=9> */
.L_x_329:
        /* <DEDUP_REMOVED lines=11> */
[----:B-----5:R-:W-:Y:S01]  /*24a0*/  ISETP.GE.U32.AND P1, PT, R82, RZ, PT ;  /* 0x000000ff5200720c */ /* 0x020fe20003f26070 */
[----:B------:R-:W-:Y:S01]  /*24b0*/  FADD.FTZ R51, R48, -R51 ;  /* 0x8000003330337221 */ /* 0x000fe20000010000 */
[----:B------:R-:W-:Y:S01]  /*24c0*/  FADD.FTZ R41, R41, -R36 ;  /* 0x8000002429297221 */ /* 0x000fe20000010000 */
[--C-:B------:R-:W-:Y:S01]  /*24d0*/  FFMA.FTZ R111, R111, R109, R106.reuse ;  /* 0x0000006d6f6f7223 */ /* 0x100fe2000001006a */
[----:B------:R-:W-:Y:S01]  /*24e0*/  FADD.FTZ R45, R42, -R45 ;  /* 0x8000002d2a2d7221 */ /* 0x000fe20000010000 */
[C---:B------:R-:W-:Y:S01]  /*24f0*/  FMUL.FTZ R51, R102.reuse, R51 ;  /* 0x0000003366337220 */ /* 0x040fe20000410000 */
[----:B------:R-:W-:Y:S01]  /*2500*/  FMUL.FTZ R41, R102, R41 ;  /* 0x0000002966297220 */ /* 0x000fe20000410000 */
[----:B------:R-:W-:Y:S01]  /*2510*/  ISETP.GE.U32.AND.EX P5, PT, R83, 0x1000000, PT, P1 ;  /* 0x010000005300780c */ /* 0x000fe20003fa6110 */
[----:B------:R-:W-:Y:S01]  /*2520*/  FADD.FTZ R111, R50, -R111 ;  /* 0x8000006f326f7221 */ /* 0x000fe20000010000 */
[----:B------:R-:W-:Y:S01]  /*2530*/  FMUL.FTZ R51, R51, UR6 ;  /* 0x0000000633337c20 */ /* 0x000fe20008410000 */
[----:B------:R-:W-:Y:S01]  /*2540*/  LOP3.LUT P2, RZ, R83, 0xff0000, RZ, 0xc0, !PT ;  /* 0x00ff000053ff7812 */ /* 0x000fe2000784c0ff */
[----:B------:R-:W-:Y:S01]  /*2550*/  FMUL.FTZ R45, R102, R45 ;  /* 0x0000002d662d7220 */ /* 0x000fe20000410000 */
[----:B------:R-:W-:Y:S01]  /*2560*/  ISETP.GE.U32.AND P1, PT, R72, RZ, PT ;  /* 0x000000ff4800720c */ /* 0x000fe20003f26070 */
[-CC-:B------:R-:W-:Y:S01]  /*2570*/  FFMA.FTZ R113, R113, R109.reuse, R106.reuse ;  /* 0x0000006d71717223 */ /* 0x180fe2000001006a */
[--C-:B------:R-:W-:Y:S01]  /*2580*/  FFMA.FTZ R47, R47, R109, R106.reuse ;  /* 0x0000006d2f2f7223 */ /* 0x100fe2000001006a */
[----:B------:R-:W-:Y:S01]  /*2590*/  FMUL.FTZ R41, R41, UR6 ;  /* 0x0000000629297c20 */ /* 0x000fe20008410000 */
[----:B------:R-:W-:Y:S01]  /*25a0*/  FMUL.FTZ R111, R102, R111 ;  /* 0x0000006f666f7220 */ /* 0x000fe20000410000 */
[----:B------:R-:W-:Y:S01]  /*25b0*/  FSEL R43, R51, RZ, P2 ;  /* 0x000000ff332b7208 */ /* 0x000fe20001000000 */
[----:B------:R-:W-:Y:S01]  /*25c0*/  FMUL.FTZ R45, R45, UR6 ;  /* 0x000000062d2d7c20 */ /* 0x000fe20008410000 */
[----:B------:R-:W-:Y:S01]  /*25d0*/  ISETP.GE.U32.AND.EX P1, PT, R73, 0x1000000, PT, P1 ;  /* 0x010000004900780c */ /* 0x000fe20003f26110 */
[----:B------:R-:W-:Y:S01]  /*25e0*/  FADD.FTZ R113, R108, -R113 ;  /* 0x800000716c717221 */ /* 0x000fe20000010000 */
[----:B------:R-:W-:Y:S01]  /*25f0*/  LOP3.LUT P2, RZ, R83, 0xff00, RZ, 0xc0, !PT ;  /* 0x0000ff0053ff7812 */ /* 0x000fe2000784c0ff */
        /* <DEDUP_REMOVED lines=11> */
[----:B------:R-:W-:Y:S01]  /*26b0*/  FSEL R41, R45, RZ, P2 ;  /* 0x000000ff2d297208 */ /* 0x000fe20001000000 */
[----:B------:R-:W-:Y:S01]  /*26c0*/  FADD.FTZ R49, R46, -R49 ;  /* 0x800000312e317221 */ /* 0x000fe20000010000 */
[----:B------:R-:W-:Y:S01]  /*26d0*/  LOP3.LUT P5, RZ, R73, 0xff, RZ, 0xc0, !PT ;  /* 0x000000ff49ff7812 */ /* 0x000fe200078ac0ff */
[----:B------:R-:W-:Y:S01]  /*26e0*/  FMUL.FTZ R113, R113, UR6 ;  /* 0x0000000671717c20 */ /* 0x000fe20008410000 */
[----:B------:R-:W-:Y:S01]  /*26f0*/  LOP3.LUT P2, RZ, R73, 0xff00, RZ, 0xc0, !PT ;  /* 0x0000ff0049ff7812 */ /* 0x000fe2000784c0ff */
[----:B------:R-:W-:Y:S01]  /*2700*/  FMUL.FTZ R47, R47, UR6 ;  /* 0x000000062f2f7c20 */ /* 0x000fe20008410000 */
[----:B------:R-:W-:Y:S01]  /*2710*/  FSEL R39, R51, RZ, P6 ;  /* 0x000000ff33277208 */ /* 0x000fe20003000000 */
[C---:B------:R-:W-:Y:S01]  /*2720*/  FMUL.FTZ R115, R102.reuse, R115 ;  /* 0x0000007366737220 */ /* 0x040fe20000410000 */
[----:B------:R-:W-:Y:S01]  /*2730*/  FSEL R42, R111, RZ, P4 ;  /* 0x000000ff6f2a7208 */ /* 0x000fe20002000000 */
[----:B------:R-:W-:Y:S01]  /*2740*/  FMUL.FTZ R49, R102, R49 ;  /* 0x0000003166317220 */ /* 0x000fe20000410000 */
[C---:B------:R-:W-:Y:S01]  /*2750*/  LOP3.LUT P6, RZ, R82.reuse, 0xff0000, RZ, 0xc0, !PT ;  /* 0x00ff000052ff7812 */ /* 0x040fe200078cc0ff */
[----:B------:R-:W-:Y:S01]  /*2760*/  FMUL.FTZ R115, R115, UR6 ;  /* 0x0000000673737c20 */ /* 0x000fe20008410000 */
[----:B------:R-:W-:Y:S01]  /*2770*/  LOP3.LUT P1, RZ, R82, 0xff000000, RZ, 0xc0, !PT ;  /* 0xff00000052ff7812 */ /* 0x000fe2000782c0ff */
[----:B------:R-:W-:Y:S01]  /*2780*/  FMUL.FTZ R49, R49, UR6 ;  /* 0x0000000631317c20 */ /* 0x000fe20008410000 */
[----:B------:R-:W-:-:S02]  /*2790*/  FSEL R38, R111, RZ, P5 ;  /* 0x000000ff6f267208 */ /* 0x000fc40002800000 */
[----:B------:R-:W-:Y:S02]  /*27a0*/  FSEL R37, R45, RZ, P2 ;  /* 0x000000ff2d257208 */ /* 0x000fe40001000000 */
[----:B------:R-:W-:Y:S02]  /*27b0*/  LOP3.LUT P2, RZ, R72, 0xff0000, RZ, 0xc0, !PT ;  /* 0x00ff000048ff7812 */ /* 0x000fe4000784c0ff */
[----:B------:R-:W-:Y:S02]  /*27c0*/  F2FP.BF16.F32.PACK_AB R42, R41, R42 ;  /* 0x0000002a292a723e */ /* 0x000fe400000010ff */
[----:B------:R-:W-:Y:S02]  /*27d0*/  F2FP.BF16.F32.PACK_AB R38, R37, R38 ;  /* 0x000000262526723e */ /* 0x000fe400000010ff */
[----:B------:R-:W-:Y:S02]  /*27e0*/  FSEL R41, R113, RZ, P6 ;  /* 0x000000ff71297208 */ /* 0x000fe40003000000 */
[----:B------:R-:W-:-:S02]  /*27f0*/  FSEL R46, R47, RZ, P1 ;  /* 0x000000ff2f2e7208 */ /* 0x000fc40000800000 */
[C---:B------:R-:W-:Y:S02]  /*2800*/  LOP3.LUT P6, RZ, R72.reuse, 0xff000000, RZ, 0xc0, !PT ;  /* 0xff00000048ff7812 */ /* 0x040fe400078cc0ff */
[----:B------:R-:W-:Y:S02]  /*2810*/  FSEL R37, R113, RZ, P2 ;  /* 0x000000ff71257208 */ /* 0x000fe40001000000 */
[----:B------:R-:W-:Y:S02]  /*2820*/  LOP3.LUT P1, RZ, R72, 0xff, RZ, 0xc0, !PT ;  /* 0x000000ff48ff7812 */ /* 0x000fe4000782c0ff */
[C---:B------:R-:W-:Y:S02]  /*2830*/  LOP3.LUT P4, RZ, R82.reuse, 0xff00, RZ, 0xc0, !PT ;  /* 0x0000ff0052ff7812 */ /* 0x040fe4000788c0ff */
[----:B------:R-:W-:Y:S02]  /*2840*/  LOP3.LUT P5, RZ, R82, 0xff, RZ, 0xc0, !PT ;  /* 0x000000ff52ff7812 */ /* 0x000fe400078ac0ff */
[----:B------:R-:W-:-:S02]  /*2850*/  LOP3.LUT P2, RZ, R72, 0xff00, RZ, 0xc0, !PT ;  /* 0x0000ff0048ff7812 */ /* 0x000fc4000784c0ff */
[----:B------:R-:W-:Y:S02]  /*2860*/  F2FP.BF16.F32.PACK_AB R39, R36, R39 ;  /* 0x000000272427723e */ /* 0x000fe400000010ff */
[----:B------:R-:W-:Y:S02]  /*2870*/  FSEL R40, R47, RZ, P6 ;  /* 0x000000ff2f287208 */ /* 0x000fe40003000000 */
[----:B------:R-:W-:Y:S02]  /*2880*/  FSEL R36, R115, RZ, P1 ;  /* 0x000000ff73247208 */ /* 0x000fe40000800000 */
[C---:B------:R-:W-:Y:S02]  /*2890*/  FSEL R44, R49.reuse, RZ, P4 ;  /* 0x000000ff312c7208 */ /* 0x040fe40002000000 */
        /* <DEDUP_REMOVED lines=8> */
.L_x_335:
[-CC-:B------:R-:W-:Y:S01]  /*2920*/  FFMA.FTZ R51, R51, R109.reuse, R106.reuse ;  /* 0x0000006d33337223 */ /* 0x180fe2000001006a */
[-CC-:B------:R-:W-:Y:S01]  /*2930*/  FFMA.FTZ R111, R111, R109.reuse, R106.reuse ;  /* 0x0000006d6f6f7223 */ /* 0x180fe2000001006a */
[-CC-:B------:R-:W-:Y:S01]  /*2940*/  FFMA.FTZ R32, R43, R109.reuse, R106.reuse ;  /* 0x0000006d2b207223 */ /* 0x180fe2000001006a */
[----:B------:R-:W-:Y:S01]  /*2950*/  FFMA.FTZ R45, R45, R109, R106 ;  /* 0x0000006d2d2d7223 */ /* 0x000fe2000001006a */
[----:B------:R-:W-:Y:S01]  /*2960*/  FADD.FTZ R51, R48, -R51 ;  /* 0x8000003330337221 */ /* 0x000fe20000010000 */
[----:B------:R-:W-:Y:S01]  /*2970*/  FADD.FTZ R111, R50, -R111 ;  /* 0x8000006f326f7221 */ /* 0x000fe20000010000 */
[----:B------:R-:W-:Y:S01]  /*2980*/  FADD.FTZ R41, R41, -R32 ;  /* 0x8000002029297221 */ /* 0x000fe20000010000 */
[----:B-----5:R-:W-:Y:S01]  /*2990*/  LOP3.LUT P6, RZ, R83, 0xff0000, RZ, 0xc0, !PT ;  /* 0x00ff000053ff7812 */ /* 0x020fe200078cc0ff */
[C---:B------:R-:W-:Y:S01]  /*29a0*/  FMUL.FTZ R35, R102.reuse, R51 ;  /* 0x0000003366237220 */ /* 0x040fe20000410000 */
[----:B------:R-:W-:Y:S01]  /*29b0*/  LOP3.LUT P4, RZ, R73, 0xff0000, RZ, 0xc0, !PT ;  /* 0x00ff000049ff7812 */ /* 0x000fe2000788c0ff */
[----:B------:R-:W-:Y:S01]  /*29c0*/  FMUL.FTZ R34, R102, R111 ;  /* 0x0000006f66227220 */ /* 0x000fe20000410000 */
[----:B------:R-:W-:Y:S01]  /*29d0*/  FADD.FTZ R45, R42, -R45 ;  /* 0x8000002d2a2d7221 */ /* 0x000fe20000010000 */
[----:B------:R-:W-:Y:S01]  /*29e0*/  FMUL.FTZ R32, R35, UR6 ;  /* 0x0000000623207c20 */ /* 0x000fe20008410000 */
[----:B------:R-:W-:Y:S01]  /*29f0*/  LOP3.LUT P5, RZ, R83, 0xff, RZ, 0xc0, !PT ;  /* 0x000000ff53ff7812 */ /* 0x000fe200078ac0ff */
[C---:B------:R-:W-:Y:S01]  /*2a00*/  FMUL.FTZ R36, R102.reuse, R41 ;  /* 0x0000002966247220 */ /* 0x040fe20000410000 */
[----:B------:R-:W-:Y:S01]  /*2a10*/  FMUL.FTZ R45, R102, R45 ;  /* 0x0000002d662d7220 */ /* 0x000fe20000410000 */
[----:B------:R-:W-:Y:S01]  /*2a20*/  ISETP.GE.U32.AND P1, PT, R82, RZ, PT ;  /* 0x000000ff5200720c */ /* 0x000fe20003f26070 */
[-CC-:B------:R-:W-:Y:S01]  /*2a30*/  FFMA.FTZ R113, R113, R109.reuse, R106.reuse ;  /* 0x0000006d71717223 */ /* 0x180fe2000001006a */
[C---:B------:R-:W-:Y:S01]  /*2a40*/  FSEL R43, R32.reuse, RZ, P6 ;  /* 0x000000ff202b7208 */ /* 0x040fe20003000000 */
[-CC-:B------:R-:W-:Y:S01]  /*2a50*/  FFMA.FTZ R47, R47, R109.reuse, R106.reuse ;  /* 0x0000006d2f2f7223 */ /* 0x180fe2000001006a */
[----:B------:R-:W-:Y:S01]  /*2a60*/  FSEL R39, R32, RZ, P4 ;  /* 0x000000ff20277208 */ /* 0x000fe20002000000 */
[----:B------:R-:W-:Y:S01]  /*2a70*/  FMUL.FTZ R32, R34, UR6 ;  /* 0x0000000622207c20 */ /* 0x000fe20008410000 */
[----:B------:R-:W-:Y:S01]  /*2a80*/  LOP3.LUT P6, RZ, R73, 0xff, RZ, 0xc0, !PT ;  /* 0x000000ff49ff7812 */ /* 0x000fe200078cc0ff */
[----:B------:R-:W-:Y:S01]  /*2a90*/  FMUL.FTZ R33, R36, UR6 ;  /* 0x0000000624217c20 */ /* 0x000fe20008410000 */
[----:B------:R-:W-:Y:S01]  /*2aa0*/  ISETP.GE.U32.AND P2, PT, R72, RZ, PT ;  /* 0x000000ff4800720c */ /* 0x000fe20003f46070 */
[-CC-:B------:R-:W-:Y:S01]  /*2ab0*/  FFMA.FTZ R40, R40, R109.reuse, R106.reuse ;  /* 0x0000006d28287223 */ /* 0x180fe2000001006a */
[----:B------:R-:W-:Y:S01]  /*2ac0*/  FSEL R42, R32, RZ, P5 ;  /* 0x000000ff202a7208 */ /* 0x000fe20002800000 */
[----:B------:R-:W-:Y:S01]  /*2ad0*/  FADD.FTZ R113, R108, -R113 ;  /* 0x800000716c717221 */ /* 0x000fe20000010000 */
[----:B------:R-:W-:Y:S01]  /*2ae0*/  FSEL R38, R32, RZ, P6 ;  /* 0x000000ff20267208 */ /* 0x000fe20003000000 */
[----:B------:R-:W-:Y:S01]  /*2af0*/  FMUL.FTZ R32, R45, UR6 ;  /* 0x000000062d207c20 */ /* 0x000fe20008410000 */
[C---:B------:R-:W-:Y:S01]  /*2b00*/  ISETP.GE.U32.AND.EX P1, PT, R83.reuse, 0x1000000, PT, P1 ;  /* 0x010000005300780c */ /* 0x040fe20003f26110 */
[----:B------:R-:W-:Y:S01]  /*2b10*/  FADD.FTZ R47, R44, -R47 ;  /* 0x8000002f2c2f7221 */ /* 0x000fe20000010000 */
[----:B------:R-:W-:Y:S01]  /*2b20*/  LOP3.LUT P4, RZ, R83, 0xff00, RZ, 0xc0, !PT ;  /* 0x0000ff0053ff7812 */ /* 0x000fe2000788c0ff */
[----:B------:R-:W-:Y:S01]  /*2b30*/  FFMA.FTZ R49, R49, R109, R106 ;  /* 0x0000006d31317223 */ /* 0x000fe2000001006a */
[----:B------:R-:W-:Y:S01]  /*2b40*/  ISETP.GE.U32.AND.EX P2, PT, R73, 0x1000000, PT, P2 ;  /* 0x010000004900780c */ /* 0x000fe20003f46120 */
[----:B------:R-:W-:Y:S01]  /*2b50*/  FADD.FTZ R115, R115, -R40 ;  /* 0x8000002873737221 */ /* 0x000fe20000010000 */
[C---:B------:R-:W-:Y:S01]  /*2b60*/  FSEL R48, R33.reuse, RZ, P1 ;  /* 0x000000ff21307208 */ /* 0x040fe20000800000 */
[C---:B------:R-:W-:Y:S01]  /*2b70*/  FMUL.FTZ R40, R102.reuse, R47 ;  /* 0x0000002f66287220 */ /* 0x040fe20000410000 */
[----:B------:R-:W-:Y:S01]  /*2b80*/  FSEL R50, R33, RZ, P2 ;  /* 0x000000ff21327208 */ /* 0x000fe20001000000 */
[----:B------:R-:W-:Y:S01]  /*2b90*/  FMUL.FTZ R33, R102, R113 ;  /* 0x0000007166217220 */ /* 0x000fe20000410000 */
[----:B------:R-:W-:Y:S01]  /*2ba0*/  FSEL R37, R32, RZ, P4 ;  /* 0x000000ff20257208 */ /* 0x000fe20002000000 */
[----:B------:R-:W-:Y:S01]  /*2bb0*/  FADD.FTZ R49, R46, -R49 ;  /* 0x800000312e317221 */ /* 0x000fe20000010000 */
[----:B------:R-:W-:Y:S01]  /*2bc0*/  LOP3.LUT P4, RZ, R73, 0xff00, RZ, 0xc0, !PT ;  /* 0x0000ff0049ff7812 */ /* 0x000fe2000788c0ff */
[----:B------:R-:W-:Y:S01]  /*2bd0*/  FMUL.FTZ R115, R102, R115 ;  /* 0x0000007366737220 */ /* 0x000fe20000410000 */
[----:B------:R-:W-:Y:S01]  /*2be0*/  F2FP.BF16.F32.PACK_AB R35, R36, R35 ;  /* 0x000000232423723e */ /* 0x000fe200000010ff */
[----:B------:R-:W-:Y:S01]  /*2bf0*/  FMUL.FTZ R36, R33, UR6 ;  /* 0x0000000621247c20 */ /* 0x000fe20008410000 */
[----:B------:R-:W-:Y:S01]  /*2c00*/  FSEL R41, R32, RZ, P4 ;  /* 0x000000ff20297208 */ /* 0x000fe20002000000 */
[----:B------:R-:W-:Y:S01]  /*2c10*/  FMUL.FTZ R32, R102, R49 ;  /* 0x0000003166207220 */ /* 0x000fe20000410000 */
[----:B------:R-:W-:-:S02]  /*2c20*/  LOP3.LUT P1, RZ, R82, 0xff0000, RZ, 0xc0, !PT ;  /* 0x00ff000052ff7812 */ /* 0x000fc4000782c0ff */
[----:B------:R-:W-:Y:S02]  /*2c30*/  LOP3.LUT P4, RZ, R72, 0xff0000, RZ, 0xc0, !PT ;  /* 0x00ff000048ff7812 */ /* 0x000fe4000788c0ff */
[C---:B------:R-:W-:Y:S01]  /*2c40*/  F2FP.BF16.F32.PACK_AB R33, R40.reuse, R33 ;  /* 0x000000212821723e */ /* 0x040fe200000010ff */
[----:B------:R-:W-:Y:S01]  /*2c50*/  FMUL.FTZ R40, R40, UR6 ;  /* 0x0000000628287c20 */ /* 0x000fe20008410000 */
[----:B------:R-:W-:Y:S02]  /*2c60*/  LOP3.LUT P2, RZ, R82, 0xff000000, RZ, 0xc0, !PT ;  /* 0xff00000052ff7812 */ /* 0x000fe4000784c0ff */
[----:B------:R-:W-:Y:S02]  /*2c70*/  F2FP.BF16.F32.PACK_AB R38, R41, R38 ;  /* 0x000000262926723e */ /* 0x000fe400000010ff */
[----:B------:R-:W-:Y:S02]  /*2c80*/  F2FP.BF16.F32.PACK_AB R42, R37, R42 ;  /* 0x0000002a252a723e */ /* 0x000fe400000010ff */
[----:B------:R-:W-:-:S02]  /*2c90*/  FSEL R41, R36, RZ, P1 ;  /* 0x000000ff24297208 */ /* 0x000fc40000800000 */
[----:B------:R-:W-:Y:S01]  /*2ca0*/  FSEL R37, R36, RZ, P4 ;  /* 0x000000ff24257208 */ /* 0x000fe20002000000 */
[C---:B------:R-:W-:Y:S01]  /*2cb0*/  FMUL.FTZ R36, R32.reuse, UR6 ;  /* 0x0000000620247c20 */ /* 0x040fe20008410000 */
[----:B------:R-:W-:Y:S01]  /*2cc0*/  F2FP.BF16.F32.PACK_AB R32, R32, R115 ;  /* 0x000000732020723e */ /* 0x000fe200000010ff */
[----:B------:R-:W-:Y:S01]  /*2cd0*/  FMUL.FTZ R115, R115, UR6 ;  /* 0x0000000673737c20 */ /* 0x000fe20008410000 */
[----:B------:R-:W-:Y:S02]  /*2ce0*/  LOP3.LUT P5, RZ, R82, 0xff00, RZ, 0xc0, !PT ;  /* 0x0000ff0052ff7812 */ /* 0x000fe400078ac0ff */
[C---:B------:R-:W-:Y:S02]  /*2cf0*/  LOP3.LUT P1, RZ, R72.reuse, 0xff000000, RZ, 0xc0, !PT ;  /* 0xff00000048ff7812 */ /* 0x040fe4000782c0ff */
[----:B------:R-:W-:Y:S02]  /*2d00*/  LOP3.LUT P4, RZ, R72, 0xff00, RZ, 0xc0, !PT ;  /* 0x0000ff0048ff7812 */ /* 0x000fe4000788c0ff */
[----:B------:R-:W-:-:S02]  /*2d10*/  FSEL R44, R40, RZ, P2 ;  /* 0x000000ff282c7208 */ /* 0x000fc40001000000 */
[----:B------:R-:W-:Y:S02]  /*2d20*/  LOP3.LUT P6, RZ, R82, 0xff, RZ, 0xc0, !PT ;  /* 0x000000ff52ff7812 */ /* 0x000fe400078cc0ff */
[----:B------:R-:W-:Y:S02]  /*2d30*/  LOP3.LUT P2, RZ, R72, 0xff, RZ, 0xc0, !PT ;  /* 0x000000ff48ff7812 */ /* 0x000fe4000784c0ff */
[----:B------:R-:W-:Y:S02]  /*2d40*/  F2FP.BF16.F32.PACK_AB R34, R45, R34 ;  /* 0x000000222d22723e */ /* 0x000fe400000010ff */
[----:B------:R-:W-:Y:S02]  /*2d50*/  FSEL R46, R40, RZ, P1 ;  /* 0x000000ff282e7208 */ /* 0x000fe40000800000 */
[C---:B------:R-:W-:Y:S02]  /*2d60*/  FSEL R45, R36.reuse, RZ, P5 ;  /* 0x000000ff242d7208 */ /* 0x040fe40002800000 */
[----:B------:R-:W-:-:S02]  /*2d70*/  FSEL R47, R36, RZ, P4 ;  /* 0x000000ff242f7208 */ /* 0x000fc40002000000 */
[C---:B------:R-:W-:Y:S02]  /*2d80*/  FSEL R36, R115.reuse, RZ, P2 ;  /* 0x000000ff73247208 */ /* 0x040fe40001000000 */
[----:B------:R-:W-:Y:S02]  /*2d90*/  FSEL R40, R115, RZ, P6 ;  /* 0x000000ff73287208 */ /* 0x000fe40003000000 */
[----:B------:R-:W-:Y:S02]  /*2da0*/  F2FP.BF16.F32.PACK_AB R39, R50, R39 ;  /* 0x000000273227723e */ /* 0x000fe400000010ff */
[----:B------:R-:W-:Y:S02]  /*2db0*/  F2FP.BF16.F32.PACK_AB R43, R48, R43 ;  /* 0x0000002b302b723e */ /* 0x000fe400000010ff */
[----:B------:R-:W-:Y:S02]  /*2dc0*/  F2FP.BF16.F32.PACK_AB R37, R46, R37 ;  /* 0x000000252e25723e */ /* 0x000fe400000010ff */
[----:B------:R-:W-:-:S02]  /*2dd0*/  F2FP.BF16.F32.PACK_AB R41, R44, R41 ;  /* 0x000000292c29723e */ /* 0x000fc400000010ff */
[----:B------:R-:W-:Y:S02]  /*2de0*/  F2FP.BF16.F32.PACK_AB R36, R47, R36 ;  /* 0x000000242f24723e */ /* 0x000fe400000010ff */
[----:B------:R-:W-:Y:S01]  /*2df0*/  F2FP.BF16.F32.PACK_AB R40, R45, R40 ;  /* 0x000000282d28723e */ /* 0x000fe200000010ff */
[----:B------:R-:W-:Y:S06]  /*2e00*/  BRA `(.L_x_332) ;  /* 0x0000000800d07947 */ /* 0x000fec0003800000 */
.L_x_334:
[----:B------:R-:W-:-:S04]  /*2e10*/  UISETP.NE.U32.AND UP0, UPT, UR4, URZ, UPT ;  /* 0x000000ff0400728c */ /* 0x000fc8000bf05070 */
[----:B------:R-:W-:-:S09]  /*2e20*/  UISETP.NE.AND.EX UP0, UPT, UR5, URZ, UPT, UP0 ;  /* 0x000000ff0500728c */ /* 0x000fd2000bf05300 */
[----:B------:R-:W-:Y:S05]  /*2e30*/  BRA.U UP0, `(.L_x_336) ;  /* 0x00000005005c7547 */ /* 0x000fea000b800000 */
[-C--:B------:R-:W-:Y:S01]  /*2e40*/  FFMA.FTZ R38, R43, R109.reuse, R106 ;  /* 0x0000006d2b267223 */ /* 0x080fe2000001006a */
[----:B-----5:R-:W-:Y:S01]  /*2e50*/  PRMT R36, R27, 0x7632, R36 ;  /* 0x000076321b247816 */ /* 0x020fe20000000024 */
[-C--:B------:R-:W-:Y:S01]  /*2e60*/  FFMA.FTZ R51, R51, R109.reuse, R106 ;  /* 0x0000006d33337223 */ /* 0x080fe2000001006a */
[----:B------:R-:W-:Y:S02]  /*2e70*/  IMAD.U32 R37, R27, 0x10000, RZ ;  /* 0x000100001b257824 */ /* 0x000fe400078e00ff */
[----:B------:R-:W-:Y:S01]  /*2e80*/  FADD.FTZ R41, R41, -R38 ;  /* 0x8000002629297221 */ /* 0x000fe20000010000 */
[----:B------:R-:W-:Y:S01]  /*2e90*/  SHF.L.U32 R38, R36, 0x10, RZ ;  /* 0x0000001024267819 */ /* 0x000fe200000006ff */
[----:B------:R-:W-:Y:S01]  /*2ea0*/  FADD.FTZ R51, R48, -R51 ;  /* 0x8000003330337221 */ /* 0x000fe20000010000 */
[-CC-:B------:R-:W-:Y:S01]  /*2eb0*/  FFMA.FTZ R45, R45, R109.reuse, R106.reuse ;  /* 0x0000006d2d2d7223 */ /* 0x180fe2000001006a */
[----:B------:R-:W-:Y:S01]  /*2ec0*/  FFMA.FTZ R111, R111, R109, R106 ;  /* 0x0000006d6f6f7223 */ /* 0x000fe2000001006a */
[----:B------:R-:W-:Y:S01]  /*2ed0*/  SHF.L.U32 R36, R26, 0x10, RZ ;  /* 0x000000101a247819 */ /* 0x000fe200000006ff */
[----:B------:R-:W-:Y:S01]  /*2ee0*/  FFMA.FTZ R38, R102, R41, R38 ;  /* 0x0000002966267223 */ /* 0x000fe20000010026 */
[----:B------:R-:W-:Y:S01]  /*2ef0*/  PRMT R41, R26, 0x7632, R41 ;  /* 0x000076321a297816 */ /* 0x000fe20000000029 */
[----:B------:R-:W-:Y:S01]  /*2f00*/  FFMA.FTZ R51, R102, R51, R37 ;  /* 0x0000003366337223 */ /* 0x000fe20000010025 */
[----:B------:R-:W-:Y:S01]  /*2f10*/  FADD.FTZ R45, R42, -R45 ;  /* 0x8000002d2a2d7221 */ /* 0x000fe20000010000 */
[-CC-:B------:R-:W-:Y:S01]  /*2f20*/  FFMA.FTZ R47, R47, R109.reuse, R106.reuse ;  /* 0x0000006d2f2f7223 */ /* 0x180fe2000001006a */
[----:B------:R-:W-:Y:S01]  /*2f30*/  FFMA.FTZ R40, R40, R109, R106 ;  /* 0x0000006d28287223 */ /* 0x000fe2000001006a */
[----:B------:R-:W-:-:S02]  /*2f40*/  IMAD.U32 R41, R41, 0x10000, RZ ;  /* 0x0001000029297824 */ /* 0x000fc400078e00ff */
[----:B------:R-:W-:Y:S01]  /*2f50*/  FMUL.FTZ R51, R51, UR6 ;  /* 0x0000000633337c20 */ /* 0x000fe20008410000 */
[----:B------:R-:W-:Y:S01]  /*2f60*/  FADD.FTZ R111, R50, -R111 ;  /* 0x8000006f326f7221 */ /* 0x000fe20000010000 */
[----:B------:R-:W-:Y:S01]  /*2f70*/  LOP3.LUT P4, RZ, R73, 0xff0000, RZ, 0xc0, !PT ;  /* 0x00ff000049ff7812 */ /* 0x000fe2000788c0ff */
[--C-:B------:R-:W-:Y:S01]  /*2f80*/  FFMA.FTZ R42, R102, R45, R41.reuse ;  /* 0x0000002d662a7223 */ /* 0x100fe20000010029 */
[----:B------:R-:W-:Y:S01]  /*2f90*/  FFMA.FTZ R113, R113, R109, R106 ;  /* 0x0000006d71717223 */ /* 0x000fe2000001006a */
[----:B------:R-:W-:Y:S01]  /*2fa0*/  PRMT R41, R25, 0x7632, R41 ;  /* 0x0000763219297816 */ /* 0x000fe20000000029 */
[----:B------:R-:W-:Y:S01]  /*2fb0*/  FADD.FTZ R47, R44, -R47 ;  /* 0x8000002f2c2f7221 */ /* 0x000fe20000010000 */
[----:B------:R-:W-:Y:S01]  /*2fc0*/  FADD.FTZ R115, R115, -R40 ;  /* 0x8000002873737221 */ /* 0x000fe20000010000 */
[----:B------:R-:W-:Y:S01]  /*2fd0*/  FFMA.FTZ R36, R102, R111, R36 ;  /* 0x0000006f66247223 */ /* 0x000fe20000010024 */
[----:B------:R-:W-:Y:S01]  /*2fe0*/  FSEL R50, R51, RZ, P4 ;  /* 0x000000ff33327208 */ /* 0x000fe20002000000 */
[----:B------:R-:W-:Y:S01]  /*2ff0*/  FMUL.FTZ R44, R42, UR6 ;  /* 0x000000062a2c7c20 */ /* 0x000fe20008410000 */
[----:B------:R-:W-:Y:S01]  /*3000*/  PRMT R40, R24, 0x7632, R40 ;  /* 0x0000763218287816 */ /* 0x000fe20000000028 */
[----:B------:R-:W-:Y:S01]  /*3010*/  FFMA.FTZ R37, R49, R109, R106 ;  /* 0x0000006d31257223 */ /* 0x000fe2000001006a */
[C---:B------:R-:W-:Y:S01]  /*3020*/  LOP3.LUT P6, RZ, R83.reuse, 0xff0000, RZ, 0xc0, !PT ;  /* 0x00ff000053ff7812 */ /* 0x040fe200078cc0ff */
[----:B------:R-:W-:Y:S01]  /*3030*/  FADD.FTZ R113, R108, -R113 ;  /* 0x800000716c717221 */ /* 0x000fe20000010000 */
[----:B------:R-:W-:Y:S01]  /*3040*/  LOP3.LUT P4, RZ, R83, 0xff00, RZ, 0xc0, !PT ;  /* 0x0000ff0053ff7812 */ /* 0x000fe2000788c0ff */
[----:B------:R-:W-:Y:S01]  /*3050*/  FMUL.FTZ R39, R38, UR6 ;  /* 0x0000000626277c20 */ /* 0x000fe20008410000 */
[----:B------:R-:W-:Y:S01]  /*3060*/  SHF.L.U32 R45, R25, 0x10, RZ ;  /* 0x00000010192d7819 */ /* 0x000fe200000006ff */
[----:B------:R-:W-:Y:S01]  /*3070*/  FMUL.FTZ R38, R36, UR6 ;  /* 0x0000000624267c20 */ /* 0x000fe20008410000 */
[----:B------:R-:W-:Y:S01]  /*3080*/  ISETP.GE.U32.AND P1, PT, R82, RZ, PT ;  /* 0x000000ff5200720c */ /* 0x000fe20003f26070 */
[----:B------:R-:W-:Y:S01]  /*3090*/  FADD.FTZ R37, R46, -R37 ;  /* 0x800000252e257221 */ /* 0x000fe20000010000 */
[----:B------:R-:W-:Y:S01]  /*30a0*/  SHF.L.U32 R41, R41, 0x10, RZ ;  /* 0x0000001029297819 */ /* 0x000fe200000006ff */
[----:B------:R-:W-:Y:S01]  /*30b0*/  FFMA.FTZ R45, R102, R113, R45 ;  /* 0x00000071662d7223 */ /* 0x000fe2000001002d */
[----:B------:R-:W-:Y:S01]  /*30c0*/  ISETP.GE.U32.AND P2, PT, R72, RZ, PT ;  /* 0x000000ff4800720c */ /* 0x000fe20003f46070 */
[----:B------:R-:W-:Y:S01]  /*30d0*/  IMAD.U32 R42, R24, 0x10000, RZ ;  /* 0x00010000182a7824 */ /* 0x000fe200078e00ff */
[----:B------:R-:W-:Y:S01]  /*30e0*/  SHF.L.U32 R40, R40, 0x10, RZ ;  /* 0x0000001028287819 */ /* 0x000fe200000006ff */
[C---:B------:R-:W-:Y:S01]  /*30f0*/  FFMA.FTZ R47, R102.reuse, R47, R41 ;  /* 0x0000002f662f7223 */ /* 0x040fe20000010029 */
[----:B------:R-:W-:Y:S01]  /*3100*/  LOP3.LUT P5, RZ, R83, 0xff, RZ, 0xc0, !PT ;  /* 0x000000ff53ff7812 */ /* 0x000fe200078ac0ff */
[----:B------:R-:W-:Y:S01]  /*3110*/  FMUL.FTZ R45, R45, UR6 ;  /* 0x000000062d2d7c20 */ /* 0x000fe20008410000 */
[----:B------:R-:W-:Y:S01]  /*3120*/  FSEL R48, R51, RZ, P6 ;  /* 0x000000ff33307208 */ /* 0x000fe20003000000 */
[----:B------:R-:W-:Y:S01]  /*3130*/  FFMA.FTZ R40, R102, R37, R40 ;  /* 0x0000002566287223 */ /* 0x000fe20000010028 */
[----:B------:R-:W-:Y:S01]  /*3140*/  FSEL R49, R44, RZ, P4 ;  /* 0x000000ff2c317208 */ /* 0x000fe20002000000 */
[----:B------:R-:W-:Y:S01]  /*3150*/  FMUL.FTZ R47, R47, UR6 ;  /* 0x000000062f2f7c20 */ /* 0x000fe20008410000 */
[----:B------:R-:W-:Y:S01]  /*3160*/  LOP3.LUT P6, RZ, R73, 0xff, RZ, 0xc0, !PT ;  /* 0x000000ff49ff7812 */ /* 0x000fe200078cc0ff */
[----:B------:R-:W-:Y:S01]  /*3170*/  FFMA.FTZ R115, R102, R115, R42 ;  /* 0x0000007366737223 */ /* 0x000fe2000001002a */
[----:B------:R-:W-:-:S02]  /*3180*/  ISETP.GE.U32.AND.EX P1, PT, R83, 0x1000000, PT, P1 ;  /* 0x010000005300780c */ /* 0x000fc40003f26110 */
[----:B------:R-:W-:Y:S01]  /*3190*/  LOP3.LUT P4, RZ, R73, 0xff00, RZ, 0xc0, !PT ;  /* 0x0000ff0049ff7812 */ /* 0x000fe2000788c0ff */
[----:B------:R-:W-:Y:S01]  /*31a0*/  FMUL.FTZ R115, R115, UR6 ;  /* 0x0000000673737c20 */ /* 0x000fe20008410000 */
[----:B------:R-:W-:Y:S02]  /*31b0*/  ISETP.GE.U32.AND.EX P2, PT, R73, 0x1000000, PT, P2 ;  /* 0x010000004900780c */ /* 0x000fe40003f46120 */
[C---:B------:R-:W-:Y:S02]  /*31c0*/  FSEL R36, R38.reuse, RZ, P5 ;  /* 0x000000ff26247208 */ /* 0x040fe40002800000 */
[----:B------:R-:W-:Y:S02]  /*31d0*/  FSEL R43, R39, RZ, P1 ;  /* 0x000000ff272b7208 */ /* 0x000fe40000800000 */
[----:B------:R-:W-:Y:S02]  /*31e0*/  FSEL R38, R38, RZ, P6 ;  /* 0x000000ff26267208 */ /* 0x000fe40003000000 */
[----:B------:R-:W-:-:S02]  /*31f0*/  FSEL R37, R44, RZ, P4 ;  /* 0x000000ff2c257208 */ /* 0x000fc40002000000 */
[----:B------:R-:W-:Y:S02]  /*3200*/  LOP3.LUT P1, RZ, R82, 0xff0000, RZ, 0xc0, !PT ;  /* 0x00ff000052ff7812 */ /* 0x000fe4000782c0ff */
[----:B------:R-:W-:Y:S02]  /*3210*/  FSEL R39, R39, RZ, P2 ;  /* 0x000000ff27277208 */ /* 0x000fe40001000000 */
[----:B------:R-:W-:Y:S02]  /*3220*/  LOP3.LUT P4, RZ, R72, 0xff0000, RZ, 0xc0, !PT ;  /* 0x00ff000048ff7812 */ /* 0x000fe4000788c0ff */
[----:B------:R-:W-:Y:S02]  /*3230*/  LOP3.LUT P2, RZ, R82, 0xff000000, RZ, 0xc0, !PT ;  /* 0xff00000052ff7812 */ /* 0x000fe4000784c0ff */
[----:B------:R-:W-:Y:S02]  /*3240*/  F2FP.BF16.F32.PACK_AB R38, R37, R38 ;  /* 0x000000262526723e */ /* 0x000fe400000010ff */
[----:B------:R-:W-:-:S02]  /*3250*/  FSEL R41, R45, RZ, P1 ;  /* 0x000000ff2d297208 */ /* 0x000fc40000800000 */
[----:B------:R-:W-:Y:S01]  /*3260*/  FSEL R37, R45, RZ, P4 ;  /* 0x000000ff2d257208 */ /* 0x000fe20002000000 */
[----:B------:R-:W-:Y:S01]  /*3270*/  FMUL.FTZ R45, R40, UR6 ;  /* 0x00000006282d7c20 */ /* 0x000fe20008410000 */
[----:B------:R-:W-:Y:S02]  /*3280*/  FSEL R46, R47, RZ, P2 ;  /* 0x000000ff2f2e7208 */ /* 0x000fe40001000000 */
[----:B------:R-:W-:Y:S02]  /*3290*/  LOP3.LUT P5, RZ, R82, 0xff00, RZ, 0xc0, !PT ;  /* 0x0000ff0052ff7812 */ /* 0x000fe400078ac0ff */
[C---:B------:R-:W-:Y:S02]  /*32a0*/  LOP3.LUT P1, RZ, R72.reuse, 0xff000000, RZ, 0xc0, !PT ;  /* 0xff00000048ff7812 */ /* 0x040fe4000782c0ff */
[----:B------:R-:W-:Y:S02]  /*32b0*/  LOP3.LUT P2, RZ, R72, 0xff, RZ, 0xc0, !PT ;  /* 0x000000ff48ff7812 */ /* 0x000fe4000784c0ff */
[----:B------:R-:W-:-:S02]  /*32c0*/  LOP3.LUT P6, RZ, R82, 0xff, RZ, 0xc0, !PT ;  /* 0x000000ff52ff7812 */ /* 0x000fc400078cc0ff */
[----:B------:R-:W-:Y:S02]  /*32d0*/  LOP3.LUT P4, RZ, R72, 0xff00, RZ, 0xc0, !PT ;  /* 0x0000ff0048ff7812 */ /* 0x000fe4000788c0ff */
[----:B------:R-:W-:Y:S02]  /*32e0*/  F2FP.BF16.F32.PACK_AB R42, R49, R36 ;  /* 0x00000024312a723e */ /* 0x000fe400000010ff */
        /* <DEDUP_REMOVED lines=8> */
[----:B------:R-:W-:Y:S02]  /*3370*/  F2FP.BF16.F32.PACK_AB R41, R46, R41 ;  /* 0x000000292e29723e */ /* 0x000fe400000010ff */
[----:B------:R-:W-:-:S02]  /*3380*/  F2FP.BF16.F32.PACK_AB R36, R45, R36 ;  /* 0x000000242d24723e */ /* 0x000fc400000010ff */
[----:B------:R-:W-:Y:S01]  /*3390*/  F2FP.BF16.F32.PACK_AB R40, R44, R115 ;  /* 0x000000732c28723e */ /* 0x000fe200000010ff */
[----:B------:R-:W-:Y:S06]  /*33a0*/  BRA `(.L_x_332) ;  /* 0x0000000400687947 */ /* 0x000fec0003800000 */
.L_x_336:
[-CC-:B------:R-:W-:Y:S01]  /*33b0*/  FFMA.FTZ R51, R51, R109.reuse, R106.reuse ;  /* 0x0000006d33337223 */ /* 0x180fe2000001006a */
[----:B-----5:R-:W-:Y:S01]  /*33c0*/  SHF.L.U32 R33, R27, 0x10, RZ ;  /* 0x000000101b217819 */ /* 0x020fe200000006ff */
[-CC-:B------:R-:W-:Y:S01]  /*33d0*/  FFMA.FTZ R34, R43, R109.reuse, R106.reuse ;  /* 0x0000006d2b227223 */ /* 0x180fe2000001006a */
[-CC-:B------:R-:W-:Y:S01]  /*33e0*/  FFMA.FTZ R45, R45, R109.reuse, R106.reuse ;  /* 0x0000006d2d2d7223 */ /* 0x180fe2000001006a */
[----:B------:R-:W-:Y:S01]  /*33f0*/  FADD.FTZ R35, R48, -R51 ;  /* 0x8000003330237221 */ /* 0x000fe20000010000 */
[----:B------:R-:W-:Y:S01]  /*3400*/  FFMA.FTZ R111, R111, R109, R106 ;  /* 0x0000006d6f6f7223 */ /* 0x000fe2000001006a */
[----:B------:R-:W-:Y:S01]  /*3410*/  FADD.FTZ R41, R41, -R34 ;  /* 0x8000002229297221 */ /* 0x000fe20000010000 */
[----:B------:R-:W-:Y:S01]  /*3420*/  FADD.FTZ R45, R42, -R45 ;  /* 0x8000002d2a2d7221 */ /* 0x000fe20000010000 */
[--C-:B------:R-:W-:Y:S01]  /*3430*/  FFMA.FTZ R35, R102, R35, R33.reuse ;  /* 0x0000002366237223 */ /* 0x100fe20000010021 */
[----:B------:R-:W-:Y:S01]  /*3440*/  PRMT R33, R26, 0x7632, R33 ;  /* 0x000076321a217816 */ /* 0x000fe20000000021 */
[----:B------:R-:W-:Y:S01]  /*3450*/  FADD.FTZ R111, R50, -R111 ;  /* 0x8000006f326f7221 */ /* 0x000fe20000010000 */
[----:B------:R-:W-:Y:S01]  /*3460*/  PRMT R32, R27, 0x7632, R32 ;  /* 0x000076321b207816 */ /* 0x000fe20000000020 */
[----:B------:R-:W-:Y:S01]  /*3470*/  FMUL.FTZ R50, R35, UR6 ;  /* 0x0000000623327c20 */ /* 0x000fe20008410000 */
[----:B------:R-:W-:Y:S01]  /*3480*/  SHF.L.U32 R33, R33, 0x10, RZ ;  /* 0x0000001021217819 */ /* 0x000fe200000006ff */
[----:B------:R-:W-:Y:S01]  /*3490*/  FFMA.FTZ R47, R47, R109, R106 ;  /* 0x0000006d2f2f7223 */ /* 0x000fe2000001006a */
[----:B------:R-:W-:Y:S01]  /*34a0*/  SHF.L.U32 R34, R26, 0x10, RZ ;  /* 0x000000101a227819 */ /* 0x000fe200000006ff */
[----:B------:R-:W-:Y:S01]  /*34b0*/  IMAD.U32 R32, R32, 0x10000, RZ ;  /* 0x0001000020207824 */ /* 0x000fe200078e00ff */
[----:B------:R-:W-:Y:S01]  /*34c0*/  LOP3.LUT P6, RZ, R83, 0xff0000, RZ, 0xc0, !PT ;  /* 0x00ff000053ff7812 */ /* 0x000fe200078cc0ff */
[C---:B------:R-:W-:Y:S01]  /*34d0*/  FFMA.FTZ R45, R102.reuse, R45, R33 ;  /* 0x0000002d662d7223 */ /* 0x040fe20000010021 */
[----:B------:R-:W-:Y:S01]  /*34e0*/  PRMT R37, R25, 0x7632, R37 ;  /* 0x0000763219257816 */ /* 0x000fe20000000025 */
[----:B------:R-:W-:Y:S01]  /*34f0*/  FFMA.FTZ R34, R102, R111, R34 ;  /* 0x0000006f66227223 */ /* 0x000fe20000010022 */
[----:B------:R-:W-:Y:S01]  /*3500*/  LOP3.LUT P4, RZ, R73, 0xff0000, RZ, 0xc0, !PT ;  /* 0x00ff000049ff7812 */ /* 0x000fe2000788c0ff */
[----:B------:R-:W-:Y:S01]  /*3510*/  FADD.FTZ R47, R44, -R47 ;  /* 0x8000002f2c2f7221 */ /* 0x000fe20000010000 */
[----:B------:R-:W-:Y:S01]  /*3520*/  FFMA.FTZ R113, R113, R109, R106 ;  /* 0x0000006d71717223 */ /* 0x000fe2000001006a */
[----:B------:R-:W-:Y:S01]  /*3530*/  FSEL R36, R50, RZ, P6 ;  /* 0x000000ff32247208 */ /* 0x000fe20003000000 */
[----:B------:R-:W-:Y:S01]  /*3540*/  FFMA.FTZ R48, R102, R41, R32 ;  /* 0x0000002966307223 */ /* 0x000fe20000010020 */
[----:B------:R-:W-:Y:S01]  /*3550*/  PRMT R33, R24, 0x7632, R33 ;  /* 0x0000763218217816 */ /* 0x000fe20000000021 */
[-CC-:B------:R-:W-:Y:S01]  /*3560*/  FFMA.FTZ R49, R49, R109.reuse, R106.reuse ;  /* 0x0000006d31317223 */ /* 0x180fe2000001006a */
[----:B------:R-:W-:Y:S01]  /*3570*/  SHF.L.U32 R44, R37, 0x10, RZ ;  /* 0x00000010252c7819 */ /* 0x000fe200000006ff */
[----:B------:R-:W-:Y:S01]  /*3580*/  FMUL.FTZ R37, R45, UR6 ;  /* 0x000000062d257c20 */ /* 0x000fe20008410000 */
[----:B------:R-:W-:Y:S01]  /*3590*/  FSEL R50, R50, RZ, P4 ;  /* 0x000000ff32327208 */ /* 0x000fe20002000000 */
[----:B------:R-:W-:Y:S01]  /*35a0*/  FMUL.FTZ R38, R34, UR6 ;  /* 0x0000000622267c20 */ /* 0x000fe20008410000 */
[C---:B------:R-:W-:Y:S01]  /*35b0*/  LOP3.LUT P4, RZ, R83.reuse, 0xff00, RZ, 0xc0, !PT ;  /* 0x0000ff0053ff7812 */ /* 0x040fe2000788c0ff */
[----:B------:R-:W-:Y:S01]  /*35c0*/  FFMA.FTZ R40, R40, R109, R106 ;  /* 0x0000006d28287223 */ /* 0x000fe2000001006a */
[----:B------:R-:W-:Y:S01]  /*35d0*/  ISETP.GE.U32.AND P1, PT, R82, RZ, PT ;  /* 0x000000ff5200720c */ /* 0x000fe20003f26070 */
[----:B------:R-:W-:Y:S01]  /*35e0*/  FADD.FTZ R113, R108, -R113 ;  /* 0x800000716c717221 */ /* 0x000fe20000010000 */
[----:B------:R-:W-:Y:S01]  /*35f0*/  LOP3.LUT P5, RZ, R83, 0xff, RZ, 0xc0, !PT ;  /* 0x000000ff53ff7812 */ /* 0x000fe200078ac0ff */
[----:B------:R-:W-:Y:S01]  /*3600*/  IMAD.U32 R41, R25, 0x10000, RZ ;  /* 0x0001000019297824 */ /* 0x000fe200078e00ff */
[----:B------:R-:W-:Y:S01]  /*3610*/  ISETP.GE.U32.AND P2, PT, R72, RZ, PT ;  /* 0x000000ff4800720c */ /* 0x000fe20003f46070 */
[----:B------:R-:W-:Y:S01]  /*3620*/  IMAD.U32 R42, R33, 0x10000, RZ ;  /* 0x00010000212a7824 */ /* 0x000fe200078e00ff */
[----:B------:R-:W-:Y:S01]  /*3630*/  FSEL R33, R37, RZ, P4 ;  /* 0x000000ff25217208 */ /* 0x000fe20002000000 */
[----:B------:R-:W-:Y:S01]  /*3640*/  FMUL.FTZ R39, R48, UR6 ;  /* 0x0000000630277c20 */ /* 0x000fe20008410000 */
[----:B------:R-:W-:Y:S01]  /*3650*/  FADD.FTZ R49, R46, -R49 ;  /* 0x800000312e317221 */ /* 0x000fe20000010000 */
[----:B------:R-:W-:Y:S01]  /*3660*/  FADD.FTZ R115, R115, -R40 ;  /* 0x8000002873737221 */ /* 0x000fe20000010000 */
[----:B------:R-:W-:Y:S01]  /*3670*/  LOP3.LUT P4, RZ, R73, 0xff00, RZ, 0xc0, !PT ;  /* 0x0000ff0049ff7812 */ /* 0x000fe2000788c0ff */
[C---:B------:R-:W-:Y:S01]  /*3680*/  FFMA.FTZ R41, R102.reuse, R113, R41 ;  /* 0x0000007166297223 */ /* 0x040fe20000010029 */
[----:B------:R-:W-:Y:S01]  /*3690*/  ISETP.GE.U32.AND.EX P1, PT, R83, 0x1000000, PT, P1 ;  /* 0x010000005300780c */ /* 0x000fe20003f26110 */
[----:B------:R-:W-:Y:S01]  /*36a0*/  FFMA.FTZ R46, R102, R47, R44 ;  /* 0x0000002f662e7223 */ /* 0x000fe2000001002c */
[----:B------:R-:W-:Y:S01]  /*36b0*/  FSEL R32, R38, RZ, P5 ;  /* 0x000000ff26207208 */ /* 0x000fe20002800000 */
[----:B------:R-:W-:Y:S01]  /*36c0*/  FFMA.FTZ R49, R102, R49, R42 ;  /* 0x0000003166317223 */ /* 0x000fe2000001002a */
[----:B------:R-:W-:-:S02]  /*36d0*/  SHF.L.U32 R40, R24, 0x10, RZ ;  /* 0x0000001018287819 */ /* 0x000fc400000006ff */
[----:B------:R-:W-:Y:S02]  /*36e0*/  ISETP.GE.U32.AND.EX P2, PT, R73, 0x1000000, PT, P2 ;  /* 0x010000004900780c */ /* 0x000fe40003f46120 */
[----:B------:R-:W-:Y:S01]  /*36f0*/  F2FP.BF16.F32.PACK_AB R34, R45, R34 ;  /* 0x000000222d22723e */ /* 0x000fe200000010ff */
[----:B------:R-:W-:Y:S01]  /*3700*/  FFMA.FTZ R40, R102, R115, R40 ;  /* 0x0000007366287223 */ /* 0x000fe20000010028 */
[----:B------:R-:W-:Y:S01]  /*3710*/  FSEL R45, R37, RZ, P4 ;  /* 0x000000ff252d7208 */ /* 0x000fe20002000000 */
[----:B------:R-:W-:Y:S01]  /*3720*/  FMUL.FTZ R37, R41, UR6 ;  /* 0x0000000629257c20 */ /* 0x000fe20008410000 */
[----:B------:R-:W-:Y:S02]  /*3730*/  FSEL R43, R39, RZ, P1 ;  /* 0x000000ff272b7208 */ /* 0x000fe40000800000 */
[----:B------:R-:W-:Y:S02]  /*3740*/  F2FP.BF16.F32.PACK_AB R42, R33, R32 ;  /* 0x00000020212a723e */ /* 0x000fe400000010ff */
[----:B------:R-:W-:-:S02]  /*3750*/  LOP3.LUT P1, RZ, R82, 0xff0000, RZ, 0xc0, !PT ;  /* 0x00ff000052ff7812 */ /* 0x000fc4000782c0ff */
[C---:B------:R-:W-:Y:S01]  /*3760*/  F2FP.BF16.F32.PACK_AB R33, R46.reuse, R41 ;  /* 0x000000292e21723e */ /* 0x040fe200000010ff */
[----:B------:R-:W-:Y:S01]  /*3770*/  FMUL.FTZ R46, R46, UR6 ;  /* 0x000000062e2e7c20 */ /* 0x000fe20008410000 */
[----:B------:R-:W-:Y:S02]  /*3780*/  LOP3.LUT P6, RZ, R73, 0xff, RZ, 0xc0, !PT ;  /* 0x000000ff49ff7812 */ /* 0x000fe400078cc0ff */
[----:B------:R-:W-:Y:S02]  /*3790*/  FSEL R39, R39, RZ, P2 ;  /* 0x000000ff27277208 */ /* 0x000fe40001000000 */
[----:B------:R-:W-:Y:S02]  /*37a0*/  LOP3.LUT P4, RZ, R72, 0xff0000, RZ, 0xc0, !PT ;  /* 0x00ff000048ff7812 */ /* 0x000fe4000788c0ff */
[----:B------:R-:W-:Y:S02]  /*37b0*/  LOP3.LUT P2, RZ, R82, 0xff000000, RZ, 0xc0, !PT ;  /* 0xff00000052ff7812 */ /* 0x000fe4000784c0ff */
[----:B------:R-:W-:Y:S01]  /*37c0*/  F2FP.BF16.F32.PACK_AB R43, R43, R36 ;  /* 0x000000242b2b723e */ /* 0x000fe200000010ff */
[----:B------:R-:W-:Y:S01]  /*37d0*/  FMUL.FTZ R36, R49, UR6 ;  /* 0x0000000631247c20 */ /* 0x000fe20008410000 */
[----:B------:R-:W-:-:S02]  /*37e0*/  FSEL R44, R37, RZ, P1 ;  /* 0x000000ff252c7208 */ /* 0x000fc40000800000 */
[----:B------:R-:W-:Y:S02]  /*37f0*/  FSEL R38, R38, RZ, P6 ;  /* 0x000000ff26267208 */ /* 0x000fe40003000000 */
[----:B------:R-:W-:Y:S02]  /*3800*/  FSEL R37, R37, RZ, P4 ;  /* 0x000000ff25257208 */ /* 0x000fe40002000000 */
[----:B------:R-:W-:Y:S01]  /*3810*/  F2FP.BF16.F32.PACK_AB R32, R49, R40 ;  /* 0x000000283120723e */ /* 0x000fe200000010ff */
[----:B------:R-:W-:Y:S01]  /*3820*/  FMUL.FTZ R40, R40, UR6 ;  /* 0x0000000628287c20 */ /* 0x000fe20008410000 */
[----:B------:R-:W-:Y:S02]  /*3830*/  LOP3.LUT P5, RZ, R82, 0xff00, RZ, 0xc0, !PT ;  /* 0x0000ff0052ff7812 */ /* 0x000fe400078ac0ff */
[----:B------:R-:W-:Y:S02]  /*3840*/  LOP3.LUT P4, RZ, R72, 0xff00, RZ, 0xc0, !PT ;  /* 0x0000ff0048ff7812 */ /* 0x000fe4000788c0ff */
[----:B------:R-:W-:-:S02]  /*3850*/  FSEL R41, R46, RZ, P2 ;  /* 0x000000ff2e297208 */ /* 0x000fc40001000000 */
[----:B------:R-:W-:Y:S02]  /*3860*/  LOP3.LUT P2, RZ, R72, 0xff, RZ, 0xc0, !PT ;  /* 0x000000ff48ff7812 */ /* 0x000fe4000784c0ff */
[----:B------:R-:W-:Y:S02]  /*3870*/  LOP3.LUT P6, RZ, R82, 0xff, RZ, 0xc0, !PT ;  /* 0x000000ff52ff7812 */ /* 0x000fe400078cc0ff */
[----:B------:R-:W-:Y:S02]  /*3880*/  LOP3.LUT P1, RZ, R72, 0xff000000, RZ, 0xc0, !PT ;  /* 0xff00000048ff7812 */ /* 0x000fe4000782c0ff */
[----:B------:R-:W-:Y:S02]  /*3890*/  F2FP.BF16.F32.PACK_AB R38, R45, R38 ;  /* 0x000000262d26723e */ /* 0x000fe400000010ff */
[C---:B------:R-:W-:Y:S02]  /*38a0*/  FSEL R45, R36.reuse, RZ, P5 ;  /* 0x000000ff242d7208 */ /* 0x040fe40002800000 */
        /* <DEDUP_REMOVED lines=8> */
[----:B------:R-:W-:Y:S02]  /*3930*/  F2FP.BF16.F32.PACK_AB R36, R47, R36 ;  /* 0x000000242f24723e */ /* 0x000fe400000010ff */
[----:B------:R-:W-:-:S07]  /*3940*/  F2FP.BF16.F32.PACK_AB R40, R45, R40 ;  /* 0x000000282d28723e */ /* 0x000fce00000010ff */
.L_x_332:
[----:B------:R-:W-:Y:S01]  /*3950*/  ISETP.NE.U32.AND P1, PT, RZ, UR4, PT ;  /* 0x00000004ff007c0c */ /* 0x000fe2000bf25070 */
[----:B------:R-:W0:Y:S03]  /*3960*/  LDC.64 R46, c[0x0][0x468] ;  /* 0x00011a00ff2e7b82 */ /* 0x000e260000000a00 */
[----:B------:R-:W-:-:S05]  /*3970*/  ISETP.NE.AND.EX P1, PT, RZ, UR5, PT, P1 ;  /* 0x00000005ff007c0c */ /* 0x000fca000bf25310 */
[----:B------:R-:W1:Y:S08]  /*3980*/  @P0 LDC.64 R44, c[0x0][0x470] ;  /* 0x00011c00ff2c0b82 */ /* 0x000e700000000a00 */
[----:B------:R-:W2:Y:S01]  /*3990*/  @P1 LDC.64 R50, c[0x0][0x478] ;  /* 0x00011e00ff321b82 */ /* 0x000ea20000000a00 */
[----:B0-----:R-:W-:-:S04]  /*39a0*/  IMAD.WIDE.U32 R48, R105, 0x10, R46 ;  /* 0x0000001069307825 */ /* 0x001fc800078e002e */
[----:B-1----:R-:W-:-:S04]  /*39b0*/  @P0 IMAD.WIDE.U32 R44, R105, 0x10, R44 ;  /* 0x00000010692c0825 */ /* 0x002fc800078e002c */
[----:B--2---:R-:W-:-:S05]  /*39c0*/  @P1 IMAD.WIDE.U32 R50, R105, 0x10, R50 ;  /* 0x0000001069321825 */ /* 0x004fca00078e0032 */
[----:B------:R0:W-:Y:S04]  /*39d0*/  @P1 STG.E.128 desc[UR12][R50.64], R32 ;  /* 0x0000002032001986 */ /* 0x0001e8000c101d0c */
[----:B------:R0:W-:Y:S04]  /*39e0*/  STG.E.128 desc[UR12][R48.64], R40 ;  /* 0x0000002830007986 */ /* 0x0001e8000c101d0c */
[----:B------:R0:W-:Y:S01]  /*39f0*/  @P0 STG.E.128 desc[UR12][R44.64], R36 ;  /* 0x000000242c000986 */ /* 0x0001e2000c101d0c */
[----:B------:R-:W-:Y:S05]  /*3a00*/  @!P0 BRA `(.L_x_337) ;  /* 0x0000001400488947 */ /* 0x000fea0003800000 */
[----:B------:R-:W-:-:S04]  /*3a10*/  UISETP.NE.U32.AND UP0, UPT, UR7, URZ, UPT ;  /* 0x000000ff0700728c */ /* 0x000fc8000bf05070 */
[----:B------:R-:W-:-:S06]  /*3a20*/  UISETP.NE.AND.EX UP0, UPT, UR8, URZ, UPT, UP0 ;  /* 0x000000ff0800728c */ /* 0x000fcc000bf05300 */
[----:B------:R-:W-:-:S13]  /*3a30*/  PLOP3.LUT P5, PT, PT, PT, UP0, 0x80, 0x8 ;  /* 0x000000000008781c */ /* 0x000fda0003faf008 */
[----:B------:R-:W-:Y:S05]  /*3a40*/  @!P5 BRA `(.L_x_338) ;  /* 0x0000000800ccd947 */ /* 0x000fea0003800000 */
[----:B------:R-:W-:Y:S05]  /*3a50*/  @!P1 BRA `(.L_x_339) ;  /* 0x00000004006c9947 */ /* 0x000fea0003800000 */
[----:B0-----:R-:W-:Y:S01]  /*3a60*/  PRMT R32, R31, 0x7632, R32 ;  /* 0x000076321f207816 */ /* 0x001fe20000000020 */
[-CC-:B------:R-:W-:Y:S01]  /*3a70*/  FFMA.FTZ R107, R107, R109.reuse, R106.reuse ;  /* 0x0000006d6b6b7223 */ /* 0x180fe2000001006a */
[-C--:B------:R-:W-:Y:S01]  /*3a80*/  FFMA.FTZ R80, R80, R109.reuse, R106 ;  /* 0x0000006d50507223 */ /* 0x080fe2000001006a */
[----:B------:R-:W-:Y:S01]  /*3a90*/  PRMT R34, R30, 0x7632, R34 ;  /* 0x000076321e227816 */ /* 0x000fe20000000022 */
[----:B------:R-:W-:Y:S01]  /*3aa0*/  FFMA.FTZ R54, R54, R109, R106 ;  /* 0x0000006d36367223 */ /* 0x000fe2000001006a */
[----:B------:R-:W-:Y:S01]  /*3ab0*/  SHF.L.U32 R35, R32, 0x10, RZ ;  /* 0x0000001020237819 */ /* 0x000fe200000006ff */
[----:B------:R-:W-:Y:S01]  /*3ac0*/  FADD.FTZ R107, R104, -R107 ;  /* 0x8000006b686b7221 */ /* 0x000fe20000010000 */
[----:B------:R-:W-:Y:S01]  /*3ad0*/  FADD.FTZ R103, R103, -R80 ;  /* 0x8000005067677221 */ /* 0x000fe20000010000 */
[----:B------:R-:W-:Y:S01]  /*3ae0*/  SHF.L.U32 R38, R34, 0x10, RZ ;  /* 0x0000001022267819 */ /* 0x000fe200000006ff */
[----:B------:R-:W-:Y:S01]  /*3af0*/  FADD.FTZ R55, R55, -R54 ;  /* 0x8000003637377221 */ /* 0x000fe20000010000 */
[----:B------:R-:W-:Y:S01]  /*3b00*/  FFMA.FTZ R48, R102, R107, R35 ;  /* 0x0000006b66307223 */ /* 0x000fe20000010023 */
[----:B------:R-:W-:Y:S01]  /*3b10*/  SHF.L.U32 R35, R31, 0x10, RZ ;  /* 0x000000101f237819 */ /* 0x000fe200000006ff */
[-CC-:B------:R-:W-:Y:S01]  /*3b20*/  FFMA.FTZ R78, R78, R109.reuse, R106.reuse ;  /* 0x0000006d4e4e7223 */ /* 0x180fe2000001006a */
[----:B------:R-:W-:Y:S01]  /*3b30*/  SHF.L.U32 R34, R29, 0x10, RZ ;  /* 0x000000101d227819 */ /* 0x000fe200000006ff */
[----:B------:R-:W-:Y:S01]  /*3b40*/  FFMA.FTZ R85, R85, R109, R106 ;  /* 0x0000006d55557223 */ /* 0x000fe2000001006a */
[----:B------:R-:W-:Y:S01]  /*3b50*/  PRMT R32, R29, 0x7632, R32 ;  /* 0x000076321d207816 */ /* 0x000fe20000000020 */
[C---:B------:R-:W-:Y:S01]  /*3b60*/  FFMA.FTZ R103, R102.reuse, R103, R35 ;  /* 0x0000006766677223 */ /* 0x040fe20000010023 */
[----:B------:R-:W-:Y:S01]  /*3b70*/  FADD.FTZ R79, R79, -R78 ;  /* 0x8000004e4f4f7221 */ /* 0x000fe20000010000 */
[----:B------:R-:W-:Y:S01]  /*3b80*/  FFMA.FTZ R55, R102, R55, R34 ;  /* 0x0000003766377223 */ /* 0x000fe20000010022 */
[----:B------:R-:W-:-:S02]  /*3b90*/  IMAD.U32 R36, R30, 0x10000, RZ ;  /* 0x000100001e247824 */ /* 0x000fc400078e00ff */
[----:B------:R-:W-:Y:S01]  /*3ba0*/  FMUL.FTZ R34, R103, UR6 ;  /* 0x0000000667227c20 */ /* 0x000fe20008410000 */
[----:B------:R-:W-:Y:S01]  /*3bb0*/  LOP3.LUT P4, RZ, R77, 0xff0000, RZ, 0xc0, !PT ;  /* 0x00ff00004dff7812 */ /* 0x000fe2000788c0ff */
[----:B------:R-:W-:Y:S01]  /*3bc0*/  FFMA.FTZ R87, R87, R109, R106 ;  /* 0x0000006d57577223 */ /* 0x000fe2000001006a */
[----:B------:R-:W-:Y:S01]  /*3bd0*/  ISETP.GE.U32.AND P2, PT, R76, RZ, PT ;  /* 0x000000ff4c00720c */ /* 0x000fe20003f46070 */
[----:B------:R-:W-:Y:S01]  /*3be0*/  FADD.FTZ R85, R86, -R85 ;  /* 0x8000005556557221 */ /* 0x000fe20000010000 */
[----:B------:R-:W-:Y:S02]  /*3bf0*/  IMAD.U32 R32, R32, 0x10000, RZ ;  /* 0x0001000020207824 */ /* 0x000fe400078e00ff */
[----:B------:R-:W-:Y:S01]  /*3c00*/  FMUL.FTZ R35, R48, UR6 ;  /* 0x0000000630237c20 */ /* 0x000fe20008410000 */
[----:B------:R-:W-:Y:S01]  /*3c10*/  FFMA.FTZ R79, R102, R79, R36 ;  /* 0x0000004f664f7223 */ /* 0x000fe20000010024 */
[----:B------:R-:W-:Y:S01]  /*3c20*/  LOP3.LUT P6, RZ, R75, 0xff0000, RZ, 0xc0, !PT ;  /* 0x00ff00004bff7812 */ /* 0x000fe200078cc0ff */
[----:B------:R-:W-:Y:S01]  /*3c30*/  FADD.FTZ R87, R100, -R87 ;  /* 0x8000005764577221 */ /* 0x000fe20000010000 */
[----:B------:R-:W-:Y:S01]  /*3c40*/  FSEL R43, R34, RZ, P4 ;  /* 0x000000ff222b7208 */ /* 0x000fe20002000000 */
[----:B------:R-:W-:Y:S01]  /*3c50*/  FFMA.FTZ R36, R102, R85, R32 ;  /* 0x0000005566247223 */ /* 0x000fe20000010020 */
[----:B------:R-:W-:Y:S01]  /*3c60*/  ISETP.GE.U32.AND.EX P2, PT, R77, 0x1000000, PT, P2 ;  /* 0x010000004d00780c */ /* 0x000fe20003f46120 */
[----:B------:R-:W-:Y:S01]  /*3c70*/  FFMA.FTZ R52, R52, R109, R106 ;  /* 0x0000006d34347223 */ /* 0x000fe2000001006a */
[----:B------:R-:W-:Y:S01]  /*3c80*/  ISETP.GE.U32.AND P4, PT, R74, RZ, PT ;  /* 0x000000ff4a00720c */ /* 0x000fe20003f86070 */
[----:B------:R-:W-:Y:S01]  /*3c90*/  FMUL.FTZ R32, R79, UR6 ;  /* 0x000000064f207c20 */ /* 0x000fe20008410000 */
[----:B------:R-:W-:Y:S01]  /*3ca0*/  FSEL R39, R34, RZ, P6 ;  /* 0x000000ff22277208 */ /* 0x000fe20003000000 */
[----:B------:R-:W-:Y:S01]  /*3cb0*/  FFMA.FTZ R44, R102, R87, R38 ;  /* 0x00000057662c7223 */ /* 0x000fe20000010026 */
[----:B------:R-:W-:Y:S01]  /*3cc0*/  FSEL R50, R35, RZ, P2 ;  /* 0x000000ff23327208 */ /* 0x000fe20001000000 */
[----:B------:R-:W-:Y:S01]  /*3cd0*/  FADD.FTZ R53, R53, -R52 ;  /* 0x8000003435357221 */ /* 0x000fe20000010000 */
[----:B------:R-:W-:Y:S01]  /*3ce0*/  LOP3.LUT P6, RZ, R77, 0xff, RZ, 0xc0, !PT ;  /* 0x000000ff4dff7812 */ /* 0x000fe200078cc0ff */
[----:B------:R-:W-:Y:S01]  /*3cf0*/  FFMA.FTZ R33, R81, R109, R106 ;  /* 0x0000006d51217223 */ /* 0x000fe2000001006a */
[----:B------:R-:W-:Y:S01]  /*3d00*/  ISETP.GE.U32.AND.EX P4, PT, R75, 0x1000000, PT, P4 ;  /* 0x010000004b00780c */ /* 0x000fe20003f86140 */
[----:B------:R-:W-:Y:S01]  /*3d10*/  FMUL.FTZ R34, R55, UR6 ;  /* 0x0000000637227c20 */ /* 0x000fe20008410000 */
[----:B------:R-:W-:Y:S01]  /*3d20*/  LOP3.LUT P2, RZ, R75, 0xff, RZ, 0xc0, !PT ;  /* 0x000000ff4bff7812 */ /* 0x000fe2000784c0ff */
[----:B------:R-:W-:Y:S01]  /*3d30*/  FADD.FTZ R33, R84, -R33 ;  /* 0x8000002154217221 */ /* 0x000fe20000010000 */
[----:B------:R-:W-:Y:S01]  /*3d40*/  FSEL R52, R35, RZ, P4 ;  /* 0x000000ff23347208 */ /* 0x000fe20002000000 */
[----:B------:R-:W-:Y:S01]  /*3d50*/  FMUL.FTZ R35, R44, UR6 ;  /* 0x000000062c237c20 */ /* 0x000fe20008410000 */
[----:B------:R-:W-:Y:S01]  /*3d60*/  FSEL R42, R32, RZ, P6 ;  /* 0x000000ff202a7208 */ /* 0x000fe20003000000 */
[----:B------:R-:W-:Y:S01]  /*3d70*/  FMUL.FTZ R38, R36, UR6 ;  /* 0x0000000624267c20 */ /* 0x000fe20008410000 */
[----:B------:R-:W-:-:S02]  /*3d80*/  FSEL R40, R32, RZ, P2 ;  /* 0x000000ff20287208 */ /* 0x000fc40001000000 */
[----:B------:R-:W-:Y:S02]  /*3d90*/  PRMT R32, R28, 0x7632, R32 ;  /* 0x000076321c207816 */ /* 0x000fe40000000020 */
[----:B------:R-:W-:Y:S02]  /*3da0*/  LOP3.LUT P4, RZ, R77, 0xff00, RZ, 0xc0, !PT ;  /* 0x0000ff004dff7812 */ /* 0x000fe4000788c0ff */
[----:B------:R-:W-:Y:S02]  /*3db0*/  LOP3.LUT P6, RZ, R75, 0xff00, RZ, 0xc0, !PT ;  /* 0x0000ff004bff7812 */ /* 0x000fe400078cc0ff */
[----:B------:R-:W-:Y:S02]  /*3dc0*/  SHF.L.U32 R32, R32, 0x10, RZ ;  /* 0x0000001020207819 */ /* 0x000fe400000006ff */
[----:B------:R-:W-:Y:S02]  /*3dd0*/  FSEL R49, R35, RZ, P4 ;  /* 0x000000ff23317208 */ /* 0x000fe40002000000 */
[----:B------:R-:W-:Y:S01]  /*3de0*/  LOP3.LUT P2, RZ, R76, 0xff0000, RZ, 0xc0, !PT ;  /* 0x00ff00004cff7812 */ /* 0x000fe2000784c0ff */
[----:B------:R-:W-:Y:S01]  /*3df0*/  FFMA.FTZ R32, R102, R33, R32 ;  /* 0x0000002166207223 */ /* 0x000fe20000010020 */
[----:B------:R-:W-:-:S02]  /*3e00*/  LOP3.LUT P4, RZ, R74, 0xff0000, RZ, 0xc0, !PT ;  /* 0x00ff00004aff7812 */ /* 0x000fc4000788c0ff */
[----:B------:R-:W-:Y:S02]  /*3e10*/  FSEL R51, R35, RZ, P6 ;  /* 0x000000ff23337208 */ /* 0x000fe40003000000 */
[----:B------:R-:W-:Y:S02]  /*3e20*/  SHF.L.U32 R35, R28, 0x10, RZ ;  /* 0x000000101c237819 */ /* 0x000fe400000006ff */
[----:B------:R-:W-:Y:S02]  /*3e30*/  LOP3.LUT P6, RZ, R76, 0xff000000, RZ, 0xc0, !PT ;  /* 0xff0000004cff7812 */ /* 0x000fe400078cc0ff */
[----:B------:R-:W-:Y:S01]  /*3e40*/  FSEL R41, R34, RZ, P2 ;  /* 0x000000ff22297208 */ /* 0x000fe20001000000 */
[----:B------:R-:W-:Y:S01]  /*3e50*/  FFMA.FTZ R53, R102, R53, R35 ;  /* 0x0000003566357223 */ /* 0x000fe20000010023 */
[----:B------:R-:W-:Y:S02]  /*3e60*/  FSEL R37, R34, RZ, P4 ;  /* 0x000000ff22257208 */ /* 0x000fe40002000000 */
[----:B------:R-:W-:-:S02]  /*3e70*/  F2FP.BF16.F32.PACK_AB R34, R44, R79 ;  /* 0x0000004f2c22723e */ /* 0x000fc400000010ff */
[----:B------:R-:W-:Y:S01]  /*3e80*/  F2FP.BF16.F32.PACK_AB R33, R36, R55 ;  /* 0x000000372421723e */ /* 0x000fe200000010ff */
[----:B------:R-:W-:Y:S01]  /*3e90*/  FMUL.FTZ R36, R32, UR6 ;  /* 0x0000000620247c20 */ /* 0x000fe20008410000 */
[----:B------:R-:W-:Y:S02]  /*3ea0*/  FSEL R44, R38, RZ, P6 ;  /* 0x000000ff262c7208 */ /* 0x000fe40003000000 */
[----:B------:R-:W-:Y:S02]  /*3eb0*/  LOP3.LUT P6, RZ, R74, 0xff000000, RZ, 0xc0, !PT ;  /* 0xff0000004aff7812 */ /* 0x000fe400078cc0ff */
[----:B------:R-:W-:Y:S02]  /*3ec0*/  LOP3.LUT P2, RZ, R76, 0xff00, RZ, 0xc0, !PT ;  /* 0x0000ff004cff7812 */ /* 0x000fe4000784c0ff */
[----:B------:R-:W-:Y:S02]  /*3ed0*/  F2FP.BF16.F32.PACK_AB R35, R48, R103 ;  /* 0x000000673023723e */ /* 0x000fe400000010ff */
[----:B------:R-:W-:-:S02]  /*3ee0*/  FSEL R48, R38, RZ, P6 ;  /* 0x000000ff26307208 */ /* 0x000fc40003000000 */
[----:B------:R-:W-:Y:S01]  /*3ef0*/  F2FP.BF16.F32.PACK_AB R32, R32, R53 ;  /* 0x000000352020723e */ /* 0x000fe200000010ff */
[----:B------:R-:W-:Y:S01]  /*3f00*/  FMUL.FTZ R53, R53, UR6 ;  /* 0x0000000635357c20 */ /* 0x000fe20008410000 */
        /* <DEDUP_REMOVED lines=13> */
[----:B------:R-:W-:Y:S02]  /*3fe0*/  F2FP.BF16.F32.PACK_AB R36, R49, R36 ;  /* 0x000000243124723e */ /* 0x000fe400000010ff */
[----:B------:R-:W-:Y:S01]  /*3ff0*/  F2FP.BF16.F32.PACK_AB R40, R45, R40 ;  /* 0x000000282d28723e */ /* 0x000fe200000010ff */
[----:B------:R-:W-:Y:S06]  /*4000*/  BRA `(.L_x_340) ;  /* 0x0000001c00bc7947 */ /* 0x000fec0003800000 */
.L_x_339:
[-CC-:B------:R-:W-:Y:S01]  /*4010*/  FFMA.FTZ R80, R80, R109.reuse, R106.reuse ;  /* 0x0000006d50507223 */ /* 0x180fe2000001006a */
[C---:B0-----:R-:W-:Y:S01]  /*4020*/  SHF.L.U32 R39, R31.reuse, 0x10, RZ ;  /* 0x000000101f277819 */ /* 0x041fe200000006ff */
[-C--:B------:R-:W-:Y:S01]  /*4030*/  FFMA.FTZ R78, R78, R109.reuse, R106 ;  /* 0x0000006d4e4e7223 */ /* 0x080fe2000001006a */
[----:B------:R-:W-:Y:S01]  /*4040*/  PRMT R36, R31, 0x7632, R36 ;  /* 0x000076321f247816 */ /* 0x000fe20000000024 */
[----:B------:R-:W-:Y:S01]  /*4050*/  FADD.FTZ R103, R103, -R80 ;  /* 0x8000005067677221 */ /* 0x000fe20000010000 */
[-C--:B------:R-:W-:Y:S01]  /*4060*/  FFMA.FTZ R107, R107, R109.reuse, R106 ;  /* 0x0000006d6b6b7223 */ /* 0x080fe2000001006a */
[C---:B------:R-:W-:Y:S01]  /*4070*/  PRMT R38, R30.reuse, 0x7632, R38 ;  /* 0x000076321e267816 */ /* 0x040fe20000000026 */
[----:B------:R-:W-:Y:S01]  /*4080*/  FFMA.FTZ R87, R87, R109, R106 ;  /* 0x0000006d57577223 */ /* 0x000fe2000001006a */
[----:B------:R-:W-:Y:S01]  /*4090*/  SHF.L.U32 R40, R30, 0x10, RZ ;  /* 0x000000101e287819 */ /* 0x000fe200000006ff */
[----:B------:R-:W-:Y:S01]  /*40a0*/  FFMA.FTZ R39, R102, R103, R39 ;  /* 0x0000006766277223 */ /* 0x000fe20000010027 */
[----:B------:R-:W-:Y:S01]  /*40b0*/  FADD.FTZ R79, R79, -R78 ;  /* 0x8000004e4f4f7221 */ /* 0x000fe20000010000 */
[----:B------:R-:W-:-:S02]  /*40c0*/  IMAD.U32 R41, R36, 0x10000, RZ ;  /* 0x0001000024297824 */ /* 0x000fc400078e00ff */
[----:B------:R-:W-:Y:S01]  /*40d0*/  FADD.FTZ R107, R104, -R107 ;  /* 0x8000006b686b7221 */ /* 0x000fe20000010000 */
[----:B------:R-:W-:Y:S01]  /*40e0*/  ISETP.GE.U32.AND P2, PT, R76, RZ, PT ;  /* 0x000000ff4c00720c */ /* 0x000fe20003f46070 */
[----:B------:R-:W-:Y:S01]  /*40f0*/  FFMA.FTZ R85, R85, R109, R106 ;  /* 0x0000006d55557223 */ /* 0x000fe2000001006a */
[----:B------:R-:W-:Y:S01]  /*4100*/  PRMT R36, R29, 0x7632, R36 ;  /* 0x000076321d247816 */ /* 0x000fe20000000024 */
[----:B------:R-:W-:Y:S01]  /*4110*/  FMUL.FTZ R39, R39, UR6 ;  /* 0x0000000627277c20 */ /* 0x000fe20008410000 */
[----:B------:R-:W-:Y:S01]  /*4120*/  FADD.FTZ R87, R100, -R87 ;  /* 0x8000005764577221 */ /* 0x000fe20000010000 */
[----:B------:R-:W-:Y:S01]  /*4130*/  FFMA.FTZ R41, R102, R107, R41 ;  /* 0x0000006b66297223 */ /* 0x000fe20000010029 */
[----:B------:R-:W-:Y:S02]  /*4140*/  IMAD.U32 R42, R38, 0x10000, RZ ;  /* 0x00010000262a7824 */ /* 0x000fe400078e00ff */
[----:B------:R-:W-:Y:S01]  /*4150*/  FFMA.FTZ R40, R102, R79, R40 ;  /* 0x0000004f66287223 */ /* 0x000fe20000010028 */
[C---:B------:R-:W-:Y:S01]  /*4160*/  ISETP.GE.U32.AND.EX P6, PT, R77.reuse, 0x1000000, PT, P2 ;  /* 0x010000004d00780c */ /* 0x040fe20003fc6120 */
[----:B------:R-:W-:Y:S01]  /*4170*/  FADD.FTZ R85, R86, -R85 ;  /* 0x8000005556557221 */ /* 0x000fe20000010000 */
[----:B------:R-:W-:Y:S01]  /*4180*/  LOP3.LUT P4, RZ, R77, 0xff0000, RZ, 0xc0, !PT ;  /* 0x00ff00004dff7812 */ /* 0x000fe2000788c0ff */
[----:B------:R-:W-:Y:S01]  /*4190*/  FFMA.FTZ R52, R52, R109, R106 ;  /* 0x0000006d34347223 */ /* 0x000fe2000001006a */
[----:B------:R-:W-:Y:S01]  /*41a0*/  ISETP.GE.U32.AND P2, PT, R74, RZ, PT ;  /* 0x000000ff4a00720c */ /* 0x000fe20003f46070 */
[----:B------:R-:W-:Y:S01]  /*41b0*/  FFMA.FTZ R42, R102, R87, R42 ;  /* 0x00000057662a7223 */ /* 0x000fe2000001002a */
[----:B------:R-:W-:Y:S01]  /*41c0*/  SHF.L.U32 R36, R36, 0x10, RZ ;  /* 0x0000001024247819 */ /* 0x000fe200000006ff */
[----:B------:R-:W-:Y:S01]  /*41d0*/  FMUL.FTZ R41, R41, UR6 ;  /* 0x0000000629297c20 */ /* 0x000fe20008410000 */
[----:B------:R-:W-:Y:S01]  /*41e0*/  FSEL R43, R39, RZ, P4 ;  /* 0x000000ff272b7208 */ /* 0x000fe20002000000 */
[----:B------:R-:W-:Y:S01]  /*41f0*/  FMUL.FTZ R40, R40, UR6 ;  /* 0x0000000628287c20 */ /* 0x000fe20008410000 */
[----:B------:R-:W-:Y:S01]  /*4200*/  LOP3.LUT P4, RZ, R77, 0xff, RZ, 0xc0, !PT ;  /* 0x000000ff4dff7812 */ /* 0x000fe2000788c0ff */
[----:B------:R-:W-:Y:S01]  /*4210*/  FFMA.FTZ R85, R102, R85, R36 ;  /* 0x0000005566557223 */ /* 0x000fe20000010024 */
[----:B------:R-:W-:Y:S01]  /*4220*/  ISETP.GE.U32.AND.EX P2, PT, R75, 0x1000000, PT, P2 ;  /* 0x010000004b00780c */ /* 0x000fe20003f46120 */
[----:B------:R-:W-:Y:S01]  /*4230*/  FADD.FTZ R53, R53, -R52 ;  /* 0x8000003435357221 */ /* 0x000fe20000010000 */
[----:B------:R-:W-:Y:S01]  /*4240*/  FMUL.FTZ R36, R42, UR6 ;  /* 0x000000062a247c20 */ /* 0x000fe20008410000 */
[----:B------:R-:W-:Y:S01]  /*4250*/  FSEL R42, R40, RZ, P4 ;  /* 0x000000ff282a7208 */ /* 0x000fe20002000000 */
[-CC-:B------:R-:W-:Y:S01]  /*4260*/  FFMA.FTZ R54, R54, R109.reuse, R106.reuse ;  /* 0x0000006d36367223 */ /* 0x180fe2000001006a */
[----:B------:R-:W-:Y:S01]  /*4270*/  FSEL R52, R41, RZ, P2 ;  /* 0x000000ff29347208 */ /* 0x000fe20001000000 */
[----:B------:R-:W-:Y:S01]  /*4280*/  FFMA.FTZ R37, R81, R109, R106 ;  /* 0x0000006d51257223 */ /* 0x000fe2000001006a */
[----:B------:R-:W-:Y:S01]  /*4290*/  LOP3.LUT P2, RZ, R77, 0xff00, RZ, 0xc0, !PT ;  /* 0x0000ff004dff7812 */ /* 0x000fe2000784c0ff */
[----:B------:R-:W-:Y:S01]  /*42a0*/  FADD.FTZ R55, R55, -R54 ;  /* 0x8000003637377221 */ /* 0x000fe20000010000 */
[----:B------:R-:W-:Y:S01]  /*42b0*/  LOP3.LUT P4, RZ, R75, 0xff00, RZ, 0xc0, !PT ;  /* 0x0000ff004bff7812 */ /* 0x000fe2000788c0ff */
[----:B------:R-:W-:Y:S01]  /*42c0*/  FADD.FTZ R37, R84, -R37 ;  /* 0x8000002554257221 */ /* 0x000fe20000010000 */
[----:B------:R-:W-:Y:S01]  /*42d0*/  FSEL R50, R41, RZ, P6 ;  /* 0x000000ff29327208 */ /* 0x000fe20003000000 */
[----:B------:R-:W-:Y:S01]  /*42e0*/  FMUL.FTZ R85, R85, UR6 ;  /* 0x0000000655557c20 */ /* 0x000fe20008410000 */
[----:B------:R-:W-:-:S02]  /*42f0*/  SHF.L.U32 R38, R29, 0x10, RZ ;  /* 0x000000101d267819 */ /* 0x000fc400000006ff */
[----:B------:R-:W-:Y:S02]  /*4300*/  LOP3.LUT P6, RZ, R75, 0xff0000, RZ, 0xc0, !PT ;  /* 0x00ff00004bff7812 */ /* 0x000fe400078cc0ff */
[----:B------:R-:W-:Y:S01]  /*4310*/  FSEL R49, R36, RZ, P2 ;  /* 0x000000ff24317208 */ /* 0x000fe20001000000 */
[----:B------:R-:W-:Y:S01]  /*4320*/  FFMA.FTZ R38, R102, R55, R38 ;  /* 0x0000003766267223 */ /* 0x000fe20000010026 */
[----:B------:R-:W-:Y:S02]  /*4330*/  FSEL R51, R36, RZ, P4 ;  /* 0x000000ff24337208 */ /* 0x000fe40002000000 */
[----:B------:R-:W-:Y:S01]  /*4340*/  PRMT R36, R28, 0x7632, R36 ;  /* 0x000076321c247816 */ /* 0x000fe20000000024 */
[----:B------:R-:W-:Y:S01]  /*4350*/  FMUL.FTZ R38, R38, UR6 ;  /* 0x0000000626267c20 */ /* 0x000fe20008410000 */
[----:B------:R-:W-:Y:S01]  /*4360*/  FSEL R45, R39, RZ, P6 ;  /* 0x000000ff272d7208 */ /* 0x000fe20003000000 */
[----:B------:R-:W-:Y:S01]  /*4370*/  IMAD.U32 R39, R28, 0x10000, RZ ;  /* 0x000100001c277824 */ /* 0x000fe200078e00ff */
[----:B------:R-:W-:-:S02]  /*4380*/  LOP3.LUT P6, RZ, R75, 0xff, RZ, 0xc0, !PT ;  /* 0x000000ff4bff7812 */ /* 0x000fc400078cc0ff */
[----:B------:R-:W-:Y:S01]  /*4390*/  SHF.L.U32 R36, R36, 0x10, RZ ;  /* 0x0000001024247819 */ /* 0x000fe200000006ff */
[----:B------:R-:W-:Y:S01]  /*43a0*/  FFMA.FTZ R53, R102, R53, R39 ;  /* 0x0000003566357223 */ /* 0x000fe20000010027 */
[----:B------:R-:W-:Y:S02]  /*43b0*/  FSEL R40, R40, RZ, P6 ;  /* 0x000000ff28287208 */ /* 0x000fe40003000000 */
[----:B------:R-:W-:Y:S01]  /*43c0*/  LOP3.LUT P4, RZ, R76, 0xff000000, RZ, 0xc0, !PT ;  /* 0xff0000004cff7812 */ /* 0x000fe2000788c0ff */
[----:B------:R-:W-:Y:S01]  /*43d0*/  FFMA.FTZ R36, R102, R37, R36 ;  /* 0x0000002566247223 */ /* 0x000fe20000010024 */
[----:B------:R-:W-:Y:S01]  /*43e0*/  LOP3.LUT P6, RZ, R76, 0xff0000, RZ, 0xc0, !PT ;  /* 0x00ff00004cff7812 */ /* 0x000fe200078cc0ff */
        /* <DEDUP_REMOVED lines=8> */
[----:B------:R-:W-:Y:S02]  /*4470*/  FSEL R37, R85, RZ, P4 ;  /* 0x000000ff55257208 */ /* 0x000fe40002000000 */
[----:B------:R-:W-:-:S02]  /*4480*/  FSEL R44, R38, RZ, P2 ;  /* 0x000000ff262c7208 */ /* 0x000fc40001000000 */
[----:B------:R-:W-:Y:S02]  /*4490*/  LOP3.LUT P4, RZ, R74, 0xff00, RZ, 0xc0, !PT ;  /* 0x0000ff004aff7812 */ /* 0x000fe4000788c0ff */
[----:B------:R-:W-:Y:S02]  /*44a0*/  FSEL R45, R36, RZ, P6 ;  /* 0x000000ff242d7208 */ /* 0x000fe40003000000 */
[----:B------:R-:W-:Y:S02]  /*44b0*/  LOP3.LUT P2, RZ, R76, 0xff, RZ, 0xc0, !PT ;  /* 0x000000ff4cff7812 */ /* 0x000fe4000784c0ff */
[----:B------:R-:W-:Y:S02]  /*44c0*/  LOP3.LUT P6, RZ, R74, 0xff, RZ, 0xc0, !PT ;  /* 0x000000ff4aff7812 */ /* 0x000fe400078cc0ff */
[----:B------:R-:W-:Y:S02]  /*44d0*/  F2FP.BF16.F32.PACK_AB R42, R49, R42 ;  /* 0x0000002a312a723e */ /* 0x000fe400000010ff */
        /* <DEDUP_REMOVED lines=10> */
.L_x_338:
[----:B------:R-:W-:Y:S05]  /*4580*/  @!P1 BRA `(.L_x_341) ;  /* 0x00000004003c9947 */ /* 0x000fea0003800000 */
[-CC-:B------:R-:W-:Y:S01]  /*4590*/  FFMA.FTZ R80, R80, R109.reuse, R106.reuse ;  /* 0x0000006d50507223 */ /* 0x180fe2000001006a */
[-CC-:B------:R-:W-:Y:S01]  /*45a0*/  FFMA.FTZ R107, R107, R109.reuse, R106.reuse ;  /* 0x0000006d6b6b7223 */ /* 0x180fe2000001006a */
[----:B------:R-:W-:Y:S01]  /*45b0*/  LOP3.LUT P4, RZ, R77, 0xff0000, RZ, 0xc0, !PT ;  /* 0x00ff00004dff7812 */ /* 0x000fe2000788c0ff */
[-C--:B------:R-:W-:Y:S01]  /*45c0*/  FFMA.FTZ R78, R78, R109.reuse, R106 ;  /* 0x0000006d4e4e7223 */ /* 0x080fe2000001006a */
[----:B------:R-:W-:Y:S01]  /*45d0*/  FADD.FTZ R103, R103, -R80 ;  /* 0x8000005067677221 */ /* 0x000fe20000010000 */
[----:B0-----:R-:W-:Y:S01]  /*45e0*/  FADD.FTZ R51, R104, -R107 ;  /* 0x8000006b68337221 */ /* 0x001fe20000010000 */
[--C-:B------:R-:W-:Y:S01]  /*45f0*/  FFMA.FTZ R87, R87, R109, R106.reuse ;  /* 0x0000006d57577223 */ /* 0x100fe2000001006a */
[----:B------:R-:W-:Y:S01]  /*4600*/  ISETP.GE.U32.AND P2, PT, R76, RZ, PT ;  /* 0x000000ff4c00720c */ /* 0x000fe20003f46070 */
[C---:B------:R-:W-:Y:S01]  /*4610*/  FMUL.FTZ R40, R102.reuse, R103 ;  /* 0x0000006766287220 */ /* 0x040fe20000410000 */
[----:B------:R-:W-:Y:S01]  /*4620*/  FMUL.FTZ R51, R102, R51 ;  /* 0x0000003366337220 */ /* 0x000fe20000410000 */
[-C--:B------:R-:W-:Y:S01]  /*4630*/  FFMA.FTZ R54, R54, R109.reuse, R106 ;  /* 0x0000006d36367223 */ /* 0x080fe2000001006a */
[----:B------:R-:W-:Y:S01]  /*4640*/  FADD.FTZ R79, R79, -R78 ;  /* 0x8000004e4f4f7221 */ /* 0x000fe20000010000 */
[----:B------:R-:W-:Y:S01]  /*4650*/  FMUL.FTZ R32, R40, UR6 ;  /* 0x0000000628207c20 */ /* 0x000fe20008410000 */
[----:B------:R-:W-:Y:S01]  /*4660*/  FADD.FTZ R39, R100, -R87 ;  /* 0x8000005764277221 */ /* 0x000fe20000010000 */
[----:B------:R-:W-:Y:S01]  /*4670*/  FFMA.FTZ R52, R52, R109, R106 ;  /* 0x0000006d34347223 */ /* 0x000fe2000001006a */
[----:B------:R-:W-:Y:S01]  /*4680*/  FMUL.FTZ R33, R51, UR6 ;  /* 0x0000000633217c20 */ /* 0x000fe20008410000 */
[----:B------:R-:W-:Y:S01]  /*4690*/  LOP3.LUT P6, RZ, R75, 0xff0000, RZ, 0xc0, !PT ;  /* 0x00ff00004bff7812 */ /* 0x000fe200078cc0ff */
[----:B------:R-:W-:Y:S01]  /*46a0*/  FADD.FTZ R35, R55, -R54 ;  /* 0x8000003637237221 */ /* 0x000fe20000010000 */
[----:B------:R-:W-:Y:S01]  /*46b0*/  FSEL R43, R32, RZ, P4 ;  /* 0x000000ff202b7208 */ /* 0x000fe20002000000 */
[----:B------:R-:W-:Y:S01]  /*46c0*/  FMUL.FTZ R34, R102, R79 ;  /* 0x0000004f66227220 */ /* 0x000fe20000410000 */
[----:B------:R-:W-:Y:S01]  /*46d0*/  ISETP.GE.U32.AND P4, PT, R74, RZ, PT ;  /* 0x000000ff4a00720c */ /* 0x000fe20003f86070 */
[----:B------:R-:W-:Y:S01]  /*46e0*/  FMUL.FTZ R39, R102, R39 ;  /* 0x0000002766277220 */ /* 0x000fe20000410000 */
[----:B------:R-:W-:Y:S01]  /*46f0*/  ISETP.GE.U32.AND.EX P2, PT, R77, 0x1000000, PT, P2 ;  /* 0x010000004d00780c */ /* 0x000fe20003f46120 */
[----:B------:R-:W-:Y:S01]  /*4700*/  FADD.FTZ R55, R53, -R52 ;  /* 0x8000003435377221 */ /* 0x000fe20000010000 */
[----:B------:R-:W-:Y:S01]  /*4710*/  ISETP.GE.U32.AND.EX P4, PT, R75, 0x1000000, PT, P4 ;  /* 0x010000004b00780c */ /* 0x000fe20003f86140 */
[--C-:B------:R-:W-:Y:S01]  /*4720*/  FFMA.FTZ R85, R85, R109, R106.reuse ;  /* 0x0000006d55557223 */ /* 0x100fe2000001006a */
[----:B------:R-:W-:Y:S01]  /*4730*/  FSEL R45, R32, RZ, P6 ;  /* 0x000000ff202d7208 */ /* 0x000fe20003000000 */
[----:B------:R-:W-:Y:S01]  /*4740*/  FMUL.FTZ R32, R34, UR6 ;  /* 0x0000000622207c20 */ /* 0x000fe20008410000 */
[C---:B------:R-:W-:Y:S01]  /*4750*/  FSEL R50, R33.reuse, RZ, P2 ;  /* 0x000000ff21327208 */ /* 0x040fe20001000000 */
[----:B------:R-:W-:Y:S01]  /*4760*/  FADD.FTZ R85, R86, -R85 ;  /* 0x8000005556557221 */ /* 0x000fe20000010000 */
[----:B------:R-:W-:Y:S01]  /*4770*/  FSEL R52, R33, RZ, P4 ;  /* 0x000000ff21347208 */ /* 0x000fe20002000000 */
[C---:B------:R-:W-:Y:S01]  /*4780*/  FMUL.FTZ R33, R102.reuse, R35 ;  /* 0x0000002366217220 */ /* 0x040fe20000410000 */
[----:B------:R-:W-:Y:S01]  /*4790*/  LOP3.LUT P6, RZ, R77, 0xff, RZ, 0xc0, !PT ;  /* 0x000000ff4dff7812 */ /* 0x000fe200078cc0ff */
[----:B------:R-:W-:Y:S01]  /*47a0*/  FMUL.FTZ R35, R39, UR6 ;  /* 0x0000000627237c20 */ /* 0x000fe20008410000 */
[----:B------:R-:W-:Y:S01]  /*47b0*/  LOP3.LUT P2, RZ, R75, 0xff, RZ, 0xc0, !PT ;  /* 0x000000ff4bff7812 */ /* 0x000fe2000784c0ff */
[----:B------:R-:W-:Y:S01]  /*47c0*/  FFMA.FTZ R81, R81, R109, R106 ;  /* 0x0000006d51517223 */ /* 0x000fe2000001006a */
[----:B------:R-:W-:Y:S01]  /*47d0*/  LOP3.LUT P4, RZ, R77, 0xff00, RZ, 0xc0, !PT ;  /* 0x0000ff004dff7812 */ /* 0x000fe2000788c0ff */
[----:B------:R-:W-:Y:S01]  /*47e0*/  FMUL.FTZ R36, R102, R85 ;  /* 0x0000005566247220 */ /* 0x000fe20000410000 */
[----:B------:R-:W-:Y:S01]  /*47f0*/  FSEL R42, R32, RZ, P6 ;  /* 0x000000ff202a7208 */ /* 0x000fe20003000000 */
[----:B------:R-:W-:Y:S01]  /*4800*/  FADD.FTZ R37, R84, -R81 ;  /* 0x8000005154257221 */ /* 0x000fe20000010000 */
[----:B------:R-:W-:Y:S01]  /*4810*/  FSEL R38, R32, RZ, P2 ;  /* 0x000000ff20267208 */ /* 0x000fe20001000000 */
[----:B------:R-:W-:Y:S01]  /*4820*/  FMUL.FTZ R32, R33, UR6 ;  /* 0x0000000621207c20 */ /* 0x000fe20008410000 */
[----:B------:R-:W-:Y:S01]  /*4830*/  FSEL R49, R35, RZ, P4 ;  /* 0x000000ff23317208 */ /* 0x000fe20002000000 */
[----:B------:R-:W-:Y:S01]  /*4840*/  FMUL.FTZ R37, R102, R37 ;  /* 0x0000002566257220 */ /* 0x000fe20000410000 */
[----:B------:R-:W-:Y:S01]  /*4850*/  LOP3.LUT P2, RZ, R76, 0xff0000, RZ, 0xc0, !PT ;  /* 0x00ff00004cff7812 */ /* 0x000fe2000784c0ff */
[----:B------:R-:W-:Y:S01]  /*4860*/  FMUL.FTZ R102, R102, R55 ;  /* 0x0000003766667220 */ /* 0x000fe20000410000 */
[----:B------:R-:W-:-:S02]  /*4870*/  LOP3.LUT P4, RZ, R74, 0xff0000, RZ, 0xc0, !PT ;  /* 0x00ff00004aff7812 */ /* 0x000fc4000788c0ff */
[----:B------:R-:W-:Y:S02]  /*4880*/  LOP3.LUT P6, RZ, R75, 0xff00, RZ, 0xc0, !PT ;  /* 0x0000ff004bff7812 */ /* 0x000fe400078cc0ff */
[C---:B------:R-:W-:Y:S02]  /*4890*/  FSEL R41, R32.reuse, RZ, P2 ;  /* 0x000000ff20297208 */ /* 0x040fe40001000000 */
[----:B------:R-:W-:Y:S01]  /*48a0*/  FSEL R44, R32, RZ, P4 ;  /* 0x000000ff202c7208 */ /* 0x000fe20002000000 */
[----:B------:R-:W-:Y:S01]  /*48b0*/  FMUL.FTZ R32, R36, UR6 ;  /* 0x0000000624207c20 */ /* 0x000fe20008410000 */
[----:B------:R-:W-:Y:S02]  /*48c0*/  FSEL R53, R35, RZ, P6 ;  /* 0x000000ff23357208 */ /* 0x000fe40003000000 */
[----:B------:R-:W-:Y:S02]  /*48d0*/  LOP3.LUT P6, RZ, R76, 0xff000000, RZ, 0xc0, !PT ;  /* 0xff0000004cff7812 */ /* 0x000fe400078cc0ff */
[----:B------:R-:W-:Y:S01]  /*48e0*/  F2FP.BF16.F32.PACK_AB R33, R36, R33 ;  /* 0x000000212421723e */ /* 0x000fe200000010ff */
[----:B------:R-:W-:Y:S01]  /*48f0*/  FMUL.FTZ R36, R37, UR6 ;  /* 0x0000000625247c20 */ /* 0x000fe20008410000 */
[----:B------:R-:W-:-:S02]  /*4900*/  FSEL R48, R32, RZ, P6 ;  /* 0x000000ff20307208 */ /* 0x000fc40003000000 */
[----:B------:R-:W-:Y:S02]  /*4910*/  LOP3.LUT P6, RZ, R74, 0xff000000, RZ, 0xc0, !PT ;  /* 0xff0000004aff7812 */ /* 0x000fe400078cc0ff */
[----:B------:R-:W-:Y:S02]  /*4920*/  LOP3.LUT P2, RZ, R76, 0xff00, RZ, 0xc0, !PT ;  /* 0x0000ff004cff7812 */ /* 0x000fe4000784c0ff */
[----:B------:R-:W-:Y:S02]  /*4930*/  F2FP.BF16.F32.PACK_AB R35, R51, R40 ;  /* 0x000000283323723e */ /* 0x000fe400000010ff */
[----:B------:R-:W-:Y:S02]  /*4940*/  F2FP.BF16.F32.PACK_AB R34, R39, R34 ;  /* 0x000000222722723e */ /* 0x000fe400000010ff */
[----:B------:R-:W-:Y:S02]  /*4950*/  FSEL R51, R32, RZ, P6 ;  /* 0x000000ff20337208 */ /* 0x000fe40003000000 */
[----:B------:R-:W-:-:S02]  /*4960*/  F2FP.BF16.F32.PACK_AB R39, R52, R45 ;  /* 0x0000002d3427723e */ /* 0x000fc400000010ff */
[----:B------:R-:W-:Y:S01]  /*4970*/  F2FP.BF16.F32.PACK_AB R32, R37, R102 ;  /* 0x000000662520723e */ /* 0x000fe200000010ff */
[----:B------:R-:W-:Y:S01]  /*4980*/  FMUL.FTZ R102, R102, UR6 ;  /* 0x0000000666667c20 */ /* 0x000fe20008410000 */
[----:B------:R-:W-:Y:S02]  /*4990*/  LOP3.LUT P6, RZ, R74, 0xff00, RZ, 0xc0, !PT ;  /* 0x0000ff004aff7812 */ /* 0x000fe400078cc0ff */
[----:B------:R-:W-:Y:S02]  /*49a0*/  FSEL R45, R36, RZ, P2 ;  /* 0x000000ff242d7208 */ /* 0x000fe40001000000 */
        /* <DEDUP_REMOVED lines=13> */
.L_x_341:
[-CC-:B------:R-:W-:Y:S01]  /*4a80*/  FFMA.FTZ R80, R80, R109.reuse, R106.reuse ;  /* 0x0000006d50507223 */ /* 0x180fe2000001006a */
[-CC-:B------:R-:W-:Y:S01]  /*4a90*/  FFMA.FTZ R107, R107, R109.reuse, R106.reuse ;  /* 0x0000006d6b6b7223 */ /* 0x180fe2000001006a */
[-C--:B------:R-:W-:Y:S01]  /*4aa0*/  FFMA.FTZ R78, R78, R109.reuse, R106 ;  /* 0x0000006d4e4e7223 */ /* 0x080fe2000001006a */
[----:B------:R-:W-:Y:S01]  /*4ab0*/  ISETP.GE.U32.AND P2, PT, R76, RZ, PT ;  /* 0x000000ff4c00720c */ /* 0x000fe20003f46070 */
[----:B------:R-:W-:Y:S01]  /*4ac0*/  FADD.FTZ R103, R103, -R80 ;  /* 0x8000005067677221 */ /* 0x000fe20000010000 */
[----:B------:R-:W-:Y:S01]  /*4ad0*/  FADD.FTZ R107, R104, -R107 ;  /* 0x8000006b686b7221 */ /* 0x000fe20000010000 */
[----:B------:R-:W-:Y:S01]  /*4ae0*/  FFMA.FTZ R87, R87, R109, R106 ;  /* 0x0000006d57577223 */ /* 0x000fe2000001006a */
[----:B------:R-:W-:Y:S01]  /*4af0*/  FADD.FTZ R79, R79, -R78 ;  /* 0x8000004e4f4f7221 */ /* 0x000fe20000010000 */
[C---:B------:R-:W-:Y:S01]  /*4b00*/  FMUL.FTZ R103, R102.reuse, R103 ;  /* 0x0000006766677220 */ /* 0x040fe20000410000 */
[----:B------:R-:W-:Y:S01]  /*4b10*/  FMUL.FTZ R107, R102, R107 ;  /* 0x0000006b666b7220 */ /* 0x000fe20000410000 */
[----:B------:R-:W-:Y:S01]  /*4b20*/  ISETP.GE.U32.AND.EX P6, PT, R77, 0x1000000, PT, P2 ;  /* 0x010000004d00780c */ /* 0x000fe20003fc6120 */
[----:B------:R-:W-:Y:S01]  /*4b30*/  FADD.FTZ R87, R100, -R87 ;  /* 0x8000005764577221 */ /* 0x000fe20000010000 */
[----:B------:R-:W-:Y:S01]  /*4b40*/  FMUL.FTZ R103, R103, UR6 ;  /* 0x0000000667677c20 */ /* 0x000fe20008410000 */
[----:B------:R-:W-:Y:S01]  /*4b50*/  FMUL.FTZ R107, R107, UR6 ;  /* 0x000000066b6b7c20 */ /* 0x000fe20008410000 */
[----:B------:R-:W-:Y:S01]  /*4b60*/  LOP3.LUT P4, RZ, R77, 0xff0000, RZ, 0xc0, !PT ;  /* 0x00ff00004dff7812 */ /* 0x000fe2000788c0ff */
[----:B------:R-:W-:Y:S01]  /*4b70*/  FMUL.FTZ R79, R102, R79 ;  /* 0x0000004f664f7220 */ /* 0x000fe20000410000 */
[----:B------:R-:W-:Y:S01]  /*4b80*/  ISETP.GE.U32.AND P2, PT, R74, RZ, PT ;  /* 0x000000ff4a00720c */ /* 0x000fe20003f46070 */
[-CC-:B------:R-:W-:Y:S01]  /*4b90*/  FFMA.FTZ R54, R54, R109.reuse, R106.reuse ;  /* 0x0000006d36367223 */ /* 0x180fe2000001006a */
[----:B------:R-:W-:Y:S01]  /*4ba0*/  FFMA.FTZ R85, R85, R109, R106 ;  /* 0x0000006d55557223 */ /* 0x000fe2000001006a */
[----:B0-----:R-:W-:Y:S01]  /*4bb0*/  FSEL R36, R107, RZ, P6 ;  /* 0x000000ff6b247208 */ /* 0x001fe20003000000 */
[----:B------:R-:W-:Y:S01]  /*4bc0*/  FMUL.FTZ R87, R102, R87 ;  /* 0x0000005766577220 */ /* 0x000fe20000410000 */
[----:B------:R-:W-:Y:S01]  /*4bd0*/  FSEL R43, R103, RZ, P4 ;  /* 0x000000ff672b7208 */ /* 0x000fe20002000000 */
[----:B------:R-:W-:Y:S01]  /*4be0*/  FMUL.FTZ R79, R79, UR6 ;  /* 0x000000064f4f7c20 */ /* 0x000fe20008410000 */
[----:B------:R-:W-:Y:S01]  /*4bf0*/  ISETP.GE.U32.AND.EX P2, PT, R75, 0x1000000, PT, P2 ;  /* 0x010000004b00780c */ /* 0x000fe20003f46120 */
[----:B------:R-:W-:Y:S01]  /*4c00*/  FADD.FTZ R55, R55, -R54 ;  /* 0x8000003637377221 */ /* 0x000fe20000010000 */
[----:B------:R-:W-:Y:S01]  /*4c10*/  LOP3.LUT P6, RZ, R75, 0xff0000, RZ, 0xc0, !PT ;  /* 0x00ff00004bff7812 */ /* 0x000fe200078cc0ff */
[----:B------:R-:W-:Y:S01]  /*4c20*/  FADD.FTZ R85, R86, -R85 ;  /* 0x8000005556557221 */ /* 0x000fe20000010000 */
[----:B------:R-:W-:Y:S01]  /*4c30*/  LOP3.LUT P4, RZ, R77, 0xff, RZ, 0xc0, !PT ;  /* 0x000000ff4dff7812 */ /* 0x000fe2000788c0ff */
[--C-:B------:R-:W-:Y:S01]  /*4c40*/  FFMA.FTZ R81, R81, R109, R106.reuse ;  /* 0x0000006d51517223 */ /* 0x100fe2000001006a */
[----:B------:R-:W-:Y:S01]  /*4c50*/  FSEL R40, R107, RZ, P2 ;  /* 0x000000ff6b287208 */ /* 0x000fe20001000000 */
[----:B------:R-:W-:Y:S01]  /*4c60*/  FMUL.FTZ R87, R87, UR6 ;  /* 0x0000000657577c20 */ /* 0x000fe20008410000 */
[----:B------:R-:W-:Y:S01]  /*4c70*/  FSEL R39, R103, RZ, P6 ;  /* 0x000000ff67277208 */ /* 0x000fe20003000000 */
[C---:B------:R-:W-:Y:S01]  /*4c80*/  FMUL.FTZ R55, R102.reuse, R55 ;  /* 0x0000003766377220 */ /* 0x040fe20000410000 */
[----:B------:R-:W-:Y:S01]  /*4c90*/  LOP3.LUT P2, RZ, R77, 0xff00, RZ, 0xc0, !PT ;  /* 0x0000ff004dff7812 */ /* 0x000fe2000784c0ff */
[----:B------:R-:W-:Y:S01]  /*4ca0*/  FMUL.FTZ R85, R102, R85 ;  /* 0x0000005566557220 */ /* 0x000fe20000410000 */
[----:B------:R-:W-:Y:S01]  /*4cb0*/  FSEL R42, R79, RZ, P4 ;  /* 0x000000ff4f2a7208 */ /* 0x000fe20002000000 */
[----:B------:R-:W-:Y:S01]  /*4cc0*/  FADD.FTZ R81, R84, -R81 ;  /* 0x8000005154517221 */ /* 0x000fe20000010000 */
[C---:B------:R-:W-:Y:S01]  /*4cd0*/  LOP3.LUT P6, RZ, R75.reuse, 0xff, RZ, 0xc0, !PT ;  /* 0x000000ff4bff7812 */ /* 0x040fe200078cc0ff */
[----:B------:R-:W-:Y:S01]  /*4ce0*/  FFMA.FTZ R52, R52, R109, R106 ;  /* 0x0000006d34347223 */ /* 0x000fe2000001006a */
[----:B------:R-:W-:Y:S01]  /*4cf0*/  LOP3.LUT P4, RZ, R75, 0xff00, RZ, 0xc0, !PT ;  /* 0x0000ff004bff7812 */ /* 0x000fe2000788c0ff */
[----:B------:R-:W-:Y:S01]  /*4d00*/  FMUL.FTZ R55, R55, UR6 ;  /* 0x0000000637377c20 */ /* 0x000fe20008410000 */
[----:B------:R-:W-:Y:S01]  /*4d10*/  FSEL R49, R87, RZ, P2 ;  /* 0x000000ff57317208 */ /* 0x000fe20001000000 */
[----:B------:R-:W-:Y:S01]  /*4d20*/  FMUL.FTZ R85, R85, UR6 ;  /* 0x0000000655557c20 */ /* 0x000fe20008410000 */
[----:B------:R-:W-:Y:S01]  /*4d30*/  FSEL R38, R79, RZ, P6 ;  /* 0x000000ff4f267208 */ /* 0x000fe20003000000 */
[----:B------:R-:W-:Y:S01]  /*4d40*/  FMUL.FTZ R81, R102, R81 ;  /* 0x0000005166517220 */ /* 0x000fe20000410000 */
[----:B------:R-:W-:Y:S01]  /*4d50*/  FSEL R87, R87, RZ, P4 ;  /* 0x000000ff57577208 */ /* 0x000fe20002000000 */
[----:B------:R-:W-:Y:S01]  /*4d60*/  FADD.FTZ R53, R53, -R52 ;  /* 0x8000003435357221 */ /* 0x000fe20000010000 */
[C---:B------:R-:W-:Y:S01]  /*4d70*/  LOP3.LUT P6, RZ, R76.reuse, 0xff0000, RZ, 0xc0, !PT ;  /* 0x00ff00004cff7812 */ /* 0x040fe200078cc0ff */
[----:B------:R-:W-:Y:S01]  /*4d80*/  FMUL.FTZ R81, R81, UR6 ;  /* 0x0000000651517c20 */ /* 0x000fe20008410000 */
[----:B------:R-:W-:Y:S01]  /*4d90*/  LOP3.LUT P4, RZ, R76, 0xff000000, RZ, 0xc0, !PT ;  /* 0xff0000004cff7812 */ /* 0x000fe2000788c0ff */
[----:B------:R-:W-:Y:S01]  /*4da0*/  FMUL.FTZ R53, R102, R53 ;  /* 0x0000003566357220 */ /* 0x000fe20000410000 */
[----:B------:R-:W-:-:S02]  /*4db0*/  FSEL R41, R55, RZ, P6 ;  /* 0x000000ff37297208 */ /* 0x000fc40003000000 */
[----:B------:R-:W-:Y:S01]  /*4dc0*/  FSEL R44, R85, RZ, P4 ;  /* 0x000000ff552c7208 */ /* 0x000fe20002000000 */
[----:B------:R-:W-:Y:S01]  /*4dd0*/  FMUL.FTZ R53, R53, UR6 ;  /* 0x0000000635357c20 */ /* 0x000fe20008410000 */
[----:B------:R-:W-:Y:S02]  /*4de0*/  LOP3.LUT P2, RZ, R74, 0xff0000, RZ, 0xc0, !PT ;  /* 0x00ff00004aff7812 */ /* 0x000fe4000784c0ff */
[----:B------:R-:W-:Y:S02]  /*4df0*/  LOP3.LUT P6, RZ, R76, 0xff00, RZ, 0xc0, !PT ;  /* 0x0000ff004cff7812 */ /* 0x000fe400078cc0ff */
[----:B------:R-:W-:Y:S02]  /*4e00*/  LOP3.LUT P4, RZ, R74, 0xff000000, RZ, 0xc0, !PT ;  /* 0xff0000004aff7812 */ /* 0x000fe4000788c0ff */
[----:B------:R-:W-:Y:S02]  /*4e10*/  FSEL R37, R55, RZ, P2 ;  /* 0x000000ff37257208 */ /* 0x000fe40001000000 */
[----:B------:R-:W-:-:S02]  /*4e20*/  FSEL R48, R85, RZ, P4 ;  /* 0x000000ff55307208 */ /* 0x000fc40002000000 */
[----:B------:R-:W-:Y:S02]  /*4e30*/  FSEL R45, R81, RZ, P6 ;  /* 0x000000ff512d7208 */ /* 0x000fe40003000000 */
[----:B------:R-:W-:Y:S02]  /*4e40*/  LOP3.LUT P2, RZ, R76, 0xff, RZ, 0xc0, !PT ;  /* 0x000000ff4cff7812 */ /* 0x000fe4000784c0ff */
[C---:B------:R-:W-:Y:S02]  /*4e50*/  LOP3.LUT P4, RZ, R74.reuse, 0xff00, RZ, 0xc0, !PT ;  /* 0x0000ff004aff7812 */ /* 0x040fe4000788c0ff */
        /* <DEDUP_REMOVED lines=13> */
.L_x_337:
[----:B------:R-:W-:-:S04]  /*4f30*/  UISETP.NE.U32.AND UP0, UPT, UR7, URZ, UPT ;  /* 0x000000ff0700728c */ /* 0x000fc8000bf05070 */
[----:B------:R-:W-:-:S06]  /*4f40*/  UISETP.NE.AND.EX UP0, UPT, UR8, URZ, UPT, UP0 ;  /* 0x000000ff0800728c */ /* 0x000fcc000bf05300 */
[----:B------:R-:W-:-:S13]  /*4f50*/  PLOP3.LUT P5, PT, PT, PT, UP0, 0x80, 0x8 ;  /* 0x000000000008781c */ /* 0x000fda0003faf008 */
[----:B------:R-:W-:Y:S05]  /*4f60*/  @!P5 BRA `(.L_x_342) ;  /* 0x000000080024d947 */ /* 0x000fea0003800000 */
[----:B------:R-:W-:Y:S05]  /*4f70*/  @!P1 BRA `(.L_x_343) ;  /* 0x0000000400189947 */ /* 0x000fea0003800000 */
[----:B0-----:R-:W-:Y:S01]  /*4f80*/  PRMT R33, R31, 0x7632, R33 ;  /* 0x000076321f217816 */ /* 0x001fe20000000021 */
[-CC-:B------:R-:W-:Y:S01]  /*4f90*/  FFMA.FTZ R107, R107, R109.reuse, R106.reuse ;  /* 0x0000006d6b6b7223 */ /* 0x180fe2000001006a */
[-CC-:B------:R-:W-:Y:S01]  /*4fa0*/  FFMA.FTZ R78, R78, R109.reuse, R106.reuse ;  /* 0x0000006d4e4e7223 */ /* 0x180fe2000001006a */
[-CC-:B------:R-:W-:Y:S01]  /*4fb0*/  FFMA.FTZ R80, R80, R109.reuse, R106.reuse ;  /* 0x0000006d50507223 */ /* 0x180fe2000001006a */
[-C--:B------:R-:W-:Y:S01]  /*4fc0*/  FFMA.FTZ R54, R54, R109.reuse, R106 ;  /* 0x0000006d36367223 */ /* 0x080fe2000001006a */
[----:B------:R-:W-:Y:S01]  /*4fd0*/  SHF.L.U32 R33, R33, 0x10, RZ ;  /* 0x0000001021217819 */ /* 0x000fe200000006ff */
[----:B------:R-:W-:Y:S01]  /*4fe0*/  FADD.FTZ R107, R104, -R107 ;  /* 0x8000006b686b7221 */ /* 0x000fe20000010000 */
[C---:B------:R-:W-:Y:S01]  /*4ff0*/  PRMT R32, R30.reuse, 0x7632, R32 ;  /* 0x000076321e207816 */ /* 0x040fe20000000020 */
[----:B------:R-:W-:Y:S01]  /*5000*/  FFMA.FTZ R87, R87, R109, R106 ;  /* 0x0000006d57577223 */ /* 0x000fe2000001006a */
[----:B------:R-:W-:Y:S01]  /*5010*/  SHF.L.U32 R34, R30, 0x10, RZ ;  /* 0x000000101e227819 */ /* 0x000fe200000006ff */
[----:B------:R-:W-:Y:S01]  /*5020*/  FADD.FTZ R79, R79, -R78 ;  /* 0x8000004e4f4f7221 */ /* 0x000fe20000010000 */
[----:B------:R-:W-:Y:S01]  /*5030*/  FADD.FTZ R103, R103, -R80 ;  /* 0x8000005067677221 */ /* 0x000fe20000010000 */
[----:B------:R-:W-:-:S02]  /*5040*/  IMAD.U32 R42, R31, 0x10000, RZ ;  /* 0x000100001f2a7824 */ /* 0x000fc400078e00ff */
[----:B------:R-:W-:Y:S01]  /*5050*/  FADD.FTZ R55, R55, -R54 ;  /* 0x8000003637377221 */ /* 0x000fe20000010000 */
[----:B------:R-:W-:Y:S01]  /*5060*/  SHF.L.U32 R40, R32, 0x10, RZ ;  /* 0x0000001020287819 */ /* 0x000fe200000006ff */
[----:B------:R-:W-:Y:S01]  /*5070*/  FFMA.FTZ R54, R102, R107, R33 ;  /* 0x0000006b66367223 */ /* 0x000fe20000010021 */
[----:B------:R-:W-:Y:S01]  /*5080*/  IMAD.U32 R32, R29, 0x10000, RZ ;  /* 0x000100001d207824 */ /* 0x000fe200078e00ff */
[----:B------:R-:W-:Y:S01]  /*5090*/  ISETP.GE.U32.AND P2, PT, R76, RZ, PT ;  /* 0x000000ff4c00720c */ /* 0x000fe20003f46070 */
[----:B------:R-:W-:Y:S01]  /*50a0*/  FADD.FTZ R87, R100, -R87 ;  /* 0x8000005764577221 */ /* 0x000fe20000010000 */
[C---:B------:R-:W-:Y:S01]  /*50b0*/  FFMA.FTZ R103, R102.reuse, R103, R42 ;  /* 0x0000006766677223 */ /* 0x040fe2000001002a */
[----:B------:R-:W-:Y:S01]  /*50c0*/  FFMA.FTZ R79, R102, R79, R34 ;  /* 0x0000004f664f7223 */ /* 0x000fe20000010022 */
[----:B------:R-:W-:Y:S01]  /*50d0*/  FMUL.FTZ R34, R54, UR6 ;  /* 0x0000000636227c20 */ /* 0x000fe20008410000 */
[----:B------:R-:W-:Y:S01]  /*50e0*/  FFMA.FTZ R55, R102, R55, R32 ;  /* 0x0000003766377223 */ /* 0x000fe20000010020 */
[----:B------:R-:W-:Y:S01]  /*50f0*/  ISETP.GE.U32.AND.EX P2, PT, R77, 0x1000000, PT, P2 ;  /* 0x010000004d00780c */ /* 0x000fe20003f46120 */
[----:B------:R-:W-:Y:S01]  /*5100*/  FFMA.FTZ R52, R52, R109, R106 ;  /* 0x0000006d34347223 */ /* 0x000fe2000001006a */
[----:B------:R-:W-:Y:S01]  /*5110*/  FFMA.FTZ R50, R102, R87, R40 ;  /* 0x0000005766327223 */ /* 0x000fe20000010028 */
[----:B------:R-:W-:Y:S01]  /*5120*/  FMUL.FTZ R33, R103, UR6 ;  /* 0x0000000667217c20 */ /* 0x000fe20008410000 */
[----:B------:R-:W-:Y:S01]  /*5130*/  FMUL.FTZ R32, R79, UR6 ;  /* 0x000000064f207c20 */ /* 0x000fe20008410000 */
[----:B------:R-:W-:Y:S01]  /*5140*/  LOP3.LUT P4, RZ, R77, 0xff0000, RZ, 0xc0, !PT ;  /* 0x00ff00004dff7812 */ /* 0x000fe2000788c0ff */
[----:B------:R-:W-:Y:S01]  /*5150*/  FADD.FTZ R53, R53, -R52 ;  /* 0x8000003435357221 */ /* 0x000fe20000010000 */
[----:B------:R-:W-:Y:S01]  /*5160*/  LOP3.LUT P6, RZ, R77, 0xff, RZ, 0xc0, !PT ;  /* 0x000000ff4dff7812 */ /* 0x000fe200078cc0ff */
[-CC-:B------:R-:W-:Y:S01]  /*5170*/  FFMA.FTZ R81, R81, R109.reuse, R106.reuse ;  /* 0x0000006d51517223 */ /* 0x180fe2000001006a */
[----:B------:R-:W-:Y:S01]  /*5180*/  FSEL R83, R34, RZ, P2 ;  /* 0x000000ff22537208 */ /* 0x000fe20001000000 */
[----:B------:R-:W-:Y:S01]  /*5190*/  FMUL.FTZ R34, R50, UR6 ;  /* 0x0000000632227c20 */ /* 0x000fe20008410000 */
[----:B------:R-:W-:Y:S01]  /*51a0*/  LOP3.LUT P2, RZ, R77, 0xff00, RZ, 0xc0, !PT ;  /* 0x0000ff004dff7812 */ /* 0x000fe2000784c0ff */
[----:B------:R-:W-:Y:S01]  /*51b0*/  FFMA.FTZ R85, R85, R109, R106 ;  /* 0x0000006d55557223 */ /* 0x000fe2000001006a */
[----:B------:R-:W-:Y:S01]  /*51c0*/  FSEL R52, R33, RZ, P4 ;  /* 0x000000ff21347208 */ /* 0x000fe20002000000 */
[----:B------:R-:W-:Y:S01]  /*51d0*/  FADD.FTZ R81, R84, -R81 ;  /* 0x8000005154517221 */ /* 0x000fe20000010000 */
[----:B------:R-:W-:Y:S01]  /*51e0*/  FSEL R48, R32, RZ, P6 ;  /* 0x000000ff20307208 */ /* 0x000fe20003000000 */
[----:B------:R-:W-:Y:S01]  /*51f0*/  FADD.FTZ R85, R86, -R85 ;  /* 0x8000005556557221 */ /* 0x000fe20000010000 */
[----:B------:R-:W-:Y:S01]  /*5200*/  PRMT R33, R29, 0x7632, R33 ;  /* 0x000076321d217816 */ /* 0x000fe20000000021 */
[----:B------:R-:W-:Y:S01]  /*5210*/  FMUL.FTZ R35, R55, UR6 ;  /* 0x0000000637237c20 */ /* 0x000fe20008410000 */
[----:B------:R-:W-:-:S02]  /*5220*/  PRMT R32, R28, 0x7632, R32 ;  /* 0x000076321c207816 */ /* 0x000fc40000000020 */
[----:B------:R-:W-:Y:S02]  /*5230*/  FSEL R51, R34, RZ, P2 ;  /* 0x000000ff22337208 */ /* 0x000fe40001000000 */
[----:B------:R-:W-:Y:S01]  /*5240*/  SHF.L.U32 R33, R33, 0x10, RZ ;  /* 0x0000001021217819 */ /* 0x000fe200000006ff */
[----:B------:R-:W-:Y:S01]  /*5250*/  IMAD.U32 R40, R32, 0x10000, RZ ;  /* 0x0001000020287824 */ /* 0x000fe200078e00ff */
[----:B------:R-:W-:Y:S02]  /*5260*/  SHF.L.U32 R34, R28, 0x10, RZ ;  /* 0x000000101c227819 */ /* 0x000fe400000006ff */
[----:B------:R-:W-:Y:S01]  /*5270*/  LOP3.LUT P4, RZ, R76, 0xff0000, RZ, 0xc0, !PT ;  /* 0x00ff00004cff7812 */ /* 0x000fe2000788c0ff */
[C---:B------:R-:W-:Y:S01]  /*5280*/  FFMA.FTZ R42, R102.reuse, R85, R33 ;  /* 0x00000055662a7223 */ /* 0x040fe20000010021 */
[C---:B------:R-:W-:Y:S01]  /*5290*/  FFMA.FTZ R81, R102.reuse, R81, R40 ;  /* 0x0000005166517223 */ /* 0x040fe20000010028 */
[----:B------:R-:W-:Y:S01]  /*52a0*/  FFMA.FTZ R32, R102, R53, R34 ;  /* 0x0000003566207223 */ /* 0x000fe20000010022 */
[----:B------:R-:W-:Y:S01]  /*52b0*/  FSEL R44, R35, RZ, P4 ;  /* 0x000000ff232c7208 */ /* 0x000fe20002000000 */
[----:B------:R-:W-:Y:S01]  /*52c0*/  FMUL.FTZ R43, R42, UR6 ;  /* 0x000000062a2b7c20 */ /* 0x000fe20008410000 */
        /* <DEDUP_REMOVED lines=8> */
[----:B------:R-:W-:-:S02]  /*5350*/  F2FP.BF16.F32.PACK_AB R33, R42, R55 ;  /* 0x000000372a21723e */ /* 0x000fc400000010ff */
[----:B------:R-:W-:Y:S02]  /*5360*/  F2FP.BF16.F32.PACK_AB R35, R54, R103 ;  /* 0x000000673623723e */ /* 0x000fe400000010ff */
[----:B------:R-:W-:Y:S02]  /*5370*/  F2FP.BF16.F32.PACK_AB R34, R50, R79 ;  /* 0x0000004f3222723e */ /* 0x000fe400000010ff */
[----:B------:R-:W-:Y:S02]  /*5380*/  F2FP.BF16.F32.PACK_AB R32, R81, R32 ;  /* 0x000000205120723e */ /* 0x000fe400000010ff */
[----:B------:R-:W-:Y:S02]  /*5390*/  F2FP.BF16.F32.PACK_AB R43, R83, R52 ;  /* 0x00000034532b723e */ /* 0x000fe400000010ff */
[----:B------:R-:W-:Y:S02]  /*53a0*/  F2FP.BF16.F32.PACK_AB R42, R51, R48 ;  /* 0x00000030332a723e */ /* 0x000fe400000010ff */
[----:B------:R-:W-:-:S02]  /*53b0*/  F2FP.BF16.F32.PACK_AB R41, R49, R44 ;  /* 0x0000002c3129723e */ /* 0x000fc400000010ff */
[----:B------:R-:W-:Y:S01]  /*53c0*/  F2FP.BF16.F32.PACK_AB R40, R45, R40 ;  /* 0x000000282d28723e */ /* 0x000fe200000010ff */
[----:B------:R-:W-:Y:S06]  /*53d0*/  BRA `(.L_x_340) ;  /* 0x0000000800c87947 */ /* 0x000fec0003800000 */
.L_x_343:
[----:B0-----:R-:W-:Y:S01]  /*53e0*/  PRMT R40, R31, 0x7632, R40 ;  /* 0x000076321f287816 */ /* 0x001fe20000000028 */
[-CC-:B------:R-:W-:Y:S01]  /*53f0*/  FFMA.FTZ R80, R80, R109.reuse, R106.reuse ;  /* 0x0000006d50507223 */ /* 0x180fe2000001006a */
[-C--:B------:R-:W-:Y:S01]  /*5400*/  FFMA.FTZ R107, R107, R109.reuse, R106 ;  /* 0x0000006d6b6b7223 */ /* 0x080fe2000001006a */
[----:B------:R-:W-:Y:S01]  /*5410*/  PRMT R42, R30, 0x7632, R42 ;  /* 0x000076321e2a7816 */ /* 0x000fe2000000002a */
[-C--:B------:R-:W-:Y:S01]  /*5420*/  FFMA.FTZ R54, R54, R109.reuse, R106 ;  /* 0x0000006d36367223 */ /* 0x080fe2000001006a */
[----:B------:R-:W-:Y:S01]  /*5430*/  SHF.L.U32 R41, R40, 0x10, RZ ;  /* 0x0000001028297819 */ /* 0x000fe200000006ff */
[----:B------:R-:W-:Y:S01]  /*5440*/  FADD.FTZ R103, R103, -R80 ;  /* 0x8000005067677221 */ /* 0x000fe20000010000 */
[----:B------:R-:W-:Y:S01]  /*5450*/  SHF.L.U32 R40, R31, 0x10, RZ ;  /* 0x000000101f287819 */ /* 0x000fe200000006ff */
[----:B------:R-:W-:Y:S01]  /*5460*/  FADD.FTZ R107, R104, -R107 ;  /* 0x8000006b686b7221 */ /* 0x000fe20000010000 */
[-CC-:B------:R-:W-:Y:S01]  /*5470*/  FFMA.FTZ R78, R78, R109.reuse, R106.reuse ;  /* 0x0000006d4e4e7223 */ /* 0x180fe2000001006a */
[----:B------:R-:W-:Y:S01]  /*5480*/  FFMA.FTZ R87, R87, R109, R106 ;  /* 0x0000006d57577223 */ /* 0x000fe2000001006a */
[----:B------:R-:W-:Y:S01]  /*5490*/  SHF.L.U32 R45, R42, 0x10, RZ ;  /* 0x000000102a2d7819 */ /* 0x000fe200000006ff */
[C-C-:B------:R-:W-:Y:S01]  /*54a0*/  FFMA.FTZ R103, R102.reuse, R103, R40.reuse ;  /* 0x0000006766677223 */ /* 0x140fe20000010028 */
[----:B------:R-:W-:Y:S01]  /*54b0*/  FFMA.FTZ R107, R102, R107, R41 ;  /* 0x0000006b666b7223 */ /* 0x000fe20000010029 */
[----:B------:R-:W-:Y:S01]  /*54c0*/  PRMT R40, R28, 0x7632, R40 ;  /* 0x000076321c287816 */ /* 0x000fe20000000028 */
[----:B------:R-:W-:Y:S01]  /*54d0*/  FADD.FTZ R55, R55, -R54 ;  /* 0x8000003637377221 */ /* 0x000fe20000010000 */
[----:B------:R-:W-:Y:S01]  /*54e0*/  SHF.L.U32 R44, R29, 0x10, RZ ;  /* 0x000000101d2c7819 */ /* 0x000fe200000006ff */
[----:B------:R-:W-:Y:S01]  /*54f0*/  FADD.FTZ R79, R79, -R78 ;  /* 0x8000004e4f4f7221 */ /* 0x000fe20000010000 */
[----:B------:R-:W-:Y:S01]  /*5500*/  FADD.FTZ R87, R100, -R87 ;  /* 0x8000005764577221 */ /* 0x000fe20000010000 */
[----:B------:R-:W-:Y:S01]  /*5510*/  IMAD.U32 R43, R30, 0x10000, RZ ;  /* 0x000100001e2b7824 */ /* 0x000fe200078e00ff */
[----:B------:R-:W-:Y:S01]  /*5520*/  PRMT R41, R29, 0x7632, R41 ;  /* 0x000076321d297816 */ /* 0x000fe20000000029 */
[-CC-:B------:R-:W-:Y:S01]  /*5530*/  FFMA.FTZ R81, R81, R109.reuse, R106.reuse ;  /* 0x0000006d51517223 */ /* 0x180fe2000001006a */
[----:B------:R-:W-:Y:S01]  /*5540*/  ISETP.GE.U32.AND P2, PT, R76, RZ, PT ;  /* 0x000000ff4c00720c */ /* 0x000fe20003f46070 */
[-CC-:B------:R-:W-:Y:S01]  /*5550*/  FFMA.FTZ R85, R85, R109.reuse, R106.reuse ;  /* 0x0000006d55557223 */ /* 0x180fe2000001006a */
[----:B------:R-:W-:Y:S01]  /*5560*/  FFMA.FTZ R52, R52, R109, R106 ;  /* 0x0000006d34347223 */ /* 0x000fe2000001006a */
[----:B------:R-:W-:Y:S01]  /*5570*/  SHF.L.U32 R42, R40, 0x10, RZ ;  /* 0x00000010282a7819 */ /* 0x000fe200000006ff */
[----:B------:R-:W-:Y:S01]  /*5580*/  FMUL.FTZ R107, R107, UR6 ;  /* 0x000000066b6b7c20 */ /* 0x000fe20008410000 */
[----:B------:R-:W-:Y:S01]  /*5590*/  FMUL.FTZ R103, R103, UR6 ;  /* 0x0000000667677c20 */ /* 0x000fe20008410000 */
[C---:B------:R-:W-:Y:S01]  /*55a0*/  FFMA.FTZ R43, R102.reuse, R79, R43 ;  /* 0x0000004f662b7223 */ /* 0x040fe2000001002b */
[----:B------:R-:W-:Y:S01]  /*55b0*/  FFMA.FTZ R45, R102, R87, R45 ;  /* 0x00000057662d7223 */ /* 0x000fe2000001002d */
[----:B------:R-:W-:Y:S01]  /*55c0*/  SHF.L.U32 R40, R28, 0x10, RZ ;  /* 0x000000101c287819 */ /* 0x000fe200000006ff */
[----:B------:R-:W-:Y:S01]  /*55d0*/  FFMA.FTZ R44, R102, R55, R44 ;  /* 0x00000037662c7223 */ /* 0x000fe2000001002c */
[C---:B------:R-:W-:Y:S01]  /*55e0*/  LOP3.LUT P4, RZ, R77.reuse, 0xff0000, RZ, 0xc0, !PT ;  /* 0x00ff00004dff7812 */ /* 0x040fe2000788c0ff */
[----:B------:R-:W-:Y:S01]  /*55f0*/  FADD.FTZ R81, R84, -R81 ;  /* 0x8000005154517221 */ /* 0x000fe20000010000 */
[----:B------:R-:W-:Y:S01]  /*5600*/  ISETP.GE.U32.AND.EX P2, PT, R77, 0x1000000, PT, P2 ;  /* 0x010000004d00780c */ /* 0x000fe20003f46120 */
[----:B------:R-:W-:Y:S01]  /*5610*/  FADD.FTZ R85, R86, -R85 ;  /* 0x8000005556557221 */ /* 0x000fe20000010000 */
[----:B------:R-:W-:Y:S01]  /*5620*/  FADD.FTZ R53, R53, -R52 ;  /* 0x8000003435357221 */ /* 0x000fe20000010000 */
[----:B------:R-:W-:-:S02]  /*5630*/  IMAD.U32 R48, R41, 0x10000, RZ ;  /* 0x0001000029307824 */ /* 0x000fc400078e00ff */
[----:B------:R-:W-:Y:S01]  /*5640*/  FMUL.FTZ R43, R43, UR6 ;  /* 0x000000062b2b7c20 */ /* 0x000fe20008410000 */
[----:B------:R-:W-:Y:S01]  /*5650*/  FSEL R52, R107, RZ, P2 ;  /* 0x000000ff6b347208 */ /* 0x000fe20001000000 */
[----:B------:R-:W-:Y:S01]  /*5660*/  FMUL.FTZ R45, R45, UR6 ;  /* 0x000000062d2d7c20 */ /* 0x000fe20008410000 */
[----:B------:R-:W-:Y:S01]  /*5670*/  FSEL R103, R103, RZ, P4 ;  /* 0x000000ff67677208 */ /* 0x000fe20002000000 */
[----:B------:R-:W-:Y:S01]  /*5680*/  FMUL.FTZ R44, R44, UR6 ;  /* 0x000000062c2c7c20 */ /* 0x000fe20008410000 */
[C---:B------:R-:W-:Y:S01]  /*5690*/  FFMA.FTZ R48, R102.reuse, R85, R48 ;  /* 0x0000005566307223 */ /* 0x040fe20000010030 */
[C---:B------:R-:W-:Y:S01]  /*56a0*/  FFMA.FTZ R42, R102.reuse, R81, R42 ;  /* 0x00000051662a7223 */ /* 0x040fe2000001002a */
[----:B------:R-:W-:Y:S01]  /*56b0*/  FFMA.FTZ R40, R102, R53, R40 ;  /* 0x0000003566287223 */ /* 0x000fe20000010028 */
        /* <DEDUP_REMOVED lines=20> */
.L_x_342:
[----:B------:R-:W-:Y:S05]  /*5800*/  @!P1 BRA `(.L_x_344) ;  /* 0x0000000000e89947 */ /* 0x000fea0003800000 */
[-CC-:B------:R-:W-:Y:S01]  /*5810*/  FFMA.FTZ R107, R107, R109.reuse, R106.reuse ;  /* 0x0000006d6b6b7223 */ /* 0x180fe2000001006a */
[-CC-:B------:R-:W-:Y:S01]  /*5820*/  FFMA.FTZ R52, R52, R109.reuse, R106.reuse ;  /* 0x0000006d34347223 */ /* 0x180fe2000001006a */
[-CC-:B------:R-:W-:Y:S01]  /*5830*/  FFMA.FTZ R80, R80, R109.reuse, R106.reuse ;  /* 0x0000006d50507223 */ /* 0x180fe2000001006a */
[----:B------:R-:W-:Y:S01]  /*5840*/  FFMA.FTZ R78, R78, R109, R106 ;  /* 0x0000006d4e4e7223 */ /* 0x000fe2000001006a */
[----:B------:R-:W-:Y:S01]  /*5850*/  FADD.FTZ R107, R104, -R107 ;  /* 0x8000006b686b7221 */ /* 0x000fe20000010000 */
[----:B------:R-:W-:Y:S01]  /*5860*/  FADD.FTZ R53, R53, -R52 ;  /* 0x8000003435357221 */ /* 0x000fe20000010000 */
[----:B------:R-:W-:Y:S01]  /*5870*/  FADD.FTZ R103, R103, -R80 ;  /* 0x8000005067677221 */ /* 0x000fe20000010000 */
[----:B------:R-:W-:Y:S01]  /*5880*/  ISETP.GE.U32.AND P2, PT, R76, RZ, PT ;  /* 0x000000ff4c00720c */ /* 0x000fe20003f46070 */
[----:B------:R-:W-:Y:S01]  /*5890*/  FMUL.FTZ R52, R102, R107 ;  /* 0x0000006b66347220 */ /* 0x000fe20000410000 */
[----:B------:R-:W-:Y:S01]  /*58a0*/  FFMA.FTZ R54, R54, R109, R106 ;  /* 0x0000006d36367223 */ /* 0x000fe2000001006a */
[----:B------:R-:W-:Y:S01]  /*58b0*/  FADD.FTZ R79, R79, -R78 ;  /* 0x8000004e4f4f7221 */ /* 0x000fe20000010000 */
[----:B------:R-:W-:Y:S01]  /*58c0*/  FMUL.FTZ R103, R102, R103 ;  /* 0x0000006766677220 */ /* 0x000fe20000410000 */
[----:B0-----:R-:W-:Y:S01]  /*58d0*/  FMUL.FTZ R33, R52, UR6 ;  /* 0x0000000634217c20 */ /* 0x001fe20008410000 */
[----:B------:R-:W-:Y:S01]  /*58e0*/  ISETP.GE.U32.AND.EX P2, PT, R77, 0x1000000, PT, P2 ;  /* 0x010000004d00780c */ /* 0x000fe20003f46120 */
[----:B------:R-:W-:Y:S01]  /*58f0*/  FFMA.FTZ R87, R87, R109, R106 ;  /* 0x0000006d57577223 */ /* 0x000fe2000001006a */
[----:B------:R-:W-:Y:S01]  /*5900*/  FADD.FTZ R55, R55, -R54 ;  /* 0x8000003637377221 */ /* 0x000fe20000010000 */
[----:B------:R-:W-:Y:S01]  /*5910*/  FMUL.FTZ R34, R102, R79 ;  /* 0x0000004f66227220 */ /* 0x000fe20000410000 */
[----:B------:R-:W-:Y:S01]  /*5920*/  FMUL.FTZ R32, R103, UR6 ;  /* 0x0000000667207c20 */ /* 0x000fe20008410000 */
[----:B------:R-:W-:Y:S01]  /*5930*/  LOP3.LUT P4, RZ, R77, 0xff0000, RZ, 0xc0, !PT ;  /* 0x00ff00004dff7812 */ /* 0x000fe2000788c0ff */
[----:B------:R-:W-:Y:S01]  /*5940*/  FADD.FTZ R87, R100, -R87 ;  /* 0x8000005764577221 */ /* 0x000fe20000010000 */
[----:B------:R-:W-:Y:S01]  /*5950*/  FSEL R79, R33, RZ, P2 ;  /* 0x000000ff214f7208 */ /* 0x000fe20001000000 */
[----:B------:R-:W-:Y:S01]  /*5960*/  FMUL.FTZ R33, R102, R55 ;  /* 0x0000003766217220 */ /* 0x000fe20000410000 */
[-CC-:B------:R-:W-:Y:S01]  /*5970*/  FFMA.FTZ R81, R81, R109.reuse, R106.reuse ;  /* 0x0000006d51517223 */ /* 0x180fe2000001006a */
[----:B------:R-:W-:Y:S01]  /*5980*/  FFMA.FTZ R85, R85, R109, R106 ;  /* 0x0000006d55557223 */ /* 0x000fe2000001006a */
[----:B------:R-:W-:Y:S01]  /*5990*/  FSEL R50, R32, RZ, P4 ;  /* 0x000000ff20327208 */ /* 0x000fe20002000000 */
[----:B------:R-:W-:Y:S01]  /*59a0*/  FMUL.FTZ R87, R102, R87 ;  /* 0x0000005766577220 */ /* 0x000fe20000410000 */
[----:B------:R-:W-:Y:S01]  /*59b0*/  FMUL.FTZ R32, R33, UR6 ;  /* 0x0000000621207c20 */ /* 0x000fe20008410000 */
[----:B------:R-:W-:Y:S01]  /*59c0*/  LOP3.LUT P4, RZ, R76, 0xff0000, RZ, 0xc0, !PT ;  /* 0x00ff00004cff7812 */ /* 0x000fe2000788c0ff */
[----:B------:R-:W-:Y:S01]  /*59d0*/  FADD.FTZ R81, R84, -R81 ;  /* 0x8000005154517221 */ /* 0x000fe20000010000 */
[----:B------:R-:W-:Y:S01]  /*59e0*/  FADD.FTZ R85, R86, -R85 ;  /* 0x8000005556557221 */ /* 0x000fe20000010000 */
[----:B------:R-:W-:Y:S01]  /*59f0*/  FMUL.FTZ R40, R87, UR6 ;  /* 0x0000000657287c20 */ /* 0x000fe20008410000 */
[C---:B------:R-:W-:Y:S01]  /*5a00*/  LOP3.LUT P2, RZ, R77.reuse, 0xff00, RZ, 0xc0, !PT ;  /* 0x0000ff004dff7812 */ /* 0x040fe2000784c0ff */
[----:B------:R-:W-:Y:S01]  /*5a10*/  FMUL.FTZ R35, R34, UR6 ;  /* 0x0000000622237c20 */ /* 0x000fe20008410000 */
[----:B------:R-:W-:Y:S01]  /*5a20*/  FSEL R44, R32, RZ, P4 ;  /* 0x000000ff202c7208 */ /* 0x000fe20002000000 */
[C---:B------:R-:W-:Y:S01]  /*5a30*/  FMUL.FTZ R81, R102.reuse, R81 ;  /* 0x0000005166517220 */ /* 0x040fe20000410000 */
[----:B------:R-:W-:Y:S01]  /*5a40*/  LOP3.LUT P6, RZ, R77, 0xff, RZ, 0xc0, !PT ;  /* 0x000000ff4dff7812 */ /* 0x000fe200078cc0ff */
[C---:B------:R-:W-:Y:S01]  /*5a50*/  FMUL.FTZ R42, R102.reuse, R85 ;  /* 0x00000055662a7220 */ /* 0x040fe20000410000 */
[----:B------:R-:W-:Y:S01]  /*5a60*/  FMUL.FTZ R32, R102, R53 ;  /* 0x0000003566207220 */ /* 0x000fe20000410000 */
[----:B------:R-:W-:Y:S01]  /*5a70*/  FSEL R51, R40, RZ, P2 ;  /* 0x000000ff28337208 */ /* 0x000fe20001000000 */
[----:B------:R-:W-:Y:S01]  /*5a80*/  FMUL.FTZ R41, R81, UR6 ;  /* 0x0000000651297c20 */ /* 0x000fe20008410000 */
[----:B------:R-:W-:Y:S01]  /*5a90*/  FSEL R48, R35, RZ, P6 ;  /* 0x000000ff23307208 */ /* 0x000fe20003000000 */
        /* <DEDUP_REMOVED lines=17> */
.L_x_344:
[-CC-:B------:R-:W-:Y:S01]  /*5bb0*/  FFMA.FTZ R80, R80, R109.reuse, R106.reuse ;  /* 0x0000006d50507223 */ /* 0x180fe2000001006a */
[-CC-:B------:R-:W-:Y:S01]  /*5bc0*/  FFMA.FTZ R107, R107, R109.reuse, R106.reuse ;  /* 0x0000006d6b6b7223 */ /* 0x180fe2000001006a */
[-CC-:B------:R-:W-:Y:S01]  /*5bd0*/  FFMA.FTZ R54, R54, R109.reuse, R106.reuse ;  /* 0x0000006d36367223 */ /* 0x180fe2000001006a */
[-C--:B------:R-:W-:Y:S01]  /*5be0*/  FFMA.FTZ R78, R78, R109.reuse, R106 ;  /* 0x0000006d4e4e7223 */ /* 0x080fe2000001006a */
[----:B------:R-:W-:Y:S01]  /*5bf0*/  FADD.FTZ R103, R103, -R80 ;  /* 0x8000005067677221 */ /* 0x000fe20000010000 */
[----:B------:R-:W-:Y:S01]  /*5c00*/  FADD.FTZ R107, R104, -R107 ;  /* 0x8000006b686b7221 */ /* 0x000fe20000010000 */
[----:B------:R-:W-:Y:S01]  /*5c10*/  FFMA.FTZ R87, R87, R109, R106 ;  /* 0x0000006d57577223 */ /* 0x000fe2000001006a */
[----:B------:R-:W-:Y:S01]  /*5c20*/  FADD.FTZ R55, R55, -R54 ;  /* 0x8000003637377221 */ /* 0x000fe20000010000 */
[C---:B------:R-:W-:Y:S01]  /*5c30*/  FMUL.FTZ R103, R102.reuse, R103 ;  /* 0x0000006766677220 */ /* 0x040fe20000410000 */
[----:B------:R-:W-:Y:S01]  /*5c40*/  FMUL.FTZ R107, R102, R107 ;  /* 0x0000006b666b7220 */ /* 0x000fe20000410000 */
[----:B------:R-:W-:Y:S01]  /*5c50*/  FADD.FTZ R79, R79, -R78 ;  /* 0x8000004e4f4f7221 */ /* 0x000fe20000010000 */
[----:B------:R-:W-:Y:S01]  /*5c60*/  FADD.FTZ R87, R100, -R87 ;  /* 0x8000005764577221 */ /* 0x000fe20000010000 */
[----:B------:R-:W-:Y:S01]  /*5c70*/  ISETP.GE.U32.AND P2, PT, R76, RZ, PT ;  /* 0x000000ff4c00720c */ /* 0x000fe20003f46070 */
[-CC-:B------:R-:W-:Y:S01]  /*5c80*/  FFMA.FTZ R81, R81, R109.reuse, R106.reuse ;  /* 0x0000006d51517223 */ /* 0x180fe2000001006a */
[-CC-:B------:R-:W-:Y:S01]  /*5c90*/  FFMA.FTZ R85, R85, R109.reuse, R106.reuse ;  /* 0x0000006d55557223 */ /* 0x180fe2000001006a */
[----:B------:R-:W-:Y:S01]  /*5ca0*/  FFMA.FTZ R52, R52, R109, R106 ;  /* 0x0000006d34347223 */ /* 0x000fe2000001006a */
[----:B------:R-:W-:Y:S01]  /*5cb0*/  FMUL.FTZ R107, R107, UR6 ;  /* 0x000000066b6b7c20 */ /* 0x000fe20008410000 */
[----:B------:R-:W-:Y:S01]  /*5cc0*/  FMUL.FTZ R103, R103, UR6 ;  /* 0x0000000667677c20 */ /* 0x000fe20008410000 */
[C---:B------:R-:W-:Y:S01]  /*5cd0*/  FMUL.FTZ R55, R102.reuse, R55 ;  /* 0x0000003766377220 */ /* 0x040fe20000410000 */
[C---:B------:R-:W-:Y:S01]  /*5ce0*/  FMUL.FTZ R79, R102.reuse, R79 ;  /* 0x0000004f664f7220 */ /* 0x040fe20000410000 */
[----:B------:R-:W-:Y:S01]  /*5cf0*/  FMUL.FTZ R87, R102, R87 ;  /* 0x0000005766577220 */ /* 0x000fe20000410000 */
[C---:B------:R-:W-:Y:S01]  /*5d00*/  LOP3.LUT P4, RZ, R77.reuse, 0xff0000, RZ, 0xc0, !PT ;  /* 0x00ff00004dff7812 */ /* 0x040fe2000788c0ff */
[----:B------:R-:W-:Y:S01]  /*5d10*/  FADD.FTZ R81, R84, -R81 ;  /* 0x8000005154517221 */ /* 0x000fe20000010000 */
[----:B------:R-:W-:Y:S01]  /*5d20*/  ISETP.GE.U32.AND.EX P2, PT, R77, 0x1000000, PT, P2 ;  /* 0x010000004d00780c */ /* 0x000fe20003f46120 */
[----:B------:R-:W-:Y:S01]  /*5d30*/  FADD.FTZ R85, R86, -R85 ;  /* 0x8000005556557221 */ /* 0x000fe20000010000 */
[----:B------:R-:W-:Y:S01]  /*5d40*/  FADD.FTZ R53, R53, -R52 ;  /* 0x8000003435357221 */ /* 0x000fe20000010000 */
[----:B------:R-:W-:Y:S01]  /*5d50*/  FMUL.FTZ R79, R79, UR6 ;  /* 0x000000064f4f7c20 */ /* 0x000fe20008410000 */
[----:B0-----:R-:W-:Y:S01]  /*5d60*/  FSEL R48, R107, RZ, P2 ;  /* 0x000000ff6b307208 */ /* 0x001fe20001000000 */
[----:B------:R-:W-:Y:S01]  /*5d70*/  FMUL.FTZ R87, R87, UR6 ;  /* 0x0000000657577c20 */ /* 0x000fe20008410000 */
[----:B------:R-:W-:Y:S01]  /*5d80*/  FSEL R43, R103, RZ, P4 ;  /* 0x000000ff672b7208 */ /* 0x000fe20002000000 */
[----:B------:R-:W-:Y:S01]  /*5d90*/  FMUL.FTZ R55, R55, UR6 ;  /* 0x0000000637377c20 */ /* 0x000fe20008410000 */
[C---:B------:R-:W-:Y:S01]  /*5da0*/  FMUL.FTZ R81, R102.reuse, R81 ;  /* 0x0000005166517220 */ /* 0x040fe20000410000 */
[C---:B------:R-:W-:Y:S01]  /*5db0*/  FMUL.FTZ R85, R102.reuse, R85 ;  /* 0x0000005566557220 */ /* 0x040fe20000410000 */
[----:B------:R-:W-:Y:S01]  /*5dc0*/  FMUL.FTZ R53, R102, R53 ;  /* 0x0000003566357220 */ /* 0x000fe20000410000 */
        /* <DEDUP_REMOVED lines=19> */
.L_x_340:
        /* <DEDUP_REMOVED lines=9> */
[----:B--2---:R-:W-:-:S05]  /*5f90*/  IMAD R89, R44, 0x4, R89 ;  /* 0x000000042c597824 */ /* 0x004fca00078e0259 */
[----:B------:R-:W-:-:S13]  /*5fa0*/  ISETP.GE.AND P0, PT, R89, R45, PT ;  /* 0x0000002d5900720c */ /* 0x000fda0003f06270 */
[----:B0-----:R-:W-:Y:S05]  /*5fb0*/  @!P0 BRA `(.L_x_345) ;  /* 0xffffffa400688947 */ /* 0x001fea000383ffff */
[----:B------:R-:W-:Y:S05]  /*5fc0*/  BSYNC B1 ;  /* 0x0000000000017941 */ /* 0x000fea0003800000 */
.L_x_327:
        /* <DEDUP_REMOVED lines=32> */
.L_x_326:
[----:B------:R-:W-:Y:S05]  /*61d0*/  BSYNC B0 ;  /* 0x0000000000007941 */ /* 0x000fea0003800000 */
.L_x_325:
[----:B------:R-:W0:Y:S01]  /*61e0*/  S2R R40, SR_TID.X ;  /* 0x0000000000287919 */ /* 0x000e220000002100 */
[----:B------:R-:W-:Y:S01]  /*61f0*/  MOV R2, 0x400 ;  /* 0x0000040000027802 */ /* 0x000fe20000000f00 */
[----:B------:R-:W-:Y:S05]  /*6200*/  WARPSYNC.ALL ;  /* 0x0000000000007948 */ /* 0x000fea0003800000 */
[----:B------:R-:W1:Y:S01]  /*6210*/  S2R R3, SR_CgaCtaId ;  /* 0x0000000000037919 */ /* 0x000e620000008800 */
[----:B------:R-:W2:Y:S01]  /*6220*/  LDCU.128 UR20, c[0x0][0x440] ;  /* 0x00008800ff1477ac */ /* 0x000ea20008000c00 */
[----:B0-----:R-:W-:Y:S01]  /*6230*/  IMAD.SHL.U32 R0, R40, 0x20, RZ ;  /* 0x0000002028007824 */ /* 0x001fe200078e00ff */
[----:B------:R-:W-:-:S04]  /*6240*/  SHF.R.U32.HI R13, RZ, 0x5, R40 ;  /* 0x00000005ff0d7819 */ /* 0x000fc80000011628 */
[----:B------:R-:W-:Y:S02]  /*6250*/  LOP3.LUT R0, R0, 0x3e0, RZ, 0xc0, !PT ;  /* 0x000003e000007812 */ /* 0x000fe400078ec0ff */
[----:B-1----:R-:W-:Y:S02]  /*6260*/  LEA R3, R3, R2, 0x18 ;  /* 0x0000000203037211 */ /* 0x002fe400078ec0ff */
[----:B------:R-:W-:-:S04]  /*6270*/  LEA R0, R13, R0, 0xb ;  /* 0x000000000d007211 */ /* 0x000fc800078e58ff */
[----:B------:R-:W-:Y:S01]  /*6280*/  IADD3 R0, PT, PT, R0, R3, RZ ;  /* 0x0000000300007210 */ /* 0x000fe20007ffe0ff */
[----:B------:R-:W-:-:S04]  /*6290*/  IMAD R3, R40, 0x4, R3 ;  /* 0x0000000428037824 */ /* 0x000fc800078e0203 */
[----:B------:R-:W-:Y:S04]  /*62a0*/  STS.128 [R0], R28 ;  /* 0x0000001c00007388 */ /* 0x000fe80000000c00 */
[----:B------:R-:W-:Y:S04]  /*62b0*/  STS.128 [R0+0x10], R32 ;  /* 0x0000102000007388 */ /* 0x000fe80000000c00 */
[----:B------:R-:W-:Y:S04]  /*62c0*/  STS.128 [R0+0x400], R16 ;  /* 0x0004001000007388 */ /* 0x000fe80000000c00 */
[----:B------:R-:W-:Y:S01]  /*62d0*/  STS.128 [R0+0x410], R20 ;  /* 0x0004101400007388 */ /* 0x000fe20000000c00 */
[----:B------:R-:W-:Y:S06]  /*62e0*/  BAR.SYNC.DEFER_BLOCKING 0x0 ;  /* 0x0000000000007b1d */ /* 0x000fec0000010000 */
[----:B------:R-:W0:Y:S04]  /*62f0*/  LDS R2, [R3] ;  /* 0x0000000003027984 */ /* 0x000e280000000800 */
[----:B------:R-:W1:Y:S04]  /*6300*/  LDS R15, [R3+0x800] ;  /* 0x00080000030f7984 */ /* 0x000e680000000800 */
[----:B------:R-:W3:Y:S04]  /*6310*/  LDS R12, [R3+0x200] ;  /* 0x00020000030c7984 */ /* 0x000ee80000000800 */
[----:B------:R-:W4:Y:S04]  /*6320*/  LDS R41, [R3+0xa00] ;  /* 0x000a000003297984 */ /* 0x000f280000000800 */
[----:B------:R-:W5:Y:S04]  /*6330*/  LDS R13, [R3+0x400] ;  /* 0x00040000030d7984 */ /* 0x000f680000000800 */
        /* <DEDUP_REMOVED lines=10> */
[----:B---3--:R-:W-:-:S03]  /*63e0*/  FADD.FTZ R12, RZ, R12 ;  /* 0x0000000cff0c7221 */ /* 0x008fc60000010000 */
[----:B------:R-:W3:Y:S01]  /*63f0*/  LDS R31, [R3+0x1a00] ;  /* 0x001a0000031f7984 */ /* 0x000ee20000000800 */
[----:B----4-:R-:W-:-:S03]  /*6400*/  FADD.FTZ R12, R12, R41 ;  /* 0x000000290c0c7221 */ /* 0x010fc60000010000 */
[----:B------:R-:W4:Y:S01]  /*6410*/  LDS R18, [R3+0x1c00] ;  /* 0x001c000003127984 */ /* 0x000f220000000800 */
[----:B-----5:R-:W-:-:S03]  /*6420*/  FADD.FTZ R13, RZ, R13 ;  /* 0x0000000dff0d7221 */ /* 0x020fc60000010000 */
[----:B------:R-:W5:Y:S01]  /*6430*/  LDS R33, [R3+0x1e00] ;  /* 0x001e000003217984 */ /* 0x000f620000000800 */
        /* <DEDUP_REMOVED lines=11> */
[----:B---3--:R-:W-:-:S03]  /*64f0*/  FADD.FTZ R31, R12, R31 ;  /* 0x0000001f0c1f7221 */ /* 0x008fc60000010000 */
[----:B------:R0:W-:Y:S01]  /*6500*/  STS.128 [R0+0x400], R4 ;  /* 0x0004000400007388 */ /* 0x0001e20000000c00 */
[----:B----4-:R-:W-:-:S03]  /*6510*/  FADD.FTZ R13, R13, R18 ;  /* 0x000000120d0d7221 */ /* 0x010fc60000010000 */
[----:B------:R-:W-:Y:S01]  /*6520*/  STS.128 [R0+0x410], R8 ;  /* 0x0004100800007388 */ /* 0x000fe20000000c00 */
[----:B-----5:R-:W-:Y:S01]  /*6530*/  FADD.FTZ R33, R14, R33 ;  /* 0x000000210e217221 */ /* 0x020fe20000010000 */
[----:B------:R-:W-:Y:S08]  /*6540*/  BAR.SYNC.DEFER_BLOCKING 0x0 ;  /* 0x0000000000007b1d */ /* 0x000ff00000010000 */
[----:B0-----:R-:W0:Y:S01]  /*6550*/  LDC R4, c[0x0][0x388] ;  /* 0x0000e200ff047b82 */ /* 0x001e220000000800 */
[----:B------:R-:W1:Y:S04]  /*6560*/  LDS R20, [R3] ;  /* 0x0000000003147984 */ /* 0x000e680000000800 */
[----:B------:R-:W2:Y:S04]  /*6570*/  LDS R22, [R3+0x200] ;  /* 0x0002000003167984 */ /* 0x000ea80000000800 */
[----:B------:R-:W3:Y:S04]  /*6580*/  LDS R30, [R3+0x400] ;  /* 0x00040000031e7984 */ /* 0x000ee80000000800 */
[----:B------:R-:W4:Y:S04]  /*6590*/  LDS R35, [R3+0x800] ;  /* 0x0008000003237984 */ /* 0x000f280000000800 */
[----:B------:R-:W5:Y:S04]  /*65a0*/  LDS R43, [R3+0xa00] ;  /* 0x000a0000032b7984 */ /* 0x000f680000000800 */
        /* <DEDUP_REMOVED lines=14> */
[----:B-----5:R-:W-:-:S03]  /*6690*/  FADD.FTZ R22, R22, R43 ;  /* 0x0000002b16167221 */ /* 0x020fc60000010000 */
[----:B------:R5:W4:Y:S01]  /*66a0*/  LDS R15, [R3+0x1e00] ;  /* 0x001e0000030f7984 */ /* 0x000b220000000800 */
[----:B0-----:R-:W-:Y:S01]  /*66b0*/  FADD.FTZ R0, RZ, R0 ;  /* 0x00000000ff007221 */ /* 0x001fe20000010000 */
[----:B------:R-:W-:Y:S01]  /*66c0*/  FADD.FTZ R30, R30, R45 ;  /* 0x0000002d1e1e7221 */ /* 0x000fe20000010000 */
[----:B-----5:R-:W-:Y:S02]  /*66d0*/  IMAD R3, R4, UR9, RZ ;  /* 0x0000000904037c24 */ /* 0x020fe4000f8e02ff */
[----:B------:R-:W-:Y:S01]  /*66e0*/  FADD.FTZ R20, R20, R25 ;  /* 0x0000001914147221 */ /* 0x000fe20000010000 */
[----:B------:R-:W-:Y:S02]  /*66f0*/  FADD.FTZ R22, R22, R27 ;  /* 0x0000001b16167221 */ /* 0x000fe40000010000 */
[----:B------:R-:W-:Y:S01]  /*6700*/  IADD3 R8, P0, PT, R3, R40, RZ ;  /* 0x0000002803087210 */ /* 0x000fe20007f1e0ff */
[----:B------:R-:W-:-:S03]  /*6710*/  FADD.FTZ R0, R0, R5 ;  /* 0x0000000500007221 */ /* 0x000fc60000010000 */
[----:B------:R-:W-:Y:S02]  /*6720*/  IADD3.X R3, PT, PT, RZ, RZ, RZ, P0, !PT ;  /* 0x000000ffff037210 */ /* 0x000fe400007fe4ff */
[----:B------:R-:W-:Y:S01]  /*6730*/  SHF.L.U32 R4, R8, 0x2, RZ ;  /* 0x0000000208047819 */ /* 0x000fe200000006ff */
[----:B------:R-:W-:Y:S01]  /*6740*/  FADD.FTZ R7, R30, R7 ;  /* 0x000000071e077221 */ /* 0x000fe20000010000 */
[----:B------:R-:W-:Y:S02]  /*6750*/  SHF.L.U64.HI R8, R8, 0x2, R3 ;  /* 0x0000000208087819 */ /* 0x000fe40000010203 */
[----:B------:R-:W-:Y:S01]  /*6760*/  IADD3 R2, P0, PT, R4, UR22, RZ ;  /* 0x0000001604027c10 */ /* 0x000fe2000ff1e0ff */
[----:B-1----:R-:W-:Y:S01]  /*6770*/  FADD.FTZ R11, R20, R11 ;  /* 0x0000000b140b7221 */ /* 0x002fe20000010000 */
[----:B------:R-:W-:Y:S02]  /*6780*/  IADD3 R4, P1, PT, R4, UR20, RZ ;  /* 0x0000001404047c10 */ /* 0x000fe4000ff3e0ff */
[----:B------:R-:W-:Y:S01]  /*6790*/  IADD3.X R3, PT, PT, R8, UR23, RZ, P0, !PT ;  /* 0x0000001708037c10 */ /* 0x000fe200087fe4ff */
[----:B--2---:R-:W-:Y:S01]  /*67a0*/  FADD.FTZ R37, R22, R37 ;  /* 0x0000002516257221 */ /* 0x004fe20000010000 */
[----:B------:R-:W-:Y:S01]  /*67b0*/  IADD3.X R5, PT, PT, R8, UR21, RZ, P1, !PT ;  /* 0x0000001508057c10 */ /* 0x000fe20008ffe4ff */
[----:B---3--:R-:W-:-:S02]  /*67c0*/  FADD.FTZ R0, R0, R9 ;  /* 0x0000000900007221 */ /* 0x008fc40000010000 */
[----:B------:R-:W-:Y:S01]  /*67d0*/  STG.E desc[UR12][R2.64], R11 ;  /* 0x0000000b02007986 */ /* 0x000fe2000c10190c */
[----:B----4-:R-:W-:-:S03]  /*67e0*/  FADD.FTZ R7, R7, R6 ;  /* 0x0000000607077221 */ /* 0x010fc60000010000 */
[----:B------:R-:W-:Y:S01]  /*67f0*/  STG.E desc[UR12][R4.64], R29 ;  /* 0x0000001d04007986 */ /* 0x000fe2000c10190c */
[----:B------:R-:W-:-:S03]  /*6800*/  FADD.FTZ R15, R0, R15 ;  /* 0x0000000f000f7221 */ /* 0x000fc60000010000 */
[----:B------:R-:W-:Y:S04]  /*6810*/  STG.E desc[UR12][R2.64+0x200], R37 ;  /* 0x0002002502007986 */ /* 0x000fe8000c10190c */
[----:B------:R-:W-:Y:S04]  /*6820*/  STG.E desc[UR12][R4.64+0x200], R31 ;  /* 0x0002001f04007986 */ /* 0x000fe8000c10190c */
[----:B------:R-:W-:Y:S04]  /*6830*/  STG.E desc[UR12][R2.64+0x400], R7 ;  /* 0x0004000702007986 */ /* 0x000fe8000c10190c */
[----:B------:R-:W-:Y:S04]  /*6840*/  STG.E desc[UR12][R4.64+0x400], R13 ;  /* 0x0004000d04007986 */ /* 0x000fe8000c10190c */
[----:B------:R-:W-:Y:S04]  /*6850*/  STG.E desc[UR12][R2.64+0x600], R15 ;  /* 0x0006000f02007986 */ /* 0x000fe8000c10190c */
[----:B------:R-:W-:Y:S01]  /*6860*/  STG.E desc[UR12][R4.64+0x600], R33 ;  /* 0x0006002104007986 */ /* 0x000fe2000c10190c */
[----:B------:R-:W-:Y:S05]  /*6870*/  EXIT ;  /* 0x000000000000794d */ /* 0x000fea0003800000 */
.L_x_328:
        /* <DEDUP_REMOVED lines=8> */
.L_x_347:
[----:B------:R-:W-:Y:S05]  /*6900*/  BSYNC B2 ;  /* 0x0000000000027941 */ /* 0x000fea0003800000 */
.L_x_346:
        /* <DEDUP_REMOVED lines=8> */
.L_x_348:
[----:B------:R-:W-:-:S05]  /*6990*/  FADD.FTZ R112, R117, R106 ;  /* 0x0000006a75707221 */ /* 0x000fca0000010000 */
[----:B------:R-:W-:Y:S01]  /*69a0*/  MOV R123, R112 ;  /* 0x00000070007b7202 */ /* 0x000fe20000000f00 */
[----:B------:R-:W-:Y:S02]  /*69b0*/  HFMA2 R122, -RZ, RZ, 0, 1.1920928955078125e-07 ;  /* 0x00000002ff7a7431 */ /* 0x000fe400000001ff */
[----:B------:R-:W-:-:S07]  /*69c0*/  IMAD.MOV.U32 R110, RZ, RZ, R120 ;  /* 0x000000ffff6e7224 */ /* 0x000fce00078e0078 */
[----:B------:R-:W-:Y:S05]  /*69d0*/  WARPSYNC.COLLECTIVE R118, `(.L_x_349) ;  /* 0x0000000076087348 */ /* 0x000fea0003c00000 */
[----:B------:R0:W1:Y:S02]  /*69e0*/  SHFL.BFLY P2, R120, R123, R122, R125 ;  /* 0x0c00007a7b787389 */ /* 0x000064000004007d */
[----:B01----:R-:W-:Y:S05]  /*69f0*/  ENDCOLLECTIVE ;  /* 0x000000000000791b */ /* 0x003fea0003800000 */
.L_x_349:
[----:B------:R-:W-:-:S05]  /*6a00*/  FADD.FTZ R110, R109, R110 ;  /* 0x0000006e6d6e7221 */ /* 0x000fca0000010000 */
[----:B------:R-:W-:Y:S01]  /*6a10*/  MOV R123, R110 ;  /* 0x0000006e007b7202 */ /* 0x000fe20000000f00 */
[----:B------:R-:W-:-:S07]  /*6a20*/  IMAD.MOV.U32 R119, RZ, RZ, R120 ;  /* 0x000000ffff777224 */ /* 0x000fce00078e0078 */
[----:B------:R-:W-:Y:S05]  /*6a30*/  WARPSYNC.COLLECTIVE R118, `(.L_x_350) ;  /* 0x0000000076087348 */ /* 0x000fea0003c00000 */
[----:B------:R0:W1:Y:S02]  /*6a40*/  SHFL.BFLY P2, R120, R123, R122, R125 ;  /* 0x0c00007a7b787389 */ /* 0x000064000004007d */
[----:B01----:R-:W-:Y:S05]  /*6a50*/  ENDCOLLECTIVE ;  /* 0x000000000000791b */ /* 0x003fea0003800000 */
.L_x_350:
[----:B------:R-:W-:-:S04]  /*6a60*/  FADD.FTZ R119, R112, R119 ;  /* 0x0000007770777221 */ /* 0x000fc80000010000 */
[----:B------:R-:W-:Y:S02]  /*6a70*/  IMAD.MOV.U32 R123, RZ, RZ, R119 ;  /* 0x000000ffff7b7224 */ /* 0x000fe400078e0077 */
[----:B------:R-:W-:Y:S01]  /*6a80*/  HFMA2 R122, -RZ, RZ, 0, 2.384185791015625e-07 ;  /* 0x00000004ff7a7431 */ /* 0x000fe200000001ff */
[----:B------:R-:W-:-:S07]  /*6a90*/  MOV R121, R120 ;  /* 0x0000007800797202 */ /* 0x000fce0000000f00 */
[----:B------:R-:W-:Y:S05]  /*6aa0*/  WARPSYNC.COLLECTIVE R118, `(.L_x_351) ;  /* 0x0000000076087348 */ /* 0x000fea0003c00000 */
[----:B------:R0:W1:Y:S02]  /*6ab0*/  SHFL.BFLY P2, R120, R123, R122, R125 ;  /* 0x0c00007a7b787389 */ /* 0x000064000004007d */
[----:B01----:R-:W-:Y:S05]  /*6ac0*/  ENDCOLLECTIVE ;  /* 0x000000000000791b */ /* 0x003fea0003800000 */
.L_x_351:
[----:B------:R-:W-:-:S04]  /*6ad0*/  FADD.FTZ R121, R110, R121 ;  /* 0x000000796e797221 */ /* 0x000fc80000010000 */
[----:B------:R-:W-:Y:S01]  /*6ae0*/  IMAD.MOV.U32 R123, RZ, RZ, R121 ;  /* 0x000000ffff7b7224 */ /* 0x000fe200078e0079 */
[----:B------:R-:W-:-:S07]  /*6af0*/  MOV R106, R120 ;  /* 0x00000078006a7202 */ /* 0x000fce0000000f00 */
[----:B------:R-:W-:Y:S05]  /*6b00*/  WARPSYNC.COLLECTIVE R118, `(.L_x_352) ;  /* 0x0000000076087348 */ /* 0x000fea0003c00000 */
[----:B------:R0:W1:Y:S02]  /*6b10*/  SHFL.BFLY P2, R120, R123, R122, R125 ;  /* 0x0c00007a7b787389 */ /* 0x000064000004007d */
[----:B01----:R-:W-:Y:S05]  /*6b20*/  ENDCOLLECTIVE ;  /* 0x000000000000791b */ /* 0x003fea0003800000 */
.L_x_352:
[----:B------:R-:W-:-:S05]  /*6b30*/  FADD.FTZ R116, R119, R106 ;  /* 0x0000006a77747221 */ /* 0x000fca0000010000 */
[----:B------:R-:W-:Y:S01]  /*6b40*/  MOV R123, R116 ;  /* 0x00000074007b7202 */ /* 0x000fe20000000f00 */
[----:B------:R-:W-:Y:S01]  /*6b50*/  IMAD.MOV.U32 R122, RZ, RZ, 0x8 ;  /* 0x00000008ff7a7424 */ /* 0x000fe200078e00ff */
[----:B------:R-:W-:-:S07]  /*6b60*/  MOV R114, R120 ;  /* 0x0000007800727202 */ /* 0x000fce0000000f00 */
[----:B------:R-:W-:Y:S05]  /*6b70*/  WARPSYNC.COLLECTIVE R118, `(.L_x_353) ;  /* 0x0000000076087348 */ /* 0x000fea0003c00000 */
[----:B------:R0:W1:Y:S02]  /*6b80*/  SHFL.BFLY P2, R120, R123, R122, R125 ;  /* 0x0c00007a7b787389 */ /* 0x000064000004007d */
[----:B01----:R-:W-:Y:S05]  /*6b90*/  ENDCOLLECTIVE ;  /* 0x000000000000791b */ /* 0x003fea0003800000 */
.L_x_353:
[----:B------:R-:W-:-:S05]  /*6ba0*/  FADD.FTZ R114, R121, R114 ;  /* 0x0000007279727221 */ /* 0x000fca0000010000 */
[----:B------:R-:W-:Y:S02]  /*6bb0*/  MOV R123, R114 ;  /* 0x00000072007b7202 */ /* 0x000fe40000000f00 */
[----:B------:R-:W-:-:S07]  /*6bc0*/  MOV R109, R120 ;  /* 0x00000078006d7202 */ /* 0x000fce0000000f00 */
[----:B------:R-:W-:Y:S05]  /*6bd0*/  WARPSYNC.COLLECTIVE R118, `(.L_x_354) ;  /* 0x0000000076087348 */ /* 0x000fea0003c00000 */
[----:B------:R0:W1:Y:S02]  /*6be0*/  SHFL.BFLY P2, R120, R123, R122, R125 ;  /* 0x0c00007a7b787389 */ /* 0x000064000004007d */
[----:B01----:R-:W-:Y:S05]  /*6bf0*/  ENDCOLLECTIVE ;  /* 0x000000000000791b */ /* 0x003fea0003800000 */
.L_x_354:
[----:B------:R-:W-:-:S05]  /*6c00*/  FADD.FTZ R106, R116, R109 ;  /* 0x0000006d746a7221 */ /* 0x000fca0000010000 */
[----:B------:R-:W-:Y:S01]  /*6c10*/  MOV R123, R106 ;  /* 0x0000006a007b7202 */ /* 0x000fe20000000f00 */
[----:B------:R-:W-:Y:S02]  /*6c20*/  HFMA2 R122, -RZ, RZ, 0, 9.5367431640625e-07 ;  /* 0x00000010ff7a7431 */ /* 0x000fe400000001ff */
[----:B------:R-:W-:-:S07]  /*6c30*/  IMAD.MOV.U32 R117, RZ, RZ, R120 ;  /* 0x000000ffff757224 */ /* 0x000fce00078e0078 */
[----:B------:R-:W-:Y:S05]  /*6c40*/  WARPSYNC.COLLECTIVE R118, `(.L_x_355) ;  /* 0x0000000076087348 */ /* 0x000fea0003c00000 */
[----:B------:R0:W1:Y:S02]  /*6c50*/  SHFL.BFLY P2, R120, R123, R122, R125 ;  /* 0x0c00007a7b787389 */ /* 0x000064000004007d */
[----:B01----:R-:W-:Y:S05]  /*6c60*/  ENDCOLLECTIVE ;  /* 0x000000000000791b */ /* 0x003fea0003800000 */
.L_x_355:
[----:B------:R-:W-:-:S05]  /*6c70*/  FADD.FTZ R109, R114, R117 ;  /* 0x00000075726d7221 */ /* 0x000fca0000010000 */
[----:B------:R-:W-:Y:S01]  /*6c80*/  MOV R123, R109 ;  /* 0x0000006d007b7202 */ /* 0x000fe20000000f00 */
[----:B------:R-:W-:-:S07]  /*6c90*/  IMAD.MOV.U32 R117, RZ, RZ, R120 ;  /* 0x000000ffff757224 */ /* 0x000fce00078e0078 */
[----:B------:R-:W-:Y:S05]  /*6ca0*/  WARPSYNC.COLLECTIVE R118, `(.L_x_356) ;  /* 0x0000000076087348 */ /* 0x000fea0003c00000 */
[----:B------:R0:W1:Y:S02]  /*6cb0*/  SHFL.BFLY P2, R120, R123, R122, R125 ;  /* 0x0c00007a7b787389 */ /* 0x000064000004007d */
[----:B01----:R-:W-:Y:S05]  /*6cc0*/  ENDCOLLECTIVE ;  /* 0x000000000000791b */ /* 0x003fea0003800000 */
.L_x_356:
[----:B------:R-:W-:Y:S01]  /*6cd0*/  MOV R110, R120 ;  /* 0x00000078006e7202 */ /* 0x000fe20000000f00 */
[----:B------:R-:W-:Y:S06]  /*6ce0*/  BRA `(.L_x_357) ;  /* 0xffffffa4009c7947 */ /* 0x000fec000383ffff */
.L_x_358:
        /* <DEDUP_REMOVED lines=9> */
.L_x_3897:


//--------------------- .text._ZN10layer_norm31ln_parallel_residual_bwd_kernelINS_13Kernel_traitsI6__halfS2_S2_S2_fjLj512ELj1ELj4ELj1ELj16ENS_18Kernel_traits_baseILj512ES2_S2_S2_S2_fjLj128EEEEELb0ELb0ELb0EEEvNS_9BwdParamsE --------------------------
	.section	.text._ZN10layer_norm31ln_parallel_residual_bwd_kernelINS_13Kernel_traitsI6__halfS2_S2_S2_fjLj512ELj1ELj4ELj1ELj16ENS_18Kernel_traits_baseILj512ES2_S2_S2_S2_fjLj128EEEEELb0ELb0ELb0EEEvNS_9BwdParamsE,"ax",@progbits
	.align	128
        .global         _ZN10layer_norm31ln_parallel_residual_bwd_kernelINS_13Kernel_traitsI6__halfS2_S2_S2_fjLj512ELj1ELj4ELj1ELj16ENS_18Kernel_traits_baseILj512ES2_S2_S2_S2_fjLj128EEEEELb0ELb0ELb0EEEvNS_9BwdParamsE
        .type           _ZN10layer_norm31ln_parallel_residual_bwd_kernelINS_13Kernel_traitsI6__halfS2_S2_S2_fjLj512ELj1ELj4ELj1ELj16ENS_18Kernel_traits_baseILj512ES2_S2_S2_S2_fjLj128EEEEELb0ELb0ELb0EEEvNS_9BwdParamsE,@function
        .size           _ZN10layer_norm31ln_parallel_residual_bwd_kernelINS_13Kernel_traitsI6__halfS2_S2_S2_fjLj512ELj1ELj4ELj1ELj16ENS_18Kernel_traits_baseILj512ES2_S2_S2_S2_fjLj128EEEEELb0ELb0ELb0EEEvNS_9BwdParamsE,(.L_x_3898 - _ZN10layer_norm31ln_parallel_residual_bwd_kernelINS_13Kernel_traitsI6__halfS2_S2_S2_fjLj512ELj1ELj4ELj1ELj16ENS_18Kernel_traits_baseILj512ES2_S2_S2_S2_fjLj128EEEEELb0ELb0ELb0EEEvNS_9BwdParamsE)
        .other          _ZN10layer_norm31ln_parallel_residual_bwd_kernelINS_13Kernel_traitsI6__halfS2_S2_S2_fjLj512ELj1ELj4ELj1ELj16ENS_18Kernel_traits_baseILj512ES2_S2_S2_S2_fjLj128EEEEELb0ELb0ELb0EEEvNS_9BwdParamsE,@"STO_CUDA_ENTRY STV_DEFAULT"
_ZN10layer_norm31ln_parallel_residual_bwd_kernelINS_13Kernel_traitsI6__halfS2_S2_S2_fjLj512ELj1ELj4ELj1ELj16ENS_18Kernel_traits_baseILj512ES2_S2_S2_S2_fjLj128EEEEELb0ELb0ELb0EEEvNS_9BwdParamsE:
.text._ZN10layer_norm31ln_parallel_residual_bwd_kernelINS_13Kernel_traitsI6__halfS2_S2_S2_fjLj512ELj1ELj4ELj1ELj16ENS_18Kernel_traits_baseILj512ES2_S2_S2_S2_fjLj128EEEEELb0ELb0ELb0EEEvNS_9BwdParamsE:
        /* <DEDUP_REMOVED lines=102> */
[----:B------:R-:W-:-:S02]  /*0660*/  PLOP3.LUT P3, PT, PT, PT, UP0, 0x80, 0x8 ;  /* 0x000000000008781c */ /* 0x000fc40003f6f008 */
[----:B------:R-:W-:Y:S02]  /*0670*/  CS2R R26, SRZ ;  /* 0x00000000001a7805 */ /* 0x000fe4000001ff00 */
[----:B------:R-:W-:Y:S02]  /*0680*/  CS2R R20, SRZ ;  /* 0x0000000000147805 */ /* 0x000fe4000001ff00 */
[----:B------:R-:W-:-:S07]  /*0690*/  CS2R R22, SRZ ;  /* 0x0000000000167805 */ /* 0x000fce000001ff00 */
.L_x_385:
        /* <DEDUP_REMOVED lines=8> */
[----:B------:R-:W-:Y:S02]  /*0720*/  ISETP.GE.U32.AND P2, PT, R2, 0x40, PT ;  /* 0x000000400200780c */ /* 0x000fe40003f46070 */
[----:B------:R-:W-:Y:S01]  /*0730*/  CS2R R140, SRZ ;  /* 0x00000000008c7805 */ /* 0x000fe2000001ff00 */
[----:B------:R-:W-:-:S05]  /*0740*/  IMAD R6, R5, R0, RZ ;  /* 0x0000000005067224 */ /* 0x000fca00078e02ff */
        /* <DEDUP_REMOVED lines=18> */
[----:B------:R-:W-:Y:S02]  /*0870*/  HADD2.F32 R14, -RZ, R96.H0_H0 ;  /* 0x20000060ff0e7230 */ /* 0x000fe40000004100 */
[----:B------:R-:W-:Y:S02]  /*0880*/  HADD2.F32 R7, -RZ, R92.H1_H1 ;  /* 0x3000005cff077230 */ /* 0x000fe40000004100 */
[----:B------:R-:W-:Y:S02]  /*0890*/  HADD2.F32 R124, -RZ, R94.H0_H0 ;  /* 0x2000005eff7c7230 */ /* 0x000fe40000004100 */
[----:B0-----:R-:W-:-:S05]  /*08a0*/  @P0 IMAD.WIDE.U32 R12, R6, 0x10, R12 ;  /* 0x00000010060c0825 */ /* 0x001fca00078e000c */
[----:B------:R0:W5:Y:S02]  /*08b0*/  @P0 LDG.E.128 R16, desc[UR10][R12.64] ;  /* 0x0000000a0c100981 */ /* 0x000164000c1e1d00 */
[----:B0-----:R-:W-:Y:S02]  /*08c0*/  HADD2.F32 R13, -RZ, R96.H1_H1 ;  /* 0x30000060ff0d7230 */ /* 0x001fe40000004100 */
[----:B------:R-:W-:Y:S02]  /*08d0*/  HADD2.F32 R12, -RZ, R97.H0_H0 ;  /* 0x20000061ff0c7230 */ /* 0x000fe40000004100 */
[--C-:B---3--:R-:W-:Y:S02]  /*08e0*/  HADD2.F32 R151, -RZ, R8.reuse.H0_H0 ;  /* 0x20000008ff977230 */ /* 0x108fe40000004100 */
[----:B------:R-:W-:Y:S02]  /*08f0*/  HADD2.F32 R146, -RZ, R8.H1_H1 ;  /* 0x30000008ff927230 */ /* 0x000fe40000004100 */
[----:B------:R-:W-:-:S02]  /*0900*/  HADD2.F32 R8, -RZ, R92.H0_H0 ;  /* 0x2000005cff087230 */ /* 0x000fc40000004100 */
[----:B------:R-:W-:Y:S01]  /*0910*/  FADD.FTZ R64, R64, R151 ;  /* 0x0000009740407221 */ /* 0x000fe20000010000 */
[----:B------:R-:W-:Y:S02]  /*0920*/  HADD2.F32 R133, -RZ, R10.H0_H0 ;  /* 0x2000000aff857230 */ /* 0x000fe40000004100 */
[----:B------:R-:W-:Y:S01]  /*0930*/  FADD.FTZ R65, R65, R146 ;  /* 0x0000009241417221 */ /* 0x000fe20000010000 */
[----:B----4-:R-:W-:Y:S02]  /*0940*/  HADD2.F32 R153, -RZ, R128.H0_H0 ;  /* 0x20000080ff997230 */ /* 0x010fe40000004100 */
[----:B------:R-:W-:Y:S02]  /*0950*/  HADD2.F32 R132, -RZ, R10.H1_H1 ;  /* 0x3000000aff847230 */ /* 0x000fe40000004100 */
[----:B------:R-:W-:Y:S01]  /*0960*/  FADD.FTZ R60, R60, R133 ;  /* 0x000000853c3c7221 */ /* 0x000fe20000010000 */
[----:B------:R-:W-:Y:S02]  /*0970*/  HADD2.F32 R128, -RZ, R128.H1_H1 ;  /* 0x30000080ff807230 */ /* 0x000fe40000004100 */
[----:B------:R-:W-:Y:S01]  /*0980*/  FMUL.FTZ R3, R8, R153 ;  /* 0x0000009908037220 */ /* 0x000fe20000410000 */
[----:B------:R-:W-:-:S02]  /*0990*/  HADD2.F32 R149, -RZ, R129.H0_H0 ;  /* 0x20000081ff957230 */ /* 0x000fc40000004100 */
[----:B------:R-:W-:Y:S01]  /*09a0*/  FADD.FTZ R61, R61, R132 ;  /* 0x000000843d3d7221 */ /* 0x000fe20000010000 */
[----:B------:R-:W-:Y:S02]  /*09b0*/  HADD2.F32 R10, -RZ, R93.H0_H0 ;  /* 0x2000005dff0a7230 */ /* 0x000fe40000004100 */
[----:B------:R-:W-:Y:S01]  /*09c0*/  FMUL.FTZ R8, R7, R128 ;  /* 0x0000008007087220 */ /* 0x000fe20000410000 */
[----:B------:R-:W-:Y:S02]  /*09d0*/  HADD2.F32 R143, -RZ, R9.H0_H0 ;  /* 0x20000009ff8f7230 */ /* 0x000fe40000004100 */
[----:B------:R-:W-:Y:S01]  /*09e0*/  FFMA.FTZ R14, R14, R151, R3 ;  /* 0x000000970e0e7223 */ /* 0x000fe20000010003 */
[----:B------:R-:W-:Y:S02]  /*09f0*/  HADD2.F32 R150, -RZ, R129.H1_H1 ;  /* 0x30000081ff967230 */ /* 0x000fe40000004100 */
[----:B------:R-:W-:Y:S01]  /*0a00*/  FMUL.FTZ R7, R10, R149 ;  /* 0x000000950a077220 */ /* 0x000fe20000410000 */
[----:B------:R-:W-:-:S02]  /*0a10*/  HADD2.F32 R3, -RZ, R93.H1_H1 ;  /* 0x3000005dff037230 */ /* 0x000fc40000004100 */
[----:B------:R-:W-:Y:S01]  /*0a20*/  FFMA.FTZ R13, R13, R146, R8 ;  /* 0x000000920d0d7223 */ /* 0x000fe20000010008 */
[----:B------:R-:W-:Y:S02]  /*0a30*/  HADD2.F32 R147, -RZ, R130.H0_H0 ;  /* 0x20000082ff937230 */ /* 0x000fe40000004100 */
[----:B------:R-:W-:Y:S01]  /*0a40*/  FFMA.FTZ R12, R12, R143, R7 ;  /* 0x0000008f0c0c7223 */ /* 0x000fe20000010007 */
[--C-:B------:R-:W-:Y:S02]  /*0a50*/  HADD2.F32 R141, -RZ, R11.reuse.H0_H0 ;  /* 0x2000000bff8d7230 */ /* 0x100fe40000004100 */
[----:B------:R-:W-:Y:S01]  /*0a60*/  FMUL.FTZ R8, R3, R150 ;  /* 0x0000009603087220 */ /* 0x000fe20000410000 */
[----:B------:R-:W-:Y:S02]  /*0a70*/  HADD2.F32 R140, -RZ, R11.H1_H1 ;  /* 0x3000000bff8c7230 */ /* 0x000fe40000004100 */
[----:B------:R-:W-:Y:S01]  /*0a80*/  FMUL.FTZ R3, R124, R147 ;  /* 0x000000937c037220 */ /* 0x000fe20000410000 */
[----:B------:R-:W-:-:S02]  /*0a90*/  HADD2.F32 R142, -RZ, R9.H1_H1 ;  /* 0x30000009ff8e7230 */ /* 0x000fc40000004100 */
[----:B------:R-:W-:Y:S01]  /*0aa0*/  FADD.FTZ R33, R33, R128 ;  /* 0x0000008021217221 */ /* 0x000fe20000010000 */
[----:B------:R-:W-:Y:S02]  /*0ab0*/  HADD2.F32 R11, -RZ, R97.H1_H1 ;  /* 0x30000061ff0b7230 */ /* 0x000fe40000004100 */
[----:B------:R-:W-:Y:S01]  /*0ac0*/  FADD.FTZ R62, R62, R141 ;  /* 0x0000008d3e3e7221 */ /* 0x000fe20000010000 */
[----:B------:R-:W-:Y:S02]  /*0ad0*/  HADD2.F32 R148, -RZ, R130.H1_H1 ;  /* 0x30000082ff947230 */ /* 0x000fe40000004100 */
[----:B------:R-:W-:Y:S01]  /*0ae0*/  FADD.FTZ R67, R67, R142 ;  /* 0x0000008e43437221 */ /* 0x000fe20000010000 */
[----:B------:R-:W-:Y:S02]  /*0af0*/  HADD2.F32 R7, -RZ, R94.H1_H1 ;  /* 0x3000005eff077230 */ /* 0x000fe40000004100 */
[----:B------:R-:W-:Y:S01]  /*0b00*/  FFMA.FTZ R11, R11, R142, R8 ;  /* 0x0000008e0b0b7223 */ /* 0x000fe20000010008 */
[----:B------:R-:W-:-:S02]  /*0b10*/  HADD2.F32 R10, -RZ, R98.H0_H0 ;  /* 0x20000062ff0a7230 */ /* 0x000fc40000004100 */
[----:B------:R-:W-:Y:S01]  /*0b20*/  FADD.FTZ R63, R63, R140 ;  /* 0x0000008c3f3f7221 */ /* 0x000fe20000010000 */
[----:B------:R-:W-:Y:S02]  /*0b30*/  HADD2.F32 R9, -RZ, R98.H1_H1 ;  /* 0x30000062ff097230 */ /* 0x000fe40000004100 */
[----:B------:R-:W-:Y:S01]  /*0b40*/  FMUL.FTZ R124, R7, R148 ;  /* 0x00000094077c7220 */ /* 0x000fe20000410000 */
[----:B--2---:R-:W-:Y:S02]  /*0b50*/  HADD2.F32 R8, -RZ, R112.H0_H0 ;  /* 0x20000070ff087230 */ /* 0x004fe40000004100 */
[----:B------:R-:W-:Y:S01]  /*0b60*/  FFMA.FTZ R10, R10, R133, R3 ;  /* 0x000000850a0a7223 */ /* 0x000fe20000010003 */
[----:B------:R-:W-:Y:S02]  /*0b70*/  HADD2.F32 R145, -RZ, R131.H0_H0 ;  /* 0x20000083ff917230 */ /* 0x000fe40000004100 */
[----:B------:R-:W-:Y:S01]  /*0b80*/  FFMA.FTZ R9, R9, R132, R124 ;  /* 0x0000008409097223 */ /* 0x000fe2000001007c */
[----:B------:R-:W-:-:S02]  /*0b90*/  HADD2.F32 R130, -RZ, R95.H0_H0 ;  /* 0x2000005fff827230 */ /* 0x000fc40000004100 */
[----:B------:R-:W-:Y:S01]  /*0ba0*/  FADD.FTZ R8, -R139, R8 ;  /* 0x000000088b087221 */ /* 0x000fe20000010100 */
[----:B------:R-:W-:Y:S02]  /*0bb0*/  HADD2.F32 R144, -RZ, R131.H1_H1 ;  /* 0x30000083ff907230 */ /* 0x000fe40000004100 */
[----:B------:R-:W-:Y:S01]  /*0bc0*/  FADD.FTZ R32, R32, R153 ;  /* 0x0000009920207221 */ /* 0x000fe20000010000 */
[----:B------:R-:W-:Y:S02]  /*0bd0*/  HADD2.F32 R3, -RZ, R95.H1_H1 ;  /* 0x3000005fff037230 */ /* 0x000fe40000004100 */
[----:B------:R-:W-:Y:S01]  /*0be0*/  FMUL.FTZ R7, R130, R145 ;  /* 0x0000009182077220 */ /* 0x000fe20000410000 */
[--C-:B------:R-:W-:Y:S02]  /*0bf0*/  HADD2.F32 R124, -RZ, R99.reuse.H0_H0 ;  /* 0x20000063ff7c7230 */ /* 0x100fe40000004100 */
[----:B------:R-:W-:Y:S01]  /*0c00*/  FADD.FTZ R66, R66, R143 ;  /* 0x0000008f42427221 */ /* 0x000fe20000010000 */
[----:B------:R-:W-:-:S02]  /*0c10*/  HADD2.F32 R129, -RZ, R99.H1_H1 ;  /* 0x30000063ff817230 */ /* 0x000fc40000004100 */
[----:B------:R-:W-:Y:S01]  /*0c20*/  FMUL.FTZ R130, R3, R144 ;  /* 0x0000009003827220 */ /* 0x000fe20000410000 */
[----:B------:R-:W-:Y:S02]  /*0c30*/  HADD2.F32 R112, -RZ, R112.H1_H1 ;  /* 0x30000070ff707230 */ /* 0x000fe40000004100 */
[----:B-----5:R-:W-:Y:S01]  /*0c40*/  FMUL.FTZ R3, R125, R8 ;  /* 0x000000087d037220 */ /* 0x020fe20000410000 */
[----:B------:R-:W-:Y:S01]  /*0c50*/  FFMA.FTZ R8, R124, R141, R7 ;  /* 0x0000008d7c087223 */ /* 0x000fe20000010007 */
[----:B------:R-:W-:Y:S01]  /*0c60*/  FFMA.FTZ R7, R129, R140, R130 ;  /* 0x0000008c81077223 */ /* 0x000fe20000010082 */
[----:B------:R-:W-:Y:S02]  /*0c70*/  HADD2.F32 R130, -RZ, R113.H0_H0 ;  /* 0x20000071ff827230 */ /* 0x000fe40000004100 */
[----:B------:R-:W-:Y:S01]  /*0c80*/  FADD.FTZ R112, -R139, R112 ;  /* 0x000000708b707221 */ /* 0x000fe20000010100 */
[--C-:B------:R-:W-:Y:S02]  /*0c90*/  HADD2.F32 R154, -RZ, R114.reuse.H0_H0 ;  /* 0x20000072ff9a7230 */ /* 0x100fe40000004100 */
[----:B------:R-:W-:Y:S01]  /*0ca0*/  FFMA.FTZ R80, R3, R151, R80 ;  /* 0x0000009703507223 */ /* 0x000fe20000010050 */
[----:B------:R-:W-:-:S02]  /*0cb0*/  HADD2.F32 R114, -RZ, R114.H1_H1 ;  /* 0x30000072ff727230 */ /* 0x000fc40000004100 */
[----:B------:R-:W-:Y:S01]  /*0cc0*/  FMUL.FTZ R124, R125, R112 ;  /* 0x000000707d7c7220 */ /* 0x000fe20000410000 */
[----:B------:R-:W-:Y:S02]  /*0cd0*/  HADD2.F32 R152, -RZ, R113.H1_H1 ;  /* 0x30000071ff987230 */ /* 0x000fe40000004100 */
[----:B------:R-:W-:Y:S01]  /*0ce0*/  FADD.FTZ R112, RZ, R14 ;  /* 0x0000000eff707221 */ /* 0x000fe20000010000 */
[----:B------:R-:W-:Y:S01]  /*0cf0*/  FADD.FTZ R130, -R139, R130 ;  /* 0x000000828b827221 */ /* 0x000fe20000010100 */
[----:B------:R-:W-:Y:S01]  /*0d00*/  FFMA.FTZ R113, R3, R14, RZ ;  /* 0x0000000e03717223 */ /* 0x000fe200000100ff */
[--C-:B------:R-:W-:Y:S02]  /*0d10*/  HADD2.F32 R156, -RZ, R115.reuse.H0_H0 ;  /* 0x20000073ff9c7230 */ /* 0x100fe40000004100 */
[----:B------:R-:W-:Y:S01]  /*0d20*/  FFMA.FTZ R49, R124, R128, R49 ;  /* 0x000000807c317223 */ /* 0x000fe20000010031 */
[----:B------:R-:W-:Y:S02]  /*0d30*/  HADD2.F32 R158, -RZ, R115.H1_H1 ;  /* 0x30000073ff9e7230 */ /* 0x000fe40000004100 */
[----:B------:R-:W-:Y:S01]  /*0d40*/  FADD.FTZ R114, -R139, R114 ;  /* 0x000000728b727221 */ /* 0x000fe20000010100 */
[----:B------:R-:W-:Y:S01]  /*0d50*/  FADD.FTZ R115, R112, R13 ;  /* 0x0000000d70737221 */ /* 0x000fe20000010000 */
[----:B------:R-:W-:Y:S01]  /*0d60*/  FMUL.FTZ R129, R125, R130 ;  /* 0x000000827d817220 */ /* 0x000fe20000410000 */
[----:B------:R-:W-:Y:S01]  /*0d70*/  FADD.FTZ R128, -R139, R152 ;  /* 0x000000988b807221 */ /* 0x000fe20000010100 */
[----:B------:R-:W-:Y:S01]  /*0d80*/  FFMA.FTZ R112, R124, R13, R113 ;  /* 0x0000000d7c707223 */ /* 0x000fe20000010071 */
[----:B------:R-:W-:Y:S01]  /*0d90*/  FMUL.FTZ R130, R125, R114 ;  /* 0x000000727d827220 */ /* 0x000fe20000410000 */
[----:B------:R-:W-:Y:S01]  /*0da0*/  FADD.FTZ R154, -R139, R154 ;  /* 0x0000009a8b9a7221 */ /* 0x000fe20000010100 */
[----:B------:R-:W-:Y:S01]  /*0db0*/  FMUL.FTZ R128, R125, R128 ;  /* 0x000000807d807220 */ /* 0x000fe20000410000 */
[----:B------:R-:W-:Y:S01]  /*0dc0*/  FADD.FTZ R114, R115, R12 ;  /* 0x0000000c73727221 */ /* 0x000fe20000010000 */
[----:B------:R-:W-:Y:S01]  /*0dd0*/  FFMA.FTZ R113, R129, R12, R112 ;  /* 0x0000000c81717223 */ /* 0x000fe20000010070 */
[----:B------:R-:W-:Y:S01]  /*0de0*/  FMUL.FTZ R131, R125, R154 ;  /* 0x0000009a7d837220 */ /* 0x000fe20000410000 */
[----:B------:R-:W-:Y:S01]  /*0df0*/  FADD.FTZ R156, -R139, R156 ;  /* 0x0000009c8b9c7221 */ /* 0x000fe20000010100 */
[----:B------:R-:W-:Y:S01]  /*0e00*/  FADD.FTZ R115, R114, R11 ;  /* 0x0000000b72737221 */ /* 0x000fe20000010000 */
[----:B------:R-:W-:Y:S01]  /*0e10*/  FFMA.FTZ R112, R128, R11, R113 ;  /* 0x0000000b80707223 */ /* 0x000fe20000010071 */
[----:B------:R-:W-:Y:S01]  /*0e20*/  FFMA.FTZ R77, R130, R132, R77 ;  /* 0x00000084824d7223 */ /* 0x000fe2000001004d */
[----:B------:R-:W-:Y:S01]  /*0e30*/  FFMA.FTZ R76, R131, R133, R76 ;  /* 0x00000085834c7223 */ /* 0x000fe2000001004c */
[----:B------:R-:W-:Y:S01]  /*0e40*/  FADD.FTZ R114, R115, R10 ;  /* 0x0000000a73727221 */ /* 0x000fe20000010000 */
[----:B------:R-:W-:Y:S01]  /*0e50*/  FFMA.FTZ R113, R131, R10, R112 ;  /* 0x0000000a83717223 */ /* 0x000fe20000010070 */
[----:B------:R-:W-:Y:S01]  /*0e60*/  FADD.FTZ R132, -R139, R158 ;  /* 0x0000009e8b847221 */ /* 0x000fe20000010100 */
[C---:B------:R-:W-:Y:S01]  /*0e70*/  FMUL.FTZ R133, R125.reuse, R156 ;  /* 0x0000009c7d857220 */ /* 0x040fe20000410000 */
[----:B------:R-:W-:Y:S01]  /*0e80*/  FADD.FTZ R115, R114, R9 ;  /* 0x0000000972737221 */ /* 0x000fe20000010000 */
[----:B------:R-:W-:Y:S01]  /*0e90*/  FFMA.FTZ R112, R130, R9, R113 ;  /* 0x0000000982707223 */ /* 0x000fe20000010071 */
[----:B------:R-:W-:Y:S01]  /*0ea0*/  FMUL.FTZ R132, R125, R132 ;  /* 0x000000847d847220 */ /* 0x000fe20000410000 */
[----:B------:R-:W-:Y:S01]  /*0eb0*/  FFMA.FTZ R83, R128, R142, R83 ;  /* 0x0000008e80537223 */ /* 0x000fe20000010053 */
[----:B------:R-:W-:Y:S01]  /*0ec0*/  FADD.FTZ R114, R115, R8 ;  /* 0x0000000873727221 */ /* 0x000fe20000010000 */
[C---:B------:R-:W-:Y:S01]  /*0ed0*/  FFMA.FTZ R112, R133.reuse, R8, R112 ;  /* 0x0000000885707223 */ /* 0x040fe20000010070 */
[----:B------:R-:W-:Y:S01]  /*0ee0*/  FFMA.FTZ R78, R133, R141, R78 ;  /* 0x0000008d854e7223 */ /* 0x000fe2000001004e */
[----:B------:R-:W-:Y:S01]  /*0ef0*/  FFMA.FTZ R79, R132, R140, R79 ;  /* 0x0000008c844f7223 */ /* 0x000fe2000001004f */
[----:B------:R-:W-:Y:S01]  /*0f00*/  FFMA.FTZ R48, R3, R153, R48 ;  /* 0x0000009903307223 */ /* 0x000fe20000010030 */
[----:B------:R-:W-:Y:S01]  /*0f10*/  FFMA.FTZ R81, R124, R146, R81 ;  /* 0x000000927c517223 */ /* 0x000fe20000010051 */
        /* <DEDUP_REMOVED lines=13> */
[----:B------:R-:W-:Y:S01]  /*0ff0*/  IADD3 R142, PT, PT, R6, 0x20, RZ ;  /* 0x00000020068e7810 */ /* 0x000fe20007ffe0ff */
[----:B------:R-:W-:Y:S01]  /*1000*/  FADD.FTZ R141, R114, R7 ;  /* 0x00000007728d7221 */ /* 0x000fe20000010000 */
[----:B------:R-:W-:-:S07]  /*1010*/  FFMA.FTZ R140, R132, R7, R112 ;  /* 0x00000007848c7223 */ /* 0x000fce0000010070 */
.L_x_361:
[----:B------:R-:W-:Y:S05]  /*1020*/  BSYNC.RECONVERGENT B0 ;  /* 0x0000000000007941 */ /* 0x000fea0003800200 */
.L_x_360:
        /* <DEDUP_REMOVED lines=15> */
[----:B------:R-:W-:Y:S02]  /*1120*/  HADD2.F32 R136, -RZ, R88.H0_H0 ;  /* 0x20000058ff887230 */ /* 0x000fe40000004100 */
[----:B------:R-:W-:Y:S02]  /*1130*/  HADD2.F32 R137, -RZ, R84.H1_H1 ;  /* 0x30000054ff897230 */ /* 0x000fe40000004100 */
[----:B------:R-:W-:Y:S02]  /*1140*/  HADD2.F32 R135, -RZ, R88.H1_H1 ;  /* 0x30000058ff877230 */ /* 0x000fe40000004100 */
[--C-:B------:R-:W-:Y:S02]  /*1150*/  HADD2.F32 R144, -RZ, R85.reuse.H0_H0 ;  /* 0x20000055ff907230 */ /* 0x100fe40000004100 */
[----:B------:R-:W-:-:S02]  /*1160*/  HADD2.F32 R149, -RZ, R85.H1_H1 ;  /* 0x30000055ff957230 */ /* 0x000fc40000004100 */
[--C-:B------:R-:W-:Y:S02]  /*1170*/  HADD2.F32 R153, -RZ, R86.reuse.H1_H1 ;  /* 0x30000056ff997230 */ /* 0x100fe40000004100 */
[----:B------:R-:W-:Y:S02]  /*1180*/  HADD2.F32 R148, -RZ, R86.H0_H0 ;  /* 0x20000056ff947230 */ /* 0x000fe40000004100 */
[----:B------:R-:W-:Y:S02]  /*1190*/  HADD2.F32 R151, -RZ, R90.H1_H1 ;  /* 0x3000005aff977230 */ /* 0x000fe40000004100 */
[----:B0-----:R-:W-:-:S05]  /*11a0*/  @P0 IMAD.WIDE.U32 R126, R142, 0x10, R126 ;  /* 0x000000108e7e0825 */ /* 0x001fca00078e007e */
[----:B------:R0:W5:Y:S01]  /*11b0*/  @P0 LDG.E.128 R100, desc[UR10][R126.64] ;  /* 0x0000000a7e640981 */ /* 0x000162000c1e1d00 */
[----:B------:R-:W-:Y:S02]  /*11c0*/  HADD2.F32 R146, -RZ, R90.H0_H0 ;  /* 0x2000005aff927230 */ /* 0x000fe40000004100 */
[--C-:B0-----:R-:W-:Y:S02]  /*11d0*/  HADD2.F32 R127, -RZ, R89.reuse.H1_H1 ;  /* 0x30000059ff7f7230 */ /* 0x101fe40000004100 */
[----:B------:R-:W-:Y:S02]  /*11e0*/  HADD2.F32 R126, -RZ, R89.H0_H0 ;  /* 0x20000059ff7e7230 */ /* 0x000fe40000004100 */
[--C-:B---3--:R-:W-:Y:S02]  /*11f0*/  HADD2.F32 R143, -RZ, R112.reuse.H0_H0 ;  /* 0x20000070ff8f7230 */ /* 0x108fe40000004100 */
[----:B------:R-:W-:-:S03]  /*1200*/  HADD2.F32 R112, -RZ, R112.H1_H1 ;  /* 0x30000070ff707230 */ /* 0x000fc60000004100 */
[----:B------:R-:W-:Y:S01]  /*1210*/  FMUL.FTZ R15, R138, R143 ;  /* 0x0000008f8a0f7220 */ /* 0x000fe20000410000 */
[--C-:B----4-:R-:W-:Y:S02]  /*1220*/  HADD2.F32 R147, -RZ, R116.reuse.H0_H0 ;  /* 0x20000074ff937230 */ /* 0x110fe40000004100 */
[----:B------:R-:W-:Y:S01]  /*1230*/  FMUL.FTZ R138, R137, R112 ;  /* 0x00000070898a7220 */ /* 0x000fe20000410000 */
[----:B------:R-:W-:Y:S02]  /*1240*/  HADD2.F32 R134, -RZ, R116.H1_H1 ;  /* 0x30000074ff867230 */ /* 0x000fe40000004100 */
[--C-:B------:R-:W-:Y:S02]  /*1250*/  HADD2.F32 R137, -RZ, R113.reuse.H0_H0 ;  /* 0x20000071ff897230 */ /* 0x100fe40000004100 */
[----:B------:R-:W-:Y:S01]  /*1260*/  FFMA.FTZ R116, R136, R147, R15 ;  /* 0x0000009388747223 */ /* 0x000fe2000001000f */
[----:B------:R-:W-:Y:S02]  /*1270*/  HADD2.F32 R136, -RZ, R113.H1_H1 ;  /* 0x30000071ff887230 */ /* 0x000fe40000004100 */
[----:B------:R-:W-:-:S02]  /*1280*/  HADD2.F32 R113, -RZ, R114.H0_H0 ;  /* 0x20000072ff717230 */ /* 0x000fc40000004100 */
[----:B------:R-:W-:Y:S02]  /*1290*/  HADD2.F32 R114, -RZ, R114.H1_H1 ;  /* 0x30000072ff727230 */ /* 0x000fe40000004100 */
[----:B------:R-:W-:Y:S01]  /*12a0*/  FFMA.FTZ R15, R135, R134, R138 ;  /* 0x00000086870f7223 */ /* 0x000fe2000001008a */
[--C-:B------:R-:W-:Y:S02]  /*12b0*/  HADD2.F32 R135, -RZ, R117.reuse.H0_H0 ;  /* 0x20000075ff877230 */ /* 0x100fe40000004100 */
[----:B------:R-:W-:Y:S02]  /*12c0*/  HADD2.F32 R138, -RZ, R117.H1_H1 ;  /* 0x30000075ff8a7230 */ /* 0x000fe40000004100 */
[----:B------:R-:W-:Y:S01]  /*12d0*/  FMUL.FTZ R117, R144, R137 ;  /* 0x0000008990757220 */ /* 0x000fe20000410000 */
[--C-:B------:R-:W-:Y:S02]  /*12e0*/  HADD2.F32 R145, -RZ, R118.reuse.H0_H0 ;  /* 0x20000076ff917230 */ /* 0x100fe40000004100 */
[----:B------:R-:W-:-:S02]  /*12f0*/  HADD2.F32 R142, -RZ, R118.H1_H1 ;  /* 0x30000076ff8e7230 */ /* 0x000fc40000004100 */
[----:B------:R-:W-:Y:S01]  /*1300*/  FMUL.FTZ R118, R149, R136 ;  /* 0x0000008895767220 */ /* 0x000fe20000410000 */
[----:B------:R-:W-:Y:S01]  /*1310*/  FMUL.FTZ R144, R153, R114 ;  /* 0x0000007299907220 */ /* 0x000fe20000410000 */
[----:B------:R-:W-:Y:S01]  /*1320*/  FMUL.FTZ R149, R148, R113 ;  /* 0x0000007194957220 */ /* 0x000fe20000410000 */
[----:B------:R-:W-:Y:S01]  /*1330*/  FFMA.FTZ R117, R126, R135, R117 ;  /* 0x000000877e757223 */ /* 0x000fe20000010075 */
[----:B------:R-:W-:Y:S01]  /*1340*/  FFMA.FTZ R118, R127, R138, R118 ;  /* 0x0000008a7f767223 */ /* 0x000fe20000010076 */
[----:B------:R-:W-:Y:S01]  /*1350*/  FFMA.FTZ R127, R151, R142, R144 ;  /* 0x0000008e977f7223 */ /* 0x000fe20000010090 */
[----:B------:R-:W-:Y:S01]  /*1360*/  FFMA.FTZ R126, R146, R145, R149 ;  /* 0x00000091927e7223 */ /* 0x000fe20000010095 */
[--C-:B--2---:R-:W-:Y:S02]  /*1370*/  HADD2.F32 R144, -RZ, R120.reuse.H0_H0 ;  /* 0x20000078ff907230 */ /* 0x104fe40000004100 */
[----:B------:R-:W-:Y:S02]  /*1380*/  HADD2.F32 R146, -RZ, R120.H1_H1 ;  /* 0x30000078ff927230 */ /* 0x000fe40000004100 */
[----:B------:R-:W-:-:S02]  /*1390*/  HADD2.F32 R158, -RZ, R121.H0_H0 ;  /* 0x20000079ff9e7230 */ /* 0x000fc40000004100 */
[C---:B------:R-:W-:Y:S01]  /*13a0*/  FADD.FTZ R120, -R139.reuse, R144 ;  /* 0x000000908b787221 */ /* 0x040fe20000010100 */
[----:B------:R-:W-:Y:S02]  /*13b0*/  HADD2.F32 R152, -RZ, R121.H1_H1 ;  /* 0x30000079ff987230 */ /* 0x000fe40000004100 */
[--C-:B------:R-:W-:Y:S02]  /*13c0*/  HADD2.F32 R154, -RZ, R122.reuse.H0_H0 ;  /* 0x2000007aff9a7230 */ /* 0x100fe40000004100 */
[----:B------:R-:W-:Y:S02]  /*13d0*/  HADD2.F32 R156, -RZ, R122.H1_H1 ;  /* 0x3000007aff9c7230 */ /* 0x000fe40000004100 */
[----:B------:R-:W-:Y:S01]  /*13e0*/  FADD.FTZ R122, -R139, R146 ;  /* 0x000000928b7a7221 */ /* 0x000fe20000010100 */
[--C-:B------:R-:W-:Y:S02]  /*13f0*/  HADD2.F32 R148, -RZ, R123.reuse.H0_H0 ;  /* 0x2000007bff947230 */ /* 0x100fe40000004100 */
[----:B------:R-:W-:-:S02]  /*1400*/  HADD2.F32 R150, -RZ, R123.H1_H1 ;  /* 0x3000007bff967230 */ /* 0x000fc40000004100 */
[----:B-----5:R-:W-:Y:S01]  /*1410*/  FMUL.FTZ R121, R125, R120 ;  /* 0x000000787d797220 */ /* 0x020fe20000410000 */
[C---:B------:R-:W-:Y:S01]  /*1420*/  FADD.FTZ R158, -R139.reuse, R158 ;  /* 0x0000009e8b9e7221 */ /* 0x040fe20000010100 */
[C---:B------:R-:W-:Y:S01]  /*1430*/  FADD.FTZ R152, -R139.reuse, R152 ;  /* 0x000000988b987221 */ /* 0x040fe20000010100 */
[C---:B------:R-:W-:Y:S01]  /*1440*/  FADD.FTZ R154, -R139.reuse, R154 ;  /* 0x0000009a8b9a7221 */ /* 0x040fe20000010100 */
[C---:B------:R-:W-:Y:S01]  /*1450*/  FADD.FTZ R156, -R139.reuse, R156 ;  /* 0x0000009c8b9c7221 */ /* 0x040fe20000010100 */
[C---:B------:R-:W-:Y:S01]  /*1460*/  FADD.FTZ R146, -R139.reuse, R148 ;  /* 0x000000948b927221 */ /* 0x040fe20000010100 */
[----:B------:R-:W-:Y:S01]  /*1470*/  FADD.FTZ R144, -R139, R150 ;  /* 0x000000968b907221 */ /* 0x000fe20000010100 */
[----:B------:R-:W-:Y:S01]  /*1480*/  FMUL.FTZ R120, R125, R122 ;  /* 0x0000007a7d787220 */ /* 0x000fe20000410000 */
[----:B------:R-:W-:Y:S02]  /*1490*/  HADD2.F32 R139, -RZ, R115.H0_H0 ;  /* 0x20000073ff8b7230 */ /* 0x000fe40000004100 */
[----:B------:R-:W-:-:S02]  /*14a0*/  HADD2.F32 R122, -RZ, R87.H0_H0 ;  /* 0x20000057ff7a7230 */ /* 0x000fc40000004100 */
[----:B------:R-:W-:Y:S02]  /*14b0*/  HADD2.F32 R148, -RZ, R115.H1_H1 ;  /* 0x30000073ff947230 */ /* 0x000fe40000004100 */
[----:B------:R-:W-:Y:S02]  /*14c0*/  HADD2.F32 R123, -RZ, R87.H1_H1 ;  /* 0x30000057ff7b7230 */ /* 0x000fe40000004100 */
[----:B------:R-:W-:Y:S01]  /*14d0*/  FADD.FTZ R57, R57, R134 ;  /* 0x0000008639397221 */ /* 0x000fe20000010000 */
[--C-:B------:R-:W-:Y:S02]  /*14e0*/  HADD2.F32 R115, -RZ, R119.reuse.H0_H0 ;  /* 0x20000077ff737230 */ /* 0x100fe40000004100 */
[----:B------:R-:W-:Y:S01]  /*14f0*/  FFMA.FTZ R73, R120, R134, R73 ;  /* 0x0000008678497223 */ /* 0x000fe20000010049 */
[----:B------:R-:W-:Y:S02]  /*1500*/  HADD2.F32 R150, -RZ, R119.H1_H1 ;  /* 0x30000077ff967230 */ /* 0x000fe40000004100 */
[----:B------:R-:W-:Y:S01]  /*1510*/  FMUL.FTZ R119, R122, R139 ;  /* 0x0000008b7a777220 */ /* 0x000fe20000410000 */
[----:B------:R-:W-:Y:S01]  /*1520*/  FMUL.FTZ R134, R123, R148 ;  /* 0x000000947b867220 */ /* 0x000fe20000410000 */
[----:B------:R-:W-:-:S02]  /*1530*/  HADD2.F32 R122, -RZ, R91.H0_H0 ;  /* 0x2000005bff7a7230 */ /* 0x000fc40000004100 */
[----:B------:R-:W-:-:S03]  /*1540*/  HADD2.F32 R123, -RZ, R91.H1_H1 ;  /* 0x3000005bff7b7230 */ /* 0x000fc60000004100 */
[----:B------:R-:W-:Y:S02]  /*1550*/  FFMA.FTZ R119, R122, R115, R119 ;  /* 0x000000737a777223 */ /* 0x000fe40000010077 */
[----:B------:R-:W-:Y:S01]  /*1560*/  FFMA.FTZ R122, R123, R150, R134 ;  /* 0x000000967b7a7223 */ /* 0x000fe20000010086 */
[----:B------:R-:W-:Y:S01]  /*1570*/  FMUL.FTZ R123, R125, R158 ;  /* 0x0000009e7d7b7220 */ /* 0x000fe20000410000 */
[----:B------:R-:W-:-:S03]  /*1580*/  FADD.FTZ R58, R58, R135 ;  /* 0x000000873a3a7221 */ /* 0x000fc60000010000 */
[----:B------:R-:W-:Y:S01]  /*1590*/  FFMA.FTZ R74, R123, R135, R74 ;  /* 0x000000877b4a7223 */ /* 0x000fe2000001004a */
[----:B------:R-:W-:Y:S01]  /*15a0*/  FMUL.FTZ R135, R125, R154 ;  /* 0x0000009a7d877220 */ /* 0x000fe20000410000 */
        /* <DEDUP_REMOVED lines=11> */
[----:B------:R-:W-:-:S02]  /*1660*/  FADD.FTZ R27, R27, R136 ;  /* 0x000000881b1b7221 */ /* 0x000fc40000010000 */
[----:B------:R-:W-:Y:S01]  /*1670*/  FADD.FTZ R113, R112, R117 ;  /* 0x0000007570717221 */ /* 0x000fe20000010000 */
[----:B------:R-:W-:Y:S01]  /*1680*/  FFMA.FTZ R141, R123, R117, R138 ;  /* 0x000000757b8d7223 */ /* 0x000fe2000001008a */
[C---:B------:R-:W-:Y:S01]  /*1690*/  FFMA.FTZ R43, R134.reuse, R136, R43 ;  /* 0x00000088862b7223 */ /* 0x040fe2000001002b */
        /* <DEDUP_REMOVED lines=9> */
[C---:B------:R-:W-:Y:S01]  /*1730*/  FMUL.FTZ R137, R125.reuse, R146 ;  /* 0x000000927d897220 */ /* 0x040fe20000410000 */
[----:B------:R-:W-:Y:S01]  /*1740*/  FADD.FTZ R114, R114, R127 ;  /* 0x0000007f72727221 */ /* 0x000fe20000010000 */
[----:B------:R-:W-:Y:S01]  /*1750*/  FFMA.FTZ R112, R136, R127, R113 ;  /* 0x0000007f88707223 */ /* 0x000fe20000010071 */
[----:B------:R-:W-:-:S02]  /*1760*/  FMUL.FTZ R138, R125, R144 ;  /* 0x000000907d8a7220 */ /* 0x000fc40000410000 */
        /* <DEDUP_REMOVED lines=20> */
.L_x_363:
[----:B------:R-:W-:Y:S05]  /*18b0*/  BSYNC.RECONVERGENT B0 ;  /* 0x0000000000007941 */ /* 0x000fea0003800200 */
.L_x_362:
        /* <DEDUP_REMOVED lines=23> */
.L_x_403:
        /* <DEDUP_REMOVED lines=42> */
[----:B------:R-:W-:-:S02]  /*1cd0*/  F2FP.F16.F32.PACK_AB R112, R113, R112 ;  /* 0x000000707170723e */ /* 0x000fc400000000ff */
[----:B------:R-:W-:Y:S02]  /*1ce0*/  F2FP.F16.F32.PACK_AB R113, R115, R140 ;  /* 0x0000008c7371723e */ /* 0x000fe400000000ff */
[----:B------:R-:W-:Y:S02]  /*1cf0*/  F2FP.F16.F32.PACK_AB R114, R141, R114 ;  /* 0x000000728d72723e */ /* 0x000fe400000000ff */
[----:B------:R-:W-:Y:S01]  /*1d00*/  F2FP.F16.F32.PACK_AB R115, R143, R150 ;  /* 0x000000968f73723e */ /* 0x000fe200000000ff */
[----:B------:R-:W-:Y:S06]  /*1d10*/  BRA `(.L_x_370) ;  /* 0x0000001000607947 */ /* 0x000fec0003800000 */
.L_x_369:
        /* <DEDUP_REMOVED lines=12> */
[----:B0-----:R-:W-:Y:S01]  /*1de0*/  FADD.FTZ R140, R10, -R113 ;  /* 0x800000710a8c7221 */ /* 0x001fe20000010000 */
        /* <DEDUP_REMOVED lines=14> */
[----:B------:R-:W-:Y:S02]  /*1ed0*/  F2FP.F16.F32.PACK_AB R112, R105, R104 ;  /* 0x000000686970723e */ /* 0x000fe400000000ff */
[----:B------:R-:W-:Y:S02]  /*1ee0*/  MOV R107, R115 ;  /* 0x00000073006b7202 */ /* 0x000fe40000000f00 */
[----:B------:R-:W-:Y:S02]  /*1ef0*/  MOV R106, R114 ;  /* 0x00000072006a7202 */ /* 0x000fe40000000f00 */
[----:B------:R-:W-:-:S02]  /*1f00*/  MOV R105, R113 ;  /* 0x0000007100697202 */ /* 0x000fc40000000f00 */
[----:B------:R-:W-:Y:S01]  /*1f10*/  MOV R104, R112 ;  /* 0x0000007000687202 */ /* 0x000fe20000000f00 */
[----:B------:R-:W-:Y:S06]  /*1f20*/  BRA `(.L_x_370) ;  /* 0x0000000c00dc7947 */ /* 0x000fec0003800000 */
.L_x_368:
        /* <DEDUP_REMOVED lines=36> */
.L_x_371:
        /* <DEDUP_REMOVED lines=14> */
[----:B0-----:R-:W-:Y:S01]  /*2250*/  FADD.FTZ R140, R8, -R111 ;  /* 0x8000006f088c7221 */ /* 0x001fe20000010000 */
        /* <DEDUP_REMOVED lines=22> */
.L_x_367:
        /* <DEDUP_REMOVED lines=11> */
[--C-:B------:R-:W-:Y:S02]  /*2470*/  HADD2.F32 R142, -RZ, R19.reuse.H1_H1 ;  /* 0x30000013ff8e7230 */ /* 0x100fe40000004100 */
[----:B------:R-:W-:Y:S01]  /*2480*/  FADD.FTZ R143, R7, -R148 ;  /* 0x80000094078f7221 */ /* 0x000fe20000010000 */
[--C-:B------:R-:W-:Y:S02]  /*2490*/  HADD2.F32 R114, -RZ, R18.reuse.H1_H1 ;  /* 0x30000012ff727230 */ /* 0x100fe40000004100 */
[----:B0-----:R-:W-:Y:S01]  /*24a0*/  FADD.FTZ R141, R9, -R144 ;  /* 0x80000090098d7221 */ /* 0x001fe20000010000 */
[----:B------:R-:W-:Y:S02]  /*24b0*/  HADD2.F32 R112, -RZ, R18.H0_H0 ;  /* 0x20000012ff707230 */ /* 0x000fe40000004100 */
[----:B------:R-:W-:Y:S01]  /*24c0*/  FFMA.FTZ R115, R133, R139, R146 ;  /* 0x0000008b85737223 */ /* 0x000fe20000010092 */
[----:B------:R-:W-:Y:S01]  /*24d0*/  FADD.FTZ R113, R10, -R113 ;  /* 0x800000710a717221 */ /* 0x000fe20000010000 */
[----:B------:R-:W-:-:S02]  /*24e0*/  HADD2.F32 R140, -RZ, R19.H0_H0 ;  /* 0x20000013ff8c7230 */ /* 0x000fc40000004100 */
[C---:B-----5:R-:W-:Y:S01]  /*24f0*/  FFMA.FTZ R148, R125.reuse, R143, R142 ;  /* 0x0000008f7d947223 */ /* 0x060fe2000001008e */
[C---:B------:R-:W-:Y:S01]  /*2500*/  FFMA.FTZ R144, R125.reuse, R141, R114 ;  /* 0x0000008d7d907223 */ /* 0x040fe20000010072 */
[----:B------:R-:W-:Y:S01]  /*2510*/  FADD.FTZ R115, R8, -R115 ;  /* 0x8000007308737221 */ /* 0x000fe20000010000 */
[----:B------:R-:W-:Y:S01]  /*2520*/  FFMA.FTZ R143, R125, R113, R112 ;  /* 0x000000717d8f7223 */ /* 0x000fe20000010070 */
[-CC-:B------:R-:W-:Y:S01]  /*2530*/  FFMA.FTZ R141, R129, R139.reuse, R146.reuse ;  /* 0x0000008b818d7223 */ /* 0x180fe20000010092 */
[-CC-:B------:R-:W-:Y:S01]  /*2540*/  FFMA.FTZ R113, R3, R139.reuse, R146.reuse ;  /* 0x0000008b03717223 */ /* 0x180fe20000010092 */
[-CC-:B------:R-:W-:Y:S01]  /*2550*/  FFMA.FTZ R152, R128, R139.reuse, R146.reuse ;  /* 0x0000008b80987223 */ /* 0x180fe20000010092 */
[----:B------:R-:W-:Y:S01]  /*2560*/  FFMA.FTZ R150, R124, R139, R146 ;  /* 0x0000008b7c967223 */ /* 0x000fe20000010092 */
[----:B------:R-:W-:Y:S01]  /*2570*/  FFMA.FTZ R115, R125, R115, R140 ;  /* 0x000000737d737223 */ /* 0x000fe2000001008c */
[----:B------:R-:W-:Y:S02]  /*2580*/  HADD2.F32 R112, -RZ, R16.H0_H0 ;  /* 0x20000010ff707230 */ /* 0x000fe40000004100 */
[----:B------:R-:W-:Y:S01]  /*2590*/  FADD.FTZ R147, R12, -R141 ;  /* 0x8000008d0c937221 */ /* 0x000fe20000010000 */
[----:B------:R-:W-:-:S02]  /*25a0*/  HADD2.F32 R140, -RZ, R17.H0_H0 ;  /* 0x20000011ff8c7230 */ /* 0x000fc40000004100 */
[----:B------:R-:W-:Y:S01]  /*25b0*/  FADD.FTZ R141, R14, -R113 ;  /* 0x800000710e8d7221 */ /* 0x000fe20000010000 */
[----:B------:R-:W-:Y:S02]  /*25c0*/  HADD2.F32 R142, -RZ, R17.H1_H1 ;  /* 0x30000011ff8e7230 */ /* 0x000fe40000004100 */
[----:B------:R-:W-:Y:S01]  /*25d0*/  FADD.FTZ R149, R11, -R152 ;  /* 0x800000980b957221 */ /* 0x000fe20000010000 */
[----:B------:R-:W-:Y:S02]  /*25e0*/  HADD2.F32 R114, -RZ, R16.H1_H1 ;  /* 0x30000010ff727230 */ /* 0x000fe40000004100 */
[----:B------:R-:W-:Y:S01]  /*25f0*/  FADD.FTZ R145, R13, -R150 ;  /* 0x800000960d917221 */ /* 0x000fe20000010000 */
[C---:B------:R-:W-:Y:S01]  /*2600*/  FFMA.FTZ R112, R125.reuse, R141, R112 ;  /* 0x0000008d7d707223 */ /* 0x040fe20000010070 */
[C---:B------:R-:W-:Y:S01]  /*2610*/  FFMA.FTZ R113, R125.reuse, R147, R140 ;  /* 0x000000937d717223 */ /* 0x040fe2000001008c */
[C---:B------:R-:W-:Y:S01]  /*2620*/  FFMA.FTZ R142, R125.reuse, R149, R142 ;  /* 0x000000957d8e7223 */ /* 0x040fe2000001008e */
[----:B------:R-:W-:Y:S01]  /*2630*/  FFMA.FTZ R141, R125, R145, R114 ;  /* 0x000000917d8d7223 */ /* 0x000fe20000010072 */
[----:B------:R-:W-:-:S02]  /*2640*/  F2FP.F16.F32.PACK_AB R115, R148, R115 ;  /* 0x000000739473723e */ /* 0x000fc400000000ff */
[----:B------:R-:W-:Y:S02]  /*2650*/  F2FP.F16.F32.PACK_AB R114, R144, R143 ;  /* 0x0000008f9072723e */ /* 0x000fe400000000ff */
[----:B------:R-:W-:Y:S02]  /*2660*/  F2FP.F16.F32.PACK_AB R113, R142, R113 ;  /* 0x000000718e71723e */ /* 0x000fe400000000ff */
[----:B------:R-:W-:Y:S01]  /*2670*/  F2FP.F16.F32.PACK_AB R112, R141, R112 ;  /* 0x000000708d70723e */ /* 0x000fe200000000ff */
[----:B------:R-:W-:Y:S06]  /*2680*/  BRA `(.L_x_370) ;  /* 0x0000000800047947 */ /* 0x000fec0003800000 */
.L_x_373:
[-CC-:B------:R-:W-:Y:S01]  /*2690*/  FFMA.FTZ R107, R129, R139.reuse, R146.reuse ;  /* 0x0000008b816b7223 */ /* 0x180fe20000010092 */
[-CC-:B------:R-:W-:Y:S01]  /*26a0*/  FFMA.FTZ R105, R3, R139.reuse, R146.reuse ;  /* 0x0000008b03697223 */ /* 0x180fe20000010092 */
[-CC-:B------:R-:W-:Y:S01]  /*26b0*/  FFMA.FTZ R143, R133, R139.reuse, R146.reuse ;  /* 0x0000008b858f7223 */ /* 0x180fe20000010092 */
[----:B------:R-:W-:Y:S02]  /*26c0*/  HADD2.F32 R113, -RZ, R17.H0_H0 ;  /* 0x20000011ff717230 */ /* 0x000fe40000004100 */
[----:B------:R-:W-:Y:S01]  /*26d0*/  FADD.FTZ R112, R12, -R107 ;  /* 0x8000006b0c707221 */ /* 0x000fe20000010000 */
[----:B------:R-:W-:Y:S02]  /*26e0*/  HADD2.F32 R106, -RZ, R16.H0_H0 ;  /* 0x20000010ff6a7230 */ /* 0x000fe40000004100 */
[----:B------:R-:W-:Y:S01]  /*26f0*/  FADD.FTZ R104, R14, -R105 ;  /* 0x800000690e687221 */ /* 0x000fe20000010000 */
[----:B------:R-:W-:Y:S02]  /*2700*/  HADD2.F32 R145, -RZ, R19.H0_H0 ;  /* 0x20000013ff917230 */ /* 0x000fe40000004100 */
[----:B0-----:R-:W-:Y:S01]  /*2710*/  FADD.FTZ R140, R8, -R143 ;  /* 0x8000008f088c7221 */ /* 0x001fe20000010000 */
[-C--:B------:R-:W-:Y:S01]  /*2720*/  FFMA.FTZ R115, R131, R139.reuse, R146 ;  /* 0x0000008b83737223 */ /* 0x080fe20000010092 */
[C---:B-----5:R-:W-:Y:S01]  /*2730*/  FFMA.FTZ R113, R125.reuse, R112, R113 ;  /* 0x000000707d717223 */ /* 0x060fe20000010071 */
[C---:B------:R-:W-:Y:S01]  /*2740*/  FFMA.FTZ R104, R125.reuse, R104, R106 ;  /* 0x000000687d687223 */ /* 0x040fe2000001006a */
[----:B------:R-:W-:Y:S01]  /*2750*/  FFMA.FTZ R145, R125, R140, R145 ;  /* 0x0000008c7d917223 */ /* 0x000fe20000010091 */
[-CC-:B------:R-:W-:Y:S01]  /*2760*/  FFMA.FTZ R112, R128, R139.reuse, R146.reuse ;  /* 0x0000008b80707223 */ /* 0x180fe20000010092 */
[-CC-:B------:R-:W-:Y:S01]  /*2770*/  FFMA.FTZ R106, R124, R139.reuse, R146.reuse ;  /* 0x0000008b7c6a7223 */ /* 0x180fe20000010092 */
[-CC-:B------:R-:W-:Y:S01]  /*2780*/  FFMA.FTZ R142, R132, R139.reuse, R146.reuse ;  /* 0x0000008b848e7223 */ /* 0x180fe20000010092 */
[----:B------:R-:W-:Y:S01]  /*2790*/  FFMA.FTZ R140, R130, R139, R146 ;  /* 0x0000008b828c7223 */ /* 0x000fe20000010092 */
[----:B------:R-:W-:-:S02]  /*27a0*/  HADD2.F32 R141, -RZ, R18.H0_H0 ;  /* 0x20000012ff8d7230 */ /* 0x000fc40000004100 */
[----:B------:R-:W-:Y:S01]  /*27b0*/  FADD.FTZ R114, R10, -R115 ;  /* 0x800000730a727221 */ /* 0x000fe20000010000 */
[----:B------:R-:W-:Y:S02]  /*27c0*/  HADD2.F32 R107, -RZ, R17.H1_H1 ;  /* 0x30000011ff6b7230 */ /* 0x000fe40000004100 */
[----:B------:R-:W-:Y:S01]  /*27d0*/  FADD.FTZ R112, R11, -R112 ;  /* 0x800000700b707221 */ /* 0x000fe20000010000 */
[----:B------:R-:W-:Y:S02]  /*27e0*/  HADD2.F32 R105, -RZ, R16.H1_H1 ;  /* 0x30000010ff697230 */ /* 0x000fe40000004100 */
[----:B------:R-:W-:Y:S01]  /*27f0*/  FADD.FTZ R142, R7, -R142 ;  /* 0x8000008e078e7221 */ /* 0x000fe20000010000 */
[----:B------:R-:W-:Y:S02]  /*2800*/  HADD2.F32 R115, -RZ, R18.H1_H1 ;  /* 0x30000012ff737230 */ /* 0x000fe40000004100 */
[----:B------:R-:W-:Y:S01]  /*2810*/  FADD.FTZ R140, R9, -R140 ;  /* 0x8000008c098c7221 */ /* 0x000fe20000010000 */
[----:B------:R-:W-:-:S02]  /*2820*/  HADD2.F32 R144, -RZ, R19.H1_H1 ;  /* 0x30000013ff907230 */ /* 0x000fc40000004100 */
[----:B------:R-:W-:Y:S01]  /*2830*/  FADD.FTZ R106, R13, -R106 ;  /* 0x8000006a0d6a7221 */ /* 0x000fe20000010000 */
[C---:B------:R-:W-:Y:S01]  /*2840*/  FFMA.FTZ R114, R125.reuse, R114, R141 ;  /* 0x000000727d727223 */ /* 0x040fe2000001008d */
[C---:B------:R-:W-:Y:S01]  /*2850*/  FFMA.FTZ R112, R125.reuse, R112, R107 ;  /* 0x000000707d707223 */ /* 0x040fe2000001006b */
[C---:B------:R-:W-:Y:S01]  /*2860*/  FFMA.FTZ R141, R125.reuse, R140, R115 ;  /* 0x0000008c7d8d7223 */ /* 0x040fe20000010073 */
[C---:B------:R-:W-:Y:S01]  /*2870*/  FFMA.FTZ R142, R125.reuse, R142, R144 ;  /* 0x0000008e7d8e7223 */ /* 0x040fe20000010090 */
[----:B------:R-:W-:Y:S02]  /*2880*/  FFMA.FTZ R105, R125, R106, R105 ;  /* 0x0000006a7d697223 */ /* 0x000fe40000010069 */
[----:B------:R-:W-:Y:S02]  /*2890*/  F2FP.F16.F32.PACK_AB R113, R112, R113 ;  /* 0x000000717071723e */ /* 0x000fe400000000ff */
[----:B------:R-:W-:Y:S02]  /*28a0*/  F2FP.F16.F32.PACK_AB R115, R142, R145 ;  /* 0x000000918e73723e */ /* 0x000fe400000000ff */
[----:B------:R-:W-:-:S02]  /*28b0*/  F2FP.F16.F32.PACK_AB R114, R141, R114 ;  /* 0x000000728d72723e */ /* 0x000fc400000000ff */
[----:B------:R-:W-:Y:S02]  /*28c0*/  F2FP.F16.F32.PACK_AB R112, R105, R104 ;  /* 0x000000686970723e */ /* 0x000fe400000000ff */
[----:B------:R-:W-:Y:S02]  /*28d0*/  MOV R107, R115 ;  /* 0x00000073006b7202 */ /* 0x000fe40000000f00 */
[----:B------:R-:W-:Y:S02]  /*28e0*/  MOV R106, R114 ;  /* 0x00000072006a7202 */ /* 0x000fe40000000f00 */
[----:B------:R-:W-:Y:S02]  /*28f0*/  MOV R105, R113 ;  /* 0x0000007100697202 */ /* 0x000fe40000000f00 */
[----:B------:R-:W-:Y:S01]  /*2900*/  MOV R104, R112 ;  /* 0x0000007000687202 */ /* 0x000fe20000000f00 */
[----:B------:R-:W-:Y:S06]  /*2910*/  BRA `(.L_x_370) ;  /* 0x0000000400607947 */ /* 0x000fec0003800000 */
.L_x_372:
[----:B------:R-:W-:-:S04]  /*2920*/  UISETP.NE.U32.AND UP0, UPT, UR6, URZ, UPT ;  /* 0x000000ff0600728c */ /* 0x000fc8000bf05070 */
[----:B------:R-:W-:-:S09]  /*2930*/  UISETP.NE.AND.EX UP0, UPT, UR7, URZ, UPT, UP0 ;  /* 0x000000ff0700728c */ /* 0x000fd2000bf05300 */
[----:B------:R-:W-:Y:S05]  /*2940*/  BRA.U UP0, `(.L_x_374) ;  /* 0x0000000100a47547 */ /* 0x000fea000b800000 */
        /* <DEDUP_REMOVED lines=41> */
.L_x_374:
[-CC-:B------:R-:W-:Y:S01]  /*2be0*/  FFMA.FTZ R115, R133, R139.reuse, R146.reuse ;  /* 0x0000008b85737223 */ /* 0x180fe20000010092 */
[-CC-:B------:R-:W-:Y:S01]  /*2bf0*/  FFMA.FTZ R105, R3, R139.reuse, R146.reuse ;  /* 0x0000008b03697223 */ /* 0x180fe20000010092 */
[-CC-:B------:R-:W-:Y:S01]  /*2c00*/  FFMA.FTZ R111, R131, R139.reuse, R146.reuse ;  /* 0x0000008b836f7223 */ /* 0x180fe20000010092 */
[----:B------:R-:W-:Y:S01]  /*2c10*/  FFMA.FTZ R107, R129, R139, R146 ;  /* 0x0000008b816b7223 */ /* 0x000fe20000010092 */
[----:B0-----:R-:W-:Y:S02]  /*2c20*/  HADD2.F32 R141, -RZ, R19.H0_H0 ;  /* 0x20000013ff8d7230 */ /* 0x001fe40000004100 */
[----:B------:R-:W-:Y:S01]  /*2c30*/  FADD.FTZ R112, R8, -R115 ;  /* 0x8000007308707221 */ /* 0x000fe20000010000 */
[----:B------:R-:W-:Y:S02]  /*2c40*/  HADD2.F32 R106, -RZ, R16.H0_H0 ;  /* 0x20000010ff6a7230 */ /* 0x000fe40000004100 */
[----:B------:R-:W-:Y:S01]  /*2c50*/  FADD.FTZ R104, R14, -R105 ;  /* 0x800000690e687221 */ /* 0x000fe20000010000 */
[----:B------:R-:W-:-:S02]  /*2c60*/  HADD2.F32 R113, -RZ, R18.H0_H0 ;  /* 0x20000012ff717230 */ /* 0x000fc40000004100 */
[----:B------:R-:W-:Y:S01]  /*2c70*/  FADD.FTZ R110, R10, -R111 ;  /* 0x8000006f0a6e7221 */ /* 0x000fe20000010000 */
[----:B------:R-:W-:Y:S02]  /*2c80*/  HADD2.F32 R109, -RZ, R17.H0_H0 ;  /* 0x20000011ff6d7230 */ /* 0x000fe40000004100 */
[----:B------:R-:W-:Y:S01]  /*2c90*/  FADD.FTZ R108, R12, -R107 ;  /* 0x8000006b0c6c7221 */ /* 0x000fe20000010000 */
[C---:B-----5:R-:W-:Y:S01]  /*2ca0*/  FFMA.FTZ R115, R125.reuse, R112, R141 ;  /* 0x000000707d737223 */ /* 0x060fe2000001008d */
[-C--:B------:R-:W-:Y:S01]  /*2cb0*/  FFMA.FTZ R114, R132, R139.reuse, R146 ;  /* 0x0000008b84727223 */ /* 0x080fe20000010092 */
[C---:B------:R-:W-:Y:S01]  /*2cc0*/  FFMA.FTZ R104, R125.reuse, R104, R106 ;  /* 0x000000687d687223 */ /* 0x040fe2000001006a */
[C---:B------:R-:W-:Y:S01]  /*2cd0*/  FFMA.FTZ R113, R125.reuse, R110, R113 ;  /* 0x0000006e7d717223 */ /* 0x040fe20000010071 */
[-CC-:B------:R-:W-:Y:S01]  /*2ce0*/  FFMA.FTZ R112, R130, R139.reuse, R146.reuse ;  /* 0x0000008b82707223 */ /* 0x180fe20000010092 */
[-CC-:B------:R-:W-:Y:S01]  /*2cf0*/  FFMA.FTZ R106, R124, R139.reuse, R146.reuse ;  /* 0x0000008b7c6a7223 */ /* 0x180fe20000010092 */
[----:B------:R-:W-:Y:S01]  /*2d00*/  FFMA.FTZ R110, R128, R139, R146 ;  /* 0x0000008b806e7223 */ /* 0x000fe20000010092 */
[----:B------:R-:W-:Y:S01]  /*2d10*/  FFMA.FTZ R108, R125, R108, R109 ;  /* 0x0000006c7d6c7223 */ /* 0x000fe2000001006d */
[----:B------:R-:W-:-:S02]  /*2d20*/  HADD2.F32 R140, -RZ, R19.H1_H1 ;  /* 0x30000013ff8c7230 */ /* 0x000fc40000004100 */
[----:B------:R-:W-:Y:S01]  /*2d30*/  FADD.FTZ R114, R7, -R114 ;  /* 0x8000007207727221 */ /* 0x000fe20000010000 */
[----:B------:R-:W-:Y:S02]  /*2d40*/  HADD2.F32 R109, -RZ, R18.H1_H1 ;  /* 0x30000012ff6d7230 */ /* 0x000fe40000004100 */
        /* <DEDUP_REMOVED lines=8> */
[----:B------:R-:W-:-:S02]  /*2dd0*/  FFMA.FTZ R105, R125, R106, R105 ;  /* 0x0000006a7d697223 */ /* 0x000fc40000010069 */
[----:B------:R-:W-:Y:S02]  /*2de0*/  F2FP.F16.F32.PACK_AB R115, R114, R115 ;  /* 0x000000737273723e */ /* 0x000fe400000000ff */
[----:B------:R-:W-:Y:S02]  /*2df0*/  F2FP.F16.F32.PACK_AB R114, R112, R113 ;  /* 0x000000717072723e */ /* 0x000fe400000000ff */
[----:B------:R-:W-:Y:S02]  /*2e00*/  F2FP.F16.F32.PACK_AB R113, R107, R108 ;  /* 0x0000006c6b71723e */ /* 0x000fe400000000ff */
[----:B------:R-:W-:Y:S02]  /*2e10*/  F2FP.F16.F32.PACK_AB R112, R105, R104 ;  /* 0x000000686970723e */ /* 0x000fe400000000ff */
        /* <DEDUP_REMOVED lines=8> */
.L_x_370:
        /* <DEDUP_REMOVED lines=14> */
.L_x_366:
[----:B------:R-:W-:Y:S05]  /*2f80*/  BSYNC.RECONVERGENT B0 ;  /* 0x0000000000007941 */ /* 0x000fea0003800200 */
.L_x_365:
        /* <DEDUP_REMOVED lines=15> */
[-C--:B------:R-:W-:Y:S01]  /*3080*/  FFMA.FTZ R105, R121, R139.reuse, R146 ;  /* 0x0000008b79697223 */ /* 0x080fe20000010092 */
[----:B------:R-:W-:Y:S02]  /*3090*/  HADD2.F32 R113, -RZ, R102.H0_H0 ;  /* 0x20000066ff717230 */ /* 0x000fe40000004100 */
[----:B------:R-:W-:Y:S01]  /*30a0*/  FADD.FTZ R112, R126, -R111 ;  /* 0x8000006f7e707221 */ /* 0x000fe20000010000 */
[----:B------:R-:W-:Y:S02]  /*30b0*/  HADD2.F32 R107, -RZ, R101.H0_H0 ;  /* 0x20000065ff6b7230 */ /* 0x000fe40000004100 */
[----:B------:R-:W-:Y:S01]  /*30c0*/  FADD.FTZ R110, R117, -R110 ;  /* 0x8000006e756e7221 */ /* 0x000fe20000010000 */
[----:B------:R-:W-:Y:S02]  /*30d0*/  HADD2.F32 R106, -RZ, R100.H0_H0 ;  /* 0x20000064ff6a7230 */ /* 0x000fe40000004100 */
[-CC-:B------:R-:W-:Y:S01]  /*30e0*/  FFMA.FTZ R108, R120, R139.reuse, R146.reuse ;  /* 0x0000008b786c7223 */ /* 0x180fe20000010092 */
[-CC-:B------:R-:W-:Y:S01]  /*30f0*/  FFMA.FTZ R109, R134, R139.reuse, R146.reuse ;  /* 0x0000008b866d7223 */ /* 0x180fe20000010092 */
[-CC-:B------:R-:W-:Y:S01]  /*3100*/  FFMA.FTZ R114, R136, R139.reuse, R146.reuse ;  /* 0x0000008b88727223 */ /* 0x180fe20000010092 */
[-CC-:B------:R-:W-:Y:S01]  /*3110*/  FFMA.FTZ R115, R138, R139.reuse, R146.reuse ;  /* 0x0000008b8a737223 */ /* 0x180fe20000010092 */
[----:B------:R-:W-:Y:S01]  /*3120*/  FADD.FTZ R104, R116, -R105 ;  /* 0x8000006974687221 */ /* 0x000fe20000010000 */
[----:B------:R-:W-:Y:S01]  /*3130*/  FFMA.FTZ R146, R137, R139, R146 ;  /* 0x0000008b89927223 */ /* 0x000fe20000010092 */
[C---:B-----5:R-:W-:Y:S01]  /*3140*/  FFMA.FTZ R112, R125.reuse, R112, R113 ;  /* 0x000000707d707223 */ /* 0x060fe20000010071 */
[----:B------:R-:W-:Y:S01]  /*3150*/  FFMA.FTZ R107, R125, R110, R107 ;  /* 0x0000006e7d6b7223 */ /* 0x000fe2000001006b */
[----:B------:R-:W-:-:S02]  /*3160*/  HADD2.F32 R113, -RZ, R102.H1_H1 ;  /* 0x30000066ff717230 */ /* 0x000fc40000004100 */
[----:B------:R-:W-:Y:S01]  /*3170*/  FFMA.FTZ R104, R125, R104, R106 ;  /* 0x000000687d687223 */ /* 0x000fe2000001006a */
[----:B------:R-:W-:Y:S02]  /*3180*/  HADD2.F32 R139, -RZ, R103.H1_H1 ;  /* 0x30000067ff8b7230 */ /* 0x000fe40000004100 */
[----:B------:R-:W-:Y:S01]  /*3190*/  FADD.FTZ R114, R127, -R114 ;  /* 0x800000727f727221 */ /* 0x000fe20000010000 */
[----:B------:R-:W-:Y:S02]  /*31a0*/  HADD2.F32 R105, -RZ, R100.H1_H1 ;  /* 0x30000064ff697230 */ /* 0x000fe40000004100 */
[----:B0-----:R-:W-:Y:S01]  /*31b0*/  FADD.FTZ R140, R122, -R115 ;  /* 0x800000737a8c7221 */ /* 0x001fe20000010000 */
[----:B------:R-:W-:Y:S02]  /*31c0*/  HADD2.F32 R111, -RZ, R101.H1_H1 ;  /* 0x30000065ff6f7230 */ /* 0x000fe40000004100 */
[----:B------:R-:W-:Y:S01]  /*31d0*/  FADD.FTZ R146, R119, -R146 ;  /* 0x8000009277927221 */ /* 0x000fe20000010000 */
[----:B------:R-:W-:-:S02]  /*31e0*/  HADD2.F32 R110, -RZ, R103.H0_H0 ;  /* 0x20000067ff6e7230 */ /* 0x000fc40000004100 */
[----:B------:R-:W-:Y:S01]  /*31f0*/  FADD.FTZ R106, R118, -R109 ;  /* 0x8000006d766a7221 */ /* 0x000fe20000010000 */
[----:B------:R-:W-:Y:S01]  /*3200*/  FADD.FTZ R108, R15, -R108 ;  /* 0x8000006c0f6c7221 */ /* 0x000fe20000010000 */
[C---:B------:R-:W-:Y:S01]  /*3210*/  FFMA.FTZ R113, R125.reuse, R114, R113 ;  /* 0x000000727d717223 */ /* 0x040fe20000010071 */
[C---:B------:R-:W-:Y:S01]  /*3220*/  FFMA.FTZ R115, R125.reuse, R140, R139 ;  /* 0x0000008c7d737223 */ /* 0x040fe2000001008b */
[C---:B------:R-:W-:Y:S01]  /*3230*/  FFMA.FTZ R110, R125.reuse, R146, R110 ;  /* 0x000000927d6e7223 */ /* 0x040fe2000001006e */
[C---:B------:R-:W-:Y:S01]  /*3240*/  FFMA.FTZ R106, R125.reuse, R106, R111 ;  /* 0x0000006a7d6a7223 */ /* 0x040fe2000001006f */
[----:B------:R-:W-:Y:S01]  /*3250*/  FFMA.FTZ R105, R125, R108, R105 ;  /* 0x0000006c7d697223 */ /* 0x000fe20000010069 */
[----:B------:R-:W-:Y:S02]  /*3260*/  F2FP.F16.F32.PACK_AB R114, R113, R112 ;  /* 0x000000707172723e */ /* 0x000fe400000000ff */
[----:B------:R-:W-:Y:S02]  /*3270*/  F2FP.F16.F32.PACK_AB R115, R115, R110 ;  /* 0x0000006e7373723e */ /* 0x000fe400000000ff */
[----:B------:R-:W-:-:S02]  /*3280*/  F2FP.F16.F32.PACK_AB R113, R106, R107 ;  /* 0x0000006b6a71723e */ /* 0x000fc400000000ff */
[----:B------:R-:W-:Y:S02]  /*3290*/  F2FP.F16.F32.PACK_AB R112, R105, R104 ;  /* 0x000000686970723e */ /* 0x000fe400000000ff */
        /* <DEDUP_REMOVED lines=9> */
.L_x_379:
[-CC-:B-1----:R-:W-:Y:S01]  /*3330*/  FFMA.FTZ R114, R123, R139.reuse, R146.reuse ;  /* 0x0000008b7b727223 */ /* 0x182fe20000010092 */
[-CC-:B------:R-:W-:Y:S01]  /*3340*/  FFMA.FTZ R115, R135, R139.reuse, R146.reuse ;  /* 0x0000008b87737223 */ /* 0x180fe20000010092 */
[-CC-:B------:R-:W-:Y:S01]  /*3350*/  FFMA.FTZ R109, R121, R139.reuse, R146.reuse ;  /* 0x0000008b796d7223 */ /* 0x180fe20000010092 */
[-CC-:B------:R-:W-:Y:S01]  /*3360*/  FFMA.FTZ R112, R120, R139.reuse, R146.reuse ;  /* 0x0000008b78707223 */ /* 0x180fe20000010092 */
[-CC-:B------:R-:W-:Y:S01]  /*3370*/  FFMA.FTZ R113, R134, R139.reuse, R146.reuse ;  /* 0x0000008b86717223 */ /* 0x180fe20000010092 */
[-CC-:B------:R-:W-:Y:S01]  /*3380*/  FFMA.FTZ R142, R136, R139.reuse, R146.reuse ;  /* 0x0000008b888e7223 */ /* 0x180fe20000010092 */
[-CC-:B0-----:R-:W-:Y:S01]  /*3390*/  FFMA.FTZ R141, R138, R139.reuse, R146.reuse ;  /* 0x0000008b8a8d7223 */ /* 0x181fe20000010092 */
[----:B------:R-:W-:Y:S01]  /*33a0*/  FFMA.FTZ R146, R137, R139, R146 ;  /* 0x0000008b89927223 */ /* 0x000fe20000010092 */
[----:B------:R-:W-:Y:S02]  /*33b0*/  HADD2.F32 R111, -RZ, R101.H0_H0 ;  /* 0x20000065ff6f7230 */ /* 0x000fe40000004100 */
[----:B------:R-:W-:Y:S01]  /*33c0*/  FADD.FTZ R114, R117, -R114 ;  /* 0x8000007275727221 */ /* 0x000fe20000010000 */
[----:B------:R-:W-:-:S02]  /*33d0*/  HADD2.F32 R139, -RZ, R102.H0_H0 ;  /* 0x20000066ff8b7230 */ /* 0x000fc40000004100 */
[----:B------:R-:W-:Y:S01]  /*33e0*/  FADD.FTZ R140, R126, -R115 ;  /* 0x800000737e8c7221 */ /* 0x000fe20000010000 */
[--C-:B------:R-:W-:Y:S02]  /*33f0*/  HADD2.F32 R110, -RZ, R100.reuse.H0_H0 ;  /* 0x20000064ff6e7230 */ /* 0x100fe40000004100 */
[----:B------:R-:W-:Y:S01]  /*3400*/  FADD.FTZ R108, R116, -R109 ;  /* 0x8000006d746c7221 */ /* 0x000fe20000010000 */
[C---:B-----5:R-:W-:Y:S01]  /*3410*/  FFMA.FTZ R111, R125.reuse, R114, R111 ;  /* 0x000000727d6f7223 */ /* 0x060fe2000001006f */
[C---:B------:R-:W-:Y:S01]  /*3420*/  FFMA.FTZ R114, R125.reuse, R140, R139 ;  /* 0x0000008c7d727223 */ /* 0x040fe2000001008b */
[----:B------:R-:W-:Y:S02]  /*3430*/  HADD2.F32 R143, -RZ, R103.H1_H1 ;  /* 0x30000067ff8f7230 */ /* 0x000fe40000004100 */
[----:B------:R-:W-:Y:S01]  /*3440*/  FFMA.FTZ R108, R125, R108, R110 ;  /* 0x0000006c7d6c7223 */ /* 0x000fe2000001006e */
[----:B------:R-:W-:Y:S02]  /*3450*/  HADD2.F32 R109, -RZ, R100.H1_H1 ;  /* 0x30000064ff6d7230 */ /* 0x000fe40000004100 */
[----:B------:R-:W-:Y:S01]  /*3460*/  FADD.FTZ R144, R122, -R141 ;  /* 0x8000008d7a907221 */ /* 0x000fe20000010000 */
[----:B------:R-:W-:-:S02]  /*3470*/  HADD2.F32 R115, -RZ, R101.H1_H1 ;  /* 0x30000065ff737230 */ /* 0x000fc40000004100 */
[----:B------:R-:W-:Y:S01]  /*3480*/  FADD.FTZ R146, R119, -R146 ;  /* 0x8000009277927221 */ /* 0x000fe20000010000 */
[----:B------:R-:W-:Y:S02]  /*3490*/  HADD2.F32 R139, -RZ, R102.H1_H1 ;  /* 0x30000066ff8b7230 */ /* 0x000fe40000004100 */
[----:B------:R-:W-:Y:S01]  /*34a0*/  FADD.FTZ R142, R127, -R142 ;  /* 0x8000008e7f8e7221 */ /* 0x000fe20000010000 */
[----:B------:R-:W-:Y:S02]  /*34b0*/  HADD2.F32 R140, -RZ, R103.H0_H0 ;  /* 0x20000067ff8c7230 */ /* 0x000fe40000004100 */
[----:B------:R-:W-:Y:S01]  /*34c0*/  FADD.FTZ R110, R118, -R113 ;  /* 0x80000071766e7221 */ /* 0x000fe20000010000 */
[----:B------:R-:W-:Y:S01]  /*34d0*/  FADD.FTZ R112, R15, -R112 ;  /* 0x800000700f707221 */ /* 0x000fe20000010000 */
[C---:B------:R-:W-:Y:S01]  /*34e0*/  FFMA.FTZ R143, R125.reuse, R144, R143 ;  /* 0x000000907d8f7223 */ /* 0x040fe2000001008f */
        /* <DEDUP_REMOVED lines=11> */
[----:B------:R-:W-:Y:S01]  /*35a0*/  MOV R108, R112 ;  /* 0x00000070006c7202 */ /* 0x000fe20000000f00 */
[----:B------:R-:W-:Y:S06]  /*35b0*/  BRA `(.L_x_380) ;  /* 0x0000000c00847947 */ /* 0x000fec0003800000 */
.L_x_378:
        /* <DEDUP_REMOVED lines=45> */
.L_x_381:
        /* <DEDUP_REMOVED lines=8> */
[--C-:B------:R-:W-:Y:S02]  /*3910*/  HADD2.F32 R148, -RZ, R103.reuse.H1_H1 ;  /* 0x30000067ff947230 */ /* 0x100fe40000004100 */
[----:B------:R-:W-:Y:S01]  /*3920*/  FADD.FTZ R144, R122, -R147 ;  /* 0x800000937a907221 */ /* 0x000fe20000010000 */
[----:B------:R-:W-:-:S02]  /*3930*/  HADD2.F32 R145, -RZ, R103.H0_H0 ;  /* 0x20000067ff917230 */ /* 0x000fc40000004100 */
[----:B------:R-:W-:Y:S01]  /*3940*/  FADD.FTZ R142, R119, -R114 ;  /* 0x80000072778e7221 */ /* 0x000fe20000010000 */
[--C-:B------:R-:W-:Y:S02]  /*3950*/  HADD2.F32 R139, -RZ, R102.reuse.H0_H0 ;  /* 0x20000066ff8b7230 */ /* 0x100fe40000004100 */
[----:B------:R-:W-:Y:S01]  /*3960*/  FADD.FTZ R114, R126, -R115 ;  /* 0x800000737e727221 */ /* 0x000fe20000010000 */
[----:B------:R-:W-:Y:S02]  /*3970*/  HADD2.F32 R143, -RZ, R102.H1_H1 ;  /* 0x30000066ff8f7230 */ /* 0x000fe40000004100 */
[----:B------:R-:W-:Y:S01]  /*3980*/  FADD.FTZ R140, R127, -R140 ;  /* 0x8000008c7f8c7221 */ /* 0x000fe20000010000 */
[C---:B-----5:R-:W-:Y:S01]  /*3990*/  FFMA.FTZ R148, R125.reuse, R144, R148 ;  /* 0x000000907d947223 */ /* 0x060fe20000010094 */
[C---:B------:R-:W-:Y:S01]  /*39a0*/  FFMA.FTZ R147, R125.reuse, R142, R145 ;  /* 0x0000008e7d937223 */ /* 0x040fe20000010091 */
[C---:B------:R-:W-:Y:S01]  /*39b0*/  FFMA.FTZ R144, R125.reuse, R114, R139 ;  /* 0x000000727d907223 */ /* 0x040fe2000001008b */
[----:B------:R-:W-:Y:S01]  /*39c0*/  FFMA.FTZ R145, R125, R140, R143 ;  /* 0x0000008c7d917223 */ /* 0x000fe2000001008f */
[----:B------:R-:W-:-:S02]  /*39d0*/  HADD2.F32 R140, -RZ, R101.H0_H0 ;  /* 0x20000065ff8c7230 */ /* 0x000fc40000004100 */
[----:B------:R-:W-:Y:S01]  /*39e0*/  FADD.FTZ R114, R117, -R112 ;  /* 0x8000007075727221 */ /* 0x000fe20000010000 */
[----:B------:R-:W-:Y:S02]  /*39f0*/  HADD2.F32 R143, -RZ, R101.H1_H1 ;  /* 0x30000065ff8f7230 */ /* 0x000fe40000004100 */
[----:B------:R-:W-:Y:S01]  /*3a00*/  FADD.FTZ R142, R118, -R141 ;  /* 0x8000008d768e7221 */ /* 0x000fe20000010000 */
[--C-:B------:R-:W-:Y:S02]  /*3a10*/  HADD2.F32 R115, -RZ, R100.reuse.H0_H0 ;  /* 0x20000064ff737230 */ /* 0x100fe40000004100 */
        /* <DEDUP_REMOVED lines=12> */
.L_x_377:
        /* <DEDUP_REMOVED lines=45> */
.L_x_383:
        /* <DEDUP_REMOVED lines=33> */
.L_x_382:
        /* <DEDUP_REMOVED lines=37> */
.L_x_384:
        /* <DEDUP_REMOVED lines=27> */
[----:B------:R-:W-:-:S07]  /*43c0*/  F2FP.F16.F32.PACK_AB R115, R141, R146 ;  /* 0x000000928d73723e */ /* 0x000fce00000000ff */
.L_x_380:
        /* <DEDUP_REMOVED lines=9> */
.L_x_376:
[----:B------:R-:W-:Y:S05]  /*4460*/  BSYNC.RECONVERGENT B0 ;  /* 0x0000000000007941 */ /* 0x000fea0003800200 */
.L_x_375:
[----:B-1-3--:R-:W1:Y:S02]  /*4470*/  LDC.64 R112, c[0x0][0x380] ;  /* 0x0000e000ff707b82 */ /* 0x00ae640000000a00 */
[----:B-1----:R-:W-:-:S04]  /*4480*/  LEA R5, R112, R5, 0x2 ;  /* 0x0000000570057211 */ /* 0x002fc800078e10ff */
[----:B------:R-:W-:-:S13]  /*4490*/  ISETP.GE.AND P0, PT, R5, R113, PT ;  /* 0x000000710500720c */ /* 0x000fda0003f06270 */
[----:B------:R-:W-:Y:S05]  /*44a0*/  @!P0 BRA `(.L_x_385) ;  /* 0xffffffc0007c8947 */ /* 0x000fea000383ffff */
.L_x_359:
        /* <DEDUP_REMOVED lines=57> */
[----:B------:R-:W3:Y:S01]  /*4840*/  LDS R56, [R0+0x1e00] ;  /* 0x001e000000387984 */ /* 0x000ee20000000800 */
        /* <DEDUP_REMOVED lines=10> */
[----:B------:R0:W-:Y:S04]  /*48f0*/  STS.128 [R9+0x10], R76 ;  /* 0x0000104c09007388 */ /* 0x0001e80000000c00 */
[----:B------:R-:W-:Y:S01]  /*4900*/  STS.128 [R9+0x400], R72 ;  /* 0x0004004809007388 */ /* 0x000fe20000000c00 */
[----:B--2---:R-:W-:-:S03]  /*4910*/  FADD.FTZ R57, R12, R57 ;  /* 0x000000390c397221 */ /* 0x004fc60000010000 */
[----:B------:R-:W-:Y:S01]  /*4920*/  STS.128 [R9+0x410], R68 ;  /* 0x0004104409007388 */ /* 0x000fe20000000c00 */
[----:B---3--:R-:W-:Y:S01]  /*4930*/  FADD.FTZ R17, R13, R56 ;  /* 0x000000380d117221 */ /* 0x008fe20000010000 */
        /* <DEDUP_REMOVED lines=130> */
.L_x_387:
[----:B------:R-:W-:Y:S05]  /*5160*/  BSYNC.RECONVERGENT B0 ;  /* 0x0000000000007941 */ /* 0x000fea0003800200 */
.L_x_386:
        /* <DEDUP_REMOVED lines=23> */
.L_x_389:
[----:B------:R-:W-:Y:S05]  /*52e0*/  BSYNC.RECONVERGENT B0 ;  /* 0x0000000000007941 */ /* 0x000fea0003800200 */
.L_x_388:
        /* <DEDUP_REMOVED lines=23> */
.L_x_391:
[----:B------:R-:W-:Y:S05]  /*5460*/  BSYNC.RECONVERGENT B0 ;  /* 0x0000000000007941 */ /* 0x000fea0003800200 */
.L_x_390:
        /* <DEDUP_REMOVED lines=8> */
.L_x_364:
[----:B------:R-:W-:Y:S01]  /*54f0*/  HFMA2 R145, -RZ, RZ, 0, 5.9604644775390625e-08 ;  /* 0x00000001ff917431 */ /* 0x000fe200000001ff */
[----:B------:R-:W-:Y:S01]  /*5500*/  BSSY B0, `(.L_x_392) ;  /* 0x0000007000007945 */ /* 0x000fe20003800000 */
[----:B------:R-:W-:Y:S02]  /*5510*/  MOV R146, R141 ;  /* 0x0000008d00927202 */ /* 0x000fe40000000f00 */
[----:B------:R-:W-:Y:S02]  /*5520*/  MOV R148, 0x1f ;  /* 0x0000001f00947802 */ /* 0x000fe40000000f00 */
[----:B------:R-:W-:-:S07]  /*5530*/  MOV R143, 0xffffffff ;  /* 0xffffffff008f7802 */ /* 0x000fce0000000f00 */
[----:B-----5:R-:W-:Y:S05]  /*5540*/  WARPSYNC.COLLECTIVE R143, `(.L_x_393) ;  /* 0x000000008f087348 */ /* 0x020fea0003c00000 */
[----:B------:R0:W1:Y:S02]  /*5550*/  SHFL.BFLY P0, R144, R146, R145, R148 ;  /* 0x0c00009192907389 */ /* 0x0000640000000094 */
[----:B01---5:R-:W-:Y:S05]  /*5560*/  ENDCOLLECTIVE ;  /* 0x000000000000791b */ /* 0x023fea0003800000 */
.L_x_393:
[----:B------:R-:W-:Y:S05]  /*5570*/  BSYNC B0 ;  /* 0x0000000000007941 */ /* 0x000fea0003800000 */
.L_x_392:
        /* <DEDUP_REMOVED lines=8> */
.L_x_394:
[----:B------:R-:W-:-:S05]  /*5600*/  FADD.FTZ R112, R112, R141 ;  /* 0x0000008d70707221 */ /* 0x000fca0000010000 */
[----:B------:R-:W-:Y:S01]  /*5610*/  MOV R146, R112 ;  /* 0x0000007000927202 */ /* 0x000fe20000000f00 */
[----:B------:R-:W-:Y:S01]  /*5620*/  HFMA2 R145, -RZ, RZ, 0, 1.1920928955078125e-07 ;  /* 0x00000002ff917431 */ /* 0x000fe200000001ff */
[----:B------:R-:W-:-:S07]  /*5630*/  MOV R113, R144 ;  /* 0x0000009000717202 */ /* 0x000fce0000000f00 */
[----:B------:R-:W-:Y:S05]  /*5640*/  WARPSYNC.COLLECTIVE R143, `(.L_x_395) ;  /* 0x000000008f087348 */ /* 0x000fea0003c00000 */
[----:B------:R0:W1:Y:S02]  /*5650*/  SHFL.BFLY P0, R144, R146, R145, R148 ;  /* 0x0c00009192907389 */ /* 0x0000640000000094 */
[----:B01----:R-:W-:Y:S05]  /*5660*/  ENDCOLLECTIVE ;  /* 0x000000000000791b */ /* 0x003fea0003800000 */
.L_x_395:
[----:B------:R-:W-:-:S05]  /*5670*/  FADD.FTZ R113, R113, R140 ;  /* 0x0000008c71717221 */ /* 0x000fca0000010000 */
[----:B------:R-:W-:Y:S02]  /*5680*/  MOV R146, R113 ;  /* 0x0000007100927202 */ /* 0x000fe40000000f00 */
[----:B------:R-:W-:-:S07]  /*5690*/  MOV R115, R144 ;  /* 0x0000009000737202 */ /* 0x000fce0000000f00 */
[----:B------:R-:W-:Y:S05]  /*56a0*/  WARPSYNC.COLLECTIVE R143, `(.L_x_396) ;  /* 0x000000008f087348 */ /* 0x000fea0003c00000 */
[----:B------:R0:W1:Y:S02]  /*56b0*/  SHFL.BFLY P0, R144, R146, R145, R148 ;  /* 0x0c00009192907389 */ /* 0x0000640000000094 */
[----:B01----:R-:W-:Y:S05]  /*56c0*/  ENDCOLLECTIVE ;  /* 0x000000000000791b */ /* 0x003fea0003800000 */
.L_x_396:
[----:B------:R-:W-:-:S05]  /*56d0*/  FADD.FTZ R115, R112, R115 ;  /* 0x0000007370737221 */ /* 0x000fca0000010000 */
[----:B------:R-:W-:Y:S01]  /*56e0*/  MOV R146, R115 ;  /* 0x0000007300927202 */ /* 0x000fe20000000f00 */
[----:B------:R-:W-:Y:S01]  /*56f0*/  HFMA2 R145, -RZ, RZ, 0, 2.384185791015625e-07 ;  /* 0x00000004ff917431 */ /* 0x000fe200000001ff */
[----:B------:R-:W-:-:S07]  /*5700*/  MOV R114, R144 ;  /* 0x0000009000727202 */ /* 0x000fce0000000f00 */
[----:B------:R-:W-:Y:S05]  /*5710*/  WARPSYNC.COLLECTIVE R143, `(.L_x_397) ;  /* 0x000000008f087348 */ /* 0x000fea0003c00000 */
[----:B------:R0:W1:Y:S02]  /*5720*/  SHFL.BFLY P0, R144, R146, R145, R148 ;  /* 0x0c00009192907389 */ /* 0x0000640000000094 */
[----:B01----:R-:W-:Y:S05]  /*5730*/  ENDCOLLECTIVE ;  /* 0x000000000000791b */ /* 0x003fea0003800000 */
.L_x_397:
[----:B------:R-:W-:-:S05]  /*5740*/  FADD.FTZ R114, R113, R114 ;  /* 0x0000007271727221 */ /* 0x000fca0000010000 */
[----:B------:R-:W-:Y:S02]  /*5750*/  MOV R146, R114 ;  /* 0x0000007200927202 */ /* 0x000fe40000000f00 */
[----:B------:R-:W-:-:S07]  /*5760*/  MOV R142, R144 ;  /* 0x00000090008e7202 */ /* 0x000fce0000000f00 */
[----:B------:R-:W-:Y:S05]  /*5770*/  WARPSYNC.COLLECTIVE R143, `(.L_x_398) ;  /* 0x000000008f087348 */ /* 0x000fea0003c00000 */
[----:B------:R0:W1:Y:S02]  /*5780*/  SHFL.BFLY P0, R144, R146, R145, R148 ;  /* 0x0c00009192907389 */ /* 0x0000640000000094 */
[----:B01----:R-:W-:Y:S05]  /*5790*/  ENDCOLLECTIVE ;  /* 0x000000000000791b */ /* 0x003fea0003800000 */
.L_x_398:
[----:B------:R-:W-:-:S05]  /*57a0*/  FADD.FTZ R142, R115, R142 ;  /* 0x0000008e738e7221 */ /* 0x000fca0000010000 */
[----:B------:R-:W-:Y:S01]  /*57b0*/  MOV R146, R142 ;  /* 0x0000008e00927202 */ /* 0x000fe20000000f00 */
[----:B------:R-:W-:Y:S01]  /*57c0*/  HFMA2 R145, -RZ, RZ, 0, 4.76837158203125e-07 ;  /* 0x00000008ff917431 */ /* 0x000fe200000001ff */
[----:B------:R-:W-:-:S07]  /*57d0*/  MOV R139, R144 ;  /* 0x00000090008b7202 */ /* 0x000fce0000000f00 */
[----:B------:R-:W-:Y:S05]  /*57e0*/  WARPSYNC.COLLECTIVE R143, `(.L_x_399) ;  /* 0x000000008f087348 */ /* 0x000fea0003c00000 */
[----:B------:R0:W1:Y:S02]  /*57f0*/  SHFL.BFLY P0, R144, R146, R145, R148 ;  /* 0x0c00009192907389 */ /* 0x0000640000000094 */
[----:B01----:R-:W-:Y:S05]  /*5800*/  ENDCOLLECTIVE ;  /* 0x000000000000791b */ /* 0x003fea0003800000 */
.L_x_399:
[----:B------:R-:W-:-:S05]  /*5810*/  FADD.FTZ R139, R114, R139 ;  /* 0x0000008b728b7221 */ /* 0x000fca0000010000 */
[----:B------:R-:W-:Y:S02]  /*5820*/  MOV R146, R139 ;  /* 0x0000008b00927202 */ /* 0x000fe40000000f00 */
[----:B------:R-:W-:-:S07]  /*5830*/  MOV R141, R144 ;  /* 0x00000090008d7202 */ /* 0x000fce0000000f00 */
[----:B------:R-:W-:Y:S05]  /*5840*/  WARPSYNC.COLLECTIVE R143, `(.L_x_400) ;  /* 0x000000008f087348 */ /* 0x000fea0003c00000 */
[----:B------:R0:W1:Y:S02]  /*5850*/  SHFL.BFLY P0, R144, R146, R145, R148 ;  /* 0x0c00009192907389 */ /* 0x0000640000000094 */
[----:B01----:R-:W-:Y:S05]  /*5860*/  ENDCOLLECTIVE ;  /* 0x000000000000791b */ /* 0x003fea0003800000 */
.L_x_400:
[----:B------:R-:W-:-:S05]  /*5870*/  FADD.FTZ R141, R142, R141 ;  /* 0x0000008d8e8d7221 */ /* 0x000fca0000010000 */
[----:B------:R-:W-:Y:S01]  /*5880*/  MOV R146, R141 ;  /* 0x0000008d00927202 */ /* 0x000fe20000000f00 */
[----:B------:R-:W-:Y:S01]  /*5890*/  HFMA2 R145, -RZ, RZ, 0, 9.5367431640625e-07 ;  /* 0x00000010ff917431 */ /* 0x000fe200000001ff */
[----:B------:R-:W-:-:S07]  /*58a0*/  MOV R140, R144 ;  /* 0x00000090008c7202 */ /* 0x000fce0000000f00 */
[----:B------:R-:W-:Y:S05]  /*58b0*/  WARPSYNC.COLLECTIVE R143, `(.L_x_401) ;  /* 0x000000008f087348 */ /* 0x000fea0003c00000 */
[----:B------:R0:W1:Y:S02]  /*58c0*/  SHFL.BFLY P0, R144, R146, R145, R148 ;  /* 0x0c00009192907389 */ /* 0x0000640000000094 */
[----:B01----:R-:W-:Y:S05]  /*58d0*/  ENDCOLLECTIVE ;  /* 0x000000000000791b */ /* 0x003fea0003800000 */
.L_x_401:
[----:B------:R-:W-:-:S05]  /*58e0*/  FADD.FTZ R140, R139, R140 ;  /* 0x0000008c8b8c7221 */ /* 0x000fca0000010000 */
[----:B------:R-:W-:Y:S02]  /*58f0*/  MOV R146, R140 ;  /* 0x0000008c00927202 */ /* 0x000fe40000000f00 */
[----:B------:R-:W-:-:S07]  /*5900*/  MOV R112, R144 ;  /* 0x0000009000707202 */ /* 0x000fce0000000f00 */
[----:B------:R-:W-:Y:S05]  /*5910*/  WARPSYNC.COLLECTIVE R143, `(.L_x_402) ;  /* 0x000000008f087348 */ /* 0x000fea0003c00000 */
[----:B------:R0:W1:Y:S02]  /*5920*/  SHFL.BFLY P0, R144, R146, R145, R148 ;  /* 0x0c00009192907389 */ /* 0x0000640000000094 */
[----:B01----:R-:W-:Y:S05]  /*5930*/  ENDCOLLECTIVE ;  /* 0x000000000000791b */ /* 0x003fea0003800000 */
.L_x_402:
[----:B------:R-:W-:Y:S01]  /*5940*/  MOV R113, R144 ;  /* 0x0000009000717202 */ /* 0x000fe20000000f00 */
[----:B------:R-:W-:Y:S06]  /*5950*/  BRA `(.L_x_403) ;  /* 0xffffffc000347947 */ /* 0x000fec000383ffff */
.L_x_404:
        /* <DEDUP_REMOVED lines=10> */
.L_x_3898:


//--------------------- .text._ZN10layer_norm31ln_parallel_residual_bwd_kernelINS_13Kernel_traitsI6__halfS2_S2_S2_fjLj512ELj1ELj4ELj1ELj16ENS_18Kernel_traits_baseILj512ES2_S2_S2_S2_fjLj128EEEEELb0ELb0ELb1EEEvNS_9BwdParamsE --------------------------
	.section	.text._ZN10layer_norm31ln_parallel_residual_bwd_kernelINS_13Kernel_traitsI6__halfS2_S2_S2_fjLj512ELj1ELj4ELj1ELj16ENS_18Kernel_traits_baseILj512ES2_S2_S2_S2_fjLj128EEEEELb0ELb0ELb1EEEvNS_9BwdParamsE,"ax",@progbits
	.align	128
        .global         _ZN10layer_norm31ln_parallel_residual_bwd_kernelINS_13Kernel_traitsI6__halfS2_S2_S2_fjLj512ELj1ELj4ELj1ELj16ENS_18Kernel_traits_baseILj512ES2_S2_S2_S2_fjLj128EEEEELb0ELb0ELb1EEEvNS_9BwdParamsE
        .type           _ZN10layer_norm31ln_parallel_residual_bwd_kernelINS_13Kernel_traitsI6__halfS2_S2_S2_fjLj512ELj1ELj4ELj1ELj16ENS_18Kernel_traits_baseILj512ES2_S2_S2_S2_fjLj128EEEEELb0ELb0ELb1EEEvNS_9BwdParamsE,@function
        .size           _ZN10layer_norm31ln_parallel_residual_bwd_kernelINS_13Kernel_traitsI6__halfS2_S2_S2_fjLj512ELj1ELj4ELj1ELj16ENS_18Kernel_traits_baseILj512ES2_S2_S2_S2_fjLj128EEEEELb0ELb0ELb1EEEvNS_9BwdParamsE,(.L_x_3899 - _ZN10layer_norm31ln_parallel_residual_bwd_kernelINS_13Kernel_traitsI6__halfS2_S2_S2_fjLj512ELj1ELj4ELj1ELj16ENS_18Kernel_traits_baseILj512ES2_S2_S2_S2_fjLj128EEEEELb0ELb0ELb1EEEvNS_9BwdParamsE)
        .other          _ZN10layer_norm31ln_parallel_residual_bwd_kernelINS_13Kernel_traitsI6__halfS2_S2_S2_fjLj512ELj1ELj4ELj1ELj16ENS_18Kernel_traits_baseILj512ES2_S2_S2_S2_fjLj128EEEEELb0ELb0ELb1EEEvNS_9BwdParamsE,@"STO_CUDA_ENTRY STV_DEFAULT"
_ZN10layer_norm31ln_parallel_residual_bwd_kernelINS_13Kernel_traitsI6__halfS2_S2_S2_fjLj512ELj1ELj4ELj1ELj16ENS_18Kernel_traits_baseILj512ES2_S2_S2_S2_fjLj128EEEEELb0ELb0ELb1EEEvNS_9BwdParamsE:
.text._ZN10layer_norm31ln_parallel_residual_bwd_kernelINS_13Kernel_traitsI6__halfS2_S2_S2_fjLj512ELj1ELj4ELj1ELj16ENS_18Kernel_traits_baseILj512ES2_S2_S2_S2_fjLj128EEEEELb0ELb0ELb1EEEvNS_9BwdParamsE:
        /* <DEDUP_REMOVED lines=83> */
[----:B------:R-:W-:Y:S01]  /*0530*/  MOV R107, RZ ;  /* 0x000000ff006b7202 */ /* 0x000fe20000000f00 */
[--C-:B--2---:R-:W-:Y:S02]  /*0540*/  HADD2.F32 R139, -RZ, R20.reuse.H0_H0 ;  /* 0x20000014ff8b7230 */ /* 0x104fe40000004100 */
[----:B------:R-:W-:-:S02]  /*0550*/  HADD2.F32 R138, -RZ, R20.H1_H1 ;  /* 0x30000014ff8a7230 */ /* 0x000fc40000004100 */
[--C-:B------:R-:W-:Y:S02]  /*0560*/  HADD2.F32 R137, -RZ, R21.reuse.H0_H0 ;  /* 0x20000015ff897230 */ /* 0x100fe40000004100 */
[----:B------:R-:W-:Y:S01]  /*0570*/  HADD2.F32 R136, -RZ, R21.H1_H1 ;  /* 0x30000015ff887230 */ /* 0x000fe20000004100 */
[----:B------:R-:W-:Y:S01]  /*0580*/  CS2R R20, SRZ ;  /* 0x0000000000147805 */ /* 0x000fe2000001ff00 */
[--C-:B------:R-:W-:Y:S02]  /*0590*/  HADD2.F32 R135, -RZ, R22.reuse.H0_H0 ;  /* 0x20000016ff877230 */ /* 0x100fe40000004100 */
[----:B------:R-:W-:Y:S02]  /*05a0*/  HADD2.F32 R134, -RZ, R22.H1_H1 ;  /* 0x30000016ff867230 */ /* 0x000fe40000004100 */
[--C-:B------:R-:W-:Y:S02]  /*05b0*/  HADD2.F32 R133, -RZ, R23.reuse.H0_H0 ;  /* 0x20000017ff857230 */ /* 0x100fe40000004100 */
[----:B------:R-:W-:Y:S01]  /*05c0*/  HADD2.F32 R132, -RZ, R23.H1_H1 ;  /* 0x30000017ff847230 */ /* 0x000fe20000004100 */
[----:B------:R-:W-:Y:S01]  /*05d0*/  CS2R R22, SRZ ;  /* 0x0000000000167805 */ /* 0x000fe2000001ff00 */
[----:B----4-:R-:W-:-:S02]  /*05e0*/  HADD2.F32 R131, -RZ, R16.H0_H0 ;  /* 0x20000010ff837230 */ /* 0x010fc40000004100 */
[----:B------:R-:W-:Y:S02]  /*05f0*/  HADD2.F32 R130, -RZ, R16.H1_H1 ;  /* 0x30000010ff827230 */ /* 0x000fe40000004100 */
[--C-:B------:R-:W-:Y:S02]  /*0600*/  HADD2.F32 R129, -RZ, R17.reuse.H0_H0 ;  /* 0x20000011ff817230 */ /* 0x100fe40000004100 */
[----:B------:R-:W-:Y:S01]  /*0610*/  HADD2.F32 R128, -RZ, R17.H1_H1 ;  /* 0x30000011ff807230 */ /* 0x000fe20000004100 */
[----:B------:R-:W-:Y:S01]  /*0620*/  CS2R R16, SRZ ;  /* 0x0000000000107805 */ /* 0x000fe2000001ff00 */
[--C-:B------:R-:W-:Y:S02]  /*0630*/  HADD2.F32 R127, -RZ, R18.reuse.H0_H0 ;  /* 0x20000012ff7f7230 */ /* 0x100fe40000004100 */
[----:B------:R-:W-:Y:S02]  /*0640*/  HADD2.F32 R126, -RZ, R18.H1_H1 ;  /* 0x30000012ff7e7230 */ /* 0x000fe40000004100 */
[----:B------:R-:W-:-:S02]  /*0650*/  HADD2.F32 R125, -RZ, R19.H0_H0 ;  /* 0x20000013ff7d7230 */ /* 0x000fc40000004100 */
[----:B------:R-:W-:Y:S01]  /*0660*/  HADD2.F32 R124, -RZ, R19.H1_H1 ;  /* 0x30000013ff7c7230 */ /* 0x000fe20000004100 */
[----:B------:R-:W-:Y:S01]  /*0670*/  CS2R R18, SRZ ;  /* 0x0000000000127805 */ /* 0x000fe2000001ff00 */
[--C-:B---3--:R-:W-:Y:S02]  /*0680*/  HADD2.F32 R123, -RZ, R12.reuse.H0_H0 ;  /* 0x2000000cff7b7230 */ /* 0x108fe40000004100 */
[----:B------:R-:W-:Y:S02]  /*0690*/  HADD2.F32 R122, -RZ, R12.H1_H1 ;  /* 0x3000000cff7a7230 */ /* 0x000fe40000004100 */
[--C-:B------:R-:W-:Y:S02]  /*06a0*/  HADD2.F32 R121, -RZ, R13.reuse.H0_H0 ;  /* 0x2000000dff797230 */ /* 0x100fe40000004100 */
[----:B------:R-:W-:Y:S01]  /*06b0*/  HADD2.F32 R120, -RZ, R13.H1_H1 ;  /* 0x3000000dff787230 */ /* 0x000fe20000004100 */
[----:B------:R-:W-:Y:S01]  /*06c0*/  CS2R R12, SRZ ;  /* 0x00000000000c7805 */ /* 0x000fe2000001ff00 */
[----:B------:R-:W-:-:S02]  /*06d0*/  HADD2.F32 R119, -RZ, R14.H0_H0 ;  /* 0x2000000eff777230 */ /* 0x000fc40000004100 */
[----:B------:R-:W-:Y:S02]  /*06e0*/  HADD2.F32 R118, -RZ, R14.H1_H1 ;  /* 0x3000000eff767230 */ /* 0x000fe40000004100 */
[--C-:B------:R-:W-:Y:S02]  /*06f0*/  HADD2.F32 R117, -RZ, R15.reuse.H0_H0 ;  /* 0x2000000fff757230 */ /* 0x100fe40000004100 */
[----:B------:R-:W-:Y:S01]  /*0700*/  HADD2.F32 R116, -RZ, R15.H1_H1 ;  /* 0x3000000fff747230 */ /* 0x000fe20000004100 */
[----:B------:R-:W-:Y:S01]  /*0710*/  CS2R R14, SRZ ;  /* 0x00000000000e7805 */ /* 0x000fe2000001ff00 */
[--C-:B-----5:R-:W-:Y:S02]  /*0720*/  HADD2.F32 R115, -RZ, R8.reuse.H0_H0 ;  /* 0x20000008ff737230 */ /* 0x120fe40000004100 */
[----:B------:R-:W-:Y:S02]  /*0730*/  HADD2.F32 R114, -RZ, R8.H1_H1 ;  /* 0x30000008ff727230 */ /* 0x000fe40000004100 */
[----:B------:R-:W-:-:S02]  /*0740*/  HADD2.F32 R113, -RZ, R9.H0_H0 ;  /* 0x20000009ff717230 */ /* 0x000fc40000004100 */
[----:B------:R-:W-:Y:S01]  /*0750*/  HADD2.F32 R112, -RZ, R9.H1_H1 ;  /* 0x30000009ff707230 */ /* 0x000fe20000004100 */
[----:B------:R-:W-:Y:S01]  /*0760*/  CS2R R8, SRZ ;  /* 0x0000000000087805 */ /* 0x000fe2000001ff00 */
[--C-:B------:R-:W-:Y:S02]  /*0770*/  HADD2.F32 R111, -RZ, R10.reuse.H0_H0 ;  /* 0x2000000aff6f7230 */ /* 0x100fe40000004100 */
[----:B------:R-:W-:Y:S02]  /*0780*/  HADD2.F32 R110, -RZ, R10.H1_H1 ;  /* 0x3000000aff6e7230 */ /* 0x000fe40000004100 */
[--C-:B------:R-:W-:Y:S02]  /*0790*/  HADD2.F32 R109, -RZ, R11.reuse.H0_H0 ;  /* 0x2000000bff6d7230 */ /* 0x100fe40000004100 */
[----:B------:R-:W-:Y:S01]  /*07a0*/  HADD2.F32 R108, -RZ, R11.H1_H1 ;  /* 0x3000000bff6c7230 */ /* 0x000fe20000004100 */
[----:B------:R-:W-:-:S07]  /*07b0*/  CS2R R10, SRZ ;  /* 0x00000000000a7805 */ /* 0x000fce000001ff00 */
.L_x_425:
        /* <DEDUP_REMOVED lines=20> */
[----:B------:R-:W-:-:S04]  /*0900*/  IMAD.WIDE.U32 R60, R105, 0x10, R60 ;  /* 0x00000010693c7825 */ /* 0x000fc800078e003c */
[C---:B------:R-:W-:Y:S02]  /*0910*/  IMAD.WIDE.U32 R64, R105.reuse, 0x10, R64 ;  /* 0x0000001069407825 */ /* 0x040fe400078e0040 */
[----:B------:R-:W3:Y:S02]  /*0920*/  LDG.E.128 R60, desc[UR10][R60.64] ;  /* 0x0000000a3c3c7981 */ /* 0x000ee4000c1e1d00 */
        /* <DEDUP_REMOVED lines=9> */
[----:B-----5:R1:W5:Y:S01]  /*09c0*/  @P0 LDG.E.128 R32, desc[UR10][R146.64] ;  /* 0x0000000a92200981 */ /* 0x020362000c1e1d00 */
[----:B0-----:R-:W-:-:S05]  /*09d0*/  @P0 IMAD.WIDE.U32 R144, R105, 0x10, R144 ;  /* 0x0000001069900825 */ /* 0x001fca00078e0090 */
[----:B------:R0:W5:Y:S01]  /*09e0*/  @P0 LDG.E.128 R36, desc[UR10][R144.64] ;  /* 0x0000000a90240981 */ /* 0x000162000c1e1d00 */
[----:B------:R-:W-:Y:S01]  /*09f0*/  UMOV UR4, 0xffffffff ;  /* 0xffffffff00047882 */ /* 0x000fe20000000000 */
[----:B------:R-:W-:-:S04]  /*0a00*/  ISETP.NE.U32.AND P1, PT, RZ, UR14, PT ;  /* 0x0000000eff007c0c */ /* 0x000fc8000bf25070 */
[----:B------:R-:W-:Y:S01]  /*0a10*/  ISETP.NE.AND.EX P1, PT, RZ, UR15, PT, P1 ;  /* 0x0000000fff007c0c */ /* 0x000fe2000bf25310 */
[--C-:B----4-:R-:W-:Y:S01]  /*0a20*/  HADD2.F32 R143, -RZ, R48.reuse.H0_H0 ;  /* 0x20000030ff8f7230 */ /* 0x110fe20000004100 */
[----:B------:R-:W-:Y:S01]  /*0a30*/  FSEL R152, R0, RZ, !P2 ;  /* 0x000000ff00987208 */ /* 0x000fe20005000000 */
[----:B------:R-:W-:-:S04]  /*0a40*/  HADD2.F32 R151, -RZ, R48.H1_H1 ;  /* 0x30000030ff977230 */ /* 0x000fc80000004100 */
[C---:B------:R-:W-:Y:S01]  /*0a50*/  FADD.FTZ R0, -R152.reuse, R143 ;  /* 0x0000008f98007221 */ /* 0x040fe20000010100 */
[--C-:B--2---:R-:W-:Y:S02]  /*0a60*/  HADD2.F32 R148, -RZ, R52.reuse.H0_H0 ;  /* 0x20000034ff947230 */ /* 0x104fe40000004100 */
[----:B------:R-:W-:Y:S02]  /*0a70*/  HADD2.F32 R149, -RZ, R52.H1_H1 ;  /* 0x30000034ff957230 */ /* 0x000fe40000004100 */
[----:B------:R-:W-:Y:S01]  /*0a80*/  FADD.FTZ R52, -R152, R151 ;  /* 0x0000009798347221 */ /* 0x000fe20000010100 */
[----:B-1----:R-:W-:Y:S02]  /*0a90*/  HADD2.F32 R147, -RZ, R49.H0_H0 ;  /* 0x20000031ff937230 */ /* 0x002fe40000004100 */
[----:B------:R-:W-:Y:S01]  /*0aa0*/  FMUL.FTZ R48, R131, R148 ;  /* 0x0000009483307220 */ /* 0x000fe20000410000 */
[--C-:B---3--:R-:W-:Y:S02]  /*0ab0*/  HADD2.F32 R143, -RZ, R56.reuse.H0_H0 ;  /* 0x20000038ff8f7230 */ /* 0x108fe40000004100 */
[----:B0-----:R-:W-:Y:S01]  /*0ac0*/  FMUL.FTZ R145, R130, R149 ;  /* 0x0000009582917220 */ /* 0x001fe20000410000 */
[----:B------:R-:W-:-:S02]  /*0ad0*/  HADD2.F32 R153, -RZ, R56.H1_H1 ;  /* 0x30000038ff997230 */ /* 0x000fc40000004100 */
[----:B------:R-:W-:Y:S01]  /*0ae0*/  FMUL.FTZ R0, R141, R0 ;  /* 0x000000008d007220 */ /* 0x000fe20000410000 */
[----:B------:R-:W-:Y:S01]  /*0af0*/  FADD.FTZ R104, R143, R104 ;  /* 0x000000688f687221 */ /* 0x000fe20000010000 */
[----:B------:R-:W-:Y:S02]  /*0b00*/  HADD2.F32 R151, -RZ, R49.H1_H1 ;  /* 0x30000031ff977230 */ /* 0x000fe40000004100 */
[-C--:B------:R-:W-:Y:S01]  /*0b10*/  FFMA.FTZ R107, R0, R143.reuse, R107 ;  /* 0x0000008f006b7223 */ /* 0x080fe2000001006b */
[----:B------:R-:W-:Y:S01]  /*0b20*/  FFMA.FTZ R143, R139, R143, R48 ;  /* 0x0000008f8b8f7223 */ /* 0x000fe20000010030 */
[----:B------:R-:W-:Y:S01]  /*0b30*/  FFMA.FTZ R48, R138, R153, R145 ;  /* 0x000000998a307223 */ /* 0x000fe20000010091 */
[C---:B------:R-:W-:Y:S01]  /*0b40*/  FADD.FTZ R144, -R152.reuse, R147 ;  /* 0x0000009398907221 */ /* 0x040fe20000010100 */
[--C-:B------:R-:W-:Y:S02]  /*0b50*/  HADD2.F32 R145, -RZ, R53.reuse.H0_H0 ;  /* 0x20000035ff917230 */ /* 0x100fe40000004100 */
[----:B------:R-:W-:Y:S01]  /*0b60*/  FADD.FTZ R56, -R152, R151 ;  /* 0x0000009798387221 */ /* 0x000fe20000010100 */
[----:B------:R-:W-:-:S02]  /*0b70*/  HADD2.F32 R147, -RZ, R53.H1_H1 ;  /* 0x30000035ff937230 */ /* 0x000fc40000004100 */
[----:B------:R-:W-:Y:S01]  /*0b80*/  FMUL.FTZ R144, R141, R144 ;  /* 0x000000908d907220 */ /* 0x000fe20000410000 */
[--C-:B------:R-:W-:Y:S02]  /*0b90*/  HADD2.F32 R49, -RZ, R57.reuse.H0_H0 ;  /* 0x20000039ff317230 */ /* 0x100fe40000004100 */
[----:B------:R-:W-:Y:S01]  /*0ba0*/  FMUL.FTZ R146, R129, R145 ;  /* 0x0000009181927220 */ /* 0x000fe20000410000 */
[----:B------:R-:W-:Y:S02]  /*0bb0*/  HADD2.F32 R57, -RZ, R57.H1_H1 ;  /* 0x30000039ff397230 */ /* 0x000fe40000004100 */
[----:B------:R-:W-:Y:S01]  /*0bc0*/  FMUL.FTZ R56, R141, R56 ;  /* 0x000000388d387220 */ /* 0x000fe20000410000 */
[----:B------:R-:W-:Y:S01]  /*0bd0*/  FMUL.FTZ R151, R128, R147 ;  /* 0x0000009380977220 */ /* 0x000fe20000410000 */
[----:B------:R-:W-:Y:S01]  /*0be0*/  FADD.FTZ R96, R49, R96 ;  /* 0x0000006031607221 */ /* 0x000fe20000010000 */
[-C--:B------:R-:W-:Y:S01]  /*0bf0*/  FFMA.FTZ R97, R144, R49.reuse, R97 ;  /* 0x0000003190617223 */ /* 0x080fe20000010061 */
[----:B------:R-:W-:Y:S01]  /*0c00*/  FFMA.FTZ R53, R137, R49, R146 ;  /* 0x0000003189357223 */ /* 0x000fe20000010092 */
[----:B------:R-:W-:Y:S01]  /*0c10*/  FADD.FTZ R92, R57, R92 ;  /* 0x0000005c395c7221 */ /* 0x000fe20000010000 */
[-C--:B------:R-:W-:Y:S01]  /*0c20*/  FFMA.FTZ R93, R56, R57.reuse, R93 ;  /* 0x00000039385d7223 */ /* 0x080fe2000001005d */
[----:B------:R-:W-:Y:S01]  /*0c30*/  FFMA.FTZ R49, R136, R57, R151 ;  /* 0x0000003988317223 */ /* 0x000fe20000010097 */
[----:B------:R-:W-:-:S02]  /*0c40*/  HADD2.F32 R57, -RZ, R50.H0_H0 ;  /* 0x20000032ff397230 */ /* 0x000fc40000004100 */
[----:B------:R-:W-:Y:S01]  /*0c50*/  FMUL.FTZ R52, R141, R52 ;  /* 0x000000348d347220 */ /* 0x000fe20000410000 */
[----:B------:R-:W-:Y:S02]  /*0c60*/  HADD2.F32 R151, -RZ, R50.H1_H1 ;  /* 0x30000032ff977230 */ /* 0x000fe40000004100 */
[----:B------:R-:W-:Y:S01]  /*0c70*/  FADD.FTZ R98, R149, R98 ;  /* 0x0000006295627221 */ /* 0x000fe20000010000 */
[--C-:B------:R-:W-:Y:S02]  /*0c80*/  HADD2.F32 R146, -RZ, R54.reuse.H0_H0 ;  /* 0x20000036ff927230 */ /* 0x100fe40000004100 */
[----:B------:R-:W-:Y:S01]  /*0c90*/  FFMA.FTZ R99, R52, R149, R99 ;  /* 0x0000009534637223 */ /* 0x000fe20000010063 */
[----:B------:R-:W-:Y:S01]  /*0ca0*/  FADD.FTZ R50, -R152, R57 ;  /* 0x0000003998327221 */ /* 0x000fe20000010100 */
[----:B------:R-:W-:Y:S02]  /*0cb0*/  HADD2.F32 R149, -RZ, R54.H1_H1 ;  /* 0x30000036ff957230 */ /* 0x000fe40000004100 */
[----:B------:R-:W-:Y:S01]  /*0cc0*/  FADD.FTZ R100, R153, R100 ;  /* 0x0000006499647221 */ /* 0x000fe20000010000 */
[----:B------:R-:W-:Y:S01]  /*0cd0*/  FFMA.FTZ R101, R52, R153, R101 ;  /* 0x0000009934657223 */ /* 0x000fe20000010065 */
[----:B------:R-:W-:-:S02]  /*0ce0*/  HADD2.F32 R57, -RZ, R58.H0_H0 ;  /* 0x2000003aff397230 */ /* 0x000fc40000004100 */
[----:B------:R-:W-:Y:S02]  /*0cf0*/  HADD2.F32 R153, -RZ, R58.H1_H1 ;  /* 0x3000003aff997230 */ /* 0x000fe40000004100 */
[----:B------:R-:W-:Y:S01]  /*0d00*/  FMUL.FTZ R58, R141, R50 ;  /* 0x000000328d3a7220 */ /* 0x000fe20000410000 */
[----:B------:R-:W-:Y:S01]  /*0d10*/  FMUL.FTZ R50, R127, R146 ;  /* 0x000000927f327220 */ /* 0x000fe20000410000 */
[----:B------:R-:W-:Y:S01]  /*0d20*/  FADD.FTZ R54, -R152, R151 ;  /* 0x0000009798367221 */ /* 0x000fe20000010100 */
[----:B------:R-:W-:Y:S01]  /*0d30*/  FMUL.FTZ R151, R126, R149 ;  /* 0x000000957e977220 */ /* 0x000fe20000410000 */
[----:B------:R-:W-:Y:S01]  /*0d40*/  FADD.FTZ R88, R57, R88 ;  /* 0x0000005839587221 */ /* 0x000fe20000010000 */
[-C--:B------:R-:W-:Y:S01]  /*0d50*/  FFMA.FTZ R89, R58, R57.reuse, R89 ;  /* 0x000000393a597223 */ /* 0x080fe20000010059 */
[----:B------:R-:W-:Y:S01]  /*0d60*/  FFMA.FTZ R57, R135, R57, R50 ;  /* 0x0000003987397223 */ /* 0x000fe20000010032 */
[----:B------:R-:W-:Y:S01]  /*0d70*/  FADD.FTZ R94, R145, R94 ;  /* 0x0000005e915e7221 */ /* 0x000fe20000010000 */
[----:B------:R-:W-:Y:S01]  /*0d80*/  FFMA.FTZ R95, R144, R145, R95 ;  /* 0x00000091905f7223 */ /* 0x000fe2000001005f */
[----:B------:R-:W-:Y:S01]  /*0d90*/  FADD.FTZ R90, R147, R90 ;  /* 0x0000005a935a7221 */ /* 0x000fe20000010000 */
[----:B------:R-:W-:Y:S01]  /*0da0*/  FFMA.FTZ R91, R56, R147, R91 ;  /* 0x00000093385b7223 */ /* 0x000fe2000001005b */
[----:B------:R-:W-:Y:S01]  /*0db0*/  FFMA.FTZ R50, R134, R153, R151 ;  /* 0x0000009986327223 */ /* 0x000fe20000010097 */
[----:B------:R-:W-:-:S02]  /*0dc0*/  HADD2.F32 R145, -RZ, R51.H0_H0 ;  /* 0x20000033ff917230 */ /* 0x000fc40000004100 */
[----:B------:R-:W-:Y:S02]  /*0dd0*/  HADD2.F32 R147, -RZ, R55.H0_H0 ;  /* 0x20000037ff937230 */ /* 0x000fe40000004100 */
[----:B------:R-:W-:Y:S02]  /*0de0*/  HADD2.F32 R151, -RZ, R51.H1_H1 ;  /* 0x30000033ff977230 */ /* 0x000fe40000004100 */
[----:B------:R-:W-:Y:S01]  /*0df0*/  FADD.FTZ R102, R148, R102 ;  /* 0x0000006694667221 */ /* 0x000fe20000010000 */
[----:B------:R-:W-:Y:S01]  /*0e00*/  FFMA.FTZ R103, R0, R148, R103 ;  /* 0x0000009400677223 */ /* 0x000fe20000010067 */
[----:B------:R-:W-:Y:S01]  /*0e10*/  FADD.FTZ R86, R146, R86 ;  /* 0x0000005692567221 */ /* 0x000fe20000010000 */
[----:B------:R-:W-:Y:S01]  /*0e20*/  FFMA.FTZ R87, R58, R146, R87 ;  /* 0x000000923a577223 */ /* 0x000fe20000010057 */
[--C-:B------:R-:W-:Y:S02]  /*0e30*/  HADD2.F32 R51, -RZ, R59.reuse.H0_H0 ;  /* 0x2000003bff337230 */ /* 0x100fe40000004100 */
[C---:B------:R-:W-:Y:S01]  /*0e40*/  FADD.FTZ R148, -R152.reuse, R145 ;  /* 0x0000009198947221 */ /* 0x040fe20000010100 */
[----:B------:R-:W-:Y:S01]  /*0e50*/  FMUL.FTZ R146, R125, R147 ;  /* 0x000000937d927220 */ /* 0x000fe20000410000 */
[----:B------:R-:W-:Y:S01]  /*0e60*/  FADD.FTZ R150, -R152, R151 ;  /* 0x0000009798967221 */ /* 0x000fe20000010100 */
[----:B------:R-:W-:-:S02]  /*0e70*/  HADD2.F32 R145, -RZ, R59.H1_H1 ;  /* 0x3000003bff917230 */ /* 0x000fc40000004100 */
[----:B------:R-:W-:Y:S01]  /*0e80*/  FMUL.FTZ R148, R141, R148 ;  /* 0x000000948d947220 */ /* 0x000fe20000410000 */
[----:B------:R-:W-:Y:S02]  /*0e90*/  HADD2.F32 R55, -RZ, R55.H1_H1 ;  /* 0x30000037ff377230 */ /* 0x000fe40000004100 */
[-C--:B------:R-:W-:Y:S01]  /*0ea0*/  FFMA.FTZ R59, R133, R51.reuse, R146 ;  /* 0x00000033853b7223 */ /* 0x080fe20000010092 */
[----:B------:R-:W-:Y:S01]  /*0eb0*/  FMUL.FTZ R146, R141, R150 ;  /* 0x000000968d927220 */ /* 0x000fe20000410000 */
[----:B------:R-:W-:Y:S01]  /*0ec0*/  FADD.FTZ R80, R51, R80 ;  /* 0x0000005033507221 */ /* 0x000fe20000010000 */
[----:B------:R-:W-:Y:S01]  /*0ed0*/  FFMA.FTZ R81, R148, R51, R81 ;  /* 0x0000003394517223 */ /* 0x000fe20000010051 */
[-C--:B------:R-:W-:Y:S01]  /*0ee0*/  FMUL.FTZ R51, R124, R55.reuse ;  /* 0x000000377c337220 */ /* 0x080fe20000410000 */
[----:B------:R-:W-:Y:S01]  /*0ef0*/  FADD.FTZ R74, R55, R74 ;  /* 0x0000004a374a7221 */ /* 0x000fe20000010000 */
[----:B------:R-:W-:Y:S01]  /*0f00*/  FFMA.FTZ R75, R146, R55, R75 ;  /* 0x00000037924b7223 */ /* 0x000fe2000001004b */
[----:B------:R-:W-:-:S02]  /*0f10*/  HADD2.F32 R55, -RZ, R60.H0_H0 ;  /* 0x2000003cff377230 */ /* 0x000fc40000004100 */
[----:B------:R-:W-:Y:S01]  /*0f20*/  FADD.FTZ R76, R145, R76 ;  /* 0x0000004c914c7221 */ /* 0x000fe20000010000 */
[-C--:B------:R-:W-:Y:S01]  /*0f30*/  FFMA.FTZ R77, R146, R145.reuse, R77 ;  /* 0x00000091924d7223 */ /* 0x080fe2000001004d */
[----:B------:R-:W-:Y:S01]  /*0f40*/  FFMA.FTZ R51, R132, R145, R51 ;  /* 0x0000009184337223 */ /* 0x000fe20000010033 */
[----:B------:R-:W-:Y:S01]  /*0f50*/  FMUL.FTZ R54, R141, R54 ;  /* 0x000000368d367220 */ /* 0x000fe20000410000 */
[----:B------:R-:W-:Y:S02]  /*0f60*/  HADD2.F32 R145, -RZ, R60.H1_H1 ;  /* 0x3000003cff917230 */ /* 0x000fe40000004100 */
[----:B------:R-:W-:Y:S01]  /*0f70*/  FADD.FTZ R60, -R152, R55 ;  /* 0x00000037983c7221 */ /* 0x000fe20000010100 */
[----:B------:R-:W-:Y:S02]  /*0f80*/  HADD2.F32 R164, -RZ, R64.H0_H0 ;  /* 0x20000040ffa47230 */ /* 0x000fe40000004100 */
[----:B------:R-:W-:Y:S01]  /*0f90*/  FADD.FTZ R78, R147, R78 ;  /* 0x0000004e934e7221 */ /* 0x000fe20000010000 */
[----:B------:R-:W-:Y:S01]  /*0fa0*/  FFMA.FTZ R79, R148, R147, R79 ;  /* 0x00000093944f7223 */ /* 0x000fe2000001004f */
[----:B------:R-:W-:-:S02]  /*0fb0*/  HADD2.F32 R147, -RZ, R61.H0_H0 ;  /* 0x2000003dff937230 */ /* 0x000fc40000004100 */
[----:B------:R-:W-:Y:S01]  /*0fc0*/  FADD.FTZ R82, R149, R82 ;  /* 0x0000005295527221 */ /* 0x000fe20000010000 */
[C---:B------:R-:W-:Y:S01]  /*0fd0*/  FFMA.FTZ R83, R54.reuse, R149, R83 ;  /* 0x0000009536537223 */ /* 0x040fe20000010053 */
[----:B------:R-:W-:Y:S02]  /*0fe0*/  HADD2.F32 R61, -RZ, R61.H1_H1 ;  /* 0x3000003dff3d7230 */ /* 0x000fe40000004100 */
[----:B------:R-:W-:Y:S01]  /*0ff0*/  FADD.FTZ R84, R153, R84 ;  /* 0x0000005499547221 */ /* 0x000fe20000010000 */
[----:B------:R-:W-:Y:S02]  /*1000*/  HADD2.F32 R162, -RZ, R68.H0_H0 ;  /* 0x20000044ffa27230 */ /* 0x000fe40000004100 */
[----:B------:R-:W-:Y:S01]  /*1010*/  FFMA.FTZ R85, R54, R153, R85 ;  /* 0x0000009936557223 */ /* 0x000fe20000010055 */
[--C-:B------:R-:W-:Y:S02]  /*1020*/  HADD2.F32 R149, -RZ, R62.reuse.H0_H0 ;  /* 0x2000003eff957230 */ /* 0x100fe40000004100 */
[----:B------:R-:W-:Y:S01]  /*1030*/  FMUL.FTZ R60, R141, R60 ;  /* 0x0000003c8d3c7220 */ /* 0x000fe20000410000 */
[----:B------:R-:W-:-:S02]  /*1040*/  HADD2.F32 R151, -RZ, R62.H1_H1 ;  /* 0x3000003eff977230 */ /* 0x000fc40000004100 */
[----:B------:R-:W-:Y:S01]  /*1050*/  FMUL.FTZ R55, R115, R164 ;  /* 0x000000a473377220 */ /* 0x000fe20000410000 */
[--C-:B------:R-:W-:Y:S02]  /*1060*/  HADD2.F32 R153, -RZ, R63.reuse.H0_H0 ;  /* 0x2000003fff997230 */ /* 0x100fe40000004100 */
[C---:B------:R-:W-:Y:S01]  /*1070*/  FADD.FTZ R62, -R152.reuse, R145 ;  /* 0x00000091983e7221 */ /* 0x040fe20000010100 */
[----:B------:R-:W-:Y:S02]  /*1080*/  HADD2.F32 R63, -RZ, R63.H1_H1 ;  /* 0x3000003fff3f7230 */ /* 0x000fe40000004100 */
[----:B------:R-:W-:Y:S01]  /*1090*/  FADD.FTZ R158, -R152, R61 ;  /* 0x0000003d989e7221 */ /* 0x000fe20000010100 */
[----:B------:R-:W-:Y:S01]  /*10a0*/  FADD.FTZ R25, R162, R25 ;  /* 0x00000019a2197221 */ /* 0x000fe20000010000 */
[-C--:B------:R-:W-:Y:S01]  /*10b0*/  FFMA.FTZ R73, R60, R162.reuse, R73 ;  /* 0x000000a23c497223 */ /* 0x080fe20000010049 */
[----:B------:R-:W-:Y:S01]  /*10c0*/  FFMA.FTZ R55, R123, R162, R55 ;  /* 0x000000a27b377223 */ /* 0x000fe20000010037 */
[----:B------:R-:W-:-:S02]  /*10d0*/  HADD2.F32 R145, -RZ, R64.H1_H1 ;  /* 0x30000040ff917230 */ /* 0x000fc40000004100 */
[C---:B------:R-:W-:Y:S01]  /*10e0*/  FADD.FTZ R160, -R152.reuse, R147 ;  /* 0x0000009398a07221 */ /* 0x040fe20000010100 */
[----:B------:R-:W-:Y:S01]  /*10f0*/  FMUL.FTZ R61, R141, R62 ;  /* 0x0000003e8d3d7220 */ /* 0x000fe20000410000 */
[----:B------:R-:W-:Y:S02]  /*1100*/  HADD2.F32 R162, -RZ, R65.H0_H0 ;  /* 0x20000041ffa27230 */ /* 0x000fe40000004100 */
[C---:B------:R-:W-:Y:S01]  /*1110*/  FADD.FTZ R150, -R152.reuse, R149 ;  /* 0x0000009598967221 */ /* 0x040fe20000010100 */
[C---:B------:R-:W-:Y:S01]  /*1120*/  FADD.FTZ R156, -R152.reuse, R151 ;  /* 0x00000097989c7221 */ /* 0x040fe20000010100 */
[C---:B------:R-:W-:Y:S01]  /*1130*/  FADD.FTZ R154, -R152.reuse, R153 ;  /* 0x00000099989a7221 */ /* 0x040fe20000010100 */
[----:B------:R-:W-:Y:S01]  /*1140*/  FADD.FTZ R152, -R152, R63 ;  /* 0x0000003f98987221 */ /* 0x000fe20000010100 */
[----:B------:R-:W-:Y:S02]  /*1150*/  HADD2.F32 R63, -RZ, R68.H1_H1 ;  /* 0x30000044ff3f7230 */ /* 0x000fe40000004100 */
[-C--:B------:R-:W-:Y:S01]  /*1160*/  FMUL.FTZ R147, R114, R145.reuse ;  /* 0x0000009172937220 */ /* 0x080fe20000410000 */
[----:B------:R-:W-:Y:S01]  /*1170*/  FADD.FTZ R3, R145, R3 ;  /* 0x0000000391037221 */ /* 0x000fe20000010000 */
[----:B------:R-:W-:Y:S01]  /*1180*/  FFMA.FTZ R16, R61, R145, R16 ;  /* 0x000000913d107223 */ /* 0x000fe20000010010 */
[----:B------:R-:W-:-:S02]  /*1190*/  HADD2.F32 R68, -RZ, R69.H0_H0 ;  /* 0x20000045ff447230 */ /* 0x000fc40000004100 */
[----:B------:R-:W-:Y:S01]  /*11a0*/  FMUL.FTZ R64, R141, R160 ;  /* 0x000000a08d407220 */ /* 0x000fe20000410000 */
[----:B------:R-:W-:Y:S01]  /*11b0*/  FMUL.FTZ R160, R113, R162 ;  /* 0x000000a271a07220 */ /* 0x000fe20000410000 */
[----:B------:R-:W-:Y:S02]  /*11c0*/  HADD2.F32 R145, -RZ, R65.H1_H1 ;  /* 0x30000041ff917230 */ /* 0x000fe40000004100 */
[----:B------:R-:W-:Y:S01]  /*11d0*/  FMUL.FTZ R65, R141, R158 ;  /* 0x0000009e8d417220 */ /* 0x000fe20000410000 */
[----:B------:R-:W-:Y:S01]  /*11e0*/  FADD.FTZ R24, R63, R24 ;  /* 0x000000183f187221 */ /* 0x000fe20000010000 */
[-C--:B------:R-:W-:Y:S01]  /*11f0*/  FFMA.FTZ R72, R61, R63.reuse, R72 ;  /* 0x0000003f3d487223 */ /* 0x080fe20000010048 */
[----:B------:R-:W-:Y:S01]  /*1200*/  FFMA.FTZ R62, R122, R63, R147 ;  /* 0x0000003f7a3e7223 */ /* 0x000fe20000010093 */
[----:B------:R-:W-:Y:S01]  /*1210*/  FFMA.FTZ R63, R121, R68, R160 ;  /* 0x00000044793f7223 */ /* 0x000fe200000100a0 */
[----:B------:R-:W-:Y:S02]  /*1220*/  HADD2.F32 R69, -RZ, R69.H1_H1 ;  /* 0x30000045ff457230 */ /* 0x000fe40000004100 */
[-C--:B------:R-:W-:Y:S01]  /*1230*/  FMUL.FTZ R147, R112, R145.reuse ;  /* 0x0000009170937220 */ /* 0x080fe20000410000 */
[----:B------:R-:W-:Y:S01]  /*1240*/  FADD.FTZ R5, R145, R5 ;  /* 0x0000000591057221 */ /* 0x000fe20000010000 */
[----:B------:R-:W-:Y:S01]  /*1250*/  FFMA.FTZ R14, R65, R145, R14 ;  /* 0x00000091410e7223 */ /* 0x000fe2000001000e */
[----:B------:R-:W-:-:S02]  /*1260*/  HADD2.F32 R160, -RZ, R66.H0_H0 ;  /* 0x20000042ffa07230 */ /* 0x000fc40000004100 */
[C---:B------:R-:W-:Y:S01]  /*1270*/  FMUL.FTZ R145, R141.reuse, R156 ;  /* 0x0000009c8d917220 */ /* 0x040fe20000410000 */
[----:B------:R-:W-:Y:S02]  /*1280*/  HADD2.F32 R149, -RZ, R66.H1_H1 ;  /* 0x30000042ff957230 */ /* 0x000fe40000004100 */
[----:B------:R-:W-:Y:S01]  /*1290*/  FADD.FTZ R23, R68, R23 ;  /* 0x0000001744177221 */ /* 0x000fe20000010000 */
[----:B------:R-:W-:Y:S01]  /*12a0*/  FFMA.FTZ R31, R64, R68, R31 ;  /* 0x00000044401f7223 */ /* 0x000fe2000001001f */
[----:B------:R-:W-:Y:S01]  /*12b0*/  FADD.FTZ R4, R162, R4 ;  /* 0x00000004a2047221 */ /* 0x000fe20000010000 */
[----:B------:R-:W-:Y:S01]  /*12c0*/  FFMA.FTZ R15, R64, R162, R15 ;  /* 0x000000a2400f7223 */ /* 0x000fe2000001000f */
[----:B------:R-:W-:Y:S01]  /*12d0*/  FFMA.FTZ R68, R120, R69, R147 ;  /* 0x0000004578447223 */ /* 0x000fe20000010093 */
[--C-:B------:R-:W-:Y:S02]  /*12e0*/  HADD2.F32 R158, -RZ, R70.reuse.H0_H0 ;  /* 0x20000046ff9e7230 */ /* 0x100fe40000004100 */
[----:B------:R-:W-:Y:S01]  /*12f0*/  FMUL.FTZ R150, R141, R150 ;  /* 0x000000968d967220 */ /* 0x000fe20000410000 */
[----:B------:R-:W-:Y:S01]  /*1300*/  FMUL.FTZ R162, R111, R160 ;  /* 0x000000a06fa27220 */ /* 0x000fe20000410000 */
[----:B------:R-:W-:-:S02]  /*1310*/  HADD2.F32 R147, -RZ, R70.H1_H1 ;  /* 0x30000046ff937230 */ /* 0x000fc40000004100 */
[-C--:B------:R-:W-:Y:S01]  /*1320*/  FMUL.FTZ R151, R110, R149.reuse ;  /* 0x000000956e977220 */ /* 0x080fe20000410000 */
[----:B------:R-:W-:Y:S01]  /*1330*/  FADD.FTZ R7, R149, R7 ;  /* 0x0000000795077221 */ /* 0x000fe20000010000 */
[----:B------:R-:W-:Y:S01]  /*1340*/  FFMA.FTZ R12, R145, R149, R12 ;  /* 0x00000095910c7223 */ /* 0x000fe2000001000c */
[----:B------:R-:W-:Y:S02]  /*1350*/  HADD2.F32 R149, -RZ, R67.H1_H1 ;  /* 0x30000043ff957230 */ /* 0x000fe40000004100 */
[----:B------:R-:W-:Y:S01]  /*1360*/  FADD.FTZ R22, R69, R22 ;  /* 0x0000001645167221 */ /* 0x000fe20000010000 */
[----:B------:R-:W-:Y:S01]  /*1370*/  FFMA.FTZ R30, R65, R69, R30 ;  /* 0x00000045411e7223 */ /* 0x000fe2000001001e */
[----:B------:R-:W-:Y:S01]  /*1380*/  FADD.FTZ R21, R158, R21 ;  /* 0x000000159e157221 */ /* 0x000fe20000010000 */
[-C--:B------:R-:W-:Y:S01]  /*1390*/  FFMA.FTZ R29, R150, R158.reuse, R29 ;  /* 0x0000009e961d7223 */ /* 0x080fe2000001001d */
[----:B------:R-:W-:Y:S01]  /*13a0*/  FFMA.FTZ R69, R119, R158, R162 ;  /* 0x0000009e77457223 */ /* 0x000fe200000100a2 */
[----:B------:R-:W-:-:S02]  /*13b0*/  HADD2.F32 R156, -RZ, R71.H0_H0 ;  /* 0x20000047ff9c7230 */ /* 0x000fc40000004100 */
[----:B------:R-:W-:Y:S01]  /*13c0*/  FFMA.FTZ R66, R118, R147, R151 ;  /* 0x0000009376427223 */ /* 0x000fe20000010097 */
[----:B------:R-:W-:Y:S02]  /*13d0*/  HADD2.F32 R158, -RZ, R67.H0_H0 ;  /* 0x20000043ff9e7230 */ /* 0x000fe40000004100 */
[C---:B------:R-:W-:Y:S01]  /*13e0*/  FMUL.FTZ R67, R141.reuse, R152 ;  /* 0x000000988d437220 */ /* 0x040fe20000410000 */
[----:B------:R-:W-:Y:S02]  /*13f0*/  HADD2.F32 R71, -RZ, R71.H1_H1 ;  /* 0x30000047ff477230 */ /* 0x000fe40000004100 */
[----:B------:R-:W-:Y:S01]  /*1400*/  FMUL.FTZ R151, R108, R149 ;  /* 0x000000956c977220 */ /* 0x000fe20000410000 */
[----:B------:R-:W-:Y:S01]  /*1410*/  FMUL.FTZ R70, R141, R154 ;  /* 0x0000009a8d467220 */ /* 0x000fe20000410000 */
[----:B------:R-:W-:Y:S01]  /*1420*/  FMUL.FTZ R154, R109, R158 ;  /* 0x0000009e6d9a7220 */ /* 0x000fe20000410000 */
[----:B------:R-:W-:Y:S01]  /*1430*/  FADD.FTZ R9, R149, R9 ;  /* 0x0000000995097221 */ /* 0x000fe20000010000 */
[----:B------:R-:W-:Y:S01]  /*1440*/  FADD.FTZ R18, R71, R18 ;  /* 0x0000001247127221 */ /* 0x000fe20000010000 */
[CC--:B------:R-:W-:Y:S01]  /*1450*/  FFMA.FTZ R26, R67.reuse, R71.reuse, R26 ;  /* 0x00000047431a7223 */ /* 0x0c0fe2000001001a */
[----:B------:R-:W-:Y:S01]  /*1460*/  FFMA.FTZ R152, R116, R71, R151 ;  /* 0x0000004774987223 */ /* 0x000fe20000010097 */
[----:B------:R-:W-:Y:S01]  /*1470*/  FFMA.FTZ R10, R67, R149, R10 ;  /* 0x00000095430a7223 */ /* 0x000fe2000001000a */
[----:B------:R-:W-:Y:S01]  /*1480*/  FADD.FTZ R71, RZ, R143 ;  /* 0x0000008fff477221 */ /* 0x000fe20000010000 */
[----:B------:R-:W-:Y:S01]  /*1490*/  FFMA.FTZ R149, R0, R143, RZ ;  /* 0x0000008f00957223 */ /* 0x000fe200000100ff */
[----:B------:R-:W-:Y:S01]  /*14a0*/  FADD.FTZ R20, R147, R20 ;  /* 0x0000001493147221 */ /* 0x000fe20000010000 */
[----:B------:R-:W-:Y:S01]  /*14b0*/  FFMA.FTZ R28, R145, R147, R28 ;  /* 0x00000093911c7223 */ /* 0x000fe2000001001c */
        /* <DEDUP_REMOVED lines=58> */
.L_x_437:
        /* <DEDUP_REMOVED lines=41> */
[----:B------:R-:W-:Y:S01]  /*1af0*/  F2FP.F16.F32.PACK_AB R48, R53, R0 ;  /* 0x000000003530723e */ /* 0x000fe200000000ff */
[----:B------:R-:W-:Y:S06]  /*1b00*/  BRA `(.L_x_412) ;  /* 0x0000001000607947 */ /* 0x000fec0003800000 */
.L_x_411:
        /* <DEDUP_REMOVED lines=33> */
.L_x_410:
        /* <DEDUP_REMOVED lines=36> */
.L_x_413:
        /* <DEDUP_REMOVED lines=37> */
.L_x_409:
        /* <DEDUP_REMOVED lines=15> */
[----:B------:R-:W-:Y:S01]  /*22a0*/  FADD.FTZ R56, R49, -R56 ;  /* 0x8000003831387221 */ /* 0x000fe20000010000 */
[-CC-:B------:R-:W-:Y:S01]  /*22b0*/  FFMA.FTZ R148, R148, R71.reuse, R151.reuse ;  /* 0x0000004794947223 */ /* 0x180fe20000010097 */
[-CC-:B------:R-:W-:Y:S01]  /*22c0*/  FFMA.FTZ R49, R54, R71.reuse, R151.reuse ;  /* 0x0000004736317223 */ /* 0x180fe20000010097 */
[----:B------:R-:W-:Y:S01]  /*22d0*/  FFMA.FTZ R52, R144, R71, R151 ;  /* 0x0000004790347223 */ /* 0x000fe20000010097 */
[----:B-----5:R-:W-:-:S02]  /*22e0*/  HADD2.F32 R54, -RZ, R34.H0_H0 ;  /* 0x20000022ff367230 */ /* 0x020fc40000004100 */
[----:B------:R-:W-:Y:S01]  /*22f0*/  FADD.FTZ R57, R57, -R146 ;  /* 0x8000009239397221 */ /* 0x000fe20000010000 */
[----:B------:R-:W-:Y:S01]  /*2300*/  FADD.FTZ R148, R59, -R148 ;  /* 0x800000943b947221 */ /* 0x000fe20000010000 */
[----:B------:R-:W-:Y:S01]  /*2310*/  FADD.FTZ R52, R53, -R52 ;  /* 0x8000003435347221 */ /* 0x000fe20000010000 */
[----:B------:R-:W-:Y:S01]  /*2320*/  FADD.FTZ R59, R50, -R49 ;  /* 0x80000031323b7221 */ /* 0x000fe20000010000 */
[----:B------:R-:W-:Y:S01]  /*2330*/  FFMA.FTZ R50, R141, R57, R54 ;  /* 0x000000398d327223 */ /* 0x000fe20000010036 */
[----:B------:R-:W-:Y:S02]  /*2340*/  HADD2.F32 R53, -RZ, R33.H0_H0 ;  /* 0x20000021ff357230 */ /* 0x000fe40000004100 */
[----:B------:R-:W-:Y:S01]  /*2350*/  FADD.FTZ R48, R48, -R149 ;  /* 0x8000009530307221 */ /* 0x000fe20000010000 */
[--C-:B------:R-:W-:Y:S02]  /*2360*/  HADD2.F32 R58, -RZ, R35.reuse.H0_H0 ;  /* 0x20000023ff3a7230 */ /* 0x100fe40000004100 */
[----:B------:R-:W-:-:S02]  /*2370*/  HADD2.F32 R144, -RZ, R35.H1_H1 ;  /* 0x30000023ff907230 */ /* 0x000fc40000004100 */
[C---:B------:R-:W-:Y:S01]  /*2380*/  FFMA.FTZ R52, R141.reuse, R52, R53 ;  /* 0x000000348d347223 */ /* 0x040fe20000010035 */
[----:B------:R-:W-:Y:S02]  /*2390*/  HADD2.F32 R54, -RZ, R34.H1_H1 ;  /* 0x30000022ff367230 */ /* 0x000fe40000004100 */
[C---:B------:R-:W-:Y:S01]  /*23a0*/  FFMA.FTZ R58, R141.reuse, R148, R58 ;  /* 0x000000948d3a7223 */ /* 0x040fe2000001003a */
[----:B------:R-:W-:Y:S02]  /*23b0*/  HADD2.F32 R57, -RZ, R33.H1_H1 ;  /* 0x30000021ff397230 */ /* 0x000fe40000004100 */
[C---:B------:R-:W-:Y:S01]  /*23c0*/  FFMA.FTZ R143, R141.reuse, R143, R144 ;  /* 0x0000008f8d8f7223 */ /* 0x040fe20000010090 */
[--C-:B------:R-:W-:Y:S02]  /*23d0*/  HADD2.F32 R49, -RZ, R32.reuse.H0_H0 ;  /* 0x20000020ff317230 */ /* 0x100fe40000004100 */
[----:B------:R-:W-:Y:S01]  /*23e0*/  FFMA.FTZ R59, R141, R59, R54 ;  /* 0x0000003b8d3b7223 */ /* 0x000fe20000010036 */
[----:B------:R-:W-:-:S02]  /*23f0*/  HADD2.F32 R51, -RZ, R32.H1_H1 ;  /* 0x30000020ff337230 */ /* 0x000fc40000004100 */
[C---:B------:R-:W-:Y:S01]  /*2400*/  FFMA.FTZ R57, R141.reuse, R56, R57 ;  /* 0x000000388d397223 */ /* 0x040fe20000010039 */
[----:B------:R-:W-:Y:S01]  /*2410*/  FFMA.FTZ R0, R141, R0, R49 ;  /* 0x000000008d007223 */ /* 0x000fe20000010031 */
[----:B------:R-:W-:Y:S01]  /*2420*/  F2FP.F16.F32.PACK_AB R50, R59, R50 ;  /* 0x000000323b32723e */ /* 0x000fe200000000ff */
[----:B------:R-:W-:Y:S01]  /*2430*/  FFMA.FTZ R53, R141, R48, R51 ;  /* 0x000000308d357223 */ /* 0x000fe20000010033 */
[----:B------:R-:W-:Y:S02]  /*2440*/  F2FP.F16.F32.PACK_AB R51, R143, R58 ;  /* 0x0000003a8f33723e */ /* 0x000fe400000000ff */
[----:B------:R-:W-:Y:S02]  /*2450*/  F2FP.F16.F32.PACK_AB R49, R57, R52 ;  /* 0x000000343931723e */ /* 0x000fe400000000ff */
[----:B------:R-:W-:Y:S01]  /*2460*/  F2FP.F16.F32.PACK_AB R48, R53, R0 ;  /* 0x000000003530723e */ /* 0x000fe200000000ff */
[----:B------:R-:W-:Y:S06]  /*2470*/  BRA `(.L_x_412) ;  /* 0x0000000800047947 */ /* 0x000fec0003800000 */
.L_x_415:
[-CC-:B------:R-:W-:Y:S01]  /*2480*/  FFMA.FTZ R41, R52, R71.reuse, R151.reuse ;  /* 0x0000004734297223 */ /* 0x180fe20000010097 */
[-CC-:B------:R-:W-:Y:S01]  /*2490*/  FFMA.FTZ R0, R0, R71.reuse, R151.reuse ;  /* 0x0000004700007223 */ /* 0x180fe20000010097 */
[-CC-:B------:R-:W-:Y:S01]  /*24a0*/  FFMA.FTZ R144, R144, R71.reuse, R151.reuse ;  /* 0x0000004790907223 */ /* 0x180fe20000010097 */
[-C--:B------:R-:W-:Y:S01]  /*24b0*/  FFMA.FTZ R58, R58, R71.reuse, R151 ;  /* 0x000000473a3a7223 */ /* 0x080fe20000010097 */
[----:B------:R-:W-:Y:S01]  /*24c0*/  FADD.FTZ R48, R48, -R41 ;  /* 0x8000002930307221 */ /* 0x000fe20000010000 */
[-CC-:B------:R-:W-:Y:S01]  /*24d0*/  FFMA.FTZ R41, R54, R71.reuse, R151.reuse ;  /* 0x0000004736297223 */ /* 0x180fe20000010097 */
[----:B------:R-:W-:Y:S01]  /*24e0*/  FFMA.FTZ R56, R56, R71, R151 ;  /* 0x0000004738387223 */ /* 0x000fe20000010097 */
[----:B-----5:R-:W-:Y:S02]  /*24f0*/  HADD2.F32 R40, -RZ, R32.H0_H0 ;  /* 0x20000020ff287230 */ /* 0x020fe40000004100 */
[----:B------:R-:W-:Y:S01]  /*2500*/  FADD.FTZ R0, R143, -R0 ;  /* 0x800000008f007221 */ /* 0x000fe20000010000 */
[----:B------:R-:W-:Y:S01]  /*2510*/  FADD.FTZ R42, R50, -R41 ;  /* 0x80000029322a7221 */ /* 0x000fe20000010000 */
[----:B------:R-:W-:-:S02]  /*2520*/  HADD2.F32 R41, -RZ, R33.H0_H0 ;  /* 0x20000021ff297230 */ /* 0x000fc40000004100 */
[----:B------:R-:W-:Y:S01]  /*2530*/  FADD.FTZ R144, R53, -R144 ;  /* 0x8000009035907221 */ /* 0x000fe20000010000 */
[----:B------:R-:W-:Y:S02]  /*2540*/  HADD2.F32 R43, -RZ, R34.H0_H0 ;  /* 0x20000022ff2b7230 */ /* 0x000fe40000004100 */
[----:B------:R-:W-:Y:S01]  /*2550*/  FADD.FTZ R58, R57, -R58 ;  /* 0x8000003a393a7221 */ /* 0x000fe20000010000 */
[-CC-:B------:R-:W-:Y:S01]  /*2560*/  FFMA.FTZ R146, R146, R71.reuse, R151.reuse ;  /* 0x0000004792927223 */ /* 0x180fe20000010097 */
[----:B------:R-:W-:Y:S01]  /*2570*/  FFMA.FTZ R148, R148, R71, R151 ;  /* 0x0000004794947223 */ /* 0x000fe20000010097 */
[----:B------:R-:W-:Y:S01]  /*2580*/  FADD.FTZ R56, R49, -R56 ;  /* 0x8000003831387221 */ /* 0x000fe20000010000 */
[----:B------:R-:W-:Y:S01]  /*2590*/  FFMA.FTZ R0, R141, R0, R40 ;  /* 0x000000008d007223 */ /* 0x000fe20000010028 */
[----:B------:R-:W-:Y:S01]  /*25a0*/  FADD.FTZ R146, R51, -R146 ;  /* 0x8000009233927221 */ /* 0x000fe20000010000 */
[C---:B------:R-:W-:Y:S01]  /*25b0*/  FFMA.FTZ R49, R141.reuse, R144, R41 ;  /* 0x000000908d317223 */ /* 0x040fe20000010029 */
[----:B------:R-:W-:Y:S01]  /*25c0*/  FFMA.FTZ R50, R141, R58, R43 ;  /* 0x0000003a8d327223 */ /* 0x000fe2000001002b */
[----:B------:R-:W-:-:S02]  /*25d0*/  HADD2.F32 R53, -RZ, R35.H1_H1 ;  /* 0x30000023ff357230 */ /* 0x000fc40000004100 */
[----:B------:R-:W-:Y:S01]  /*25e0*/  FADD.FTZ R148, R59, -R148 ;  /* 0x800000943b947221 */ /* 0x000fe20000010000 */
[----:B------:R-:W-:Y:S02]  /*25f0*/  HADD2.F32 R40, -RZ, R35.H0_H0 ;  /* 0x20000023ff287230 */ /* 0x000fe40000004100 */
[----:B------:R-:W-:Y:S02]  /*2600*/  HADD2.F32 R51, -RZ, R34.H1_H1 ;  /* 0x30000022ff337230 */ /* 0x000fe40000004100 */
[C---:B------:R-:W-:Y:S01]  /*2610*/  FFMA.FTZ R57, R141.reuse, R146, R53 ;  /* 0x000000928d397223 */ /* 0x040fe20000010035 */
[----:B------:R-:W-:Y:S02]  /*2620*/  HADD2.F32 R43, -RZ, R33.H1_H1 ;  /* 0x30000021ff2b7230 */ /* 0x000fe40000004100 */
[C---:B------:R-:W-:Y:S01]  /*2630*/  FFMA.FTZ R40, R141.reuse, R148, R40 ;  /* 0x000000948d287223 */ /* 0x040fe20000010028 */
[----:B------:R-:W-:Y:S02]  /*2640*/  HADD2.F32 R41, -RZ, R32.H1_H1 ;  /* 0x30000020ff297230 */ /* 0x000fe40000004100 */
[C---:B------:R-:W-:Y:S01]  /*2650*/  FFMA.FTZ R53, R141.reuse, R42, R51 ;  /* 0x0000002a8d357223 */ /* 0x040fe20000010033 */
[----:B------:R-:W-:Y:S01]  /*2660*/  FFMA.FTZ R56, R141, R56, R43 ;  /* 0x000000388d387223 */ /* 0x000fe2000001002b */
[----:B------:R-:W-:Y:S01]  /*2670*/  F2FP.F16.F32.PACK_AB R51, R57, R40 ;  /* 0x000000283933723e */ /* 0x000fe200000000ff */
[----:B------:R-:W-:-:S02]  /*2680*/  FFMA.FTZ R41, R141, R48, R41 ;  /* 0x000000308d297223 */ /* 0x000fc40000010029 */
        /* <DEDUP_REMOVED lines=8> */
.L_x_414:
        /* <DEDUP_REMOVED lines=44> */
.L_x_416:
        /* <DEDUP_REMOVED lines=17> */
[C---:B------:R-:W-:Y:S01]  /*2ae0*/  FFMA.FTZ R0, R141.reuse, R0, R40 ;  /* 0x000000008d007223 */ /* 0x040fe20000010028 */
[C---:B------:R-:W-:Y:S01]  /*2af0*/  FFMA.FTZ R49, R141.reuse, R144, R41 ;  /* 0x000000908d317223 */ /* 0x040fe20000010029 */
[----:B------:R-:W-:Y:S01]  /*2b00*/  FFMA.FTZ R50, R141, R58, R43 ;  /* 0x0000003a8d327223 */ /* 0x000fe2000001002b */
[----:B------:R-:W-:-:S02]  /*2b10*/  HADD2.F32 R40, -RZ, R35.H0_H0 ;  /* 0x20000023ff287230 */ /* 0x000fc40000004100 */
[----:B------:R-:W-:Y:S01]  /*2b20*/  FADD.FTZ R148, R59, -R148 ;  /* 0x800000943b947221 */ /* 0x000fe20000010000 */
[----:B------:R-:W-:Y:S02]  /*2b30*/  HADD2.F32 R47, -RZ, R35.H1_H1 ;  /* 0x30000023ff2f7230 */ /* 0x000fe40000004100 */
[----:B------:R-:W-:Y:S01]  /*2b40*/  FADD.FTZ R146, R51, -R146 ;  /* 0x8000009233927221 */ /* 0x000fe20000010000 */
[----:B------:R-:W-:Y:S02]  /*2b50*/  HADD2.F32 R45, -RZ, R34.H1_H1 ;  /* 0x30000022ff2d7230 */ /* 0x000fe40000004100 */
[C---:B------:R-:W-:Y:S01]  /*2b60*/  FFMA.FTZ R40, R141.reuse, R148, R40 ;  /* 0x000000948d287223 */ /* 0x040fe20000010028 */
[----:B------:R-:W-:Y:S02]  /*2b70*/  HADD2.F32 R43, -RZ, R33.H1_H1 ;  /* 0x30000021ff2b7230 */ /* 0x000fe40000004100 */
[----:B------:R-:W-:Y:S01]  /*2b80*/  FFMA.FTZ R47, R141, R146, R47 ;  /* 0x000000928d2f7223 */ /* 0x000fe2000001002f */
[----:B------:R-:W-:-:S02]  /*2b90*/  HADD2.F32 R41, -RZ, R32.H1_H1 ;  /* 0x30000020ff297230 */ /* 0x000fc40000004100 */
[C---:B------:R-:W-:Y:S01]  /*2ba0*/  FFMA.FTZ R45, R141.reuse, R42, R45 ;  /* 0x0000002a8d2d7223 */ /* 0x040fe2000001002d */
[----:B------:R-:W-:Y:S01]  /*2bb0*/  FFMA.FTZ R56, R141, R56, R43 ;  /* 0x000000388d387223 */ /* 0x000fe2000001002b */
[----:B------:R-:W-:Y:S01]  /*2bc0*/  F2FP.F16.F32.PACK_AB R51, R47, R40 ;  /* 0x000000282f33723e */ /* 0x000fe200000000ff */
[----:B------:R-:W-:Y:S02]  /*2bd0*/  FFMA.FTZ R41, R141, R48, R41 ;  /* 0x000000308d297223 */ /* 0x000fe40000010029 */
[----:B------:R-:W-:Y:S02]  /*2be0*/  F2FP.F16.F32.PACK_AB R50, R45, R50 ;  /* 0x000000322d32723e */ /* 0x000fe400000000ff */
[----:B------:R-:W-:Y:S02]  /*2bf0*/  F2FP.F16.F32.PACK_AB R49, R56, R49 ;  /* 0x000000313831723e */ /* 0x000fe400000000ff */
[----:B------:R-:W-:Y:S02]  /*2c00*/  F2FP.F16.F32.PACK_AB R48, R41, R0 ;  /* 0x000000002930723e */ /* 0x000fe400000000ff */
        /* <DEDUP_REMOVED lines=8> */
.L_x_412:
        /* <DEDUP_REMOVED lines=16> */
[-CC-:B------:R-:W-:Y:S01]  /*2d90*/  FFMA.FTZ R64, R64, R71.reuse, R151.reuse ;  /* 0x0000004740407223 */ /* 0x180fe20000010097 */
[-CC-:B------:R-:W-:Y:S01]  /*2da0*/  FFMA.FTZ R150, R150, R71.reuse, R151.reuse ;  /* 0x0000004796967223 */ /* 0x180fe20000010097 */
[----:B0----5:R-:W-:Y:S02]  /*2db0*/  HADD2.F32 R41, -RZ, R37.H0_H0 ;  /* 0x20000025ff297230 */ /* 0x021fe40000004100 */
[-CC-:B------:R-:W-:Y:S01]  /*2dc0*/  FFMA.FTZ R60, R60, R71.reuse, R151.reuse ;  /* 0x000000473c3c7223 */ /* 0x180fe20000010097 */
[----:B------:R-:W-:Y:S02]  /*2dd0*/  HADD2.F32 R43, -RZ, R38.H0_H0 ;  /* 0x20000026ff2b7230 */ /* 0x000fe40000004100 */
[----:B------:R-:W-:Y:S01]  /*2de0*/  FADD.FTZ R64, R63, -R64 ;  /* 0x800000403f407221 */ /* 0x000fe20000010000 */
[----:B------:R-:W-:Y:S01]  /*2df0*/  FADD.FTZ R150, R69, -R150 ;  /* 0x8000009645967221 */ /* 0x000fe20000010000 */
[-CC-:B------:R-:W-:Y:S01]  /*2e00*/  FFMA.FTZ R61, R61, R71.reuse, R151.reuse ;  /* 0x000000473d3d7223 */ /* 0x180fe20000010097 */
[-CC-:B------:R-:W-:Y:S01]  /*2e10*/  FFMA.FTZ R65, R65, R71.reuse, R151.reuse ;  /* 0x0000004741417223 */ /* 0x180fe20000010097 */
[-CC-:B------:R-:W-:Y:S01]  /*2e20*/  FFMA.FTZ R145, R145, R71.reuse, R151.reuse ;  /* 0x0000004791917223 */ /* 0x180fe20000010097 */
[-CC-:B------:R-:W-:Y:S01]  /*2e30*/  FFMA.FTZ R70, R70, R71.reuse, R151.reuse ;  /* 0x0000004746467223 */ /* 0x180fe20000010097 */
[----:B------:R-:W-:Y:S01]  /*2e40*/  FFMA.FTZ R67, R67, R71, R151 ;  /* 0x0000004743437223 */ /* 0x000fe20000010097 */
[C---:B------:R-:W-:Y:S01]  /*2e50*/  FFMA.FTZ R49, R141.reuse, R64, R41 ;  /* 0x000000408d317223 */ /* 0x040fe20000010029 */
[----:B------:R-:W-:Y:S01]  /*2e60*/  FFMA.FTZ R50, R141, R150, R43 ;  /* 0x000000968d327223 */ /* 0x000fe2000001002b */
[----:B------:R-:W-:-:S02]  /*2e70*/  HADD2.F32 R0, -RZ, R36.H0_H0 ;  /* 0x20000024ff007230 */ /* 0x000fc40000004100 */
[----:B------:R-:W-:Y:S01]  /*2e80*/  FADD.FTZ R60, R55, -R60 ;  /* 0x8000003c373c7221 */ /* 0x000fe20000010000 */
[--C-:B------:R-:W-:Y:S02]  /*2e90*/  HADD2.F32 R40, -RZ, R39.reuse.H1_H1 ;  /* 0x30000027ff287230 */ /* 0x100fe40000004100 */
[----:B------:R-:W-:Y:S01]  /*2ea0*/  FADD.FTZ R62, R62, -R61 ;  /* 0x8000003d3e3e7221 */ /* 0x000fe20000010000 */
[----:B------:R-:W-:Y:S02]  /*2eb0*/  HADD2.F32 R47, -RZ, R39.H0_H0 ;  /* 0x20000027ff2f7230 */ /* 0x000fe40000004100 */
[----:B------:R-:W-:Y:S01]  /*2ec0*/  FADD.FTZ R68, R68, -R65 ;  /* 0x8000004144447221 */ /* 0x000fe20000010000 */
[----:B------:R-:W-:Y:S02]  /*2ed0*/  HADD2.F32 R45, -RZ, R38.H1_H1 ;  /* 0x30000026ff2d7230 */ /* 0x000fe40000004100 */
[----:B------:R-:W-:Y:S01]  /*2ee0*/  FADD.FTZ R66, R66, -R145 ;  /* 0x8000009142427221 */ /* 0x000fe20000010000 */
[----:B------:R-:W-:-:S02]  /*2ef0*/  HADD2.F32 R43, -RZ, R37.H1_H1 ;  /* 0x30000025ff2b7230 */ /* 0x000fc40000004100 */
[----:B------:R-:W-:Y:S01]  /*2f00*/  FADD.FTZ R70, R147, -R70 ;  /* 0x8000004693467221 */ /* 0x000fe20000010000 */
[----:B------:R-:W-:Y:S02]  /*2f10*/  HADD2.F32 R41, -RZ, R36.H1_H1 ;  /* 0x30000024ff297230 */ /* 0x000fe40000004100 */
[----:B------:R-:W-:Y:S01]  /*2f20*/  FADD.FTZ R152, R152, -R67 ;  /* 0x8000004398987221 */ /* 0x000fe20000010000 */
[C---:B------:R-:W-:Y:S01]  /*2f30*/  FFMA.FTZ R0, R141.reuse, R60, R0 ;  /* 0x0000003c8d007223 */ /* 0x040fe20000010000 */
[C---:B------:R-:W-:Y:S01]  /*2f40*/  FFMA.FTZ R47, R141.reuse, R70, R47 ;  /* 0x000000468d2f7223 */ /* 0x040fe2000001002f */
[C---:B------:R-:W-:Y:S01]  /*2f50*/  FFMA.FTZ R45, R141.reuse, R66, R45 ;  /* 0x000000428d2d7223 */ /* 0x040fe2000001002d */
[C---:B------:R-:W-:Y:S01]  /*2f60*/  FFMA.FTZ R40, R141.reuse, R152, R40 ;  /* 0x000000988d287223 */ /* 0x040fe20000010028 */
[C---:B------:R-:W-:Y:S01]  /*2f70*/  FFMA.FTZ R68, R141.reuse, R68, R43 ;  /* 0x000000448d447223 */ /* 0x040fe2000001002b */
[----:B------:R-:W-:Y:S02]  /*2f80*/  FFMA.FTZ R41, R141, R62, R41 ;  /* 0x0000003e8d297223 */ /* 0x000fe40000010029 */
        /* <DEDUP_REMOVED lines=13> */
.L_x_419:
        /* <DEDUP_REMOVED lines=16> */
[----:B------:R-:W-:Y:S02]  /*3160*/  HADD2.F32 R0, -RZ, R36.H0_H0 ;  /* 0x20000024ff007230 */ /* 0x000fe40000004100 */
[----:B------:R-:W-:Y:S01]  /*3170*/  FADD.FTZ R60, R55, -R60 ;  /* 0x8000003c373c7221 */ /* 0x000fe20000010000 */
[----:B------:R-:W-:Y:S02]  /*3180*/  HADD2.F32 R44, -RZ, R39.H1_H1 ;  /* 0x30000027ff2c7230 */ /* 0x000fe40000004100 */
        /* <DEDUP_REMOVED lines=22> */
.L_x_418:
        /* <DEDUP_REMOVED lines=42> */
.L_x_421:
[-CC-:B------:R-:W-:Y:S01]  /*3590*/  FFMA.FTZ R150, R150, R71.reuse, R151.reuse ;  /* 0x0000004796967223 */ /* 0x180fe20000010097 */
[-CC-:B------:R-:W-:Y:S01]  /*35a0*/  FFMA.FTZ R67, R67, R71.reuse, R151.reuse ;  /* 0x0000004743437223 */ /* 0x180fe20000010097 */
[-CC-:B------:R-:W-:Y:S01]  /*35b0*/  FFMA.FTZ R70, R70, R71.reuse, R151.reuse ;  /* 0x0000004746467223 */ /* 0x180fe20000010097 */
[-CC-:B------:R-:W-:Y:S01]  /*35c0*/  FFMA.FTZ R61, R61, R71.reuse, R151.reuse ;  /* 0x000000473d3d7223 */ /* 0x180fe20000010097 */
[--C-:B-----5:R-:W-:Y:S02]  /*35d0*/  HADD2.F32 R0, -RZ, R39.reuse.H1_H1 ;  /* 0x30000027ff007230 */ /* 0x120fe40000004100 */
[----:B------:R-:W-:Y:S01]  /*35e0*/  FFMA.FTZ R60, R60, R71, R151 ;  /* 0x000000473c3c7223 */ /* 0x000fe20000010097 */
[----:B0-----:R-:W-:Y:S02]  /*35f0*/  HADD2.F32 R49, -RZ, R38.H0_H0 ;  /* 0x20000026ff317230 */ /* 0x001fe40000004100 */
[----:B------:R-:W-:Y:S01]  /*3600*/  FADD.FTZ R152, R152, -R67 ;  /* 0x8000004398987221 */ /* 0x000fe20000010000 */
[----:B------:R-:W-:-:S02]  /*3610*/  HADD2.F32 R51, -RZ, R39.H0_H0 ;  /* 0x20000027ff337230 */ /* 0x000fc40000004100 */
[----:B------:R-:W-:Y:S01]  /*3620*/  FADD.FTZ R150, R69, -R150 ;  /* 0x8000009645967221 */ /* 0x000fe20000010000 */
[----:B------:R-:W-:Y:S01]  /*3630*/  FADD.FTZ R70, R147, -R70 ;  /* 0x8000004693467221 */ /* 0x000fe20000010000 */
[-CC-:B------:R-:W-:Y:S01]  /*3640*/  FFMA.FTZ R64, R64, R71.reuse, R151.reuse ;  /* 0x0000004740407223 */ /* 0x180fe20000010097 */
[-CC-:B------:R-:W-:Y:S01]  /*3650*/  FFMA.FTZ R65, R65, R71.reuse, R151.reuse ;  /* 0x0000004741417223 */ /* 0x180fe20000010097 */
[----:B------:R-:W-:Y:S01]  /*3660*/  FFMA.FTZ R145, R145, R71, R151 ;  /* 0x0000004791917223 */ /* 0x000fe20000010097 */
[----:B------:R-:W-:Y:S01]  /*3670*/  FADD.FTZ R62, R62, -R61 ;  /* 0x8000003d3e3e7221 */ /* 0x000fe20000010000 */
[----:B------:R-:W-:Y:S01]  /*3680*/  FADD.FTZ R60, R55, -R60 ;  /* 0x8000003c373c7221 */ /* 0x000fe20000010000 */
[C---:B------:R-:W-:Y:S01]  /*3690*/  FFMA.FTZ R61, R141.reuse, R152, R0 ;  /* 0x000000988d3d7223 */ /* 0x040fe20000010000 */
[C---:B------:R-:W-:Y:S01]  /*36a0*/  FFMA.FTZ R50, R141.reuse, R150, R49 ;  /* 0x000000968d327223 */ /* 0x040fe20000010031 */
[----:B------:R-:W-:Y:S01]  /*36b0*/  FFMA.FTZ R70, R141, R70, R51 ;  /* 0x000000468d467223 */ /* 0x000fe20000010033 */
[----:B------:R-:W-:-:S02]  /*36c0*/  HADD2.F32 R0, -RZ, R38.H1_H1 ;  /* 0x30000026ff007230 */ /* 0x000fc40000004100 */
[----:B------:R-:W-:Y:S01]  /*36d0*/  FADD.FTZ R64, R63, -R64 ;  /* 0x800000403f407221 */ /* 0x000fe20000010000 */
[--C-:B------:R-:W-:Y:S02]  /*36e0*/  HADD2.F32 R53, -RZ, R37.reuse.H0_H0 ;  /* 0x20000025ff357230 */ /* 0x100fe40000004100 */
[----:B------:R-:W-:Y:S01]  /*36f0*/  FADD.FTZ R68, R68, -R65 ;  /* 0x8000004144447221 */ /* 0x000fe20000010000 */
[----:B------:R-:W-:Y:S02]  /*3700*/  HADD2.F32 R55, -RZ, R37.H1_H1 ;  /* 0x30000025ff377230 */ /* 0x000fe40000004100 */
[----:B------:R-:W-:Y:S01]  /*3710*/  FADD.FTZ R66, R66, -R145 ;  /* 0x8000009142427221 */ /* 0x000fe20000010000 */
[--C-:B------:R-:W-:Y:S02]  /*3720*/  HADD2.F32 R49, -RZ, R36.reuse.H0_H0 ;  /* 0x20000024ff317230 */ /* 0x100fe40000004100 */
[----:B------:R-:W-:Y:S01]  /*3730*/  FFMA.FTZ R53, R141, R64, R53 ;  /* 0x000000408d357223 */ /* 0x000fe20000010035 */
[----:B------:R-:W-:-:S02]  /*3740*/  HADD2.F32 R51, -RZ, R36.H1_H1 ;  /* 0x30000024ff337230 */ /* 0x000fc40000004100 */
[C---:B------:R-:W-:Y:S01]  /*3750*/  FFMA.FTZ R59, R141.reuse, R66, R0 ;  /* 0x000000428d3b7223 */ /* 0x040fe20000010000 */
[C---:B------:R-:W-:Y:S01]  /*3760*/  FFMA.FTZ R68, R141.reuse, R68, R55 ;  /* 0x000000448d447223 */ /* 0x040fe20000010037 */
[C---:B------:R-:W-:Y:S01]  /*3770*/  FFMA.FTZ R48, R141.reuse, R60, R49 ;  /* 0x0000003c8d307223 */ /* 0x040fe20000010031 */
[----:B------:R-:W-:Y:S01]  /*3780*/  FFMA.FTZ R141, R141, R62, R51 ;  /* 0x0000003e8d8d7223 */ /* 0x000fe20000010033 */
[----:B------:R-:W-:Y:S02]  /*3790*/  F2FP.F16.F32.PACK_AB R51, R61, R70 ;  /* 0x000000463d33723e */ /* 0x000fe400000000ff */
[----:B------:R-:W-:Y:S02]  /*37a0*/  F2FP.F16.F32.PACK_AB R50, R59, R50 ;  /* 0x000000323b32723e */ /* 0x000fe400000000ff */
[----:B------:R-:W-:Y:S02]  /*37b0*/  F2FP.F16.F32.PACK_AB R49, R68, R53 ;  /* 0x000000354431723e */ /* 0x000fe400000000ff */
[----:B------:R-:W-:Y:S01]  /*37c0*/  F2FP.F16.F32.PACK_AB R48, R141, R48 ;  /* 0x000000308d30723e */ /* 0x000fe200000000ff */
[----:B------:R-:W-:Y:S06]  /*37d0*/  BRA `(.L_x_420) ;  /* 0x0000000800187947 */ /* 0x000fec0003800000 */
.L_x_417:
        /* <DEDUP_REMOVED lines=39> */
.L_x_423:
        /* <DEDUP_REMOVED lines=33> */
.L_x_422:
        /* <DEDUP_REMOVED lines=34> */
.L_x_424:
        /* <DEDUP_REMOVED lines=27> */
[----:B------:R-:W-:-:S07]  /*4030*/  F2FP.F16.F32.PACK_AB R48, R141, R48 ;  /* 0x000000308d30723e */ /* 0x000fce00000000ff */
.L_x_420:
        /* <DEDUP_REMOVED lines=13> */
.L_x_407:
        /* <DEDUP_REMOVED lines=64> */
.L_x_406:
[----:B------:R-:W-:Y:S05]  /*4510*/  BSYNC B0 ;  /* 0x0000000000007941 */ /* 0x000fea0003800000 */
.L_x_405:
        /* <DEDUP_REMOVED lines=196> */
.L_x_408:
[----:B------:R-:W-:Y:S01]  /*5160*/  HFMA2 R154, -RZ, RZ, 0, 5.9604644775390625e-08 ;  /* 0x00000001ff9a7431 */ /* 0x000fe200000001ff */
[----:B------:R-:W-:Y:S01]  /*5170*/  BSSY B2, `(.L_x_426) ;  /* 0x0000006000027945 */ /* 0x000fe20003800000 */
[----:B------:R-:W-:Y:S02]  /*5180*/  MOV R151, 0x1f ;  /* 0x0000001f00977802 */ /* 0x000fe40000000f00 */
[----:B------:R-:W-:-:S07]  /*5190*/  MOV R156, 0xffffffff ;  /* 0xffffffff009c7802 */ /* 0x000fce0000000f00 */
[----:B-----5:R-:W-:Y:S05]  /*51a0*/  WARPSYNC.COLLECTIVE R156, `(.L_x_427) ;  /* 0x000000009c087348 */ /* 0x020fea0003c00000 */
[----:B------:R0:W1:Y:S02]  /*51b0*/  SHFL.BFLY P3, R155, R153, R154, R151 ;  /* 0x0c00009a999b7389 */ /* 0x0000640000060097 */
[----:B01---5:R-:W-:Y:S05]  /*51c0*/  ENDCOLLECTIVE ;  /* 0x000000000000791b */ /* 0x023fea0003800000 */
.L_x_427:
[----:B------:R-:W-:Y:S05]  /*51d0*/  BSYNC B2 ;  /* 0x0000000000027941 */ /* 0x000fea0003800000 */
.L_x_426:
        /* <DEDUP_REMOVED lines=8> */
.L_x_428:
[----:B------:R-:W-:Y:S01]  /*5260*/  MOV R153, R157 ;  /* 0x0000009d00997202 */ /* 0x000fe20000000f00 */
[----:B------:R-:W-:Y:S01]  /*5270*/  HFMA2 R154, -RZ, RZ, 0, 1.1920928955078125e-07 ;  /* 0x00000002ff9a7431 */ /* 0x000fe200000001ff */
[----:B------:R-:W-:-:S07]  /*5280*/  MOV R158, R155 ;  /* 0x0000009b009e7202 */ /* 0x000fce0000000f00 */
[----:B------:R-:W-:Y:S05]  /*5290*/  WARPSYNC.COLLECTIVE R156, `(.L_x_429) ;  /* 0x000000009c087348 */ /* 0x000fea0003c00000 */
[----:B------:R0:W1:Y:S02]  /*52a0*/  SHFL.BFLY P3, R155, R153, R154, R151 ;  /* 0x0c00009a999b7389 */ /* 0x0000640000060097 */
[----:B01----:R-:W-:Y:S05]  /*52b0*/  ENDCOLLECTIVE ;  /* 0x000000000000791b */ /* 0x003fea0003800000 */
.L_x_429:
[----:B------:R-:W-:-:S05]  /*52c0*/  FADD.FTZ R158, R71, R158 ;  /* 0x0000009e479e7221 */ /* 0x000fca0000010000 */
[----:B------:R-:W-:Y:S01]  /*52d0*/  MOV R153, R158 ;  /* 0x0000009e00997202 */ /* 0x000fe20000000f00 */
[----:B------:R-:W-:-:S07]  /*52e0*/  FADD.FTZ R159, R157, R155 ;  /* 0x0000009b9d9f7221 */ /* 0x000fce0000010000 */
[----:B------:R-:W-:Y:S05]  /*52f0*/  WARPSYNC.COLLECTIVE R156, `(.L_x_430) ;  /* 0x000000009c087348 */ /* 0x000fea0003c00000 */
[----:B------:R0:W1:Y:S02]  /*5300*/  SHFL.BFLY P3, R155, R153, R154, R151 ;  /* 0x0c00009a999b7389 */ /* 0x0000640000060097 */
[----:B01----:R-:W-:Y:S05]  /*5310*/  ENDCOLLECTIVE ;  /* 0x000000000000791b */ /* 0x003fea0003800000 */
.L_x_430:
[----:B------:R-:W-:Y:S01]  /*5320*/  MOV R153, R159 ;  /* 0x0000009f00997202 */ /* 0x000fe20000000f00 */
[----:B------:R-:W-:Y:S01]  /*5330*/  HFMA2 R154, -RZ, RZ, 0, 2.384185791015625e-07 ;  /* 0x00000004ff9a7431 */ /* 0x000fe200000001ff */
[----:B------:R-:W-:-:S07]  /*5340*/  MOV R149, R155 ;  /* 0x0000009b00957202 */ /* 0x000fce0000000f00 */
[----:B------:R-:W-:Y:S05]  /*5350*/  WARPSYNC.COLLECTIVE R156, `(.L_x_431) ;  /* 0x000000009c087348 */ /* 0x000fea0003c00000 */
[----:B------:R0:W1:Y:S02]  /*5360*/  SHFL.BFLY P3, R155, R153, R154, R151 ;  /* 0x0c00009a999b7389 */ /* 0x0000640000060097 */
[----:B01----:R-:W-:Y:S05]  /*5370*/  ENDCOLLECTIVE ;  /* 0x000000000000791b */ /* 0x003fea0003800000 */
.L_x_431:
[----:B------:R-:W-:-:S05]  /*5380*/  FADD.FTZ R160, R158, R149 ;  /* 0x000000959ea07221 */ /* 0x000fca0000010000 */
[----:B------:R-:W-:Y:S01]  /*5390*/  MOV R153, R160 ;  /* 0x000000a000997202 */ /* 0x000fe20000000f00 */
[----:B------:R-:W-:-:S07]  /*53a0*/  FADD.FTZ R161, R159, R155 ;  /* 0x0000009b9fa17221 */ /* 0x000fce0000010000 */
[----:B------:R-:W-:Y:S05]  /*53b0*/  WARPSYNC.COLLECTIVE R156, `(.L_x_432) ;  /* 0x000000009c087348 */ /* 0x000fea0003c00000 */
[----:B------:R0:W1:Y:S02]  /*53c0*/  SHFL.BFLY P3, R155, R153, R154, R151 ;  /* 0x0c00009a999b7389 */ /* 0x0000640000060097 */
[----:B01----:R-:W-:Y:S05]  /*53d0*/  ENDCOLLECTIVE ;  /* 0x000000000000791b */ /* 0x003fea0003800000 */
.L_x_432:
[----:B------:R-:W-:Y:S01]  /*53e0*/  MOV R153, R161 ;  /* 0x000000a100997202 */ /* 0x000fe20000000f00 */
[----:B------:R-:W-:Y:S01]  /*53f0*/  HFMA2 R154, -RZ, RZ, 0, 4.76837158203125e-07 ;  /* 0x00000008ff9a7431 */ /* 0x000fe200000001ff */
[----:B------:R-:W-:-:S07]  /*5400*/  MOV R149, R155 ;  /* 0x0000009b00957202 */ /* 0x000fce0000000f00 */
[----:B------:R-:W-:Y:S05]  /*5410*/  WARPSYNC.COLLECTIVE R156, `(.L_x_433) ;  /* 0x000000009c087348 */ /* 0x000fea0003c00000 */
[----:B------:R0:W1:Y:S02]  /*5420*/  SHFL.BFLY P3, R155, R153, R154, R151 ;  /* 0x0c00009a999b7389 */ /* 0x0000640000060097 */
[----:B01----:R-:W-:Y:S05]  /*5430*/  ENDCOLLECTIVE ;  /* 0x000000000000791b */ /* 0x003fea0003800000 */
.L_x_433:
[----:B------:R-:W-:-:S05]  /*5440*/  FADD.FTZ R162, R160, R149 ;  /* 0x00000095a0a27221 */ /* 0x000fca0000010000 */
[----:B------:R-:W-:Y:S01]  /*5450*/  MOV R153, R162 ;  /* 0x000000a200997202 */ /* 0x000fe20000000f00 */
[----:B------:R-:W-:-:S07]  /*5460*/  FADD.FTZ R149, R161, R155 ;  /* 0x0000009ba1957221 */ /* 0x000fce0000010000 */
[----:B------:R-:W-:Y:S05]  /*5470*/  WARPSYNC.COLLECTIVE R156, `(.L_x_434) ;  /* 0x000000009c087348 */ /* 0x000fea0003c00000 */
[----:B------:R0:W1:Y:S02]  /*5480*/  SHFL.BFLY P3, R155, R153, R154, R151 ;  /* 0x0c00009a999b7389 */ /* 0x0000640000060097 */
[----:B01----:R-:W-:Y:S05]  /*5490*/  ENDCOLLECTIVE ;  /* 0x000000000000791b */ /* 0x003fea0003800000 */
.L_x_434:
[----:B------:R-:W-:Y:S01]  /*54a0*/  MOV R153, R149 ;  /* 0x0000009500997202 */ /* 0x000fe20000000f00 */
[----:B------:R-:W-:Y:S01]  /*54b0*/  HFMA2 R154, -RZ, RZ, 0, 9.5367431640625e-07 ;  /* 0x00000010ff9a7431 */ /* 0x000fe200000001ff */
[----:B------:R-:W-:-:S07]  /*54c0*/  MOV R71, R155 ;  /* 0x0000009b00477202 */ /* 0x000fce0000000f00 */
[----:B------:R-:W-:Y:S05]  /*54d0*/  WARPSYNC.COLLECTIVE R156, `(.L_x_435) ;  /* 0x000000009c087348 */ /* 0x000fea0003c00000 */
[----:B------:R0:W1:Y:S02]  /*54e0*/  SHFL.BFLY P3, R155, R153, R154, R151 ;  /* 0x0c00009a999b7389 */ /* 0x0000640000060097 */
[----:B01----:R-:W-:Y:S05]  /*54f0*/  ENDCOLLECTIVE ;  /* 0x000000000000791b */ /* 0x003fea0003800000 */
.L_x_435:
[----:B------:R-:W-:-:S05]  /*5500*/  FADD.FTZ R71, R162, R71 ;  /* 0x00000047a2477221 */ /* 0x000fca0000010000 */
[----:B------:R-:W-:Y:S02]  /*5510*/  MOV R153, R71 ;  /* 0x0000004700997202 */ /* 0x000fe40000000f00 */
[----:B------:R-:W-:-:S07]  /*5520*/  MOV R158, R155 ;  /* 0x0000009b009e7202 */ /* 0x000fce0000000f00 */
[----:B------:R-:W-:Y:S05]  /*5530*/  WARPSYNC.COLLECTIVE R156, `(.L_x_436) ;  /* 0x000000009c087348 */ /* 0x000fea0003c00000 */
[----:B------:R0:W1:Y:S02]  /*5540*/  SHFL.BFLY P3, R155, R153, R154, R151 ;  /* 0x0c00009a999b7389 */ /* 0x0000640000060097 */
[----:B01----:R-:W-:Y:S05]  /*5550*/  ENDCOLLECTIVE ;  /* 0x000000000000791b */ /* 0x003fea0003800000 */
.L_x_436:
[----:B------:R-:W-:Y:S05]  /*5560*/  BRA `(.L_x_437) ;  /* 0xffffffc000bc7947 */ /* 0x000fea000383ffff */
.L_x_438:
        /* <DEDUP_REMOVED lines=9> */
.L_x_3899:


//--------------------- .text._ZN10layer_norm31ln_parallel_residual_bwd_kernelINS_13Kernel_traitsI6__halfS2_S2_S2_fjLj512ELj1ELj4ELj1ELj16ENS_18Kernel_traits_baseILj512ES2_S2_S2_S2_fjLj128EEEEELb0ELb1ELb0EEEvNS_9BwdParamsE --------------------------
	.section	.text._ZN10layer_norm31ln_parallel_residual_bwd_kernelINS_13Kernel_traitsI6__halfS2_S2_S2_fjLj512ELj1ELj4ELj1ELj16ENS_18Kernel_traits_baseILj512ES2_S2_S2_S2_fjLj128EEEEELb0ELb1ELb0EEEvNS_9BwdParamsE,"ax",@progbits
	.align	128
        .global         _ZN10layer_norm31ln_parallel_residual_bwd_kernelINS_13Kernel_traitsI6__halfS2_S2_S2_fjLj512ELj1ELj4ELj1ELj16ENS_18Kernel_traits_baseILj512ES2_S2_S2_S2_fjLj128EEEEELb0ELb1ELb0EEEvNS_9BwdParamsE
        .type           _ZN10layer_norm31ln_parallel_residual_bwd_kernelINS_13Kernel_traitsI6__halfS2_S2_S2_fjLj512ELj1ELj4ELj1ELj16ENS_18Kernel_traits_baseILj512ES2_S2_S2_S2_fjLj128EEEEELb0ELb1ELb0EEEvNS_9BwdParamsE,@function
        .size           _ZN10layer_norm31ln_parallel_residual_bwd_kernelINS_13Kernel_traitsI6__halfS2_S2_S2_fjLj512ELj1ELj4ELj1ELj16ENS_18Kernel_traits_baseILj512ES2_S2_S2_S2_fjLj128EEEEELb0ELb1ELb0EEEvNS_9BwdParamsE,(.L_x_3900 - _ZN10layer_norm31ln_parallel_residual_bwd_kernelINS_13Kernel_traitsI6__halfS2_S2_S2_fjLj512ELj1ELj4ELj1ELj16ENS_18Kernel_traits_baseILj512ES2_S2_S2_S2_fjLj128EEEEELb0ELb1ELb0EEEvNS_9BwdParamsE)
        .other          _ZN10layer_norm31ln_parallel_residual_bwd_kernelINS_13Kernel_traitsI6__halfS2_S2_S2_fjLj512ELj1ELj4ELj1ELj16ENS_18Kernel_traits_baseILj512ES2_S2_S2_S2_fjLj128EEEEELb0ELb1ELb0EEEvNS_9BwdParamsE,@"STO_CUDA_ENTRY STV_DEFAULT"
_ZN10layer_norm31ln_parallel_residual_bwd_kernelINS_13Kernel_traitsI6__halfS2_S2_S2_fjLj512ELj1ELj4ELj1ELj16ENS_18Kernel_traits_baseILj512ES2_S2_S2_S2_fjLj128EEEEELb0ELb1ELb0EEEvNS_9BwdParamsE:
.text._ZN10layer_norm31ln_parallel_residual_bwd_kernelINS_13Kernel_traitsI6__halfS2_S2_S2_fjLj512ELj1ELj4ELj1ELj16ENS_18Kernel_traits_baseILj512ES2_S2_S2_S2_fjLj128EEEEELb0ELb1ELb0EEEvNS_9BwdParamsE:
        /* <DEDUP_REMOVED lines=13> */
[----:B0-----:R-:W-:Y:S01]  /*00d0*/  LOP3.LUT R3, R2, 0x1f, RZ, 0xc, !PT ;  /* 0x0000001f02037812 */ /* 0x001fe200078e0cff */
[----:B------:R-:W0:Y:S03]  /*00e0*/  LDCU.64 UR14, c[0x0][0x438] ;  /* 0x00008700ff0e77ac */ /* 0x000e260008000a00 */
[----:B------:R-:W-:-:S02]  /*00f0*/  LEA.HI.SX32 R4, R0, R3, 0x1d ;  /* 0x0000000300047211 */ /* 0x000fc400078feaff */
[----:B------:R-:W-:Y:S02]  /*0100*/  LOP3.LUT R3, R2, 0x1f, RZ, 0xc0, !PT ;  /* 0x0000001f02037812 */ /* 0x000fe400078ec0ff */
[C---:B------:R-:W-:Y:S02]  /*0110*/  ISETP.GE.U32.AND P0, PT, R4.reuse, 0x20, PT ;  /* 0x000000200400780c */ /* 0x040fe40003f06070 */
[----:B------:R-:W-:Y:S02]  /*0120*/  ISETP.GE.U32.AND P1, PT, R4, 0x40, PT ;  /* 0x000000400400780c */ /* 0x000fe40003f26070 */
[----:B------:R-:W-:-:S09]  /*0130*/  MOV R11, R3 ;  /* 0x00000003000b7202 */ /* 0x000fd20000000f00 */
        /* <DEDUP_REMOVED lines=46> */
[----:B------:R-:W-:Y:S01]  /*0420*/  CS2R R62, SRZ ;  /* 0x00000000003e7805 */ /* 0x000fe2000001ff00 */
[----:B0-----:R-:W-:Y:S01]  /*0430*/  UISETP.NE.U32.AND UP0, UPT, UR4, URZ, UPT ;  /* 0x000000ff0400728c */ /* 0x001fe2000bf05070 */
[----:B------:R-:W0:Y:S03]  /*0440*/  LDCU.U8 UR4, c[0x0][0x410] ;  /* 0x00008200ff0477ac */ /* 0x000e260008000000 */
[----:B------:R-:W-:-:S06]  /*0450*/  UISETP.NE.AND.EX UP0, UPT, UR5, URZ, UPT, UP0 ;  /* 0x000000ff0500728c */ /* 0x000fcc000bf05300 */
[----:B------:R-:W-:Y:S01]  /*0460*/  PLOP3.LUT P2, PT, PT, PT, UP0, 0x80, 0x8 ;  /* 0x000000000008781c */ /* 0x000fe20003f4f008 */
[----:B0-----:R-:W-:-:S06]  /*0470*/  UISETP.NE.AND UP1, UPT, UR4, URZ, UPT ;  /* 0x000000ff0400728c */ /* 0x001fcc000bf25270 */
[----:B------:R-:W-:-:S13]  /*0480*/  PLOP3.LUT P3, PT, PT, PT, UP1, 0x80, 0x8 ;  /* 0x000000000008781c */ /* 0x000fda0003f6f018 */
.L_x_469:
        /* <DEDUP_REMOVED lines=26> */
[----:B------:R-:W-:Y:S02]  /*0630*/  HADD2.F32 R95, -RZ, R20.H0_H0 ;  /* 0x20000014ff5f7230 */ /* 0x000fe40000004100 */
[----:B------:R-:W-:Y:S02]  /*0640*/  HADD2.F32 R103, -RZ, R23.H1_H1 ;  /* 0x30000017ff677230 */ /* 0x000fe40000004100 */
[--C-:B--2---:R-:W-:Y:S02]  /*0650*/  HADD2.F32 R82, -RZ, R8.reuse.H1_H1 ;  /* 0x30000008ff527230 */ /* 0x104fe40000004100 */
[----:B------:R-:W-:Y:S02]  /*0660*/  HADD2.F32 R6, -RZ, R8.H0_H0 ;  /* 0x20000008ff067230 */ /* 0x000fe40000004100 */
[----:B------:R-:W-:Y:S02]  /*0670*/  HADD2.F32 R106, -RZ, R10.H0_H0 ;  /* 0x2000000aff6a7230 */ /* 0x000fe40000004100 */
[----:B------:R-:W-:Y:S01]  /*0680*/  FADD.FTZ R82, -R99, R82 ;  /* 0x0000005263527221 */ /* 0x000fe20000010100 */
[----:B------:R-:W-:-:S02]  /*0690*/  HADD2.F32 R100, -RZ, R9.H0_H0 ;  /* 0x20000009ff647230 */ /* 0x000fc40000004100 */
[----:B------:R-:W-:Y:S01]  /*06a0*/  FADD.FTZ R6, -R99, R6 ;  /* 0x0000000663067221 */ /* 0x000fe20000010100 */
[----:B---3--:R-:W-:Y:S02]  /*06b0*/  HADD2.F32 R7, -RZ, R12.H0_H0 ;  /* 0x2000000cff077230 */ /* 0x008fe40000004100 */
[C---:B-----5:R-:W-:Y:S01]  /*06c0*/  FMUL.FTZ R98, R83.reuse, R82 ;  /* 0x0000005253627220 */ /* 0x060fe20000410000 */
[----:B------:R-:W-:Y:S02]  /*06d0*/  HADD2.F32 R102, -RZ, R9.H1_H1 ;  /* 0x30000009ff667230 */ /* 0x000fe40000004100 */
[----:B------:R-:W-:Y:S01]  /*06e0*/  FMUL.FTZ R97, R83, R6 ;  /* 0x0000000653617220 */ /* 0x000fe20000410000 */
[----:B------:R-:W-:Y:S02]  /*06f0*/  HADD2.F32 R108, -RZ, R10.H1_H1 ;  /* 0x3000000aff6c7230 */ /* 0x000fe40000004100 */
[----:B------:R-:W-:Y:S01]  /*0700*/  FMUL.FTZ R95, R95, R7 ;  /* 0x000000075f5f7220 */ /* 0x000fe20000410000 */
[----:B------:R-:W-:-:S02]  /*0710*/  HADD2.F32 R12, -RZ, R12.H1_H1 ;  /* 0x3000000cff0c7230 */ /* 0x000fc40000004100 */
[C---:B------:R-:W-:Y:S01]  /*0720*/  FADD.FTZ R106, -R99.reuse, R106 ;  /* 0x0000006a636a7221 */ /* 0x040fe20000010100 */
[----:B------:R-:W-:Y:S02]  /*0730*/  HADD2.F32 R8, -RZ, R20.H1_H1 ;  /* 0x30000014ff087230 */ /* 0x000fe40000004100 */
[----:B------:R-:W-:Y:S01]  /*0740*/  FADD.FTZ R100, -R99, R100 ;  /* 0x0000006463647221 */ /* 0x000fe20000010100 */
[--C-:B------:R-:W-:Y:S02]  /*0750*/  HADD2.F32 R80, -RZ, R11.reuse.H0_H0 ;  /* 0x2000000bff507230 */ /* 0x100fe40000004100 */
[----:B------:R-:W-:Y:S01]  /*0760*/  FADD.FTZ R37, R37, R12 ;  /* 0x0000000c25257221 */ /* 0x000fe20000010000 */
[----:B------:R-:W-:Y:S02]  /*0770*/  HADD2.F32 R72, -RZ, R11.H1_H1 ;  /* 0x3000000bff487230 */ /* 0x000fe40000004100 */
[----:B------:R-:W-:Y:S01]  /*0780*/  FMUL.FTZ R6, R8, R12 ;  /* 0x0000000c08067220 */ /* 0x000fe20000410000 */
[----:B------:R-:W-:-:S02]  /*0790*/  HADD2.F32 R10, -RZ, R13.H0_H0 ;  /* 0x2000000dff0a7230 */ /* 0x000fc40000004100 */
[----:B------:R-:W-:Y:S01]  /*07a0*/  FFMA.FTZ R29, R98, R12, R29 ;  /* 0x0000000c621d7223 */ /* 0x000fe2000001001d */
[----:B------:R-:W-:Y:S02]  /*07b0*/  HADD2.F32 R9, -RZ, R21.H0_H0 ;  /* 0x20000015ff097230 */ /* 0x000fe40000004100 */
[----:B------:R-:W-:Y:S01]  /*07c0*/  FFMA.FTZ R75, R97, R95, RZ ;  /* 0x0000005f614b7223 */ /* 0x000fe200000100ff */
[----:B------:R-:W-:Y:S02]  /*07d0*/  HADD2.F32 R104, -RZ, R13.H1_H1 ;  /* 0x3000000dff687230 */ /* 0x000fe40000004100 */
[----:B------:R-:W-:Y:S01]  /*07e0*/  FADD.FTZ R36, R36, R7 ;  /* 0x0000000724247221 */ /* 0x000fe20000010000 */
[----:B------:R-:W-:Y:S02]  /*07f0*/  HADD2.F32 R11, -RZ, R21.H1_H1 ;  /* 0x30000015ff0b7230 */ /* 0x000fe40000004100 */
[----:B------:R-:W-:Y:S01]  /*0800*/  FMUL.FTZ R8, R9, R10 ;  /* 0x0000000a09087220 */ /* 0x000fe20000410000 */
[----:B------:R-:W-:-:S02]  /*0810*/  HADD2.F32 R73, -RZ, R15.H0_H0 ;  /* 0x2000000fff497230 */ /* 0x000fc40000004100 */
[----:B------:R-:W-:Y:S01]  /*0820*/  FFMA.FTZ R28, R97, R7, R28 ;  /* 0x00000007611c7223 */ /* 0x000fe2000001001c */
[----:B------:R-:W-:Y:S02]  /*0830*/  HADD2.F32 R74, -RZ, R15.H1_H1 ;  /* 0x3000000fff4a7230 */ /* 0x000fe40000004100 */
[----:B------:R-:W-:Y:S01]  /*0840*/  FMUL.FTZ R9, R11, R104 ;  /* 0x000000680b097220 */ /* 0x000fe20000410000 */
[--C-:B------:R-:W-:Y:S02]  /*0850*/  HADD2.F32 R13, -RZ, R14.reuse.H0_H0 ;  /* 0x2000000eff0d7230 */ /* 0x100fe40000004100 */
[----:B------:R-:W-:Y:S01]  /*0860*/  FADD.FTZ R15, RZ, R95 ;  /* 0x0000005fff0f7221 */ /* 0x000fe20000010000 */
[----:B------:R-:W-:Y:S02]  /*0870*/  HADD2.F32 R81, -RZ, R14.H1_H1 ;  /* 0x3000000eff517230 */ /* 0x000fe40000004100 */
[----:B------:R-:W-:Y:S01]  /*0880*/  FMUL.FTZ R11, R83, R106 ;  /* 0x0000006a530b7220 */ /* 0x000fe20000410000 */
[----:B------:R-:W-:-:S02]  /*0890*/  HADD2.F32 R12, -RZ, R22.H0_H0 ;  /* 0x20000016ff0c7230 */ /* 0x000fc40000004100 */
[----:B------:R-:W-:Y:S01]  /*08a0*/  FADD.FTZ R108, -R99, R108 ;  /* 0x0000006c636c7221 */ /* 0x000fe20000010100 */
[----:B------:R-:W-:Y:S02]  /*08b0*/  HADD2.F32 R14, -RZ, R22.H1_H1 ;  /* 0x30000016ff0e7230 */ /* 0x000fe40000004100 */
[----:B------:R-:W-:Y:S01]  /*08c0*/  FMUL.FTZ R7, R83, R100 ;  /* 0x0000006453077220 */ /* 0x000fe20000410000 */
[----:B------:R-:W-:Y:S01]  /*08d0*/  FADD.FTZ R15, R15, R6 ;  /* 0x000000060f0f7221 */ /* 0x000fe20000010000 */
[----:B------:R-:W-:Y:S01]  /*08e0*/  FADD.FTZ R102, -R99, R102 ;  /* 0x0000006663667221 */ /* 0x000fe20000010100 */
[-C--:B------:R-:W-:Y:S01]  /*08f0*/  FMUL.FTZ R12, R12, R13.reuse ;  /* 0x0000000d0c0c7220 */ /* 0x080fe20000410000 */
[----:B------:R-:W-:Y:S01]  /*0900*/  FADD.FTZ R40, R40, R13 ;  /* 0x0000000d28287221 */ /* 0x000fe20000010000 */
[----:B------:R-:W-:Y:S01]  /*0910*/  FFMA.FTZ R32, R11, R13, R32 ;  /* 0x0000000d0b207223 */ /* 0x000fe20000010020 */
[----:B------:R-:W-:Y:S01]  /*0920*/  FFMA.FTZ R82, R98, R6, R75 ;  /* 0x0000000662527223 */ /* 0x000fe2000001004b */
[-C--:B------:R-:W-:Y:S01]  /*0930*/  FMUL.FTZ R13, R14, R81.reuse ;  /* 0x000000510e0d7220 */ /* 0x080fe20000410000 */
[----:B------:R-:W-:Y:S01]  /*0940*/  FMUL.FTZ R14, R83, R108 ;  /* 0x0000006c530e7220 */ /* 0x000fe20000410000 */
[----:B------:R-:W-:Y:S01]  /*0950*/  FADD.FTZ R100, -R99, R80 ;  /* 0x0000005063647221 */ /* 0x000fe20000010100 */
[----:B------:R-:W-:Y:S01]  /*0960*/  FADD.FTZ R38, R38, R10 ;  /* 0x0000000a26267221 */ /* 0x000fe20000010000 */
[----:B------:R-:W-:Y:S01]  /*0970*/  FFMA.FTZ R30, R7, R10, R30 ;  /* 0x0000000a071e7223 */ /* 0x000fe2000001001e */
[----:B------:R-:W-:Y:S01]  /*0980*/  FADD.FTZ R80, R15, R8 ;  /* 0x000000080f507221 */ /* 0x000fe20000010000 */
[----:B------:R-:W-:Y:S01]  /*0990*/  FMUL.FTZ R10, R83, R102 ;  /* 0x00000066530a7220 */ /* 0x000fe20000410000 */
[----:B------:R-:W-:Y:S01]  /*09a0*/  FFMA.FTZ R75, R7, R8, R82 ;  /* 0x00000008074b7223 */ /* 0x000fe20000010052 */
[----:B------:R-:W-:Y:S01]  /*09b0*/  FADD.FTZ R41, R41, R81 ;  /* 0x0000005129297221 */ /* 0x000fe20000010000 */
[----:B------:R-:W-:Y:S01]  /*09c0*/  FFMA.FTZ R33, R14, R81, R33 ;  /* 0x000000510e217223 */ /* 0x000fe20000010021 */
[----:B------:R-:W-:-:S02]  /*09d0*/  HADD2.F32 R102, -RZ, R23.H0_H0 ;  /* 0x20000017ff667230 */ /* 0x000fc40000004100 */
[----:B------:R-:W-:Y:S01]  /*09e0*/  FMUL.FTZ R81, R83, R100 ;  /* 0x0000006453517220 */ /* 0x000fe20000410000 */
[----:B------:R-:W-:Y:S01]  /*09f0*/  FADD.FTZ R101, R80, R9 ;  /* 0x0000000950657221 */ /* 0x000fe20000010000 */
[----:B------:R-:W-:Y:S01]  /*0a00*/  FFMA.FTZ R80, R10, R9, R75 ;  /* 0x000000090a507223 */ /* 0x000fe2000001004b */
[----:B------:R-:W-:Y:S01]  /*0a10*/  FADD.FTZ R42, R42, R73 ;  /* 0x000000492a2a7221 */ /* 0x000fe20000010000 */
[-C--:B------:R-:W-:Y:S01]  /*0a20*/  FMUL.FTZ R15, R102, R73.reuse ;  /* 0x00000049660f7220 */ /* 0x080fe20000410000 */
        /* <DEDUP_REMOVED lines=8> */
[----:B------:R-:W-:Y:S01]  /*0ab0*/  FADD.FTZ R39, R39, R104 ;  /* 0x0000006827277221 */ /* 0x000fe20000010000 */
        /* <DEDUP_REMOVED lines=8> */
.L_x_444:
[----:B------:R-:W-:Y:S05]  /*0b40*/  BSYNC.RECONVERGENT B2 ;  /* 0x0000000000027941 */ /* 0x000fea0003800200 */
.L_x_443:
[----:B------:R-:W-:Y:S05]  /*0b50*/  @!P4 BRA `(.L_x_445) ;  /* 0x000000100048c947 */ /* 0x000fea0003800000 */
[----:B------:R-:W0:Y:S08]  /*0b60*/  LDC.64 R72, c[0x0][0x3a8] ;  /* 0x0000ea00ff487b82 */ /* 0x000e300000000a00 */
[----:B------:R-:W1:Y:S01]  /*0b70*/  LDC.64 R76, c[0x0][0x428] ;  /* 0x00010a00ff4c7b82 */ /* 0x000e620000000a00 */
[----:B0-----:R-:W-:-:S06]  /*0b80*/  IMAD.WIDE.U32 R72, R103, 0x10, R72 ;  /* 0x0000001067487825 */ /* 0x001fcc00078e0048 */
[----:B------:R-:W2:Y:S01]  /*0b90*/  LDG.E.128 R72, desc[UR10][R72.64] ;  /* 0x0000000a48487981 */ /* 0x000ea2000c1e1d00 */
[----:B-1----:R-:W-:-:S06]  /*0ba0*/  IMAD.WIDE.U32 R76, R103, 0x10, R76 ;  /* 0x00000010674c7825 */ /* 0x002fcc00078e004c */
[----:B------:R-:W3:Y:S01]  /*0bb0*/  LDG.E.128 R76, desc[UR10][R76.64] ;  /* 0x0000000a4c4c7981 */ /* 0x000ee2000c1e1d00 */
[----:B--2---:R-:W-:Y:S02]  /*0bc0*/  HADD2.F32 R84, -RZ, R72.H0_H0 ;  /* 0x20000048ff547230 */ /* 0x004fe40000004100 */
[----:B------:R-:W-:Y:S02]  /*0bd0*/  HADD2.F32 R94, -RZ, R74.H0_H0 ;  /* 0x2000004aff5e7230 */ /* 0x000fe40000004100 */
[----:B------:R-:W-:Y:S02]  /*0be0*/  HADD2.F32 R86, -RZ, R72.H1_H1 ;  /* 0x30000048ff567230 */ /* 0x000fe40000004100 */
[C---:B------:R-:W-:Y:S01]  /*0bf0*/  FADD.FTZ R84, -R99.reuse, R84 ;  /* 0x0000005463547221 */ /* 0x040fe20000010100 */
[----:B------:R-:W-:Y:S02]  /*0c00*/  HADD2.F32 R88, -RZ, R73.H0_H0 ;  /* 0x20000049ff587230 */ /* 0x000fe40000004100 */
[----:B------:R-:W-:Y:S01]  /*0c10*/  FADD.FTZ R102, -R99, R94 ;  /* 0x0000005e63667221 */ /* 0x000fe20000010100 */
[----:B------:R-:W-:-:S02]  /*0c20*/  HADD2.F32 R74, -RZ, R74.H1_H1 ;  /* 0x3000004aff4a7230 */ /* 0x000fc40000004100 */
[C---:B------:R-:W-:Y:S01]  /*0c30*/  FADD.FTZ R86, -R99.reuse, R86 ;  /* 0x0000005663567221 */ /* 0x040fe20000010100 */
[--C-:B------:R-:W-:Y:S02]  /*0c40*/  HADD2.F32 R96, -RZ, R75.reuse.H0_H0 ;  /* 0x2000004bff607230 */ /* 0x100fe40000004100 */
[C---:B------:R-:W-:Y:S01]  /*0c50*/  FADD.FTZ R90, -R99.reuse, R88 ;  /* 0x00000058635a7221 */ /* 0x040fe20000010100 */
[----:B------:R-:W-:Y:S02]  /*0c60*/  HADD2.F32 R106, -RZ, R75.H1_H1 ;  /* 0x3000004bff6a7230 */ /* 0x000fe40000004100 */
[----:B------:R-:W-:Y:S01]  /*0c70*/  FADD.FTZ R104, -R99, R74 ;  /* 0x0000004a63687221 */ /* 0x000fe20000010100 */
[----:B------:R-:W-:Y:S02]  /*0c80*/  HADD2.F32 R75, -RZ, R24.H0_H0 ;  /* 0x20000018ff4b7230 */ /* 0x000fe40000004100 */
[----:B-----5:R-:W-:Y:S01]  /*0c90*/  FMUL.FTZ R89, R83, R102 ;  /* 0x0000006653597220 */ /* 0x020fe20000410000 */
[----:B---3--:R-:W-:-:S02]  /*0ca0*/  HADD2.F32 R85, -RZ, R76.H0_H0 ;  /* 0x2000004cff557230 */ /* 0x008fc40000004100 */
[C---:B------:R-:W-:Y:S01]  /*0cb0*/  FADD.FTZ R72, -R99.reuse, R96 ;  /* 0x0000006063487221 */ /* 0x040fe20000010100 */
[--C-:B------:R-:W-:Y:S02]  /*0cc0*/  HADD2.F32 R87, -RZ, R77.reuse.H0_H0 ;  /* 0x2000004dff577230 */ /* 0x100fe40000004100 */
[----:B------:R-:W-:Y:S01]  /*0cd0*/  FADD.FTZ R96, -R99, R106 ;  /* 0x0000006a63607221 */ /* 0x000fe20000010100 */
[----:B------:R-:W-:Y:S02]  /*0ce0*/  HADD2.F32 R94, -RZ, R77.H1_H1 ;  /* 0x3000004dff5e7230 */ /* 0x000fe40000004100 */
[----:B------:R-:W-:Y:S01]  /*0cf0*/  FMUL.FTZ R77, R83, R84 ;  /* 0x00000054534d7220 */ /* 0x000fe20000410000 */
[----:B------:R-:W-:Y:S02]  /*0d00*/  HADD2.F32 R92, -RZ, R73.H1_H1 ;  /* 0x30000049ff5c7230 */ /* 0x000fe40000004100 */
[----:B------:R-:W-:Y:S01]  /*0d10*/  FADD.FTZ R56, R56, R85 ;  /* 0x0000005538387221 */ /* 0x000fe20000010000 */
[----:B------:R-:W-:-:S02]  /*0d20*/  HADD2.F32 R73, -RZ, R79.H0_H0 ;  /* 0x2000004fff497230 */ /* 0x000fc40000004100 */
[-C--:B------:R-:W-:Y:S01]  /*0d30*/  FFMA.FTZ R44, R77, R85.reuse, R44 ;  /* 0x000000554d2c7223 */ /* 0x080fe2000001002c */
[----:B------:R-:W-:Y:S02]  /*0d40*/  HADD2.F32 R74, -RZ, R79.H1_H1 ;  /* 0x3000004fff4a7230 */ /* 0x000fe40000004100 */
[----:B------:R-:W-:Y:S01]  /*0d50*/  FADD.FTZ R92, -R99, R92 ;  /* 0x0000005c635c7221 */ /* 0x000fe20000010100 */
[----:B------:R-:W-:Y:S02]  /*0d60*/  HADD2.F32 R88, -RZ, R76.H1_H1 ;  /* 0x3000004cff587230 */ /* 0x000fe40000004100 */
[----:B------:R-:W-:Y:S01]  /*0d70*/  FMUL.FTZ R76, R75, R85 ;  /* 0x000000554b4c7220 */ /* 0x000fe20000410000 */
[--C-:B------:R-:W-:Y:S02]  /*0d80*/  HADD2.F32 R91, -RZ, R78.reuse.H0_H0 ;  /* 0x2000004eff5b7230 */ /* 0x100fe40000004100 */
[----:B------:R-:W-:Y:S01]  /*0d90*/  FMUL.FTZ R85, R83, R90 ;  /* 0x0000005a53557220 */ /* 0x000fe20000410000 */
[----:B------:R-:W-:-:S02]  /*0da0*/  HADD2.F32 R93, -RZ, R78.H1_H1 ;  /* 0x3000004eff5d7230 */ /* 0x000fc40000004100 */
[----:B------:R-:W-:Y:S01]  /*0db0*/  FMUL.FTZ R78, R83, R86 ;  /* 0x00000056534e7220 */ /* 0x000fe20000410000 */
[----:B------:R-:W-:Y:S02]  /*0dc0*/  HADD2.F32 R79, -RZ, R24.H1_H1 ;  /* 0x30000018ff4f7230 */ /* 0x000fe40000004100 */
[----:B------:R-:W-:Y:S01]  /*0dd0*/  FADD.FTZ R57, R57, R88 ;  /* 0x0000005839397221 */ /* 0x000fe20000010000 */
[--C-:B------:R-:W-:Y:S02]  /*0de0*/  HADD2.F32 R84, -RZ, R25.reuse.H0_H0 ;  /* 0x20000019ff547230 */ /* 0x100fe40000004100 */
[-C--:B------:R-:W-:Y:S01]  /*0df0*/  FFMA.FTZ R45, R78, R88.reuse, R45 ;  /* 0x000000584e2d7223 */ /* 0x080fe2000001002d */
[----:B------:R-:W-:Y:S02]  /*0e00*/  HADD2.F32 R75, -RZ, R25.H1_H1 ;  /* 0x30000019ff4b7230 */ /* 0x000fe40000004100 */
[----:B------:R-:W-:Y:S01]  /*0e10*/  FMUL.FTZ R79, R79, R88 ;  /* 0x000000584f4f7220 */ /* 0x000fe20000410000 */
[----:B------:R-:W-:Y:S01]  /*0e20*/  FADD.FTZ R58, R58, R87 ;  /* 0x000000573a3a7221 */ /* 0x000fe20000010000 */
[-C--:B------:R-:W-:Y:S01]  /*0e30*/  FMUL.FTZ R84, R84, R87.reuse ;  /* 0x0000005754547220 */ /* 0x080fe20000410000 */
[----:B------:R-:W-:Y:S01]  /*0e40*/  FFMA.FTZ R46, R85, R87, R46 ;  /* 0x00000057552e7223 */ /* 0x000fe2000001002e */
[----:B------:R-:W-:-:S02]  /*0e50*/  HADD2.F32 R88, -RZ, R26.H0_H0 ;  /* 0x2000001aff587230 */ /* 0x000fc40000004100 */
[----:B------:R-:W-:Y:S01]  /*0e60*/  FMUL.FTZ R86, R83, R92 ;  /* 0x0000005c53567220 */ /* 0x000fe20000410000 */
[----:B------:R-:W-:Y:S01]  /*0e70*/  FMUL.FTZ R87, R75, R94 ;  /* 0x0000005e4b577220 */ /* 0x000fe20000410000 */
[----:B------:R-:W-:Y:S01]  /*0e80*/  FADD.FTZ R92, R101, R76 ;  /* 0x0000004c655c7221 */ /* 0x000fe20000010000 */
[----:B------:R-:W-:Y:S01]  /*0e90*/  FFMA.FTZ R75, R77, R76, R100 ;  /* 0x0000004c4d4b7223 */ /* 0x000fe20000010064 */
[----:B------:R-:W-:Y:S01]  /*0ea0*/  FADD.FTZ R59, R59, R94 ;  /* 0x0000005e3b3b7221 */ /* 0x000fe20000010000 */
[----:B------:R-:W-:Y:S01]  /*0eb0*/  FFMA.FTZ R47, R86, R94, R47 ;  /* 0x0000005e562f7223 */ /* 0x000fe2000001002f */
[-C--:B------:R-:W-:Y:S01]  /*0ec0*/  FMUL.FTZ R88, R88, R91.reuse ;  /* 0x0000005b58587220 */ /* 0x080fe20000410000 */
[----:B------:R-:W-:Y:S01]  /*0ed0*/  FADD.FTZ R60, R60, R91 ;  /* 0x0000005b3c3c7221 */ /* 0x000fe20000010000 */
[----:B------:R-:W-:Y:S01]  /*0ee0*/  FFMA.FTZ R48, R89, R91, R48 ;  /* 0x0000005b59307223 */ /* 0x000fe20000010030 */
[----:B------:R-:W-:Y:S01]  /*0ef0*/  FADD.FTZ R91, R92, R79 ;  /* 0x0000004f5c5b7221 */ /* 0x000fe20000010000 */
[----:B------:R-:W-:Y:S01]  /*0f00*/  FFMA.FTZ R94, R78, R79, R75 ;  /* 0x0000004f4e5e7223 */ /* 0x000fe2000001004b */
[----:B------:R-:W-:-:S02]  /*0f10*/  HADD2.F32 R90, -RZ, R26.H1_H1 ;  /* 0x3000001aff5a7230 */ /* 0x000fc40000004100 */
[----:B------:R-:W-:Y:S01]  /*0f20*/  FMUL.FTZ R92, R83, R104 ;  /* 0x00000068535c7220 */ /* 0x000fe20000410000 */
[----:B------:R-:W-:Y:S01]  /*0f30*/  FADD.FTZ R100, R91, R84 ;  /* 0x000000545b647221 */ /* 0x000fe20000010000 */
[----:B------:R-:W-:Y:S01]  /*0f40*/  FFMA.FTZ R75, R85, R84, R94 ;  /* 0x00000054554b7223 */ /* 0x000fe2000001005e */
[--C-:B------:R-:W-:Y:S02]  /*0f50*/  HADD2.F32 R102, -RZ, R27.reuse.H0_H0 ;  /* 0x2000001bff667230 */ /* 0x100fe40000004100 */
[----:B------:R-:W-:Y:S01]  /*0f60*/  FMUL.FTZ R90, R90, R93 ;  /* 0x0000005d5a5a7220 */ /* 0x000fe20000410000 */
[----:B------:R-:W-:Y:S01]  /*0f70*/  FADD.FTZ R99, R100, R87 ;  /* 0x0000005764637221 */ /* 0x000fe20000010000 */
[----:B------:R-:W-:Y:S01]  /*0f80*/  FFMA.FTZ R94, R86, R87, R75 ;  /* 0x00000057565e7223 */ /* 0x000fe2000001004b */
[----:B------:R-:W-:Y:S01]  /*0f90*/  FADD.FTZ R61, R61, R93 ;  /* 0x0000005d3d3d7221 */ /* 0x000fe20000010000 */
[----:B------:R-:W-:Y:S01]  /*0fa0*/  FFMA.FTZ R49, R92, R93, R49 ;  /* 0x0000005d5c317223 */ /* 0x000fe20000010031 */
[----:B------:R-:W-:Y:S01]  /*0fb0*/  FADD.FTZ R99, R99, R88 ;  /* 0x0000005863637221 */ /* 0x000fe20000010000 */
[----:B------:R-:W-:Y:S01]  /*0fc0*/  FFMA.FTZ R75, R89, R88, R94 ;  /* 0x00000058594b7223 */ /* 0x000fe2000001005e */
[----:B------:R-:W-:-:S02]  /*0fd0*/  HADD2.F32 R101, -RZ, R27.H1_H1 ;  /* 0x3000001bff657230 */ /* 0x000fc40000004100 */
[----:B------:R-:W-:Y:S01]  /*0fe0*/  FMUL.FTZ R93, R83, R72 ;  /* 0x00000048535d7220 */ /* 0x000fe20000410000 */
[-C--:B------:R-:W-:Y:S01]  /*0ff0*/  FMUL.FTZ R91, R102, R73.reuse ;  /* 0x00000049665b7220 */ /* 0x080fe20000410000 */
[----:B------:R-:W-:Y:S01]  /*1000*/  FADD.FTZ R72, R99, R90 ;  /* 0x0000005a63487221 */ /* 0x000fe20000010000 */
[----:B------:R-:W-:Y:S01]  /*1010*/  FFMA.FTZ R100, R92, R90, R75 ;  /* 0x0000005a5c647223 */ /* 0x000fe2000001004b */
[----:B------:R-:W-:Y:S01]  /*1020*/  FADD.FTZ R62, R62, R73 ;  /* 0x000000493e3e7221 */ /* 0x000fe20000010000 */
[----:B------:R-:W-:Y:S01]  /*1030*/  FFMA.FTZ R50, R93, R73, R50 ;  /* 0x000000495d327223 */ /* 0x000fe20000010032 */
[----:B------:R-:W-:Y:S01]  /*1040*/  FMUL.FTZ R94, R101, R74 ;  /* 0x0000004a655e7220 */ /* 0x000fe20000410000 */
[----:B------:R-:W-:Y:S01]  /*1050*/  FMUL.FTZ R96, R83, R96 ;  /* 0x0000006053607220 */ /* 0x000fe20000410000 */
[----:B------:R-:W-:Y:S01]  /*1060*/  FADD.FTZ R101, R72, R91 ;  /* 0x0000005b48657221 */ /* 0x000fe20000010000 */
[----:B------:R-:W-:Y:S01]  /*1070*/  FFMA.FTZ R73, R93, R91, R100 ;  /* 0x0000005b5d497223 */ /* 0x000fe20000010064 */
[----:B------:R-:W-:Y:S01]  /*1080*/  FADD.FTZ R63, R63, R74 ;  /* 0x0000004a3f3f7221 */ /* 0x000fe20000010000 */
[C---:B------:R-:W-:Y:S01]  /*1090*/  FFMA.FTZ R51, R96.reuse, R74, R51 ;  /* 0x0000004a60337223 */ /* 0x040fe20000010033 */
[----:B------:R-:W-:Y:S01]  /*10a0*/  FADD.FTZ R101, R101, R94 ;  /* 0x0000005e65657221 */ /* 0x000fe20000010000 */
[----:B------:R-:W-:Y:S01]  /*10b0*/  FFMA.FTZ R100, R96, R94, R73 ;  /* 0x0000005e60647223 */ /* 0x000fe20000010049 */
[----:B------:R-:W-:Y:S06]  /*10c0*/  BRA `(.L_x_445) ;  /* 0x0000000800ec7947 */ /* 0x000fec0003800000 */
.L_x_442:
[C---:B------:R-:W-:Y:S01]  /*10d0*/  ISETP.GE.U32.AND P0, PT, R4.reuse, 0x20, PT ;  /* 0x000000200400780c */ /* 0x040fe20003f06070 */
[----:B------:R-:W-:Y:S01]  /*10e0*/  BSSY.RECONVERGENT B2, `(.L_x_446) ;  /* 0x000005f000027945 */ /* 0x000fe20003800200 */
[----:B------:R-:W-:Y:S02]  /*10f0*/  ISETP.GE.U32.AND P4, PT, R4, 0x40, PT ;  /* 0x000000400400780c */ /* 0x000fe40003f86070 */
[----:B------:R-:W-:Y:S02]  /*1100*/  CS2R R100, SRZ ;  /* 0x0000000000647805 */ /* 0x000fe4000001ff00 */
[----:B------:R-:W-:-:S07]  /*1110*/  MOV R103, R0 ;  /* 0x0000000000677202 */ /* 0x000fce0000000f00 */
[----:B------:R-:W-:Y:S05]  /*1120*/  @!P0 BRA `(.L_x_447) ;  /* 0x0000000400688947 */ /* 0x000fea0003800000 */
[----:B------:R-:W0:Y:S08]  /*1130*/  LDC.64 R8, c[0x0][0x3a8] ;  /* 0x0000ea00ff087b82 */ /* 0x000e300000000a00 */
[----:B------:R-:W1:Y:S08]  /*1140*/  LDC.64 R6, c[0x0][0x428] ;  /* 0x00010a00ff067b82 */ /* 0x000e700000000a00 */
[----:B------:R-:W2:Y:S01]  /*1150*/  LDC.64 R68, c[0x0][0x438] ;  /* 0x00010e00ff447b82 */ /* 0x000ea20000000a00 */
[----:B0-----:R-:W-:-:S06]  /*1160*/  IMAD.WIDE.U32 R8, R0, 0x10, R8 ;  /* 0x0000001000087825 */ /* 0x001fcc00078e0008 */
[----:B------:R-:W3:Y:S01]  /*1170*/  LDG.E.128 R8, desc[UR10][R8.64] ;  /* 0x0000000a08087981 */ /* 0x000ee2000c1e1d00 */
[----:B-1----:R-:W-:-:S05]  /*1180*/  IMAD.WIDE.U32 R6, R0, 0x10, R6 ;  /* 0x0000001000067825 */ /* 0x002fca00078e0006 */
[----:B------:R0:W4:Y:S01]  /*1190*/  LDG.E.128 R12, desc[UR10][R6.64] ;  /* 0x0000000a060c7981 */ /* 0x000122000c1e1d00 */
[----:B--2---:R-:W-:-:S06]  /*11a0*/  IMAD.WIDE.U32 R68, R0, 0x10, R68 ;  /* 0x0000001000447825 */ /* 0x004fcc00078e0044 */
[----:B------:R-:W5:Y:S01]  /*11b0*/  LDG.E.128 R68, desc[UR10][R68.64] ;  /* 0x0000000a44447981 */ /* 0x000f62000c1e1d00 */
[----:B------:R-:W-:Y:S02]  /*11c0*/  HADD2.F32 R95, -RZ, R20.H0_H0 ;  /* 0x20000014ff5f7230 */ /* 0x000fe40000004100 */
[----:B------:R-:W-:Y:S02]  /*11d0*/  HADD2.F32 R103, -RZ, R23.H1_H1 ;  /* 0x30000017ff677230 */ /* 0x000fe40000004100 */
[--C-:B---3--:R-:W-:Y:S02]  /*11e0*/  HADD2.F32 R82, -RZ, R8.reuse.H1_H1 ;  /* 0x30000008ff527230 */ /* 0x108fe40000004100 */
[----:B------:R-:W-:Y:S02]  /*11f0*/  HADD2.F32 R74, -RZ, R8.H0_H0 ;  /* 0x20000008ff4a7230 */ /* 0x000fe40000004100 */
[----:B------:R-:W-:Y:S02]  /*1200*/  HADD2.F32 R106, -RZ, R10.H0_H0 ;  /* 0x2000000aff6a7230 */ /* 0x000fe40000004100 */
[----:B------:R-:W-:Y:S01]  /*1210*/  FADD.FTZ R82, -R99, R82 ;  /* 0x0000005263527221 */ /* 0x000fe20000010100 */
[----:B------:R-:W-:-:S02]  /*1220*/  HADD2.F32 R100, -RZ, R9.H0_H0 ;  /* 0x20000009ff647230 */ /* 0x000fc40000004100 */
[----:B0-----:R-:W-:Y:S01]  /*1230*/  FADD.FTZ R6, -R99, R74 ;  /* 0x0000004a63067221 */ /* 0x001fe20000010100 */
[----:B----4-:R-:W-:Y:S02]  /*1240*/  HADD2.F32 R7, -RZ, R12.H0_H0 ;  /* 0x2000000cff077230 */ /* 0x010fe40000004100 */
        /* <DEDUP_REMOVED lines=72> */
.L_x_447:
[----:B------:R-:W-:Y:S05]  /*16d0*/  BSYNC.RECONVERGENT B2 ;  /* 0x0000000000027941 */ /* 0x000fea0003800200 */
.L_x_446:
        /* <DEDUP_REMOVED lines=9> */
[----:B------:R-:W5:Y:S01]  /*1770*/  LDG.E.128 R16, desc[UR10][R16.64] ;  /* 0x0000000a10107981 */ /* 0x000f62000c1e1d00 */
[----:B------:R-:W-:Y:S02]  /*1780*/  HADD2.F32 R108, -RZ, R24.H0_H0 ;  /* 0x20000018ff6c7230 */ /* 0x000fe40000004100 */
[----:B------:R-:W-:Y:S02]  /*1790*/  HADD2.F32 R93, -RZ, R26.H1_H1 ;  /* 0x3000001aff5d7230 */ /* 0x000fe40000004100 */
[----:B---3--:R-:W-:Y:S02]  /*17a0*/  HADD2.F32 R84, -RZ, R72.H0_H0 ;  /* 0x20000048ff547230 */ /* 0x008fe40000004100 */
[----:B------:R-:W-:Y:S02]  /*17b0*/  HADD2.F32 R94, -RZ, R74.H0_H0 ;  /* 0x2000004aff5e7230 */ /* 0x000fe40000004100 */
[----:B------:R-:W-:Y:S02]  /*17c0*/  HADD2.F32 R86, -RZ, R72.H1_H1 ;  /* 0x30000048ff567230 */ /* 0x000fe40000004100 */
[----:B------:R-:W-:Y:S01]  /*17d0*/  FADD.FTZ R84, -R99, R84 ;  /* 0x0000005463547221 */ /* 0x000fe20000010100 */
[----:B------:R-:W-:-:S02]  /*17e0*/  HADD2.F32 R74, -RZ, R74.H1_H1 ;  /* 0x3000004aff4a7230 */ /* 0x000fc40000004100 */
[C---:B------:R-:W-:Y:S01]  /*17f0*/  FADD.FTZ R102, -R99.reuse, R94 ;  /* 0x0000005e63667221 */ /* 0x040fe20000010100 */
[----:B------:R-:W-:Y:S02]  /*1800*/  HADD2.F32 R88, -RZ, R73.H0_H0 ;  /* 0x20000049ff587230 */ /* 0x000fe40000004100 */
[C---:B------:R-:W-:Y:S01]  /*1810*/  FADD.FTZ R86, -R99.reuse, R86 ;  /* 0x0000005663567221 */ /* 0x040fe20000010100 */
[--C-:B------:R-:W-:Y:S02]  /*1820*/  HADD2.F32 R72, -RZ, R75.reuse.H0_H0 ;  /* 0x2000004bff487230 */ /* 0x100fe40000004100 */
[C---:B------:R-:W-:Y:S01]  /*1830*/  FADD.FTZ R104, -R99.reuse, R74 ;  /* 0x0000004a63687221 */ /* 0x040fe20000010100 */
[----:B------:R-:W-:Y:S02]  /*1840*/  HADD2.F32 R96, -RZ, R75.H1_H1 ;  /* 0x3000004bff607230 */ /* 0x000fe40000004100 */
[----:B------:R-:W-:Y:S01]  /*1850*/  FADD.FTZ R90, -R99, R88 ;  /* 0x00000058635a7221 */ /* 0x000fe20000010100 */
[----:B----4-:R-:W-:-:S02]  /*1860*/  HADD2.F32 R75, -RZ, R76.H0_H0 ;  /* 0x2000004cff4b7230 */ /* 0x010fc40000004100 */
[----:B------:R-:W-:Y:S01]  /*1870*/  FADD.FTZ R74, -R99, R72 ;  /* 0x00000048634a7221 */ /* 0x000fe20000010100 */
[--C-:B------:R-:W-:Y:S02]  /*1880*/  HADD2.F32 R87, -RZ, R77.reuse.H0_H0 ;  /* 0x2000004dff577230 */ /* 0x100fe40000004100 */
[C---:B-----5:R-:W-:Y:S01]  /*1890*/  FMUL.FTZ R85, R83.reuse, R90 ;  /* 0x0000005a53557220 */ /* 0x060fe20000410000 */
        /* <DEDUP_REMOVED lines=11> */
[----:B------:R-:W-:Y:S01]  /*1950*/  FADD.FTZ R58, R58, R87 ;  /* 0x000000573a3a7221 */ /* 0x000fe20000010000 */
        /* <DEDUP_REMOVED lines=8> */
[-C--:B------:R-:W-:Y:S01]  /*19e0*/  FFMA.FTZ R46, R85, R87.reuse, R46 ;  /* 0x00000057552e7223 */ /* 0x080fe2000001002e */
[----:B------:R-:W-:Y:S01]  /*19f0*/  FMUL.FTZ R84, R84, R87 ;  /* 0x0000005754547220 */ /* 0x000fe20000410000 */
[----:B------:R-:W-:-:S02]  /*1a00*/  HADD2.F32 R88, -RZ, R26.H0_H0 ;  /* 0x2000001aff587230 */ /* 0x000fc40000004100 */
[----:B------:R-:W-:Y:S01]  /*1a10*/  FMUL.FTZ R86, R83, R92 ;  /* 0x0000005c53567220 */ /* 0x000fe20000410000 */
        /* <DEDUP_REMOVED lines=11> */
[----:B------:R-:W-:Y:S01]  /*1ad0*/  FADD.FTZ R96, -R99, R96 ;  /* 0x0000006063607221 */ /* 0x000fe20000010100 */
[----:B------:R-:W-:-:S02]  /*1ae0*/  HADD2.F32 R102, -RZ, R27.H0_H0 ;  /* 0x2000001bff667230 */ /* 0x000fc40000004100 */
[----:B------:R-:W-:Y:S01]  /*1af0*/  FADD.FTZ R100, R91, R84 ;  /* 0x000000545b647221 */ /* 0x000fe20000010000 */
[----:B------:R-:W-:Y:S01]  /*1b00*/  FFMA.FTZ R75, R85, R84, R94 ;  /* 0x00000054554b7223 */ /* 0x000fe2000001005e */
[----:B------:R-:W-:Y:S01]  /*1b10*/  FMUL.FTZ R90, R93, R106 ;  /* 0x0000006a5d5a7220 */ /* 0x000fe20000410000 */
[C---:B------:R-:W-:Y:S01]  /*1b20*/  FMUL.FTZ R92, R83.reuse, R104 ;  /* 0x00000068535c7220 */ /* 0x040fe20000410000 */
[----:B------:R-:W-:Y:S01]  /*1b30*/  FADD.FTZ R99, R100, R87 ;  /* 0x0000005764637221 */ /* 0x000fe20000010000 */
[----:B------:R-:W-:Y:S01]  /*1b40*/  FFMA.FTZ R94, R86, R87, R75 ;  /* 0x00000057565e7223 */ /* 0x000fe2000001004b */
[----:B------:R-:W-:Y:S02]  /*1b50*/  HADD2.F32 R101, -RZ, R27.H1_H1 ;  /* 0x3000001bff657230 */ /* 0x000fe40000004100 */
[----:B------:R-:W-:Y:S01]  /*1b60*/  FMUL.FTZ R93, R83, R74 ;  /* 0x0000004a535d7220 */ /* 0x000fe20000410000 */
[----:B------:R-:W-:Y:S01]  /*1b70*/  FADD.FTZ R99, R99, R88 ;  /* 0x0000005863637221 */ /* 0x000fe20000010000 */
[----:B------:R-:W-:Y:S01]  /*1b80*/  FFMA.FTZ R75, R89, R88, R94 ;  /* 0x00000058594b7223 */ /* 0x000fe2000001005e */
[-C--:B------:R-:W-:Y:S01]  /*1b90*/  FMUL.FTZ R91, R102, R73.reuse ;  /* 0x00000049665b7220 */ /* 0x080fe20000410000 */
[----:B------:R-:W-:Y:S01]  /*1ba0*/  FADD.FTZ R62, R62, R73 ;  /* 0x000000493e3e7221 */ /* 0x000fe20000010000 */
[----:B------:R-:W-:Y:S01]  /*1bb0*/  FADD.FTZ R74, R99, R90 ;  /* 0x0000005a634a7221 */ /* 0x000fe20000010000 */
[----:B------:R-:W-:Y:S01]  /*1bc0*/  FFMA.FTZ R100, R92, R90, R75 ;  /* 0x0000005a5c647223 */ /* 0x000fe2000001004b */
[----:B------:R-:W-:Y:S01]  /*1bd0*/  FFMA.FTZ R50, R93, R73, R50 ;  /* 0x000000495d327223 */ /* 0x000fe20000010032 */
[----:B------:R-:W-:Y:S01]  /*1be0*/  FMUL.FTZ R94, R101, R72 ;  /* 0x00000048655e7220 */ /* 0x000fe20000410000 */
        /* <DEDUP_REMOVED lines=8> */
[----:B------:R-:W-:-:S07]  /*1c70*/  FFMA.FTZ R100, R96, R94, R73 ;  /* 0x0000005e60647223 */ /* 0x000fce0000010049 */
.L_x_445:
[----:B------:R-:W-:Y:S05]  /*1c80*/  BSYNC.RECONVERGENT B0 ;  /* 0x0000000000007941 */ /* 0x000fea0003800200 */
.L_x_441:
        /* <DEDUP_REMOVED lines=22> */
.L_x_481:
        /* <DEDUP_REMOVED lines=8> */
[----:B------:R-:W-:-:S06]  /*1e70*/  UISETP.NE.AND.EX UP0, UPT, UR15, URZ, UPT, UP0 ;  /* 0x000000ff0f00728c */ /* 0x000fcc000bf05300 */
[----:B------:R-:W-:-:S13]  /*1e80*/  PLOP3.LUT P2, PT, PT, PT, UP0, 0x80, 0x8 ;  /* 0x000000000008781c */ /* 0x000fda0003f4f008 */
        /* <DEDUP_REMOVED lines=38> */
.L_x_453:
        /* <DEDUP_REMOVED lines=33> */
.L_x_452:
        /* <DEDUP_REMOVED lines=36> */
.L_x_455:
        /* <DEDUP_REMOVED lines=37> */
.L_x_451:
        /* <DEDUP_REMOVED lines=8> */
[-CC-:B0-----:R-:W-:Y:S01]  /*2810*/  FFMA.FTZ R101, R82, R99.reuse, R106.reuse ;  /* 0x0000006352657223 */ /* 0x181fe2000001006a */
[-CC-:B------:R-:W-:Y:S01]  /*2820*/  FFMA.FTZ R104, R14, R99.reuse, R106.reuse ;  /* 0x000000630e687223 */ /* 0x180fe2000001006a */
[-CC-:B------:R-:W-:Y:S01]  /*2830*/  FFMA.FTZ R73, R11, R99.reuse, R106.reuse ;  /* 0x000000630b497223 */ /* 0x180fe2000001006a */
[--C-:B------:R-:W-:Y:S02]  /*2840*/  HADD2.F32 R74, -RZ, R70.reuse.H1_H1 ;  /* 0x30000046ff4a7230 */ /* 0x100fe40000004100 */
[----:B------:R-:W-:Y:S01]  /*2850*/  FADD.FTZ R103, R80, -R101 ;  /* 0x8000006550677221 */ /* 0x000fe20000010000 */
[----:B------:R-:W-:Y:S01]  /*2860*/  FFMA.FTZ R108, R81, R99, R106 ;  /* 0x00000063516c7223 */ /* 0x000fe2000001006a */
[----:B------:R-:W-:Y:S02]  /*2870*/  HADD2.F32 R102, -RZ, R71.H1_H1 ;  /* 0x30000047ff667230 */ /* 0x000fe40000004100 */
[----:B------:R-:W-:Y:S01]  /*2880*/  FADD.FTZ R101, R13, -R104 ;  /* 0x800000680d657221 */ /* 0x000fe20000010000 */
[----:B------:R-:W-:-:S02]  /*2890*/  HADD2.F32 R72, -RZ, R70.H0_H0 ;  /* 0x20000046ff487230 */ /* 0x000fc40000004100 */
[----:B------:R-:W-:Y:S01]  /*28a0*/  FADD.FTZ R73, R12, -R73 ;  /* 0x800000490c497221 */ /* 0x000fe20000010000 */
[----:B------:R-:W-:Y:S02]  /*28b0*/  HADD2.F32 R100, -RZ, R71.H0_H0 ;  /* 0x20000047ff647230 */ /* 0x000fe40000004100 */
[----:B------:R-:W-:Y:S01]  /*28c0*/  FADD.FTZ R75, R15, -R108 ;  /* 0x8000006c0f4b7221 */ /* 0x000fe20000010000 */
[C---:B-----5:R-:W-:Y:S01]  /*28d0*/  FFMA.FTZ R104, R83.reuse, R101, R74 ;  /* 0x0000006553687223 */ /* 0x060fe2000001004a */
[----:B------:R-:W-:Y:S01]  /*28e0*/  FFMA.FTZ R108, R83, R103, R102 ;  /* 0x00000067536c7223 */ /* 0x000fe20000010066 */
[----:B------:R-:W-:Y:S01]  /*28f0*/  FFMA.FTZ R101, R7, R99, R106 ;  /* 0x0000006307657223 */ /* 0x000fe2000001006a */
[----:B------:R-:W-:Y:S01]  /*2900*/  FFMA.FTZ R103, R83, R73, R72 ;  /* 0x0000004953677223 */ /* 0x000fe20000010048 */
[-CC-:B------:R-:W-:Y:S01]  /*2910*/  FFMA.FTZ R110, R97, R99.reuse, R106.reuse ;  /* 0x00000063616e7223 */ /* 0x180fe2000001006a */
[-CC-:B------:R-:W-:Y:S01]  /*2920*/  FFMA.FTZ R112, R10, R99.reuse, R106.reuse ;  /* 0x000000630a707223 */ /* 0x180fe2000001006a */
[----:B------:R-:W-:Y:S01]  /*2930*/  FFMA.FTZ R73, R98, R99, R106 ;  /* 0x0000006362497223 */ /* 0x000fe2000001006a */
[----:B------:R-:W-:Y:S01]  /*2940*/  FFMA.FTZ R75, R83, R75, R100 ;  /* 0x0000004b534b7223 */ /* 0x000fe20000010064 */
[----:B------:R-:W-:-:S02]  /*2950*/  HADD2.F32 R72, -RZ, R68.H0_H0 ;  /* 0x20000044ff487230 */ /* 0x000fc40000004100 */
[----:B------:R-:W-:Y:S01]  /*2960*/  FADD.FTZ R107, R8, -R101 ;  /* 0x80000065086b7221 */ /* 0x000fe20000010000 */
[--C-:B------:R-:W-:Y:S02]  /*2970*/  HADD2.F32 R100, -RZ, R69.reuse.H0_H0 ;  /* 0x20000045ff647230 */ /* 0x100fe40000004100 */
        /* <DEDUP_REMOVED lines=14> */
.L_x_457:
[-CC-:B------:R-:W-:Y:S01]  /*2a60*/  FFMA.FTZ R73, R11, R99.reuse, R106.reuse ;  /* 0x000000630b497223 */ /* 0x180fe2000001006a */
[-CC-:B------:R-:W-:Y:S01]  /*2a70*/  FFMA.FTZ R64, R97, R99.reuse, R106.reuse ;  /* 0x0000006361407223 */ /* 0x180fe2000001006a */
[----:B------:R-:W-:Y:S02]  /*2a80*/  HADD2.F32 R75, -RZ, R70.H0_H0 ;  /* 0x20000046ff4b7230 */ /* 0x000fe40000004100 */
[-CC-:B0-----:R-:W-:Y:S01]  /*2a90*/  FFMA.FTZ R100, R81, R99.reuse, R106.reuse ;  /* 0x0000006351647223 */ /* 0x181fe2000001006a */
[----:B------:R-:W-:Y:S02]  /*2aa0*/  HADD2.F32 R66, -RZ, R68.H0_H0 ;  /* 0x20000044ff427230 */ /* 0x000fe40000004100 */
[----:B------:R-:W-:Y:S01]  /*2ab0*/  FADD.FTZ R74, R12, -R73 ;  /* 0x800000490c4a7221 */ /* 0x000fe20000010000 */
[----:B------:R-:W-:Y:S01]  /*2ac0*/  FFMA.FTZ R65, R7, R99, R106 ;  /* 0x0000006307417223 */ /* 0x000fe2000001006a */
[----:B------:R-:W-:Y:S01]  /*2ad0*/  FADD.FTZ R64, R95, -R64 ;  /* 0x800000405f407221 */ /* 0x000fe20000010000 */
[----:B------:R-:W-:-:S02]  /*2ae0*/  HADD2.F32 R101, -RZ, R71.H0_H0 ;  /* 0x20000047ff657230 */ /* 0x000fc40000004100 */
[----:B------:R-:W-:Y:S01]  /*2af0*/  FADD.FTZ R102, R15, -R100 ;  /* 0x800000640f667221 */ /* 0x000fe20000010000 */
[--C-:B------:R-:W-:Y:S02]  /*2b00*/  HADD2.F32 R67, -RZ, R69.reuse.H0_H0 ;  /* 0x20000045ff437230 */ /* 0x100fe40000004100 */
[C---:B-----5:R-:W-:Y:S01]  /*2b10*/  FFMA.FTZ R100, R83.reuse, R74, R75 ;  /* 0x0000004a53647223 */ /* 0x060fe2000001004b */
[----:B------:R-:W-:Y:S01]  /*2b20*/  FADD.FTZ R72, R8, -R65 ;  /* 0x8000004108487221 */ /* 0x000fe20000010000 */
[C---:B------:R-:W-:Y:S01]  /*2b30*/  FFMA.FTZ R64, R83.reuse, R64, R66 ;  /* 0x0000004053407223 */ /* 0x040fe20000010042 */
[-CC-:B------:R-:W-:Y:S01]  /*2b40*/  FFMA.FTZ R74, R14, R99.reuse, R106.reuse ;  /* 0x000000630e4a7223 */ /* 0x180fe2000001006a */
[-CC-:B------:R-:W-:Y:S01]  /*2b50*/  FFMA.FTZ R66, R10, R99.reuse, R106.reuse ;  /* 0x000000630a427223 */ /* 0x180fe2000001006a */
[-CC-:B------:R-:W-:Y:S01]  /*2b60*/  FFMA.FTZ R65, R98, R99.reuse, R106.reuse ;  /* 0x0000006362417223 */ /* 0x180fe2000001006a */
[----:B------:R-:W-:Y:S01]  /*2b70*/  FFMA.FTZ R103, R82, R99, R106 ;  /* 0x0000006352677223 */ /* 0x000fe2000001006a */
[C---:B------:R-:W-:Y:S01]  /*2b80*/  FFMA.FTZ R101, R83.reuse, R102, R101 ;  /* 0x0000006653657223 */ /* 0x040fe20000010065 */
        /* <DEDUP_REMOVED lines=22> */
.L_x_456:
[----:B------:R-:W-:-:S04]  /*2cf0*/  UISETP.NE.U32.AND UP0, UPT, UR6, URZ, UPT ;  /* 0x000000ff0600728c */ /* 0x000fc8000bf05070 */
[----:B------:R-:W-:-:S09]  /*2d00*/  UISETP.NE.AND.EX UP0, UPT, UR7, URZ, UPT, UP0 ;  /* 0x000000ff0700728c */ /* 0x000fd2000bf05300 */
[----:B------:R-:W-:Y:S05]  /*2d10*/  BRA.U UP0, `(.L_x_458) ;  /* 0x0000000100a47547 */ /* 0x000fea000b800000 */
        /* <DEDUP_REMOVED lines=41> */
.L_x_458:
[-CC-:B------:R-:W-:Y:S01]  /*2fb0*/  FFMA.FTZ R65, R11, R99.reuse, R106.reuse ;  /* 0x000000630b417223 */ /* 0x180fe2000001006a */
[-CC-:B------:R-:W-:Y:S01]  /*2fc0*/  FFMA.FTZ R52, R97, R99.reuse, R106.reuse ;  /* 0x0000006361347223 */ /* 0x180fe2000001006a */
[----:B------:R-:W-:Y:S02]  /*2fd0*/  HADD2.F32 R67, -RZ, R70.H0_H0 ;  /* 0x20000046ff437230 */ /* 0x000fe40000004100 */
[-CC-:B------:R-:W-:Y:S01]  /*2fe0*/  FFMA.FTZ R72, R81, R99.reuse, R106.reuse ;  /* 0x0000006351487223 */ /* 0x180fe2000001006a */
[----:B------:R-:W-:Y:S02]  /*2ff0*/  HADD2.F32 R54, -RZ, R68.H0_H0 ;  /* 0x20000044ff367230 */ /* 0x000fe40000004100 */
[----:B------:R-:W-:Y:S01]  /*3000*/  FADD.FTZ R66, R12, -R65 ;  /* 0x800000410c427221 */ /* 0x000fe20000010000 */
[----:B------:R-:W-:Y:S01]  /*3010*/  FFMA.FTZ R53, R7, R99, R106 ;  /* 0x0000006307357223 */ /* 0x000fe2000001006a */
[----:B------:R-:W-:Y:S01]  /*3020*/  FADD.FTZ R52, R95, -R52 ;  /* 0x800000345f347221 */ /* 0x000fe20000010000 */
[----:B------:R-:W-:-:S02]  /*3030*/  HADD2.F32 R73, -RZ, R71.H0_H0 ;  /* 0x20000047ff497230 */ /* 0x000fc40000004100 */
[----:B------:R-:W-:Y:S01]  /*3040*/  FADD.FTZ R72, R15, -R72 ;  /* 0x800000480f487221 */ /* 0x000fe20000010000 */
[----:B------:R-:W-:Y:S02]  /*3050*/  HADD2.F32 R55, -RZ, R69.H0_H0 ;  /* 0x20000045ff377230 */ /* 0x000fe40000004100 */
[C---:B-----5:R-:W-:Y:S01]  /*3060*/  FFMA.FTZ R67, R83.reuse, R66, R67 ;  /* 0x0000004253437223 */ /* 0x060fe20000010043 */
[----:B------:R-:W-:Y:S01]  /*3070*/  FADD.FTZ R64, R8, -R53 ;  /* 0x8000003508407221 */ /* 0x000fe20000010000 */
[C---:B------:R-:W-:Y:S01]  /*3080*/  FFMA.FTZ R52, R83.reuse, R52, R54 ;  /* 0x0000003453347223 */ /* 0x040fe20000010036 */
[-CC-:B0-----:R-:W-:Y:S01]  /*3090*/  FFMA.FTZ R101, R82, R99.reuse, R106.reuse ;  /* 0x0000006352657223 */ /* 0x181fe2000001006a */
[-CC-:B------:R-:W-:Y:S01]  /*30a0*/  FFMA.FTZ R66, R14, R99.reuse, R106.reuse ;  /* 0x000000630e427223 */ /* 0x180fe2000001006a */
[-CC-:B------:R-:W-:Y:S01]  /*30b0*/  FFMA.FTZ R54, R10, R99.reuse, R106.reuse ;  /* 0x000000630a367223 */ /* 0x180fe2000001006a */
[----:B------:R-:W-:Y:S01]  /*30c0*/  FFMA.FTZ R53, R98, R99, R106 ;  /* 0x0000006362357223 */ /* 0x000fe2000001006a */
[----:B------:R-:W-:Y:S01]  /*30d0*/  FFMA.FTZ R75, R83, R72, R73 ;  /* 0x00000048534b7223 */ /* 0x000fe20000010049 */
[----:B------:R-:W-:-:S02]  /*30e0*/  HADD2.F32 R100, -RZ, R71.H1_H1 ;  /* 0x30000047ff647230 */ /* 0x000fc40000004100 */
[----:B------:R-:W-:Y:S01]  /*30f0*/  FFMA.FTZ R64, R83, R64, R55 ;  /* 0x0000004053407223 */ /* 0x000fe20000010037 */
[----:B------:R-:W-:Y:S02]  /*3100*/  HADD2.F32 R73, -RZ, R70.H1_H1 ;  /* 0x30000046ff497230 */ /* 0x000fe40000004100 */
[----:B------:R-:W-:Y:S01]  /*3110*/  FADD.FTZ R74, R80, -R101 ;  /* 0x80000065504a7221 */ /* 0x000fe20000010000 */
        /* <DEDUP_REMOVED lines=21> */
.L_x_454:
        /* <DEDUP_REMOVED lines=14> */
.L_x_450:
[----:B------:R-:W-:Y:S05]  /*3350*/  BSYNC.RECONVERGENT B0 ;  /* 0x0000000000007941 */ /* 0x000fea0003800200 */
.L_x_449:
        /* <DEDUP_REMOVED lines=15> */
[--C-:B------:R-:W-:Y:S02]  /*3450*/  HADD2.F32 R65, -RZ, R17.reuse.H0_H0 ;  /* 0x20000011ff417230 */ /* 0x100fe40000004100 */
[-CC-:B------:R-:W-:Y:S01]  /*3460*/  FFMA.FTZ R67, R89, R99.reuse, R106.reuse ;  /* 0x0000006359437223 */ /* 0x180fe2000001006a */
[----:B------:R-:W-:Y:S02]  /*3470*/  HADD2.F32 R54, -RZ, R16.H0_H0 ;  /* 0x20000010ff367230 */ /* 0x000fe40000004100 */
[----:B------:R-:W-:Y:S01]  /*3480*/  FADD.FTZ R66, R84, -R55 ;  /* 0x8000003754427221 */ /* 0x000fe20000010000 */
[-CC-:B------:R-:W-:Y:S01]  /*3490*/  FFMA.FTZ R64, R78, R99.reuse, R106.reuse ;  /* 0x000000634e407223 */ /* 0x180fe2000001006a */
[-CC-:B------:R-:W-:Y:S01]  /*34a0*/  FFMA.FTZ R72, R86, R99.reuse, R106.reuse ;  /* 0x0000006356487223 */ /* 0x180fe2000001006a */
[-CC-:B------:R-:W-:Y:S01]  /*34b0*/  FFMA.FTZ R75, R92, R99.reuse, R106.reuse ;  /* 0x000000635c4b7223 */ /* 0x180fe2000001006a */
[-CC-:B0-----:R-:W-:Y:S01]  /*34c0*/  FFMA.FTZ R101, R96, R99.reuse, R106.reuse ;  /* 0x0000006360657223 */ /* 0x181fe2000001006a */
[----:B------:R-:W-:Y:S01]  /*34d0*/  FADD.FTZ R52, R76, -R53 ;  /* 0x800000354c347221 */ /* 0x000fe20000010000 */
[----:B------:R-:W-:Y:S01]  /*34e0*/  FFMA.FTZ R106, R93, R99, R106 ;  /* 0x000000635d6a7223 */ /* 0x000fe2000001006a */
[----:B------:R-:W-:Y:S01]  /*34f0*/  FADD.FTZ R74, R88, -R67 ;  /* 0x80000043584a7221 */ /* 0x000fe20000010000 */
[----:B-----5:R-:W-:Y:S01]  /*3500*/  FFMA.FTZ R65, R83, R66, R65 ;  /* 0x0000004253417223 */ /* 0x020fe20000010041 */
[----:B------:R-:W-:-:S02]  /*3510*/  HADD2.F32 R55, -RZ, R17.H1_H1 ;  /* 0x30000011ff377230 */ /* 0x000fc40000004100 */
[----:B------:R-:W-:Y:S01]  /*3520*/  FFMA.FTZ R52, R83, R52, R54 ;  /* 0x0000003453347223 */ /* 0x000fe20000010036 */
        /* <DEDUP_REMOVED lines=8> */
[----:B------:R-:W-:Y:S02]  /*35b0*/  HADD2.F32 R66, -RZ, R19.H0_H0 ;  /* 0x20000013ff427230 */ /* 0x000fe40000004100 */
[----:B------:R-:W-:Y:S01]  /*35c0*/  FADD.FTZ R64, R79, -R64 ;  /* 0x800000404f407221 */ /* 0x000fe20000010000 */
[C---:B------:R-:W-:Y:S01]  /*35d0*/  FFMA.FTZ R72, R83.reuse, R72, R55 ;  /* 0x0000004853487223 */ /* 0x040fe20000010037 */
[C---:B------:R-:W-:Y:S01]  /*35e0*/  FFMA.FTZ R74, R83.reuse, R74, R73 ;  /* 0x0000004a534a7223 */ /* 0x040fe20000010049 */
[C---:B------:R-:W-:Y:S01]  /*35f0*/  FFMA.FTZ R99, R83.reuse, R100, R99 ;  /* 0x0000006453637223 */ /* 0x040fe20000010063 */
[C---:B------:R-:W-:Y:S01]  /*3600*/  FFMA.FTZ R66, R83.reuse, R106, R66 ;  /* 0x0000006a53427223 */ /* 0x040fe20000010042 */
[C---:B------:R-:W-:Y:S01]  /*3610*/  FFMA.FTZ R67, R83.reuse, R54, R67 ;  /* 0x0000003653437223 */ /* 0x040fe20000010043 */
[----:B------:R-:W-:Y:S01]  /*3620*/  FFMA.FTZ R53, R83, R64, R53 ;  /* 0x0000004053357223 */ /* 0x000fe20000010035 */
        /* <DEDUP_REMOVED lines=13> */
.L_x_463:
[-CC-:B-1----:R-:W-:Y:S01]  /*3700*/  FFMA.FTZ R55, R85, R99.reuse, R106.reuse ;  /* 0x0000006355377223 */ /* 0x182fe2000001006a */
[-CC-:B------:R-:W-:Y:S01]  /*3710*/  FFMA.FTZ R75, R89, R99.reuse, R106.reuse ;  /* 0x00000063594b7223 */ /* 0x180fe2000001006a */
[-CC-:B------:R-:W-:Y:S01]  /*3720*/  FFMA.FTZ R53, R77, R99.reuse, R106.reuse ;  /* 0x000000634d357223 */ /* 0x180fe2000001006a */
[-CC-:B------:R-:W-:Y:S01]  /*3730*/  FFMA.FTZ R72, R78, R99.reuse, R106.reuse ;  /* 0x000000634e487223 */ /* 0x180fe2000001006a */
[-CC-:B0-----:R-:W-:Y:S01]  /*3740*/  FFMA.FTZ R100, R86, R99.reuse, R106.reuse ;  /* 0x0000006356647223 */ /* 0x181fe2000001006a */
[-CC-:B------:R-:W-:Y:S01]  /*3750*/  FFMA.FTZ R101, R92, R99.reuse, R106.reuse ;  /* 0x000000635c657223 */ /* 0x180fe2000001006a */
[-CC-:B------:R-:W-:Y:S01]  /*3760*/  FFMA.FTZ R103, R96, R99.reuse, R106.reuse ;  /* 0x0000006360677223 */ /* 0x180fe2000001006a */
        /* <DEDUP_REMOVED lines=34> */
.L_x_462:
        /* <DEDUP_REMOVED lines=45> */
.L_x_465:
        /* <DEDUP_REMOVED lines=37> */
.L_x_461:
        /* <DEDUP_REMOVED lines=45> */
.L_x_467:
        /* <DEDUP_REMOVED lines=33> */
.L_x_466:
        /* <DEDUP_REMOVED lines=37> */
.L_x_468:
[-CC-:B------:R-:W-:Y:S01]  /*45e0*/  FFMA.FTZ R73, R77, R99.reuse, R106.reuse ;  /* 0x000000634d497223 */ /* 0x180fe2000001006a */
[-CC-:B------:R-:W-:Y:S01]  /*45f0*/  FFMA.FTZ R74, R78, R99.reuse, R106.reuse ;  /* 0x000000634e4a7223 */ /* 0x180fe2000001006a */
[-CC-:B------:R-:W-:Y:S01]  /*4600*/  FFMA.FTZ R75, R85, R99.reuse, R106.reuse ;  /* 0x00000063554b7223 */ /* 0x180fe2000001006a */
[-CC-:B------:R-:W-:Y:S01]  /*4610*/  FFMA.FTZ R102, R86, R99.reuse, R106.reuse ;  /* 0x0000006356667223 */ /* 0x180fe2000001006a */
[-CC-:B------:R-:W-:Y:S01]  /*4620*/  FFMA.FTZ R105, R96, R99.reuse, R106.reuse ;  /* 0x0000006360697223 */ /* 0x180fe2000001006a */
[-CC-:B0-----:R-:W-:Y:S01]  /*4630*/  FFMA.FTZ R101, R89, R99.reuse, R106.reuse ;  /* 0x0000006359657223 */ /* 0x181fe2000001006a */
        /* <DEDUP_REMOVED lines=22> */
.L_x_464:
        /* <DEDUP_REMOVED lines=9> */
.L_x_460:
[----:B------:R-:W-:Y:S05]  /*4830*/  BSYNC.RECONVERGENT B0 ;  /* 0x0000000000007941 */ /* 0x000fea0003800200 */
.L_x_459:
[----:B-1-3--:R-:W1:Y:S02]  /*4840*/  LDC.64 R72, c[0x0][0x380] ;  /* 0x0000e000ff487b82 */ /* 0x00ae640000000a00 */
[----:B-1----:R-:W-:-:S04]  /*4850*/  LEA R2, R72, R2, 0x2 ;  /* 0x0000000248027211 */ /* 0x002fc800078e10ff */
[----:B------:R-:W-:-:S13]  /*4860*/  ISETP.GE.AND P0, PT, R2, R73, PT ;  /* 0x000000490200720c */ /* 0x000fda0003f06270 */
[----:B------:R-:W-:Y:S05]  /*4870*/  @!P0 BRA `(.L_x_469) ;  /* 0xffffffbc00048947 */ /* 0x000fea000383ffff */
.L_x_440:
[----:B------:R-:W-:Y:S05]  /*4880*/  BSYNC B1 ;  /* 0x0000000000017941 */ /* 0x000fea0003800000 */
.L_x_439:
[----:B------:R-:W1:Y:S01]  /*4890*/  S2R R18, SR_TID.X ;  /* 0x0000000000127919 */ /* 0x000e620000002100 */
        /* <DEDUP_REMOVED lines=24> */
[----:B-1----:R-:W-:Y:S02]  /*4a20*/  IADD3.X R43, PT, PT, RZ, RZ, RZ, P0, !PT ;  /* 0x000000ffff2b7210 */ /* 0x002fe400007fe4ff */
[----:B------:R-:W-:Y:S02]  /*4a30*/  ISETP.GE.U32.AND P0, PT, R16, 0x200, PT ;  /* 0x000002001000780c */ /* 0x000fe40003f06070 */
[C---:B------:R-:W-:Y:S02]  /*4a40*/  SHF.L.U64.HI R43, R18.reuse, 0x2, R43 ;  /* 0x00000002122b7819 */ /* 0x040fe4000001022b */
[----:B------:R-:W-:-:S04]  /*4a50*/  SHF.L.U32 R18, R18, 0x2, RZ ;  /* 0x0000000212127819 */ /* 0x000fc800000006ff */
[C---:B----45:R-:W-:Y:S02]  /*4a60*/  IADD3 R20, P4, PT, R18.reuse, UR18, RZ ;  /* 0x0000001212147c10 */ /* 0x070fe4000ff9e0ff */
        /* <DEDUP_REMOVED lines=31> */
[----:B--2---:R-:W-:Y:S01]  /*4c60*/  FADD.FTZ R21, R2, R21 ;  /* 0x0000001502157221 */ /* 0x004fe20000010000 */
[----:B------:R-:W-:Y:S02]  /*4c70*/  @P3 MOV R2, R20 ;  /* 0x0000001400023202 */ /* 0x000fe40000000f00 */
[----:B------:R-:W-:Y:S01]  /*4c80*/  STS.128 [R0+0x10], R32 ;  /* 0x0000102000007388 */ /* 0x000fe20000000c00 */
[----:B---3--:R-:W-:-:S03]  /*4c90*/  FADD.FTZ R9, R3, R12 ;  /* 0x0000000c03097221 */ /* 0x008fc60000010000 */
[----:B------:R1:W-:Y:S01]  /*4ca0*/  STS.128 [R0+0x400], R44 ;  /* 0x0004002c00007388 */ /* 0x0003e20000000c00 */
[----:B----4-:R-:W-:-:S03]  /*4cb0*/  FADD.FTZ R23, R4, R23 ;  /* 0x0000001704177221 */ /* 0x010fc60000010000 */
[----:B------:R-:W-:Y:S01]  /*4cc0*/  STS.128 [R0+0x410], R48 ;  /* 0x0004103000007388 */ /* 0x000fe20000000c00 */
[----:B0-----:R-:W-:Y:S01]  /*4cd0*/  FADD.FTZ R25, R6, R25 ;  /* 0x0000001906197221 */ /* 0x001fe20000010000 */
[----:B------:R-:W-:Y:S01]  /*4ce0*/  BAR.SYNC.DEFER_BLOCKING 0x0 ;  /* 0x0000000000007b1d */ /* 0x000fe20000010000 */
[C---:B-1----:R-:W-:Y:S02]  /*4cf0*/  IADD3.X R45, PT, PT, R43.reuse, UR19, RZ, P4, !PT ;  /* 0x000000132b2d7c10 */ /* 0x042fe4000a7fe4ff */
[----:B------:R-:W-:Y:S02]  /*4d00*/  IADD3.X R43, PT, PT, R43, UR17, RZ, P5, !PT ;  /* 0x000000112b2b7c10 */ /* 0x000fe4000affe4ff */
[----:B------:R-:W-:Y:S02]  /*4d10*/  @P3 MOV R3, R45 ;  /* 0x0000002d00033202 */ /* 0x000fe40000000f00 */
[----:B------:R-:W-:-:S04]  /*4d20*/  @P3 IADD3 R20, P4, PT, R20, 0x200, RZ ;  /* 0x0000020014143810 */ /* 0x000fc80007f9e0ff */
[----:B------:R-:W-:Y:S01]  /*4d30*/  @P3 IADD3.X R45, PT, PT, RZ, R45, RZ, P4, !PT ;  /* 0x0000002dff2d3210 */ /* 0x000fe200027fe4ff */
        /* <DEDUP_REMOVED lines=66> */
.L_x_448:
        /* <DEDUP_REMOVED lines=8> */
.L_x_471:
[----:B------:R-:W-:Y:S05]  /*51e0*/  BSYNC B0 ;  /* 0x0000000000007941 */ /* 0x000fea0003800000 */
.L_x_470:
        /* <DEDUP_REMOVED lines=8> */
.L_x_472:
[----:B------:R-:W-:-:S05]  /*5270*/  FADD.FTZ R72, R72, R101 ;  /* 0x0000006548487221 */ /* 0x000fca0000010000 */
[----:B------:R-:W-:Y:S01]  /*5280*/  MOV R106, R72 ;  /* 0x00000048006a7202 */ /* 0x000fe20000000f00 */
[----:B------:R-:W-:Y:S01]  /*5290*/  HFMA2 R105, -RZ, RZ, 0, 1.1920928955078125e-07 ;  /* 0x00000002ff697431 */ /* 0x000fe200000001ff */
[----:B------:R-:W-:-:S07]  /*52a0*/  MOV R73, R104 ;  /* 0x0000006800497202 */ /* 0x000fce0000000f00 */
[----:B------:R-:W-:Y:S05]  /*52b0*/  WARPSYNC.COLLECTIVE R103, `(.L_x_473) ;  /* 0x0000000067087348 */ /* 0x000fea0003c00000 */
[----:B------:R0:W1:Y:S02]  /*52c0*/  SHFL.BFLY P1, R104, R106, R105, R108 ;  /* 0x0c0000696a687389 */ /* 0x000064000002006c */
[----:B01----:R-:W-:Y:S05]  /*52d0*/  ENDCOLLECTIVE ;  /* 0x000000000000791b */ /* 0x003fea0003800000 */
.L_x_473:
[----:B------:R-:W-:-:S05]  /*52e0*/  FADD.FTZ R73, R73, R100 ;  /* 0x0000006449497221 */ /* 0x000fca0000010000 */
[----:B------:R-:W-:Y:S02]  /*52f0*/  MOV R106, R73 ;  /* 0x00000049006a7202 */ /* 0x000fe40000000f00 */
[----:B------:R-:W-:-:S07]  /*5300*/  MOV R75, R104 ;  /* 0x00000068004b7202 */ /* 0x000fce0000000f00 */
[----:B------:R-:W-:Y:S05]  /*5310*/  WARPSYNC.COLLECTIVE R103, `(.L_x_474) ;  /* 0x0000000067087348 */ /* 0x000fea0003c00000 */
[----:B------:R0:W1:Y:S02]  /*5320*/  SHFL.BFLY P1, R104, R106, R105, R108 ;  /* 0x0c0000696a687389 */ /* 0x000064000002006c */
[----:B01----:R-:W-:Y:S05]  /*5330*/  ENDCOLLECTIVE ;  /* 0x000000000000791b */ /* 0x003fea0003800000 */
.L_x_474:
[----:B------:R-:W-:-:S05]  /*5340*/  FADD.FTZ R75, R72, R75 ;  /* 0x0000004b484b7221 */ /* 0x000fca0000010000 */
[----:B------:R-:W-:Y:S01]  /*5350*/  MOV R106, R75 ;  /* 0x0000004b006a7202 */ /* 0x000fe20000000f00 */
[----:B------:R-:W-:Y:S01]  /*5360*/  HFMA2 R105, -RZ, RZ, 0, 2.384185791015625e-07 ;  /* 0x00000004ff697431 */ /* 0x000fe200000001ff */
[----:B------:R-:W-:-:S07]  /*5370*/  MOV R74, R104 ;  /* 0x00000068004a7202 */ /* 0x000fce0000000f00 */
[----:B------:R-:W-:Y:S05]  /*5380*/  WARPSYNC.COLLECTIVE R103, `(.L_x_475) ;  /* 0x0000000067087348 */ /* 0x000fea0003c00000 */
[----:B------:R0:W1:Y:S02]  /*5390*/  SHFL.BFLY P1, R104, R106, R105, R108 ;  /* 0x0c0000696a687389 */ /* 0x000064000002006c */
[----:B01----:R-:W-:Y:S05]  /*53a0*/  ENDCOLLECTIVE ;  /* 0x000000000000791b */ /* 0x003fea0003800000 */
.L_x_475:
[----:B------:R-:W-:-:S05]  /*53b0*/  FADD.FTZ R74, R73, R74 ;  /* 0x0000004a494a7221 */ /* 0x000fca0000010000 */
[----:B------:R-:W-:Y:S02]  /*53c0*/  MOV R106, R74 ;  /* 0x0000004a006a7202 */ /* 0x000fe40000000f00 */
[----:B------:R-:W-:-:S07]  /*53d0*/  MOV R102, R104 ;  /* 0x0000006800667202 */ /* 0x000fce0000000f00 */
[----:B------:R-:W-:Y:S05]  /*53e0*/  WARPSYNC.COLLECTIVE R103, `(.L_x_476) ;  /* 0x0000000067087348 */ /* 0x000fea0003c00000 */
[----:B------:R0:W1:Y:S02]  /*53f0*/  SHFL.BFLY P1, R104, R106, R105, R108 ;  /* 0x0c0000696a687389 */ /* 0x000064000002006c */
[----:B01----:R-:W-:Y:S05]  /*5400*/  ENDCOLLECTIVE ;  /* 0x000000000000791b */ /* 0x003fea0003800000 */
.L_x_476:
[----:B------:R-:W-:-:S05]  /*5410*/  FADD.FTZ R102, R75, R102 ;  /* 0x000000664b667221 */ /* 0x000fca0000010000 */
[----:B------:R-:W-:Y:S01]  /*5420*/  MOV R106, R102 ;  /* 0x00000066006a7202 */ /* 0x000fe20000000f00 */
[----:B------:R-:W-:Y:S01]  /*5430*/  HFMA2 R105, -RZ, RZ, 0, 4.76837158203125e-07 ;  /* 0x00000008ff697431 */ /* 0x000fe200000001ff */
[----:B------:R-:W-:-:S07]  /*5440*/  MOV R99, R104 ;  /* 0x0000006800637202 */ /* 0x000fce0000000f00 */
[----:B------:R-:W-:Y:S05]  /*5450*/  WARPSYNC.COLLECTIVE R103, `(.L_x_477) ;  /* 0x0000000067087348 */ /* 0x000fea0003c00000 */
[----:B------:R0:W1:Y:S02]  /*5460*/  SHFL.BFLY P1, R104, R106, R105, R108 ;  /* 0x0c0000696a687389 */ /* 0x000064000002006c */
[----:B01----:R-:W-:Y:S05]  /*5470*/  ENDCOLLECTIVE ;  /* 0x000000000000791b */ /* 0x003fea0003800000 */
.L_x_477:
[----:B------:R-:W-:-:S05]  /*5480*/  FADD.FTZ R99, R74, R99 ;  /* 0x000000634a637221 */ /* 0x000fca0000010000 */
[----:B------:R-:W-:Y:S02]  /*5490*/  MOV R106, R99 ;  /* 0x00000063006a7202 */ /* 0x000fe40000000f00 */
[----:B------:R-:W-:-:S07]  /*54a0*/  MOV R101, R104 ;  /* 0x0000006800657202 */ /* 0x000fce0000000f00 */
[----:B------:R-:W-:Y:S05]  /*54b0*/  WARPSYNC.COLLECTIVE R103, `(.L_x_478) ;  /* 0x0000000067087348 */ /* 0x000fea0003c00000 */
[----:B------:R0:W1:Y:S02]  /*54c0*/  SHFL.BFLY P1, R104, R106, R105, R108 ;  /* 0x0c0000696a687389 */ /* 0x000064000002006c */
[----:B01----:R-:W-:Y:S05]  /*54d0*/  ENDCOLLECTIVE ;  /* 0x000000000000791b */ /* 0x003fea0003800000 */
.L_x_478:
[----:B------:R-:W-:-:S05]  /*54e0*/  FADD.FTZ R101, R102, R101 ;  /* 0x0000006566657221 */ /* 0x000fca0000010000 */
[----:B------:R-:W-:Y:S01]  /*54f0*/  MOV R106, R101 ;  /* 0x00000065006a7202 */ /* 0x000fe20000000f00 */
[----:B------:R-:W-:Y:S01]  /*5500*/  HFMA2 R105, -RZ, RZ, 0, 9.5367431640625e-07 ;  /* 0x00000010ff697431 */ /* 0x000fe200000001ff */
[----:B------:R-:W-:-:S07]  /*5510*/  MOV R100, R104 ;  /* 0x0000006800647202 */ /* 0x000fce0000000f00 */
[----:B------:R-:W-:Y:S05]  /*5520*/  WARPSYNC.COLLECTIVE R103, `(.L_x_479) ;  /* 0x0000000067087348 */ /* 0x000fea0003c00000 */
[----:B------:R0:W1:Y:S02]  /*5530*/  SHFL.BFLY P1, R104, R106, R105, R108 ;  /* 0x0c0000696a687389 */ /* 0x000064000002006c */
[----:B01----:R-:W-:Y:S05]  /*5540*/  ENDCOLLECTIVE ;  /* 0x000000000000791b */ /* 0x003fea0003800000 */
.L_x_479:
[----:B------:R-:W-:-:S05]  /*5550*/  FADD.FTZ R100, R99, R100 ;  /* 0x0000006463647221 */ /* 0x000fca0000010000 */
[----:B------:R-:W-:Y:S02]  /*5560*/  MOV R106, R100 ;  /* 0x00000064006a7202 */ /* 0x000fe40000000f00 */
[----:B------:R-:W-:-:S07]  /*5570*/  MOV R72, R104 ;  /* 0x0000006800487202 */ /* 0x000fce0000000f00 */
[----:B------:R-:W-:Y:S05]  /*5580*/  WARPSYNC.COLLECTIVE R103, `(.L_x_480) ;  /* 0x0000000067087348 */ /* 0x000fea0003c00000 */
[----:B------:R0:W1:Y:S02]  /*5590*/  SHFL.BFLY P1, R104, R106, R105, R108 ;  /* 0x0c0000696a687389 */ /* 0x000064000002006c */
[----:B01----:R-:W-:Y:S05]  /*55a0*/  ENDCOLLECTIVE ;  /* 0x000000000000791b */ /* 0x003fea0003800000 */
.L_x_480:
[----:B------:R-:W-:Y:S01]  /*55b0*/  MOV R73, R104 ;  /* 0x0000006800497202 */ /* 0x000fe20000000f00 */
[----:B------:R-:W-:Y:S06]  /*55c0*/  BRA `(.L_x_481) ;  /* 0xffffffc800087947 */ /* 0x000fec000383ffff */
.L_x_482:
        /* <DEDUP_REMOVED lines=11> */
.L_x_3900:


//--------------------- .text._ZN10layer_norm31ln_parallel_residual_bwd_kernelINS_13Kernel_traitsI6__halfS2_S2_S2_fjLj512ELj1ELj4ELj1ELj16ENS_18Kernel_traits_baseILj512ES2_S2_S2_S2_fjLj128EEEEELb0ELb1ELb1EEEvNS_9BwdParamsE --------------------------
	.section	.text._ZN10layer_norm31ln_parallel_residual_bwd_kernelINS_13Kernel_traitsI6__halfS2_S2_S2_fjLj512ELj1ELj4ELj1ELj16ENS_18Kernel_traits_baseILj512ES2_S2_S2_S2_fjLj128EEEEELb0ELb1ELb1EEEvNS_9BwdParamsE,"ax",@progbits
	.align	128
        .global         _ZN10layer_norm31ln_parallel_residual_bwd_kernelINS_13Kernel_traitsI6__halfS2_S2_S2_fjLj512ELj1ELj4ELj1ELj16ENS_18Kernel_traits_baseILj512ES2_S2_S2_S2_fjLj128EEEEELb0ELb1ELb1EEEvNS_9BwdParamsE
        .type           _ZN10layer_norm31ln_parallel_residual_bwd_kernelINS_13Kernel_traitsI6__halfS2_S2_S2_fjLj512ELj1ELj4ELj1ELj16ENS_18Kernel_traits_baseILj512ES2_S2_S2_S2_fjLj128EEEEELb0ELb1ELb1EEEvNS_9BwdParamsE,@function
        .size           _ZN10layer_norm31ln_parallel_residual_bwd_kernelINS_13Kernel_traitsI6__halfS2_S2_S2_fjLj512ELj1ELj4ELj1ELj16ENS_18Kernel_traits_baseILj512ES2_S2_S2_S2_fjLj128EEEEELb0ELb1ELb1EEEvNS_9BwdParamsE,(.L_x_3901 - _ZN10layer_norm31ln_parallel_residual_bwd_kernelINS_13Kernel_traitsI6__halfS2_S2_S2_fjLj512ELj1ELj4ELj1ELj16ENS_18Kernel_traits_baseILj512ES2_S2_S2_S2_fjLj128EEEEELb0ELb1ELb1EEEvNS_9BwdParamsE)
        .other          _ZN10layer_norm31ln_parallel_residual_bwd_kernelINS_13Kernel_traitsI6__halfS2_S2_S2_fjLj512ELj1ELj4ELj1ELj16ENS_18Kernel_traits_baseILj512ES2_S2_S2_S2_fjLj128EEEEELb0ELb1ELb1EEEvNS_9BwdParamsE,@"STO_CUDA_ENTRY STV_DEFAULT"
_ZN10layer_norm31ln_parallel_residual_bwd_kernelINS_13Kernel_traitsI6__halfS2_S2_S2_fjLj512ELj1ELj4ELj1ELj16ENS_18Kernel_traits_baseILj512ES2_S2_S2_S2_fjLj128EEEEELb0ELb1ELb1EEEvNS_9BwdParamsE:
.text._ZN10layer_norm31ln_parallel_residual_bwd_kernelINS_13Kernel_traitsI6__halfS2_S2_S2_fjLj512ELj1ELj4ELj1ELj16ENS_18Kernel_traits_baseILj512ES2_S2_S2_S2_fjLj128EEEEELb0ELb1ELb1EEEvNS_9BwdParamsE:
        /* <DEDUP_REMOVED lines=32> */
[----:B------:R-:W0:Y:S01]  /*0200*/  LDCU.64 UR4, c[0x0][0x438] ;  /* 0x00008700ff0477ac */ /* 0x000e220008000a00 */
[----:B------:R-:W1:Y:S01]  /*0210*/  LDC.64 R2, c[0x0][0x3d0] ;  /* 0x0000f400ff027b82 */ /* 0x000e620000000a00 */
[----:B------:R-:W-:Y:S01]  /*0220*/  LOP3.LUT R75, R75, 0x1f, RZ, 0xc0, !PT ;  /* 0x0000001f4b4b7812 */ /* 0x000fe200078ec0ff */
[----:B0-----:R-:W-:Y:S01]  /*0230*/  UISETP.NE.U32.AND UP0, UPT, UR4, URZ, UPT ;  /* 0x000000ff0400728c */ /* 0x001fe2000bf05070 */
[----:B------:R-:W0:Y:S03]  /*0240*/  LDCU.U8 UR4, c[0x0][0x410] ;  /* 0x00008200ff0477ac */ /* 0x000e260008000000 */
[----:B------:R-:W-:Y:S01]  /*0250*/  UISETP.NE.AND.EX UP0, UPT, UR5, URZ, UPT, UP0 ;  /* 0x000000ff0500728c */ /* 0x000fe2000bf05300 */
[----:B-1----:R-:W-:Y:S01]  /*0260*/  IMAD.WIDE.U32 R2, R75, 0x10, R2 ;  /* 0x000000104b027825 */ /* 0x002fe200078e0002 */
[----:B------:R-:W-:Y:S01]  /*0270*/  BSSY B0, `(.L_x_485) ;  /* 0x0000425000007945 */ /* 0x000fe20003800000 */
[----:B------:R-:W-:-:S02]  /*0280*/  CS2R R72, SRZ ;  /* 0x0000000000487805 */ /* 0x000fc4000001ff00 */
[----:B------:R-:W-:Y:S02]  /*0290*/  CS2R R70, SRZ ;  /* 0x0000000000467805 */ /* 0x000fe4000001ff00 */
[----:B------:R-:W-:Y:S01]  /*02a0*/  CS2R R56, SRZ ;  /* 0x0000000000387805 */ /* 0x000fe2000001ff00 */
[----:B------:R-:W5:Y:S01]  /*02b0*/  LDG.E.128 R64, desc[UR10][R2.64+0x200] ;  /* 0x0002000a02407981 */ /* 0x000f62000c1e1d00 */
[----:B------:R-:W-:Y:S02]  /*02c0*/  CS2R R54, SRZ ;  /* 0x0000000000367805 */ /* 0x000fe4000001ff00 */
[----:B------:R-:W-:Y:S01]  /*02d0*/  CS2R R52, SRZ ;  /* 0x0000000000347805 */ /* 0x000fe2000001ff00 */
[----:B0-----:R-:W-:Y:S01]  /*02e0*/  UISETP.NE.AND UP1, UPT, UR4, URZ, UPT ;  /* 0x000000ff0400728c */ /* 0x001fe2000bf25270 */
[----:B------:R0:W5:Y:S01]  /*02f0*/  LDG.E.128 R4, desc[UR10][R2.64] ;  /* 0x0000000a02047981 */ /* 0x000162000c1e1d00 */
        /* <DEDUP_REMOVED lines=9> */
[----:B0-----:R-:W-:Y:S02]  /*0390*/  CS2R R2, SRZ ;  /* 0x0000000000027805 */ /* 0x001fe4000001ff00 */
[----:B------:R-:W-:Y:S02]  /*03a0*/  PLOP3.LUT P0, PT, PT, PT, UP0, 0x80, 0x8 ;  /* 0x000000000008781c */ /* 0x000fe40003f0f008 */
[----:B------:R-:W-:Y:S02]  /*03b0*/  CS2R R60, SRZ ;  /* 0x00000000003c7805 */ /* 0x000fe4000001ff00 */
[----:B------:R-:W-:-:S09]  /*03c0*/  CS2R R58, SRZ ;  /* 0x00000000003a7805 */ /* 0x000fd2000001ff00 */
.L_x_506:
[----:B------:R-:W0:Y:S08]  /*03d0*/  LDC.64 R24, c[0x0][0x3c0] ;  /* 0x0000f000ff187b82 */ /* 0x000e300000000a00 */
[----:B------:R-:W1:Y:S01]  /*03e0*/  LDC.64 R78, c[0x0][0x3c8] ;  /* 0x0000f200ff4e7b82 */ /* 0x000e620000000a00 */
[----:B0-----:R-:W-:-:S05]  /*03f0*/  IMAD.WIDE R24, R74, 0x4, R24 ;  /* 0x000000044a187825 */ /* 0x001fca00078e0218 */
[----:B------:R-:W2:Y:S01]  /*0400*/  LDG.E R0, desc[UR10][R24.64] ;  /* 0x0000000a18007981 */ /* 0x000ea2000c1e1900 */
[----:B-1----:R-:W-:-:S06]  /*0410*/  IMAD.WIDE R78, R74, 0x4, R78 ;  /* 0x000000044a4e7825 */ /* 0x002fcc00078e024e */
[----:B-----5:R0:W5:Y:S01]  /*0420*/  LDG.E R78, desc[UR10][R78.64] ;  /* 0x0000000a4e4e7981 */ /* 0x020162000c1e1900 */
        /* <DEDUP_REMOVED lines=11> */
[C---:B------:R-:W-:Y:S02]  /*04e0*/  IMAD.WIDE.U32 R28, R76.reuse, 0x10, R28 ;  /* 0x000000104c1c7825 */ /* 0x040fe400078e001c */
[----:B------:R-:W2:Y:S02]  /*04f0*/  LDG.E.128 R24, desc[UR10][R24.64] ;  /* 0x0000000a18187981 */ /* 0x000ea4000c1e1d00 */
[--C-:B-1----:R-:W-:Y:S02]  /*0500*/  IMAD.WIDE.U32 R32, R77, 0x10, R36.reuse ;  /* 0x000000104d207825 */ /* 0x102fe400078e0024 */
[----:B------:R-:W3:Y:S02]  /*0510*/  LDG.E.128 R28, desc[UR10][R28.64] ;  /* 0x0000000a1c1c7981 */ /* 0x000ee4000c1e1d00 */
[----:B------:R-:W-:Y:S02]  /*0520*/  IMAD.WIDE.U32 R36, R76, 0x10, R36 ;  /* 0x000000104c247825 */ /* 0x000fe400078e0024 */
[----:B------:R-:W4:Y:S04]  /*0530*/  LDG.E.128 R32, desc[UR10][R32.64] ;  /* 0x0000000a20207981 */ /* 0x000f28000c1e1d00 */
[----:B------:R-:W4:Y:S01]  /*0540*/  LDG.E.128 R36, desc[UR10][R36.64] ;  /* 0x0000000a24247981 */ /* 0x000f22000c1e1d00 */
[----:B------:R-:W-:-:S02]  /*0550*/  HADD2.F32 R94, -RZ, R67.H0_H0 ;  /* 0x20000043ff5e7230 */ /* 0x000fc40000004100 */
[----:B------:R-:W-:Y:S02]  /*0560*/  HADD2.F32 R88, -RZ, R6.H0_H0 ;  /* 0x20000006ff587230 */ /* 0x000fe40000004100 */
[----:B------:R-:W-:Y:S02]  /*0570*/  HADD2.F32 R90, -RZ, R7.H0_H0 ;  /* 0x20000007ff5a7230 */ /* 0x000fe40000004100 */
[----:B------:R-:W-:Y:S02]  /*0580*/  HADD2.F32 R129, -RZ, R67.H1_H1 ;  /* 0x30000043ff817230 */ /* 0x000fe40000004100 */
[----:B--2---:R-:W-:Y:S02]  /*0590*/  HADD2.F32 R83, -RZ, R25.H0_H0 ;  /* 0x20000019ff537230 */ /* 0x004fe40000004100 */
[----:B------:R-:W-:Y:S02]  /*05a0*/  HADD2.F32 R89, -RZ, R27.H0_H0 ;  /* 0x2000001bff597230 */ /* 0x000fe40000004100 */
[----:B---3--:R-:W-:-:S02]  /*05b0*/  HADD2.F32 R115, -RZ, R29.H0_H0 ;  /* 0x2000001dff737230 */ /* 0x008fc40000004100 */
[C---:B------:R-:W-:Y:S01]  /*05c0*/  FADD.FTZ R97, -R0.reuse, R83 ;  /* 0x0000005300617221 */ /* 0x040fe20000010100 */
[----:B------:R-:W-:Y:S02]  /*05d0*/  HADD2.F32 R123, -RZ, R31.H0_H0 ;  /* 0x2000001fff7b7230 */ /* 0x000fe40000004100 */
[C---:B------:R-:W-:Y:S01]  /*05e0*/  FADD.FTZ R105, -R0.reuse, R89 ;  /* 0x0000005900697221 */ /* 0x040fe20000010100 */
[--C-:B------:R-:W-:Y:S02]  /*05f0*/  HADD2.F32 R79, -RZ, R24.reuse.H0_H0 ;  /* 0x20000018ff4f7230 */ /* 0x100fe40000004100 */
[C---:B------:R-:W-:Y:S01]  /*0600*/  FADD.FTZ R115, -R0.reuse, R115 ;  /* 0x0000007300737221 */ /* 0x040fe20000010100 */
[----:B------:R-:W-:Y:S02]  /*0610*/  HADD2.F32 R81, -RZ, R24.H1_H1 ;  /* 0x30000018ff517230 */ /* 0x000fe40000004100 */
[----:B------:R-:W-:Y:S01]  /*0620*/  FADD.FTZ R125, -R0, R123 ;  /* 0x0000007b007d7221 */ /* 0x000fe20000010100 */
[----:B------:R-:W-:-:S02]  /*0630*/  HADD2.F32 R25, -RZ, R25.H1_H1 ;  /* 0x30000019ff197230 */ /* 0x000fc40000004100 */
[C---:B------:R-:W-:Y:S01]  /*0640*/  FADD.FTZ R95, -R0.reuse, R79 ;  /* 0x0000004f005f7221 */ /* 0x040fe20000010100 */
[--C-:B------:R-:W-:Y:S02]  /*0650*/  HADD2.F32 R85, -RZ, R26.reuse.H0_H0 ;  /* 0x2000001aff557230 */ /* 0x100fe40000004100 */
[C---:B------:R-:W-:Y:S01]  /*0660*/  FADD.FTZ R99, -R0.reuse, R81 ;  /* 0x0000005100637221 */ /* 0x040fe20000010100 */
[----:B------:R-:W-:Y:S02]  /*0670*/  HADD2.F32 R87, -RZ, R26.H1_H1 ;  /* 0x3000001aff577230 */ /* 0x000fe40000004100 */
[C---:B------:R-:W-:Y:S01]  /*0680*/  FADD.FTZ R103, -R0.reuse, R25 ;  /* 0x0000001900677221 */ /* 0x040fe20000010100 */
[----:B------:R-:W-:Y:S02]  /*0690*/  HADD2.F32 R27, -RZ, R27.H1_H1 ;  /* 0x3000001bff1b7230 */ /* 0x000fe40000004100 */
[----:B------:R-:W-:Y:S01]  /*06a0*/  FADD.FTZ R101, -R0, R85 ;  /* 0x0000005500657221 */ /* 0x000fe20000010100 */
[----:B------:R-:W-:-:S02]  /*06b0*/  HADD2.F32 R91, -RZ, R28.H0_H0 ;  /* 0x2000001cff5b7230 */ /* 0x000fc40000004100 */
[C---:B------:R-:W-:Y:S01]  /*06c0*/  FADD.FTZ R107, -R0.reuse, R87 ;  /* 0x00000057006b7221 */ /* 0x040fe20000010100 */
[----:B------:R-:W-:Y:S02]  /*06d0*/  HADD2.F32 R93, -RZ, R28.H1_H1 ;  /* 0x3000001cff5d7230 */ /* 0x000fe40000004100 */
[C---:B------:R-:W-:Y:S01]  /*06e0*/  FADD.FTZ R111, -R0.reuse, R27 ;  /* 0x0000001b006f7221 */ /* 0x040fe20000010100 */
[----:B------:R-:W-:Y:S02]  /*06f0*/  HADD2.F32 R29, -RZ, R29.H1_H1 ;  /* 0x3000001dff1d7230 */ /* 0x000fe40000004100 */
[C---:B------:R-:W-:Y:S01]  /*0700*/  FADD.FTZ R109, -R0.reuse, R91 ;  /* 0x0000005b006d7221 */ /* 0x040fe20000010100 */
[--C-:B------:R-:W-:Y:S02]  /*0710*/  HADD2.F32 R119, -RZ, R30.reuse.H0_H0 ;  /* 0x2000001eff777230 */ /* 0x100fe40000004100 */
[----:B------:R-:W-:Y:S01]  /*0720*/  FADD.FTZ R113, -R0, R93 ;  /* 0x0000005d00717221 */ /* 0x000fe20000010100 */
[----:B------:R-:W-:-:S02]  /*0730*/  HADD2.F32 R121, -RZ, R30.H1_H1 ;  /* 0x3000001eff797230 */ /* 0x000fc40000004100 */
[C---:B------:R-:W-:Y:S01]  /*0740*/  FADD.FTZ R117, -R0.reuse, R29 ;  /* 0x0000001d00757221 */ /* 0x040fe20000010100 */
[----:B------:R-:W-:Y:S02]  /*0750*/  HADD2.F32 R31, -RZ, R31.H1_H1 ;  /* 0x3000001fff1f7230 */ /* 0x000fe40000004100 */
[C---:B------:R-:W-:Y:S01]  /*0760*/  FADD.FTZ R119, -R0.reuse, R119 ;  /* 0x0000007700777221 */ /* 0x040fe20000010100 */
[----:B----4-:R-:W-:Y:S02]  /*0770*/  HADD2.F32 R25, -RZ, R32.H0_H0 ;  /* 0x20000020ff197230 */ /* 0x010fe40000004100 */
[C---:B------:R-:W-:Y:S01]  /*0780*/  FADD.FTZ R121, -R0.reuse, R121 ;  /* 0x0000007900797221 */ /* 0x040fe20000010100 */
[----:B------:R-:W-:Y:S02]  /*0790*/  HADD2.F32 R24, -RZ, R33.H1_H1 ;  /* 0x30000021ff187230 */ /* 0x000fe40000004100 */
[----:B------:R-:W-:Y:S01]  /*07a0*/  FADD.FTZ R127, -R0, R31 ;  /* 0x0000001f007f7221 */ /* 0x000fe20000010100 */
[----:B------:R-:W-:-:S02]  /*07b0*/  HADD2.F32 R0, -RZ, R4.H0_H0 ;  /* 0x20000004ff007230 */ /* 0x000fc40000004100 */
[C---:B-----5:R-:W-:Y:S01]  /*07c0*/  FMUL.FTZ R99, R78.reuse, R99 ;  /* 0x000000634e637220 */ /* 0x060fe20000410000 */
[--C-:B------:R-:W-:Y:S02]  /*07d0*/  HADD2.F32 R81, -RZ, R35.reuse.H0_H0 ;  /* 0x20000023ff517230 */ /* 0x100fe40000004100 */
[C---:B------:R-:W-:Y:S01]  /*07e0*/  FMUL.FTZ R100, R78.reuse, R97 ;  /* 0x000000614e647220 */ /* 0x040fe20000410000 */
[----:B------:R-:W-:Y:S02]  /*07f0*/  HADD2.F32 R80, -RZ, R35.H1_H1 ;  /* 0x30000023ff507230 */ /* 0x000fe40000004100 */
[C---:B------:R-:W-:Y:S01]  /*0800*/  FMUL.FTZ R103, R78.reuse, R103 ;  /* 0x000000674e677220 */ /* 0x040fe20000410000 */
[----:B------:R-:W-:Y:S02]  /*0810*/  HADD2.F32 R31, -RZ, R5.H1_H1 ;  /* 0x30000005ff1f7230 */ /* 0x000fe40000004100 */
[----:B------:R-:W-:Y:S01]  /*0820*/  FMUL.FTZ R106, R78, R101 ;  /* 0x000000654e6a7220 */ /* 0x000fe20000410000 */
[----:B------:R-:W-:-:S02]  /*0830*/  HADD2.F32 R84, -RZ, R37.H1_H1 ;  /* 0x30000025ff547230 */ /* 0x000fc40000004100 */
[----:B------:R-:W-:Y:S01]  /*0840*/  FMUL.FTZ R107, R78, R107 ;  /* 0x0000006b4e6b7220 */ /* 0x000fe20000410000 */
[----:B------:R-:W-:Y:S02]  /*0850*/  HADD2.F32 R35, -RZ, R65.H1_H1 ;  /* 0x30000041ff237230 */ /* 0x000fe40000004100 */
[----:B------:R-:W-:Y:S01]  /*0860*/  FMUL.FTZ R86, R31, R24 ;  /* 0x000000181f567220 */ /* 0x000fe20000410000 */
[----:B------:R-:W-:Y:S02]  /*0870*/  HADD2.F32 R32, -RZ, R32.H1_H1 ;  /* 0x30000020ff207230 */ /* 0x000fe40000004100 */
[----:B------:R-:W-:Y:S01]  /*0880*/  FMUL.FTZ R90, R90, R81 ;  /* 0x000000515a5a7220 */ /* 0x000fe20000410000 */
[----:B------:R-:W-:Y:S02]  /*0890*/  HADD2.F32 R85, -RZ, R37.H0_H0 ;  /* 0x20000025ff557230 */ /* 0x000fe40000004100 */
[----:B------:R-:W-:Y:S01]  /*08a0*/  FMUL.FTZ R37, R0, R25 ;  /* 0x0000001900257220 */ /* 0x000fe20000410000 */
[----:B------:R-:W-:-:S02]  /*08b0*/  HADD2.F32 R93, -RZ, R39.H0_H0 ;  /* 0x20000027ff5d7230 */ /* 0x000fc40000004100 */
[----:B------:R-:W-:Y:S01]  /*08c0*/  FMUL.FTZ R0, R78, R95 ;  /* 0x0000005f4e007220 */ /* 0x000fe20000410000 */
[----:B------:R-:W-:Y:S02]  /*08d0*/  HADD2.F32 R29, -RZ, R4.H1_H1 ;  /* 0x30000004ff1d7230 */ /* 0x000fe40000004100 */
[----:B------:R-:W-:Y:S01]  /*08e0*/  FMUL.FTZ R31, R35, R84 ;  /* 0x00000054231f7220 */ /* 0x000fe20000410000 */
[----:B------:R-:W-:Y:S02]  /*08f0*/  HADD2.F32 R27, -RZ, R33.H0_H0 ;  /* 0x20000021ff1b7230 */ /* 0x000fe40000004100 */
[----:B------:R-:W-:Y:S01]  /*0900*/  FMUL.FTZ R35, R94, R93 ;  /* 0x0000005d5e237220 */ /* 0x000fe20000410000 */
[--C-:B------:R-:W-:Y:S02]  /*0910*/  HADD2.F32 R87, -RZ, R38.reuse.H0_H0 ;  /* 0x20000026ff577230 */ /* 0x100fe40000004100 */
[----:B------:R-:W-:Y:S01]  /*0920*/  FADD.FTZ R95, RZ, R37 ;  /* 0x00000025ff5f7221 */ /* 0x000fe20000010000 */
[----:B------:R-:W-:-:S02]  /*0930*/  HADD2.F32 R92, -RZ, R38.H1_H1 ;  /* 0x30000026ff5c7230 */ /* 0x000fc40000004100 */
[----:B------:R-:W-:Y:S01]  /*0940*/  FMUL.FTZ R38, R29, R32 ;  /* 0x000000201d267220 */ /* 0x000fe20000410000 */
[----:B------:R-:W-:Y:S02]  /*0950*/  HADD2.F32 R28, -RZ, R5.H0_H0 ;  /* 0x20000005ff1c7230 */ /* 0x000fe40000004100 */
[----:B------:R-:W-:Y:S01]  /*0960*/  FFMA.FTZ R94, R0, R37, RZ ;  /* 0x00000025005e7223 */ /* 0x000fe200000100ff */
[----:B------:R-:W-:Y:S02]  /*0970*/  HADD2.F32 R98, -RZ, R39.H1_H1 ;  /* 0x30000027ff627230 */ /* 0x000fe40000004100 */
[----:B------:R-:W-:Y:S01]  /*0980*/  FADD.FTZ R96, R95, R38 ;  /* 0x000000265f607221 */ /* 0x000fe20000010000 */
[--C-:B------:R-:W-:Y:S02]  /*0990*/  HADD2.F32 R79, -RZ, R34.reuse.H0_H0 ;  /* 0x20000022ff4f7230 */ /* 0x100fe40000004100 */
[----:B------:R-:W-:Y:S01]  /*09a0*/  FMUL.FTZ R39, R28, R27 ;  /* 0x0000001b1c277220 */ /* 0x000fe20000410000 */
[----:B------:R-:W-:Y:S01]  /*09b0*/  FFMA.FTZ R95, R99, R38, R94 ;  /* 0x00000026635f7223 */ /* 0x000fe2000001005e */
[----:B------:R-:W-:-:S02]  /*09c0*/  HADD2.F32 R26, -RZ, R34.H1_H1 ;  /* 0x30000022ff1a7230 */ /* 0x000fc40000004100 */
[----:B------:R-:W-:Y:S01]  /*09d0*/  FMUL.FTZ R110, R78, R105 ;  /* 0x000000694e6e7220 */ /* 0x000fe20000410000 */
[----:B------:R-:W-:Y:S01]  /*09e0*/  FADD.FTZ R97, R96, R39 ;  /* 0x0000002760617221 */ /* 0x000fe20000010000 */
[----:B------:R-:W-:Y:S01]  /*09f0*/  FFMA.FTZ R94, R100, R39, R95 ;  /* 0x00000027645e7223 */ /* 0x000fe2000001005f */
[----:B------:R-:W-:Y:S02]  /*0a00*/  HADD2.F32 R89, -RZ, R6.H1_H1 ;  /* 0x30000006ff597230 */ /* 0x000fe40000004100 */
[----:B------:R-:W-:Y:S01]  /*0a10*/  FMUL.FTZ R88, R88, R79 ;  /* 0x0000004f58587220 */ /* 0x000fe20000410000 */
[----:B------:R-:W-:Y:S01]  /*0a20*/  FADD.FTZ R95, R97, R86 ;  /* 0x00000056615f7221 */ /* 0x000fe20000010000 */
[----:B------:R-:W-:Y:S01]  /*0a30*/  FFMA.FTZ R101, R103, R86, R94 ;  /* 0x0000005667657223 */ /* 0x000fe2000001005e */
[----:B------:R-:W-:Y:S02]  /*0a40*/  HADD2.F32 R91, -RZ, R7.H1_H1 ;  /* 0x30000007ff5b7230 */ /* 0x000fe40000004100 */
[----:B------:R-:W-:Y:S01]  /*0a50*/  FMUL.FTZ R89, R89, R26 ;  /* 0x0000001a59597220 */ /* 0x000fe20000410000 */
[----:B------:R-:W-:Y:S01]  /*0a60*/  FADD.FTZ R94, R95, R88 ;  /* 0x000000585f5e7221 */ /* 0x000fe20000010000 */
[----:B------:R-:W-:Y:S01]  /*0a70*/  FFMA.FTZ R104, R106, R88, R101 ;  /* 0x000000586a687223 */ /* 0x000fe20000010065 */
[----:B------:R-:W-:Y:S01]  /*0a80*/  FMUL.FTZ R96, R78, R109 ;  /* 0x0000006d4e607220 */ /* 0x000fe20000410000 */
[----:B------:R-:W-:-:S02]  /*0a90*/  HADD2.F32 R83, -RZ, R36.H0_H0 ;  /* 0x20000024ff537230 */ /* 0x000fc40000004100 */
[----:B------:R-:W-:Y:S01]  /*0aa0*/  FADD.FTZ R95, R94, R89 ;  /* 0x000000595e5f7221 */ /* 0x000fe20000010000 */
[----:B------:R-:W-:Y:S01]  /*0ab0*/  FFMA.FTZ R109, R107, R89, R104 ;  /* 0x000000596b6d7223 */ /* 0x000fe20000010068 */
[----:B------:R-:W-:Y:S02]  /*0ac0*/  HADD2.F32 R30, -RZ, R64.H0_H0 ;  /* 0x20000040ff1e7230 */ /* 0x000fe40000004100 */
[----:B------:R-:W-:Y:S01]  /*0ad0*/  FMUL.FTZ R91, R91, R80 ;  /* 0x000000505b5b7220 */ /* 0x000fe20000410000 */
[----:B------:R-:W-:Y:S01]  /*0ae0*/  FADD.FTZ R94, R95, R90 ;  /* 0x0000005a5f5e7221 */ /* 0x000fe20000010000 */
[----:B------:R-:W-:Y:S01]  /*0af0*/  FMUL.FTZ R111, R78, R111 ;  /* 0x0000006f4e6f7220 */ /* 0x000fe20000410000 */
[----:B------:R-:W-:Y:S01]  /*0b00*/  FFMA.FTZ R112, R110, R90, R109 ;  /* 0x0000005a6e707223 */ /* 0x000fe2000001006d */
[----:B------:R-:W-:Y:S02]  /*0b10*/  HADD2.F32 R82, -RZ, R36.H1_H1 ;  /* 0x30000024ff527230 */ /* 0x000fe40000004100 */
[----:B------:R-:W-:Y:S01]  /*0b20*/  FMUL.FTZ R28, R30, R83 ;  /* 0x000000531e1c7220 */ /* 0x000fe20000410000 */
[----:B------:R-:W-:-:S02]  /*0b30*/  HADD2.F32 R33, -RZ, R64.H1_H1 ;  /* 0x30000040ff217230 */ /* 0x000fc40000004100 */
[----:B------:R-:W-:Y:S01]  /*0b40*/  FMUL.FTZ R97, R78, R113 ;  /* 0x000000714e617220 */ /* 0x000fe20000410000 */
[----:B------:R-:W-:Y:S01]  /*0b50*/  FADD.FTZ R95, R94, R91 ;  /* 0x0000005b5e5f7221 */ /* 0x000fe20000010000 */
[----:B------:R-:W-:Y:S01]  /*0b60*/  FFMA.FTZ R113, R111, R91, R112 ;  /* 0x0000005b6f717223 */ /* 0x000fe20000010070 */
[----:B------:R-:W-:Y:S02]  /*0b70*/  HADD2.F32 R34, -RZ, R65.H0_H0 ;  /* 0x20000041ff227230 */ /* 0x000fe40000004100 */
[----:B------:R-:W-:Y:S01]  /*0b80*/  FMUL.FTZ R29, R33, R82 ;  /* 0x00000052211d7220 */ /* 0x000fe20000410000 */
[----:B------:R-:W-:Y:S01]  /*0b90*/  FADD.FTZ R94, R95, R28 ;  /* 0x0000001c5f5e7221 */ /* 0x000fe20000010000 */
[----:B------:R-:W-:Y:S01]  /*0ba0*/  FFMA.FTZ R112, R96, R28, R113 ;  /* 0x0000001c60707223 */ /* 0x000fe20000010071 */
[----:B------:R-:W-:Y:S01]  /*0bb0*/  FMUL.FTZ R101, R78, R115 ;  /* 0x000000734e657220 */ /* 0x000fe20000410000 */
[----:B------:R-:W-:Y:S01]  /*0bc0*/  FMUL.FTZ R30, R34, R85 ;  /* 0x00000055221e7220 */ /* 0x000fe20000410000 */
[----:B------:R-:W-:Y:S01]  /*0bd0*/  FADD.FTZ R95, R94, R29 ;  /* 0x0000001d5e5f7221 */ /* 0x000fe20000010000 */
[----:B------:R-:W-:Y:S01]  /*0be0*/  FFMA.FTZ R112, R97, R29, R112 ;  /* 0x0000001d61707223 */ /* 0x000fe20000010070 */
[----:B------:R-:W-:-:S02]  /*0bf0*/  HADD2.F32 R36, -RZ, R66.H0_H0 ;  /* 0x20000042ff247230 */ /* 0x000fc40000004100 */
[----:B------:R-:W-:Y:S01]  /*0c00*/  FMUL.FTZ R102, R78, R117 ;  /* 0x000000754e667220 */ /* 0x000fe20000410000 */
[----:B------:R-:W-:Y:S01]  /*0c10*/  FADD.FTZ R94, R95, R30 ;  /* 0x0000001e5f5e7221 */ /* 0x000fe20000010000 */
[----:B------:R-:W-:Y:S01]  /*0c20*/  FFMA.FTZ R95, R101, R30, R112 ;  /* 0x0000001e655f7223 */ /* 0x000fe20000010070 */
[----:B------:R-:W-:Y:S02]  /*0c30*/  HADD2.F32 R123, -RZ, R66.H1_H1 ;  /* 0x30000042ff7b7230 */ /* 0x000fe40000004100 */
[----:B------:R-:W-:Y:S01]  /*0c40*/  FMUL.FTZ R33, R36, R87 ;  /* 0x0000005724217220 */ /* 0x000fe20000410000 */
[----:B------:R-:W-:Y:S01]  /*0c50*/  FADD.FTZ R94, R94, R31 ;  /* 0x0000001f5e5e7221 */ /* 0x000fe20000010000 */
[----:B------:R-:W-:Y:S01]  /*0c60*/  FMUL.FTZ R104, R78, R119 ;  /* 0x000000774e687220 */ /* 0x000fe20000410000 */
[----:B------:R-:W-:Y:S01]  /*0c70*/  FFMA.FTZ R95, R102, R31, R95 ;  /* 0x0000001f665f7223 */ /* 0x000fe2000001005f */
[----:B------:R-:W-:Y:S01]  /*0c80*/  FMUL.FTZ R34, R123, R92 ;  /* 0x0000005c7b227220 */ /* 0x000fe20000410000 */
[----:B------:R-:W-:Y:S01]  /*0c90*/  FADD.FTZ R117, R94, R33 ;  /* 0x000000215e757221 */ /* 0x000fe20000010000 */
[----:B------:R-:W-:Y:S01]  /*0ca0*/  FMUL.FTZ R105, R78, R121 ;  /* 0x000000794e697220 */ /* 0x000fe20000410000 */
[----:B------:R-:W-:Y:S01]  /*0cb0*/  FFMA.FTZ R94, R104, R33, R95 ;  /* 0x00000021685e7223 */ /* 0x000fe2000001005f */
[C---:B------:R-:W-:Y:S01]  /*0cc0*/  FMUL.FTZ R108, R78.reuse, R125 ;  /* 0x0000007d4e6c7220 */ /* 0x040fe20000410000 */
[----:B------:R-:W-:Y:S01]  /*0cd0*/  FADD.FTZ R116, R117, R34 ;  /* 0x0000002275747221 */ /* 0x000fe20000010000 */
[----:B------:R-:W-:Y:S01]  /*0ce0*/  FMUL.FTZ R36, R129, R98 ;  /* 0x0000006281247220 */ /* 0x000fe20000410000 */
[----:B------:R-:W-:Y:S01]  /*0cf0*/  FFMA.FTZ R95, R105, R34, R94 ;  /* 0x00000022695f7223 */ /* 0x000fe2000001005e */
[----:B------:R-:W-:Y:S01]  /*0d00*/  FMUL.FTZ R109, R78, R127 ;  /* 0x0000007f4e6d7220 */ /* 0x000fe20000410000 */
[----:B------:R-:W-:Y:S01]  /*0d10*/  FADD.FTZ R117, R116, R35 ;  /* 0x0000002374757221 */ /* 0x000fe20000010000 */
[----:B------:R-:W-:Y:S01]  /*0d20*/  FMUL.FTZ R118, R0, R25 ;  /* 0x0000001900767220 */ /* 0x000fe20000410000 */
[----:B------:R-:W-:Y:S01]  /*0d30*/  FFMA.FTZ R94, R108, R35, R95 ;  /* 0x000000236c5e7223 */ /* 0x000fe2000001005f */
[----:B------:R-:W-:Y:S01]  /*0d40*/  FMUL.FTZ R119, R99, R32 ;  /* 0x0000002063777220 */ /* 0x000fe20000410000 */
[----:B------:R-:W-:Y:S01]  /*0d50*/  FADD.FTZ R116, R117, R36 ;  /* 0x0000002475747221 */ /* 0x000fe20000010000 */
        /* <DEDUP_REMOVED lines=13> */
[C---:B------:R-:W-:Y:S01]  /*0e30*/  FMUL.FTZ R128, R109.reuse, R98 ;  /* 0x000000626d807220 */ /* 0x040fe20000410000 */
[----:B------:R-:W-:Y:S01]  /*0e40*/  FFMA.FTZ R117, R109, R36, R94 ;  /* 0x000000246d757223 */ /* 0x000fe2000001005e */
[----:B------:R-:W-:Y:S06]  /*0e50*/  BRA `(.L_x_488) ;  /* 0x0000000800807947 */ /* 0x000fec0003800000 */
.L_x_487:
[----:B------:R-:W0:Y:S01]  /*0e60*/  LDC.64 R10, c[0x0][0x3a8] ;  /* 0x0000ea00ff0a7b82 */ /* 0x000e220000000a00 */
[----:B------:R-:W-:-:S07]  /*0e70*/  IADD3 R76, PT, PT, R77, 0x20, RZ ;  /* 0x000000204d4c7810 */ /* 0x000fce0007ffe0ff */
[----:B------:R-:W1:Y:S08]  /*0e80*/  LDC.64 R8, c[0x0][0x428] ;  /* 0x00010a00ff087b82 */ /* 0x000e700000000a00 */
[----:B------:R-:W2:Y:S01]  /*0e90*/  LDC.64 R12, c[0x0][0x438] ;  /* 0x00010e00ff0c7b82 */ /* 0x000ea20000000a00 */
[----:B0-----:R-:W-:-:S04]  /*0ea0*/  IMAD.WIDE.U32 R24, R77, 0x10, R10 ;  /* 0x000000104d187825 */ /* 0x001fc800078e000a */
[C---:B------:R-:W-:Y:S02]  /*0eb0*/  IMAD.WIDE.U32 R28, R76.reuse, 0x10, R10 ;  /* 0x000000104c1c7825 */ /* 0x040fe400078e000a */
[----:B------:R-:W3:Y:S02]  /*0ec0*/  LDG.E.128 R24, desc[UR10][R24.64] ;  /* 0x0000000a18187981 */ /* 0x000ee4000c1e1d00 */
[C-C-:B-1----:R-:W-:Y:S02]  /*0ed0*/  IMAD.WIDE.U32 R32, R77.reuse, 0x10, R8.reuse ;  /* 0x000000104d207825 */ /* 0x142fe400078e0008 */
[----:B------:R-:W4:Y:S02]  /*0ee0*/  LDG.E.128 R28, desc[UR10][R28.64] ;  /* 0x0000000a1c1c7981 */ /* 0x000f24000c1e1d00 */
[----:B------:R-:W-:Y:S02]  /*0ef0*/  IMAD.WIDE.U32 R36, R76, 0x10, R8 ;  /* 0x000000104c247825 */ /* 0x000fe400078e0008 */
[----:B------:R-:W4:Y:S04]  /*0f00*/  LDG.E.128 R32, desc[UR10][R32.64] ;  /* 0x0000000a20207981 */ /* 0x000f28000c1e1d00 */
[----:B------:R-:W4:Y:S01]  /*0f10*/  LDG.E.128 R36, desc[UR10][R36.64] ;  /* 0x0000000a24247981 */ /* 0x000f22000c1e1d00 */
[----:B--2---:R-:W-:-:S04]  /*0f20*/  IMAD.WIDE.U32 R8, R77, 0x10, R12 ;  /* 0x000000104d087825 */ /* 0x004fc800078e000c */
[----:B------:R-:W-:Y:S02]  /*0f30*/  IMAD.WIDE.U32 R12, R76, 0x10, R12 ;  /* 0x000000104c0c7825 */ /* 0x000fe400078e000c */
[----:B------:R-:W5:Y:S04]  /*0f40*/  LDG.E.128 R8, desc[UR10][R8.64] ;  /* 0x0000000a08087981 */ /* 0x000f68000c1e1d00 */
[----:B------:R-:W5:Y:S01]  /*0f50*/  LDG.E.128 R12, desc[UR10][R12.64] ;  /* 0x0000000a0c0c7981 */ /* 0x000f62000c1e1d00 */
[----:B------:R-:W-:Y:S02]  /*0f60*/  HADD2.F32 R94, -RZ, R67.H0_H0 ;  /* 0x20000043ff5e7230 */ /* 0x000fe40000004100 */
[----:B------:R-:W-:Y:S02]  /*0f70*/  HADD2.F32 R88, -RZ, R6.H0_H0 ;  /* 0x20000006ff587230 */ /* 0x000fe40000004100 */
[----:B------:R-:W-:-:S02]  /*0f80*/  HADD2.F32 R90, -RZ, R7.H0_H0 ;  /* 0x20000007ff5a7230 */ /* 0x000fc40000004100 */
[----:B------:R-:W-:Y:S02]  /*0f90*/  HADD2.F32 R129, -RZ, R67.H1_H1 ;  /* 0x30000043ff817230 */ /* 0x000fe40000004100 */
[----:B---3--:R-:W-:Y:S02]  /*0fa0*/  HADD2.F32 R83, -RZ, R25.H0_H0 ;  /* 0x20000019ff537230 */ /* 0x008fe40000004100 */
[----:B------:R-:W-:Y:S02]  /*0fb0*/  HADD2.F32 R89, -RZ, R27.H0_H0 ;  /* 0x2000001bff597230 */ /* 0x000fe40000004100 */
[----:B----4-:R-:W-:Y:S02]  /*0fc0*/  HADD2.F32 R115, -RZ, R29.H0_H0 ;  /* 0x2000001dff737230 */ /* 0x010fe40000004100 */
[C---:B------:R-:W-:Y:S01]  /*0fd0*/  FADD.FTZ R97, -R0.reuse, R83 ;  /* 0x0000005300617221 */ /* 0x040fe20000010100 */
[----:B------:R-:W-:Y:S02]  /*0fe0*/  HADD2.F32 R123, -RZ, R31.H0_H0 ;  /* 0x2000001fff7b7230 */ /* 0x000fe40000004100 */
        /* <DEDUP_REMOVED lines=28> */
[----:B------:R-:W-:Y:S01]  /*11b0*/  FADD.FTZ R127, -R0, R31 ;  /* 0x0000001f007f7221 */ /* 0x000fe20000010100 */
[----:B------:R-:W-:Y:S02]  /*11c0*/  HADD2.F32 R0, -RZ, R4.H0_H0 ;  /* 0x20000004ff007230 */ /* 0x000fe40000004100 */
[C---:B-----5:R-:W-:Y:S01]  /*11d0*/  FMUL.FTZ R99, R78.reuse, R99 ;  /* 0x000000634e637220 */ /* 0x060fe20000410000 */
[--C-:B------:R-:W-:Y:S02]  /*11e0*/  HADD2.F32 R81, -RZ, R35.reuse.H0_H0 ;  /* 0x20000023ff517230 */ /* 0x100fe40000004100 */
[----:B------:R-:W-:Y:S01]  /*11f0*/  FMUL.FTZ R100, R78, R97 ;  /* 0x000000614e647220 */ /* 0x000fe20000410000 */
[----:B------:R-:W-:-:S02]  /*1200*/  HADD2.F32 R80, -RZ, R35.H1_H1 ;  /* 0x30000023ff507230 */ /* 0x000fc40000004100 */
[C---:B------:R-:W-:Y:S01]  /*1210*/  FMUL.FTZ R103, R78.reuse, R103 ;  /* 0x000000674e677220 */ /* 0x040fe20000410000 */
[----:B------:R-:W-:Y:S02]  /*1220*/  HADD2.F32 R31, -RZ, R5.H1_H1 ;  /* 0x30000005ff1f7230 */ /* 0x000fe40000004100 */
[C---:B------:R-:W-:Y:S01]  /*1230*/  FMUL.FTZ R106, R78.reuse, R101 ;  /* 0x000000654e6a7220 */ /* 0x040fe20000410000 */
[----:B------:R-:W-:Y:S02]  /*1240*/  HADD2.F32 R84, -RZ, R37.H1_H1 ;  /* 0x30000025ff547230 */ /* 0x000fe40000004100 */
[----:B------:R-:W-:Y:S01]  /*1250*/  FMUL.FTZ R107, R78, R107 ;  /* 0x0000006b4e6b7220 */ /* 0x000fe20000410000 */
[----:B------:R-:W-:Y:S02]  /*1260*/  HADD2.F32 R35, -RZ, R65.H1_H1 ;  /* 0x30000041ff237230 */ /* 0x000fe40000004100 */
[----:B------:R-:W-:Y:S01]  /*1270*/  FMUL.FTZ R86, R31, R24 ;  /* 0x000000181f567220 */ /* 0x000fe20000410000 */
[----:B------:R-:W-:-:S02]  /*1280*/  HADD2.F32 R32, -RZ, R32.H1_H1 ;  /* 0x30000020ff207230 */ /* 0x000fc40000004100 */
[----:B------:R-:W-:Y:S01]  /*1290*/  FMUL.FTZ R90, R90, R81 ;  /* 0x000000515a5a7220 */ /* 0x000fe20000410000 */
[----:B------:R-:W-:Y:S02]  /*12a0*/  HADD2.F32 R85, -RZ, R37.H0_H0 ;  /* 0x20000025ff557230 */ /* 0x000fe40000004100 */
[----:B------:R-:W-:Y:S01]  /*12b0*/  FMUL.FTZ R37, R0, R25 ;  /* 0x0000001900257220 */ /* 0x000fe20000410000 */
[----:B------:R-:W-:Y:S02]  /*12c0*/  HADD2.F32 R93, -RZ, R39.H0_H0 ;  /* 0x20000027ff5d7230 */ /* 0x000fe40000004100 */
[----:B------:R-:W-:Y:S01]  /*12d0*/  FMUL.FTZ R0, R78, R95 ;  /* 0x0000005f4e007220 */ /* 0x000fe20000410000 */
[----:B------:R-:W-:Y:S02]  /*12e0*/  HADD2.F32 R29, -RZ, R4.H1_H1 ;  /* 0x30000004ff1d7230 */ /* 0x000fe40000004100 */
[----:B------:R-:W-:Y:S01]  /*12f0*/  FMUL.FTZ R31, R35, R84 ;  /* 0x00000054231f7220 */ /* 0x000fe20000410000 */
[----:B------:R-:W-:-:S02]  /*1300*/  HADD2.F32 R27, -RZ, R33.H0_H0 ;  /* 0x20000021ff1b7230 */ /* 0x000fc40000004100 */
[----:B------:R-:W-:Y:S01]  /*1310*/  FMUL.FTZ R35, R94, R93 ;  /* 0x0000005d5e237220 */ /* 0x000fe20000410000 */
[--C-:B------:R-:W-:Y:S02]  /*1320*/  HADD2.F32 R87, -RZ, R38.reuse.H0_H0 ;  /* 0x20000026ff577230 */ /* 0x100fe40000004100 */
[----:B------:R-:W-:Y:S01]  /*1330*/  FADD.FTZ R95, RZ, R37 ;  /* 0x00000025ff5f7221 */ /* 0x000fe20000010000 */
[----:B------:R-:W-:Y:S02]  /*1340*/  HADD2.F32 R92, -RZ, R38.H1_H1 ;  /* 0x30000026ff5c7230 */ /* 0x000fe40000004100 */
[----:B------:R-:W-:Y:S01]  /*1350*/  FMUL.FTZ R38, R29, R32 ;  /* 0x000000201d267220 */ /* 0x000fe20000410000 */
[----:B------:R-:W-:Y:S02]  /*1360*/  HADD2.F32 R28, -RZ, R5.H0_H0 ;  /* 0x20000005ff1c7230 */ /* 0x000fe40000004100 */
[----:B------:R-:W-:Y:S01]  /*1370*/  FFMA.FTZ R94, R0, R37, RZ ;  /* 0x00000025005e7223 */ /* 0x000fe200000100ff */
[----:B------:R-:W-:-:S02]  /*1380*/  HADD2.F32 R98, -RZ, R39.H1_H1 ;  /* 0x30000027ff627230 */ /* 0x000fc40000004100 */
[----:B------:R-:W-:Y:S01]  /*1390*/  FADD.FTZ R96, R95, R38 ;  /* 0x000000265f607221 */ /* 0x000fe20000010000 */
[--C-:B------:R-:W-:Y:S02]  /*13a0*/  HADD2.F32 R79, -RZ, R34.reuse.H0_H0 ;  /* 0x20000022ff4f7230 */ /* 0x100fe40000004100 */
[----:B------:R-:W-:Y:S01]  /*13b0*/  FMUL.FTZ R39, R28, R27 ;  /* 0x0000001b1c277220 */ /* 0x000fe20000410000 */
[----:B------:R-:W-:Y:S01]  /*13c0*/  FFMA.FTZ R95, R99, R38, R94 ;  /* 0x00000026635f7223 */ /* 0x000fe2000001005e */
[----:B------:R-:W-:Y:S02]  /*13d0*/  HADD2.F32 R26, -RZ, R34.H1_H1 ;  /* 0x30000022ff1a7230 */ /* 0x000fe40000004100 */
[----:B------:R-:W-:Y:S01]  /*13e0*/  FMUL.FTZ R110, R78, R105 ;  /* 0x000000694e6e7220 */ /* 0x000fe20000410000 */
[----:B------:R-:W-:Y:S01]  /*13f0*/  FADD.FTZ R97, R96, R39 ;  /* 0x0000002760617221 */ /* 0x000fe20000010000 */
        /* <DEDUP_REMOVED lines=10> */
[----:B------:R-:W-:Y:S02]  /*14a0*/  HADD2.F32 R83, -RZ, R36.H0_H0 ;  /* 0x20000024ff537230 */ /* 0x000fe40000004100 */
[----:B------:R-:W-:Y:S01]  /*14b0*/  FADD.FTZ R95, R94, R89 ;  /* 0x000000595e5f7221 */ /* 0x000fe20000010000 */
[----:B------:R-:W-:Y:S01]  /*14c0*/  FFMA.FTZ R109, R107, R89, R104 ;  /* 0x000000596b6d7223 */ /* 0x000fe20000010068 */
[----:B------:R-:W-:-:S02]  /*14d0*/  HADD2.F32 R30, -RZ, R64.H0_H0 ;  /* 0x20000040ff1e7230 */ /* 0x000fc40000004100 */
[----:B------:R-:W-:Y:S01]  /*14e0*/  FMUL.FTZ R91, R91, R80 ;  /* 0x000000505b5b7220 */ /* 0x000fe20000410000 */
[----:B------:R-:W-:Y:S01]  /*14f0*/  FADD.FTZ R94, R95, R90 ;  /* 0x0000005a5f5e7221 */ /* 0x000fe20000010000 */
[----:B------:R-:W-:Y:S01]  /*1500*/  FMUL.FTZ R111, R78, R111 ;  /* 0x0000006f4e6f7220 */ /* 0x000fe20000410000 */
[----:B------:R-:W-:Y:S01]  /*1510*/  FFMA.FTZ R112, R110, R90, R109 ;  /* 0x0000005a6e707223 */ /* 0x000fe2000001006d */
[----:B------:R-:W-:Y:S02]  /*1520*/  HADD2.F32 R82, -RZ, R36.H1_H1 ;  /* 0x30000024ff527230 */ /* 0x000fe40000004100 */
[----:B------:R-:W-:Y:S01]  /*1530*/  FMUL.FTZ R28, R30, R83 ;  /* 0x000000531e1c7220 */ /* 0x000fe20000410000 */
[----:B------:R-:W-:Y:S02]  /*1540*/  HADD2.F32 R33, -RZ, R64.H1_H1 ;  /* 0x30000040ff217230 */ /* 0x000fe40000004100 */
[----:B------:R-:W-:Y:S01]  /*1550*/  FMUL.FTZ R97, R78, R113 ;  /* 0x000000714e617220 */ /* 0x000fe20000410000 */
[----:B------:R-:W-:Y:S01]  /*1560*/  FADD.FTZ R95, R94, R91 ;  /* 0x0000005b5e5f7221 */ /* 0x000fe20000010000 */
[----:B------:R-:W-:Y:S01]  /*1570*/  FFMA.FTZ R113, R111, R91, R112 ;  /* 0x0000005b6f717223 */ /* 0x000fe20000010070 */
[----:B------:R-:W-:-:S02]  /*1580*/  HADD2.F32 R34, -RZ, R65.H0_H0 ;  /* 0x20000041ff227230 */ /* 0x000fc40000004100 */
[----:B------:R-:W-:Y:S01]  /*1590*/  FMUL.FTZ R29, R33, R82 ;  /* 0x00000052211d7220 */ /* 0x000fe20000410000 */
[----:B------:R-:W-:Y:S01]  /*15a0*/  FADD.FTZ R94, R95, R28 ;  /* 0x0000001c5f5e7221 */ /* 0x000fe20000010000 */
[----:B------:R-:W-:Y:S01]  /*15b0*/  FFMA.FTZ R112, R96, R28, R113 ;  /* 0x0000001c60707223 */ /* 0x000fe20000010071 */
[----:B------:R-:W-:Y:S01]  /*15c0*/  FMUL.FTZ R101, R78, R115 ;  /* 0x000000734e657220 */ /* 0x000fe20000410000 */
[----:B------:R-:W-:Y:S01]  /*15d0*/  FMUL.FTZ R30, R34, R85 ;  /* 0x00000055221e7220 */ /* 0x000fe20000410000 */
[----:B------:R-:W-:Y:S01]  /*15e0*/  FADD.FTZ R95, R94, R29 ;  /* 0x0000001d5e5f7221 */ /* 0x000fe20000010000 */
[----:B------:R-:W-:Y:S01]  /*15f0*/  FFMA.FTZ R112, R97, R29, R112 ;  /* 0x0000001d61707223 */ /* 0x000fe20000010070 */
[--C-:B------:R-:W-:Y:S02]  /*1600*/  HADD2.F32 R36, -RZ, R66.reuse.H0_H0 ;  /* 0x20000042ff247230 */ /* 0x100fe40000004100 */
[----:B------:R-:W-:Y:S01]  /*1610*/  FMUL.FTZ R102, R78, R117 ;  /* 0x000000754e667220 */ /* 0x000fe20000410000 */
[----:B------:R-:W-:Y:S01]  /*1620*/  FADD.FTZ R94, R95, R30 ;  /* 0x0000001e5f5e7221 */ /* 0x000fe20000010000 */
[----:B------:R-:W-:Y:S01]  /*1630*/  FFMA.FTZ R95, R101, R30, R112 ;  /* 0x0000001e655f7223 */ /* 0x000fe20000010070 */
[----:B------:R-:W-:-:S02]  /*1640*/  HADD2.F32 R123, -RZ, R66.H1_H1 ;  /* 0x30000042ff7b7230 */ /* 0x000fc40000004100 */
        /* <DEDUP_REMOVED lines=32> */
[----:B------:R-:W-:-:S07]  /*1850*/  FFMA.FTZ R117, R109, R36, R94 ;  /* 0x000000246d757223 */ /* 0x000fce000001005e */
.L_x_488:
[----:B------:R-:W-:Y:S05]  /*1860*/  BSYNC.RECONVERGENT B2 ;  /* 0x0000000000027941 */ /* 0x000fea0003800200 */
.L_x_486:
[----:B------:R-:W0:Y:S01]  /*1870*/  LDC.64 R94, c[0x0][0x438] ;  /* 0x00010e00ff5e7b82 */ /* 0x000e220000000a00 */
[----:B------:R-:W-:Y:S01]  /*1880*/  UISETP.NE.AND UP0, UPT, UR14, URZ, UPT ;  /* 0x000000ff0e00728c */ /* 0x000fe2000bf05270 */
[----:B------:R-:W-:Y:S01]  /*1890*/  FADD.FTZ R57, R118, R57 ;  /* 0x0000003976397221 */ /* 0x000fe20000010000 */
        /* <DEDUP_REMOVED lines=54> */
.L_x_518:
        /* <DEDUP_REMOVED lines=17> */
[----:B------:R-:W-:Y:S01]  /*1d10*/  FFMA.FTZ R100, R32, R100, R79 ;  /* 0x0000006420647223 */ /* 0x000fe2000001004f */
[----:B------:R-:W-:Y:S01]  /*1d20*/  FADD.FTZ R37, -R0, R37 ;  /* 0x0000002500257221 */ /* 0x000fe20000010100 */
[C-C-:B------:R-:W-:Y:S01]  /*1d30*/  FFMA.FTZ R103, R32.reuse, R103, R79.reuse ;  /* 0x0000006720677223 */ /* 0x140fe2000001004f */
[C-C-:B------:R-:W-:Y:S01]  /*1d40*/  FFMA.FTZ R0, R32.reuse, R107, R79.reuse ;  /* 0x0000006b20007223 */ /* 0x140fe2000001004f */
[C-C-:B0-----:R-:W-:Y:S01]  /*1d50*/  FFMA.FTZ R81, R32.reuse, R110, R79.reuse ;  /* 0x0000006e20517223 */ /* 0x141fe2000001004f */
        /* <DEDUP_REMOVED lines=21> */
.L_x_492:
[C-C-:B------:R-:W-:Y:S01]  /*1eb0*/  FFMA.FTZ R0, R32.reuse, R0, R79.reuse ;  /* 0x0000000020007223 */ /* 0x140fe2000001004f */
[C-C-:B------:R-:W-:Y:S01]  /*1ec0*/  FFMA.FTZ R99, R32.reuse, R99, R79.reuse ;  /* 0x0000006320637223 */ /* 0x140fe2000001004f */
[C-C-:B------:R-:W-:Y:S01]  /*1ed0*/  FFMA.FTZ R100, R32.reuse, R100, R79.reuse ;  /* 0x0000006420647223 */ /* 0x140fe2000001004f */
[----:B------:R-:W-:Y:S01]  /*1ee0*/  FFMA.FTZ R103, R32, R103, R79 ;  /* 0x0000006720677223 */ /* 0x000fe2000001004f */
[----:B------:R-:W-:Y:S01]  /*1ef0*/  FADD.FTZ R37, -R0, R37 ;  /* 0x0000002500257221 */ /* 0x000fe20000010100 */
        /* <DEDUP_REMOVED lines=28> */
.L_x_491:
        /* <DEDUP_REMOVED lines=36> */
.L_x_494:
        /* <DEDUP_REMOVED lines=37> */
.L_x_490:
        /* <DEDUP_REMOVED lines=13> */
[----:B------:R-:W-:Y:S01]  /*2620*/  FFMA.FTZ R26, R32, R111, R79 ;  /* 0x0000006f201a7223 */ /* 0x000fe2000001004f */
[----:B------:R-:W-:Y:S01]  /*2630*/  FADD.FTZ R0, -R100, R39 ;  /* 0x0000002764007221 */ /* 0x000fe20000010100 */
[----:B------:R-:W-:Y:S01]  /*2640*/  FFMA.FTZ R39, R32, R106, R79 ;  /* 0x0000006a20277223 */ /* 0x000fe2000001004f */
[----:B0-----:R-:W-:Y:S01]  /*2650*/  FADD.FTZ R80, -R99, R38 ;  /* 0x0000002663507221 */ /* 0x001fe20000010100 */
[----:B------:R-:W-:Y:S01]  /*2660*/  FADD.FTZ R90, -R25, R90 ;  /* 0x0000005a195a7221 */ /* 0x000fe20000010100 */
[----:B------:R-:W-:-:S02]  /*2670*/  HADD2.F32 R37, -RZ, R11.H1_H1 ;  /* 0x3000000bff257230 */ /* 0x000fc40000004100 */
[----:B------:R-:W-:Y:S01]  /*2680*/  FADD.FTZ R82, -R26, R91 ;  /* 0x0000005b1a527221 */ /* 0x000fe20000010100 */
[C-C-:B------:R-:W-:Y:S01]  /*2690*/  FFMA.FTZ R38, R32.reuse, R107, R79.reuse ;  /* 0x0000006b20267223 */ /* 0x140fe2000001004f */
[----:B------:R-:W-:Y:S02]  /*26a0*/  HADD2.F32 R27, -RZ, R11.H0_H0 ;  /* 0x2000000bff1b7230 */ /* 0x000fe40000004100 */
[----:B------:R-:W-:Y:S01]  /*26b0*/  FADD.FTZ R26, -R39, R88 ;  /* 0x00000058271a7221 */ /* 0x000fe20000010100 */
[----:B------:R-:W-:Y:S02]  /*26c0*/  HADD2.F32 R25, -RZ, R10.H0_H0 ;  /* 0x2000000aff197230 */ /* 0x000fe40000004100 */
[----:B------:R-:W-:Y:S01]  /*26d0*/  FFMA.FTZ R103, R32, R103, R79 ;  /* 0x0000006720677223 */ /* 0x000fe2000001004f */
[----:B------:R-:W-:Y:S01]  /*26e0*/  FADD.FTZ R89, -R38, R89 ;  /* 0x0000005926597221 */ /* 0x000fe20000010100 */
[C---:B------:R-:W-:Y:S01]  /*26f0*/  FFMA.FTZ R83, R78.reuse, R82, R37 ;  /* 0x000000524e537223 */ /* 0x040fe20000010025 */
[C---:B------:R-:W-:Y:S01]  /*2700*/  FFMA.FTZ R38, R78.reuse, R90, R27 ;  /* 0x0000005a4e267223 */ /* 0x040fe2000001001b */
[----:B------:R-:W-:Y:S01]  /*2710*/  FFMA.FTZ R26, R78, R26, R25 ;  /* 0x0000001a4e1a7223 */ /* 0x000fe20000010019 */
[----:B------:R-:W-:-:S02]  /*2720*/  HADD2.F32 R37, -RZ, R9.H0_H0 ;  /* 0x20000009ff257230 */ /* 0x000fc40000004100 */
[----:B------:R-:W-:Y:S01]  /*2730*/  FADD.FTZ R86, -R103, R86 ;  /* 0x0000005667567221 */ /* 0x000fe20000010100 */
[----:B------:R-:W-:Y:S02]  /*2740*/  HADD2.F32 R81, -RZ, R10.H1_H1 ;  /* 0x3000000aff517230 */ /* 0x000fe40000004100 */
[----:B------:R-:W-:Y:S02]  /*2750*/  HADD2.F32 R39, -RZ, R9.H1_H1 ;  /* 0x30000009ff277230 */ /* 0x000fe40000004100 */
[C---:B------:R-:W-:Y:S01]  /*2760*/  FFMA.FTZ R0, R78.reuse, R0, R37 ;  /* 0x000000004e007223 */ /* 0x040fe20000010025 */
[--C-:B------:R-:W-:Y:S02]  /*2770*/  HADD2.F32 R25, -RZ, R8.reuse.H0_H0 ;  /* 0x20000008ff197230 */ /* 0x100fe40000004100 */
[C---:B------:R-:W-:Y:S01]  /*2780*/  FFMA.FTZ R81, R78.reuse, R89, R81 ;  /* 0x000000594e517223 */ /* 0x040fe20000010051 */
[----:B------:R-:W-:Y:S02]  /*2790*/  HADD2.F32 R27, -RZ, R8.H1_H1 ;  /* 0x30000008ff1b7230 */ /* 0x000fe40000004100 */
[C---:B------:R-:W-:Y:S01]  /*27a0*/  FFMA.FTZ R39, R78.reuse, R86, R39 ;  /* 0x000000564e277223 */ /* 0x040fe20000010027 */
[C---:B------:R-:W-:Y:S01]  /*27b0*/  FFMA.FTZ R24, R78.reuse, R24, R25 ;  /* 0x000000184e187223 */ /* 0x040fe20000010019 */
[----:B------:R-:W-:Y:S01]  /*27c0*/  F2FP.F16.F32.PACK_AB R26, R81, R26 ;  /* 0x0000001a511a723e */ /* 0x000fe200000000ff */
[----:B------:R-:W-:Y:S01]  /*27d0*/  FFMA.FTZ R37, R78, R80, R27 ;  /* 0x000000504e257223 */ /* 0x000fe2000001001b */
[----:B------:R-:W-:-:S02]  /*27e0*/  F2FP.F16.F32.PACK_AB R27, R83, R38 ;  /* 0x00000026531b723e */ /* 0x000fc400000000ff */
[----:B------:R-:W-:Y:S02]  /*27f0*/  F2FP.F16.F32.PACK_AB R25, R39, R0 ;  /* 0x000000002719723e */ /* 0x000fe400000000ff */
[----:B------:R-:W-:Y:S01]  /*2800*/  F2FP.F16.F32.PACK_AB R24, R37, R24 ;  /* 0x000000182518723e */ /* 0x000fe200000000ff */
[----:B------:R-:W-:Y:S06]  /*2810*/  BRA `(.L_x_493) ;  /* 0x0000000800047947 */ /* 0x000fec0003800000 */
.L_x_496:
[C-C-:B------:R-:W-:Y:S01]  /*2820*/  FFMA.FTZ R0, R32.reuse, R0, R79.reuse ;  /* 0x0000000020007223 */ /* 0x140fe2000001004f */
[C-C-:B------:R-:W-:Y:S01]  /*2830*/  FFMA.FTZ R17, R32.reuse, R106, R79.reuse ;  /* 0x0000006a20117223 */ /* 0x140fe2000001004f */
[C-C-:B------:R-:W-:Y:S01]  /*2840*/  FFMA.FTZ R100, R32.reuse, R100, R79.reuse ;  /* 0x0000006420647223 */ /* 0x140fe2000001004f */
[----:B------:R-:W-:Y:S01]  /*2850*/  FFMA.FTZ R25, R32, R110, R79 ;  /* 0x0000006e20197223 */ /* 0x000fe2000001004f */
[----:B------:R-:W-:Y:S01]  /*2860*/  FADD.FTZ R37, -R0, R37 ;  /* 0x0000002500257221 */ /* 0x000fe20000010100 */
[----:B------:R-:W-:Y:S01]  /*2870*/  FFMA.FTZ R0, R32, R107, R79 ;  /* 0x0000006b20007223 */ /* 0x000fe2000001004f */
[----:B------:R-:W-:Y:S01]  /*2880*/  FADD.FTZ R19, -R17, R88 ;  /* 0x0000005811137221 */ /* 0x000fe20000010100 */
[----:B------:R-:W-:Y:S02]  /*2890*/  HADD2.F32 R17, -RZ, R8.H0_H0 ;  /* 0x20000008ff117230 */ /* 0x000fe40000004100 */
[----:B------:R-:W-:Y:S01]  /*28a0*/  FADD.FTZ R39, -R100, R39 ;  /* 0x0000002764277221 */ /* 0x000fe20000010100 */
[----:B------:R-:W-:Y:S01]  /*28b0*/  FADD.FTZ R89, -R0, R89 ;  /* 0x0000005900597221 */ /* 0x000fe20000010100 */
[----:B------:R-:W-:-:S02]  /*28c0*/  HADD2.F32 R0, -RZ, R9.H0_H0 ;  /* 0x20000009ff007230 */ /* 0x000fc40000004100 */
[C-C-:B------:R-:W-:Y:S01]  /*28d0*/  FFMA.FTZ R18, R32.reuse, R111, R79.reuse ;  /* 0x0000006f20127223 */ /* 0x140fe2000001004f */
[----:B------:R-:W-:Y:S02]  /*28e0*/  HADD2.F32 R16, -RZ, R10.H0_H0 ;  /* 0x2000000aff107230 */ /* 0x000fe40000004100 */
[C-C-:B------:R-:W-:Y:S01]  /*28f0*/  FFMA.FTZ R99, R32.reuse, R99, R79.reuse ;  /* 0x0000006320637223 */ /* 0x140fe2000001004f */
[----:B------:R-:W-:Y:S01]  /*2900*/  FFMA.FTZ R103, R32, R103, R79 ;  /* 0x0000006720677223 */ /* 0x000fe2000001004f */
[----:B------:R-:W-:Y:S01]  /*2910*/  FADD.FTZ R27, -R25, R90 ;  /* 0x0000005a191b7221 */ /* 0x000fe20000010100 */
[----:B------:R-:W-:Y:S01]  /*2920*/  FFMA.FTZ R17, R78, R37, R17 ;  /* 0x000000254e117223 */ /* 0x000fe20000010011 */
[----:B------:R-:W-:Y:S01]  /*2930*/  FADD.FTZ R91, -R18, R91 ;  /* 0x0000005b125b7221 */ /* 0x000fe20000010100 */
[C---:B------:R-:W-:Y:S01]  /*2940*/  FFMA.FTZ R25, R78.reuse, R39, R0 ;  /* 0x000000274e197223 */ /* 0x040fe20000010000 */
[----:B------:R-:W-:Y:S01]  /*2950*/  FFMA.FTZ R19, R78, R19, R16 ;  /* 0x000000134e137223 */ /* 0x000fe20000010010 */
[----:B------:R-:W-:-:S02]  /*2960*/  HADD2.F32 R37, -RZ, R11.H0_H0 ;  /* 0x2000000bff257230 */ /* 0x000fc40000004100 */
[----:B------:R-:W-:Y:S01]  /*2970*/  FADD.FTZ R99, -R99, R38 ;  /* 0x0000002663637221 */ /* 0x000fe20000010100 */
[----:B------:R-:W-:Y:S02]  /*2980*/  HADD2.F32 R24, -RZ, R11.H1_H1 ;  /* 0x3000000bff187230 */ /* 0x000fe40000004100 */
[----:B------:R-:W-:Y:S01]  /*2990*/  FADD.FTZ R103, -R103, R86 ;  /* 0x0000005667677221 */ /* 0x000fe20000010100 */
        /* <DEDUP_REMOVED lines=15> */
[----:B------:R-:W-:Y:S01]  /*2a90*/  MOV R16, R24 ;  /* 0x0000001800107202 */ /* 0x000fe20000000f00 */
[----:B------:R-:W-:Y:S06]  /*2aa0*/  BRA `(.L_x_493) ;  /* 0x0000000400607947 */ /* 0x000fec0003800000 */
.L_x_495:
        /* <DEDUP_REMOVED lines=44> */
.L_x_497:
[C-C-:B------:R-:W-:Y:S01]  /*2d70*/  FFMA.FTZ R0, R32.reuse, R0, R79.reuse ;  /* 0x0000000020007223 */ /* 0x140fe2000001004f */
[C-C-:B------:R-:W-:Y:S01]  /*2d80*/  FFMA.FTZ R100, R32.reuse, R100, R79.reuse ;  /* 0x0000006420647223 */ /* 0x140fe2000001004f */
[----:B------:R-:W-:Y:S01]  /*2d90*/  FFMA.FTZ R17, R32, R106, R79 ;  /* 0x0000006a20117223 */ /* 0x000fe2000001004f */
[----:B------:R-:W-:Y:S02]  /*2da0*/  HADD2.F32 R16, -RZ, R10.H0_H0 ;  /* 0x2000000aff107230 */ /* 0x000fe40000004100 */
[----:B------:R-:W-:Y:S01]  /*2db0*/  FADD.FTZ R37, -R0, R37 ;  /* 0x0000002500257221 */ /* 0x000fe20000010100 */
[----:B------:R-:W-:Y:S01]  /*2dc0*/  FFMA.FTZ R0, R32, R107, R79 ;  /* 0x0000006b20007223 */ /* 0x000fe2000001004f */
[----:B------:R-:W-:Y:S01]  /*2dd0*/  FADD.FTZ R39, -R100, R39 ;  /* 0x0000002764277221 */ /* 0x000fe20000010100 */
[----:B------:R-:W-:Y:S01]  /*2de0*/  FADD.FTZ R19, -R17, R88 ;  /* 0x0000005811137221 */ /* 0x000fe20000010100 */
[----:B------:R-:W-:Y:S01]  /*2df0*/  FFMA.FTZ R18, R32, R111, R79 ;  /* 0x0000006f20127223 */ /* 0x000fe2000001004f */
[----:B------:R-:W-:Y:S01]  /*2e00*/  FADD.FTZ R89, -R0, R89 ;  /* 0x0000005900597221 */ /* 0x000fe20000010100 */
[----:B------:R-:W-:-:S02]  /*2e10*/  HADD2.F32 R0, -RZ, R9.H0_H0 ;  /* 0x20000009ff007230 */ /* 0x000fc40000004100 */
[C-C-:B------:R-:W-:Y:S01]  /*2e20*/  FFMA.FTZ R99, R32.reuse, R99, R79.reuse ;  /* 0x0000006320637223 */ /* 0x140fe2000001004f */
[C-C-:B------:R-:W-:Y:S01]  /*2e30*/  FFMA.FTZ R103, R32.reuse, R103, R79.reuse ;  /* 0x0000006720677223 */ /* 0x140fe2000001004f */
[----:B------:R-:W-:Y:S01]  /*2e40*/  FFMA.FTZ R21, R32, R110, R79 ;  /* 0x0000006e20157223 */ /* 0x000fe2000001004f */
[----:B------:R-:W-:Y:S01]  /*2e50*/  FADD.FTZ R91, -R18, R91 ;  /* 0x0000005b125b7221 */ /* 0x000fe20000010100 */
[C---:B------:R-:W-:Y:S01]  /*2e60*/  FFMA.FTZ R25, R78.reuse, R39, R0 ;  /* 0x000000274e197223 */ /* 0x040fe20000010000 */
[----:B------:R-:W-:Y:S01]  /*2e70*/  FFMA.FTZ R19, R78, R19, R16 ;  /* 0x000000134e137223 */ /* 0x000fe20000010010 */
[----:B------:R-:W-:Y:S02]  /*2e80*/  HADD2.F32 R17, -RZ, R8.H0_H0 ;  /* 0x20000008ff117230 */ /* 0x000fe40000004100 */
[----:B------:R-:W-:Y:S01]  /*2e90*/  FADD.FTZ R99, -R99, R38 ;  /* 0x0000002663637221 */ /* 0x000fe20000010100 */
[--C-:B------:R-:W-:Y:S02]  /*2ea0*/  HADD2.F32 R23, -RZ, R11.reuse.H0_H0 ;  /* 0x2000000bff177230 */ /* 0x100fe40000004100 */
[----:B------:R-:W-:Y:S01]  /*2eb0*/  FADD.FTZ R103, -R103, R86 ;  /* 0x0000005667677221 */ /* 0x000fe20000010100 */
[----:B------:R-:W-:-:S02]  /*2ec0*/  HADD2.F32 R20, -RZ, R11.H1_H1 ;  /* 0x3000000bff147230 */ /* 0x000fc40000004100 */
[----:B------:R-:W-:Y:S01]  /*2ed0*/  FADD.FTZ R21, -R21, R90 ;  /* 0x0000005a15157221 */ /* 0x000fe20000010100 */
[----:B------:R-:W-:Y:S02]  /*2ee0*/  HADD2.F32 R18, -RZ, R10.H1_H1 ;  /* 0x3000000aff127230 */ /* 0x000fe40000004100 */
[C---:B------:R-:W-:Y:S01]  /*2ef0*/  FFMA.FTZ R17, R78.reuse, R37, R17 ;  /* 0x000000254e117223 */ /* 0x040fe20000010011 */
[----:B------:R-:W-:Y:S02]  /*2f00*/  HADD2.F32 R16, -RZ, R9.H1_H1 ;  /* 0x30000009ff107230 */ /* 0x000fe40000004100 */
[C---:B------:R-:W-:Y:S01]  /*2f10*/  FFMA.FTZ R21, R78.reuse, R21, R23 ;  /* 0x000000154e157223 */ /* 0x040fe20000010017 */
[----:B------:R-:W-:Y:S02]  /*2f20*/  HADD2.F32 R0, -RZ, R8.H1_H1 ;  /* 0x30000008ff007230 */ /* 0x000fe40000004100 */
        /* <DEDUP_REMOVED lines=16> */
.L_x_493:
[----:B------:R-:W-:Y:S01]  /*3030*/  ISETP.NE.U32.AND P1, PT, RZ, UR4, PT ;  /* 0x00000004ff007c0c */ /* 0x000fe2000bf25070 */
[----:B------:R-:W1:Y:S01]  /*3040*/  LDC.64 R38, c[0x0][0x468] ;  /* 0x00011a00ff267b82 */ /* 0x000e620000000a00 */
[----:B------:R-:W-:Y:S02]  /*3050*/  ISETP.NE.U32.AND P2, PT, RZ, UR6, PT ;  /* 0x00000006ff007c0c */ /* 0x000fe4000bf45070 */
[----:B------:R-:W-:Y:S02]  /*3060*/  ISETP.NE.AND.EX P1, PT, RZ, UR5, PT, P1 ;  /* 0x00000005ff007c0c */ /* 0x000fe4000bf25310 */
[----:B------:R-:W-:Y:S02]  /*3070*/  ISETP.NE.AND.EX P2, PT, RZ, UR7, PT, P2 ;  /* 0x00000007ff007c0c */ /* 0x000fe4000bf45320 */
[----:B------:R-:W-:-:S04]  /*3080*/  ISETP.NE.U32.AND P3, PT, R94, RZ, PT ;  /* 0x000000ff5e00720c */ /* 0x000fc80003f65070 */
[----:B------:R-:W-:-:S05]  /*3090*/  ISETP.NE.AND.EX P3, PT, R95, RZ, PT, P3 ;  /* 0x000000ff5f00720c */ /* 0x000fca0003f65330 */
[----:B0-----:R-:W0:Y:S08]  /*30a0*/  @P1 LDC.64 R80, c[0x0][0x478] ;  /* 0x00011e00ff501b82 */ /* 0x001e300000000a00 */
[----:B------:R-:W2:Y:S01]  /*30b0*/  @P2 LDC.64 R84, c[0x0][0x470] ;  /* 0x00011c00ff542b82 */ /* 0x000ea20000000a00 */
[----:B-1----:R-:W-:-:S04]  /*30c0*/  IMAD.WIDE.U32 R82, R77, 0x10, R38 ;  /* 0x000000104d527825 */ /* 0x002fc800078e0026 */
[----:B0-----:R-:W-:-:S05]  /*30d0*/  @P1 IMAD.WIDE.U32 R80, R77, 0x10, R80 ;  /* 0x000000104d501825 */ /* 0x001fca00078e0050 */
        /* <DEDUP_REMOVED lines=8> */
[C-C-:B0-----:R-:W-:Y:S01]  /*3160*/  FFMA.FTZ R17, R32.reuse, R96, R79.reuse ;  /* 0x0000006020117223 */ /* 0x141fe2000001004f */
[C-C-:B------:R-:W-:Y:S01]  /*3170*/  FFMA.FTZ R101, R32.reuse, R101, R79.reuse ;  /* 0x0000006520657223 */ /* 0x140fe2000001004f */
[----:B------:R-:W-:Y:S01]  /*3180*/  FFMA.FTZ R104, R32, R104, R79 ;  /* 0x0000006820687223 */ /* 0x000fe2000001004f */
[----:B------:R-:W-:Y:S01]  /*3190*/  FADD.FTZ R29, -R0, R29 ;  /* 0x0000001d001d7221 */ /* 0x000fe20000010100 */
[----:B------:R-:W-:Y:S02]  /*31a0*/  HADD2.F32 R19, -RZ, R12.H0_H0 ;  /* 0x2000000cff137230 */ /* 0x000fe40000004100 */
[----:B------:R-:W-:Y:S01]  /*31b0*/  FADD.FTZ R17, -R17, R28 ;  /* 0x0000001c11117221 */ /* 0x000fe20000010100 */
[----:B------:R-:W-:Y:S02]  /*31c0*/  HADD2.F32 R0, -RZ, R13.H0_H0 ;  /* 0x2000000dff007230 */ /* 0x000fe40000004100 */
[----:B------:R-:W-:Y:S01]  /*31d0*/  FADD.FTZ R101, -R101, R30 ;  /* 0x0000001e65657221 */ /* 0x000fe20000010100 */
[----:B------:R-:W-:-:S02]  /*31e0*/  HADD2.F32 R16, -RZ, R14.H0_H0 ;  /* 0x2000000eff107230 */ /* 0x000fc40000004100 */
[----:B------:R-:W-:Y:S01]  /*31f0*/  FADD.FTZ R33, -R104, R33 ;  /* 0x0000002168217221 */ /* 0x000fe20000010100 */
[C-C-:B------:R-:W-:Y:S01]  /*3200*/  FFMA.FTZ R102, R32.reuse, R102, R79.reuse ;  /* 0x0000006620667223 */ /* 0x140fe2000001004f */
[C-C-:B------:R-:W-:Y:S01]  /*3210*/  FFMA.FTZ R105, R32.reuse, R105, R79.reuse ;  /* 0x0000006920697223 */ /* 0x140fe2000001004f */
[C-C-:B------:R-:W-:Y:S01]  /*3220*/  FFMA.FTZ R108, R32.reuse, R108, R79.reuse ;  /* 0x0000006c206c7223 */ /* 0x140fe2000001004f */
[----:B------:R-:W-:Y:S01]  /*3230*/  FFMA.FTZ R79, R32, R109, R79 ;  /* 0x0000006d204f7223 */ /* 0x000fe2000001004f */
[C---:B------:R-:W-:Y:S01]  /*3240*/  FFMA.FTZ R17, R78.reuse, R17, R19 ;  /* 0x000000114e117223 */ /* 0x040fe20000010013 */
[C---:B------:R-:W-:Y:S01]  /*3250*/  FFMA.FTZ R25, R78.reuse, R101, R0 ;  /* 0x000000654e197223 */ /* 0x040fe20000010000 */
[----:B------:R-:W-:Y:S01]  /*3260*/  FFMA.FTZ R26, R78, R33, R16 ;  /* 0x000000214e1a7223 */ /* 0x000fe20000010010 */
[--C-:B------:R-:W-:Y:S02]  /*3270*/  HADD2.F32 R19, -RZ, R15.reuse.H1_H1 ;  /* 0x3000000fff137230 */ /* 0x100fe40000004100 */
[----:B------:R-:W-:Y:S01]  /*3280*/  FADD.FTZ R31, -R102, R31 ;  /* 0x0000001f661f7221 */ /* 0x000fe20000010100 */
[----:B------:R-:W-:-:S02]  /*3290*/  HADD2.F32 R20, -RZ, R15.H0_H0 ;  /* 0x2000000fff147230 */ /* 0x000fc40000004100 */
[----:B------:R-:W-:Y:S01]  /*32a0*/  FADD.FTZ R105, -R105, R34 ;  /* 0x0000002269697221 */ /* 0x000fe20000010100 */
[----:B------:R-:W-:Y:S02]  /*32b0*/  HADD2.F32 R18, -RZ, R14.H1_H1 ;  /* 0x3000000eff127230 */ /* 0x000fe40000004100 */
[----:B------:R-:W-:Y:S01]  /*32c0*/  FADD.FTZ R35, -R108, R35 ;  /* 0x000000236c237221 */ /* 0x000fe20000010100 */
[----:B------:R-:W-:Y:S02]  /*32d0*/  HADD2.F32 R16, -RZ, R13.H1_H1 ;  /* 0x3000000dff107230 */ /* 0x000fe40000004100 */
[----:B------:R-:W-:Y:S01]  /*32e0*/  FADD.FTZ R79, -R79, R36 ;  /* 0x000000244f4f7221 */ /* 0x000fe20000010100 */
[----:B------:R-:W-:Y:S02]  /*32f0*/  HADD2.F32 R0, -RZ, R12.H1_H1 ;  /* 0x3000000cff007230 */ /* 0x000fe40000004100 */
        /* <DEDUP_REMOVED lines=18> */
.L_x_500:
        /* <DEDUP_REMOVED lines=8> */
[----:B------:R-:W-:Y:S01]  /*34a0*/  FFMA.FTZ R102, R32, R102, R79 ;  /* 0x0000006620667223 */ /* 0x000fe2000001004f */
[----:B------:R-:W-:-:S02]  /*34b0*/  HADD2.F32 R20, -RZ, R14.H0_H0 ;  /* 0x2000000eff147230 */ /* 0x000fc40000004100 */
[C-C-:B------:R-:W-:Y:S01]  /*34c0*/  FFMA.FTZ R105, R32.reuse, R105, R79.reuse ;  /* 0x0000006920697223 */ /* 0x140fe2000001004f */
[----:B------:R-:W-:Y:S01]  /*34d0*/  FFMA.FTZ R108, R32, R108, R79 ;  /* 0x0000006c206c7223 */ /* 0x000fe2000001004f */
[----:B------:R-:W-:Y:S01]  /*34e0*/  FADD.FTZ R101, -R101, R30 ;  /* 0x0000001e65657221 */ /* 0x000fe20000010100 */
[----:B------:R-:W-:Y:S01]  /*34f0*/  FADD.FTZ R33, -R104, R33 ;  /* 0x0000002168217221 */ /* 0x000fe20000010100 */
        /* <DEDUP_REMOVED lines=27> */
.L_x_499:
        /* <DEDUP_REMOVED lines=42> */
.L_x_502:
[C-C-:B------:R-:W-:Y:S01]  /*3950*/  FFMA.FTZ R0, R32.reuse, R97, R79.reuse ;  /* 0x0000006120007223 */ /* 0x140fe2000001004f */
[C-C-:B0-----:R-:W-:Y:S01]  /*3960*/  FFMA.FTZ R25, R32.reuse, R96, R79.reuse ;  /* 0x0000006020197223 */ /* 0x141fe2000001004f */
[C-C-:B------:R-:W-:Y:S01]  /*3970*/  FFMA.FTZ R101, R32.reuse, R101, R79.reuse ;  /* 0x0000006520657223 */ /* 0x140fe2000001004f */
[C-C-:B------:R-:W-:Y:S01]  /*3980*/  FFMA.FTZ R102, R32.reuse, R102, R79.reuse ;  /* 0x0000006620667223 */ /* 0x140fe2000001004f */
[C-C-:B------:R-:W-:Y:S01]  /*3990*/  FFMA.FTZ R104, R32.reuse, R104, R79.reuse ;  /* 0x0000006820687223 */ /* 0x140fe2000001004f */
[C-C-:B------:R-:W-:Y:S01]  /*39a0*/  FFMA.FTZ R105, R32.reuse, R105, R79.reuse ;  /* 0x0000006920697223 */ /* 0x140fe2000001004f */
[C-C-:B------:R-:W-:Y:S01]  /*39b0*/  FFMA.FTZ R108, R32.reuse, R108, R79.reuse ;  /* 0x0000006c206c7223 */ /* 0x140fe2000001004f */
[----:B------:R-:W-:Y:S01]  /*39c0*/  FFMA.FTZ R79, R32, R109, R79 ;  /* 0x0000006d204f7223 */ /* 0x000fe2000001004f */
[----:B------:R-:W-:Y:S01]  /*39d0*/  FADD.FTZ R29, -R0, R29 ;  /* 0x0000001d001d7221 */ /* 0x000fe20000010100 */
[--C-:B------:R-:W-:Y:S02]  /*39e0*/  HADD2.F32 R27, -RZ, R15.reuse.H1_H1 ;  /* 0x3000000fff1b7230 */ /* 0x100fe40000004100 */
[----:B------:R-:W-:Y:S01]  /*39f0*/  FADD.FTZ R35, -R108, R35 ;  /* 0x000000236c237221 */ /* 0x000fe20000010100 */
[----:B------:R-:W-:-:S02]  /*3a00*/  HADD2.F32 R24, -RZ, R15.H0_H0 ;  /* 0x2000000fff187230 */ /* 0x000fc40000004100 */
[----:B------:R-:W-:Y:S01]  /*3a10*/  FADD.FTZ R79, -R79, R36 ;  /* 0x000000244f4f7221 */ /* 0x000fe20000010100 */
[--C-:B------:R-:W-:Y:S02]  /*3a20*/  HADD2.F32 R0, -RZ, R14.reuse.H0_H0 ;  /* 0x2000000eff007230 */ /* 0x100fe40000004100 */
[----:B------:R-:W-:Y:S01]  /*3a30*/  FADD.FTZ R33, -R104, R33 ;  /* 0x0000002168217221 */ /* 0x000fe20000010100 */
[----:B------:R-:W-:Y:S01]  /*3a40*/  FADD.FTZ R25, -R25, R28 ;  /* 0x0000001c19197221 */ /* 0x000fe20000010100 */
[C---:B------:R-:W-:Y:S01]  /*3a50*/  FFMA.FTZ R32, R78.reuse, R79, R27 ;  /* 0x0000004f4e207223 */ /* 0x040fe2000001001b */
[C---:B------:R-:W-:Y:S01]  /*3a60*/  FFMA.FTZ R35, R78.reuse, R35, R24 ;  /* 0x000000234e237223 */ /* 0x040fe20000010018 */
[----:B------:R-:W-:Y:S01]  /*3a70*/  FFMA.FTZ R33, R78, R33, R0 ;  /* 0x000000214e217223 */ /* 0x000fe20000010000 */
[----:B------:R-:W-:Y:S02]  /*3a80*/  HADD2.F32 R27, -RZ, R14.H1_H1 ;  /* 0x3000000eff1b7230 */ /* 0x000fe40000004100 */
[----:B------:R-:W-:Y:S01]  /*3a90*/  FADD.FTZ R101, -R101, R30 ;  /* 0x0000001e65657221 */ /* 0x000fe20000010100 */
[----:B------:R-:W-:-:S02]  /*3aa0*/  HADD2.F32 R26, -RZ, R13.H0_H0 ;  /* 0x2000000dff1a7230 */ /* 0x000fc40000004100 */
[----:B------:R-:W-:Y:S01]  /*3ab0*/  FADD.FTZ R31, -R102, R31 ;  /* 0x0000001f661f7221 */ /* 0x000fe20000010100 */
[----:B------:R-:W-:Y:S02]  /*3ac0*/  HADD2.F32 R28, -RZ, R13.H1_H1 ;  /* 0x3000000dff1c7230 */ /* 0x000fe40000004100 */
[----:B------:R-:W-:Y:S01]  /*3ad0*/  FADD.FTZ R105, -R105, R34 ;  /* 0x0000002269697221 */ /* 0x000fe20000010100 */
[--C-:B------:R-:W-:Y:S02]  /*3ae0*/  HADD2.F32 R0, -RZ, R12.reuse.H0_H0 ;  /* 0x2000000cff007230 */ /* 0x100fe40000004100 */
[C---:B------:R-:W-:Y:S01]  /*3af0*/  FFMA.FTZ R101, R78.reuse, R101, R26 ;  /* 0x000000654e657223 */ /* 0x040fe2000001001a */
[----:B------:R-:W-:Y:S02]  /*3b00*/  HADD2.F32 R24, -RZ, R12.H1_H1 ;  /* 0x3000000cff187230 */ /* 0x000fe40000004100 */
[C---:B------:R-:W-:Y:S01]  /*3b10*/  FFMA.FTZ R30, R78.reuse, R105, R27 ;  /* 0x000000694e1e7223 */ /* 0x040fe2000001001b */
[C---:B------:R-:W-:Y:S01]  /*3b20*/  FFMA.FTZ R28, R78.reuse, R31, R28 ;  /* 0x0000001f4e1c7223 */ /* 0x040fe2000001001c */
[----:B------:R-:W-:Y:S01]  /*3b30*/  FFMA.FTZ R0, R78, R25, R0 ;  /* 0x000000194e007223 */ /* 0x000fe20000010000 */
[----:B------:R-:W-:Y:S01]  /*3b40*/  F2FP.F16.F32.PACK_AB R27, R32, R35 ;  /* 0x00000023201b723e */ /* 0x000fe200000000ff */
[----:B------:R-:W-:Y:S01]  /*3b50*/  FFMA.FTZ R29, R78, R29, R24 ;  /* 0x0000001d4e1d7223 */ /* 0x000fe20000010018 */
[----:B------:R-:W-:-:S02]  /*3b60*/  F2FP.F16.F32.PACK_AB R26, R30, R33 ;  /* 0x000000211e1a723e */ /* 0x000fc400000000ff */
[----:B------:R-:W-:Y:S02]  /*3b70*/  F2FP.F16.F32.PACK_AB R25, R28, R101 ;  /* 0x000000651c19723e */ /* 0x000fe400000000ff */
[----:B------:R-:W-:Y:S01]  /*3b80*/  F2FP.F16.F32.PACK_AB R24, R29, R0 ;  /* 0x000000001d18723e */ /* 0x000fe200000000ff */
[----:B------:R-:W-:Y:S06]  /*3b90*/  BRA `(.L_x_501) ;  /* 0x0000000800187947 */ /* 0x000fec0003800000 */
.L_x_498:
[----:B------:R-:W-:Y:S05]  /*3ba0*/  @!P1 BRA `(.L_x_503) ;  /* 0x00000004001c9947 */ /* 0x000fea0003800000 */
[----:B------:R-:W-:Y:S05]  /*3bb0*/  @!P2 BRA `(.L_x_504) ;  /* 0x000000000094a947 */ /* 0x000fea0003800000 */
[C-C-:B0-----:R-:W-:Y:S01]  /*3bc0*/  FFMA.FTZ R17, R32.reuse, R96, R79.reuse ;  /* 0x0000006020117223 */ /* 0x141fe2000001004f */
        /* <DEDUP_REMOVED lines=36> */
.L_x_504:
        /* <DEDUP_REMOVED lines=33> */
.L_x_503:
        /* <DEDUP_REMOVED lines=34> */
.L_x_505:
        /* <DEDUP_REMOVED lines=28> */
.L_x_501:
        /* <DEDUP_REMOVED lines=13> */
.L_x_485:
        /* <DEDUP_REMOVED lines=28> */
.L_x_484:
[----:B------:R-:W-:Y:S05]  /*4690*/  BSYNC B1 ;  /* 0x0000000000017941 */ /* 0x000fea0003800000 */
.L_x_483:
        /* <DEDUP_REMOVED lines=54> */
[----:B------:R-:W-:Y:S01]  /*4a00*/  BAR.SYNC.DEFER_BLOCKING 0x0 ;  /* 0x0000000000007b1d */ /* 0x000fe20000010000 */
[----:B0-----:R-:W-:-:S07]  /*4a10*/  FADD.FTZ R7, R3, R28 ;  /* 0x0000001c03077221 */ /* 0x001fce0000010000 */
[----:B-1----:R-:W0:Y:S01]  /*4a20*/  LDC R10, c[0x0][0x388] ;  /* 0x0000e200ff0a7b82 */ /* 0x002e220000000800 */
[----:B------:R-:W1:Y:S04]  /*4a30*/  LDS R30, [R21] ;  /* 0x00000000151e7984 */ /* 0x000e680000000800 */
[----:B------:R-:W2:Y:S04]  /*4a40*/  LDS R41, [R21+0x800] ;  /* 0x0008000015297984 */ /* 0x000ea80000000800 */
[----:B------:R-:W3:Y:S04]  /*4a50*/  LDS R32, [R21+0x200] ;  /* 0x0002000015207984 */ /* 0x000ee80000000800 */
[----:B------:R-:W4:Y:S01]  /*4a60*/  LDS R34, [R21+0x400] ;  /* 0x0004000015227984 */ /* 0x000f220000000800 */
[----:B0-----:R-:W-:-:S03]  /*4a70*/  IMAD R3, R10, UR4, RZ ;  /* 0x000000040a037c24 */ /* 0x001fc6000f8e02ff */
[----:B------:R-:W0:Y:S02]  /*4a80*/  LDS R17, [R21+0x1000] ;  /* 0x0010000015117984 */ /* 0x000e240000000800 */
[----:B------:R-:W-:Y:S02]  /*4a90*/  IADD3 R10, P0, PT, R3, R36, RZ ;  /* 0x00000024030a7210 */ /* 0x000fe40007f1e0ff */
[----:B------:R-:W5:Y:S02]  /*4aa0*/  LDS R43, [R21+0xa00] ;  /* 0x000a0000152b7984 */ /* 0x000f640000000800 */
[----:B------:R-:W-:Y:S02]  /*4ab0*/  IADD3.X R19, PT, PT, RZ, RZ, RZ, P0, !PT ;  /* 0x000000ffff137210 */ /* 0x000fe400007fe4ff */
[----:B------:R-:W5:Y:S01]  /*4ac0*/  LDS R0, [R21+0x600] ;  /* 0x0006000015007984 */ /* 0x000f620000000800 */
[C---:B------:R-:W-:Y:S02]  /*4ad0*/  SHF.L.U32 R3, R10.reuse, 0x2, RZ ;  /* 0x000000020a037819 */ /* 0x040fe400000006ff */
[----:B------:R-:W-:Y:S01]  /*4ae0*/  SHF.L.U64.HI R10, R10, 0x2, R19 ;  /* 0x000000020a0a7819 */ /* 0x000fe20000010213 */
[----:B------:R-:W5:Y:S01]  /*4af0*/  LDS R45, [R21+0xc00] ;  /* 0x000c0000152d7984 */ /* 0x000f620000000800 */
[----:B------:R-:W-:-:S03]  /*4b00*/  IADD3 R2, P0, PT, R3, UR18, RZ ;  /* 0x0000001203027c10 */ /* 0x000fc6000ff1e0ff */
[----:B------:R-:W5:Y:S04]  /*4b10*/  LDS R4, [R21+0x1800] ;  /* 0x0018000015047984 */ /* 0x000f680000000800 */
[----:B------:R-:W5:Y:S04]  /*4b20*/  LDS R13, [R21+0x1200] ;  /* 0x00120000150d7984 */ /* 0x000f680000000800 */
[----:B------:R-:W5:Y:S01]  /*4b30*/  LDS R5, [R21+0xe00] ;  /* 0x000e000015057984 */ /* 0x000f620000000800 */
[----:B-1----:R-:W-:-:S03]  /*4b40*/  FADD.FTZ R30, RZ, R30 ;  /* 0x0000001eff1e7221 */ /* 0x002fc60000010000 */
[----:B------:R-:W1:Y:S01]  /*4b50*/  LDS R15, [R21+0x1400] ;  /* 0x00140000150f7984 */ /* 0x000e620000000800 */
[----:B--2---:R-:W-:-:S03]  /*4b60*/  FADD.FTZ R30, R30, R41 ;  /* 0x000000291e1e7221 */ /* 0x004fc60000010000 */
[----:B------:R-:W2:Y:S01]  /*4b70*/  LDS R6, [R21+0x1a00] ;  /* 0x001a000015067984 */ /* 0x000ea20000000800 */
[----:B---3--:R-:W-:-:S03]  /*4b80*/  FADD.FTZ R32, RZ, R32 ;  /* 0x00000020ff207221 */ /* 0x008fc60000010000 */
[----:B------:R-:W3:Y:S01]  /*4b90*/  LDS R9, [R21+0x1600] ;  /* 0x0016000015097984 */ /* 0x000ee20000000800 */
[----:B----4-:R-:W-:-:S03]  /*4ba0*/  FADD.FTZ R34, RZ, R34 ;  /* 0x00000022ff227221 */ /* 0x010fc60000010000 */
[----:B------:R-:W4:Y:S01]  /*4bb0*/  LDS R8, [R21+0x1c00] ;  /* 0x001c000015087984 */ /* 0x000f220000000800 */
[----:B0-----:R-:W-:-:S03]  /*4bc0*/  FADD.FTZ R17, R30, R17 ;  /* 0x000000111e117221 */ /* 0x001fc60000010000 */
[----:B------:R-:W0:Y:S01]  /*4bd0*/  LDS R11, [R21+0x1e00] ;  /* 0x001e0000150b7984 */ /* 0x000e220000000800 */
[----:B-----5:R-:W-:Y:S01]  /*4be0*/  FADD.FTZ R32, R32, R43 ;  /* 0x0000002b20207221 */ /* 0x020fe20000010000 */
[----:B------:R-:W-:Y:S01]  /*4bf0*/  FADD.FTZ R0, RZ, R0 ;  /* 0x00000000ff007221 */ /* 0x000fe20000010000 */
[----:B------:R-:W-:Y:S01]  /*4c00*/  FADD.FTZ R34, R34, R45 ;  /* 0x0000002d22227221 */ /* 0x000fe20000010000 */
[----:B------:R-:W-:Y:S01]  /*4c10*/  FADD.FTZ R17, R17, R4 ;  /* 0x0000000411117221 */ /* 0x000fe20000010000 */
[----:B------:R-:W-:Y:S02]  /*4c20*/  IADD3 R4, P1, PT, R3, UR16, RZ ;  /* 0x0000001003047c10 */ /* 0x000fe4000ff3e0ff */
[----:B------:R-:W-:Y:S01]  /*4c30*/  IADD3.X R3, PT, PT, R10, UR19, RZ, P0, !PT ;  /* 0x000000130a037c10 */ /* 0x000fe200087fe4ff */
[----:B------:R-:W-:Y:S01]  /*4c40*/  FADD.FTZ R13, R32, R13 ;  /* 0x0000000d200d7221 */ /* 0x000fe20000010000 */
[----:B------:R-:W-:Y:S01]  /*4c50*/  FADD.FTZ R0, R0, R5 ;  /* 0x0000000500007221 */ /* 0x000fe20000010000 */
[----:B------:R-:W-:-:S02]  /*4c60*/  IADD3.X R5, PT, PT, R10, UR17, RZ, P1, !PT ;  /* 0x000000110a057c10 */ /* 0x000fc40008ffe4ff */
[----:B------:R-:W-:Y:S01]  /*4c70*/  STG.E desc[UR10][R2.64], R17 ;  /* 0x0000001102007986 */ /* 0x000fe2000c10190a */
[----:B-1----:R-:W-:-:S03]  /*4c80*/  FADD.FTZ R15, R34, R15 ;  /* 0x0000000f220f7221 */ /* 0x002fc60000010000 */
[----:B------:R-:W-:Y:S01]  /*4c90*/  STG.E desc[UR10][R4.64], R35 ;  /* 0x0000002304007986 */ /* 0x000fe2000c10190a */
[----:B--2---:R-:W-:Y:S01]  /*4ca0*/  FADD.FTZ R13, R13, R6 ;  /* 0x000000060d0d7221 */ /* 0x004fe20000010000 */
[----:B---3--:R-:W-:-:S04]  /*4cb0*/  FADD.FTZ R0, R0, R9 ;  /* 0x0000000900007221 */ /* 0x008fc80000010000 */
[----:B------:R-:W-:Y:S01]  /*4cc0*/  STG.E desc[UR10][R2.64+0x200], R13 ;  /* 0x0002000d02007986 */ /* 0x000fe2000c10190a */
[----:B----4-:R-:W-:-:S03]  /*4cd0*/  FADD.FTZ R15, R15, R8 ;  /* 0x000000080f0f7221 */ /* 0x010fc60000010000 */
[----:B------:R-:W-:Y:S01]  /*4ce0*/  STG.E desc[UR10][R4.64+0x200], R7 ;  /* 0x0002000704007986 */ /* 0x000fe2000c10190a */
[----:B0-----:R-:W-:-:S03]  /*4cf0*/  FADD.FTZ R11, R0, R11 ;  /* 0x0000000b000b7221 */ /* 0x001fc60000010000 */
[----:B------:R-:W-:Y:S04]  /*4d00*/  STG.E desc[UR10][R2.64+0x400], R15 ;  /* 0x0004000f02007986 */ /* 0x000fe8000c10190a */
[----:B------:R-:W-:Y:S04]  /*4d10*/  STG.E desc[UR10][R4.64+0x400], R37 ;  /* 0x0004002504007986 */ /* 0x000fe8000c10190a */
[----:B------:R-:W-:Y:S04]  /*4d20*/  STG.E desc[UR10][R2.64+0x600], R11 ;  /* 0x0006000b02007986 */ /* 0x000fe8000c10190a */
[----:B------:R-:W-:Y:S01]  /*4d30*/  STG.E desc[UR10][R4.64+0x600], R39 ;  /* 0x0006002704007986 */ /* 0x000fe2000c10190a */
[----:B------:R-:W-:Y:S05]  /*4d40*/  EXIT ;  /* 0x000000000000794d */ /* 0x000fea0003800000 */
.L_x_489:
        /* <DEDUP_REMOVED lines=8> */
.L_x_508:
[----:B------:R-:W-:Y:S05]  /*4dd0*/  BSYNC B2 ;  /* 0x0000000000027941 */ /* 0x000fea0003800000 */
.L_x_507:
        /* <DEDUP_REMOVED lines=8> */
.L_x_509:
[----:B------:R-:W-:-:S05]  /*4e60*/  FADD.FTZ R25, R25, R116 ;  /* 0x0000007419197221 */ /* 0x000fca0000010000 */
[----:B------:R-:W-:Y:S01]  /*4e70*/  MOV R85, R25 ;  /* 0x0000001900557202 */ /* 0x000fe20000000f00 */
[----:B------:R-:W-:Y:S01]  /*4e80*/  HFMA2 R84, -RZ, RZ, 0, 1.1920928955078125e-07 ;  /* 0x00000002ff547431 */ /* 0x000fe200000001ff */
[----:B------:R-:W-:-:S07]  /*4e90*/  MOV R24, R83 ;  /* 0x0000005300187202 */ /* 0x000fce0000000f00 */
[----:B------:R-:W-:Y:S05]  /*4ea0*/  WARPSYNC.COLLECTIVE R82, `(.L_x_510) ;  /* 0x0000000052087348 */ /* 0x000fea0003c00000 */
[----:B------:R0:W1:Y:S02]  /*4eb0*/  SHFL.BFLY P1, R83, R85, R84, R87 ;  /* 0x0c00005455537389 */ /* 0x0000640000020057 */
[----:B01----:R-:W-:Y:S05]  /*4ec0*/  ENDCOLLECTIVE ;  /* 0x000000000000791b */ /* 0x003fea0003800000 */
.L_x_510:
[----:B------:R-:W-:-:S05]  /*4ed0*/  FADD.FTZ R24, R24, R117 ;  /* 0x0000007518187221 */ /* 0x000fca0000010000 */
[----:B------:R-:W-:Y:S02]  /*4ee0*/  MOV R85, R24 ;  /* 0x0000001800557202 */ /* 0x000fe40000000f00 */
[----:B------:R-:W-:-:S07]  /*4ef0*/  MOV R26, R83 ;  /* 0x00000053001a7202 */ /* 0x000fce0000000f00 */
[----:B------:R-:W-:Y:S05]  /*4f00*/  WARPSYNC.COLLECTIVE R82, `(.L_x_511) ;  /* 0x0000000052087348 */ /* 0x000fea0003c00000 */
[----:B------:R0:W1:Y:S02]  /*4f10*/  SHFL.BFLY P1, R83, R85, R84, R87 ;  /* 0x0c00005455537389 */ /* 0x0000640000020057 */
[----:B01----:R-:W-:Y:S05]  /*4f20*/  ENDCOLLECTIVE ;  /* 0x000000000000791b */ /* 0x003fea0003800000 */
.L_x_511:
[----:B------:R-:W-:-:S05]  /*4f30*/  FADD.FTZ R26, R25, R26 ;  /* 0x0000001a191a7221 */ /* 0x000fca0000010000 */
[----:B------:R-:W-:Y:S01]  /*4f40*/  MOV R85, R26 ;  /* 0x0000001a00557202 */ /* 0x000fe20000000f00 */
[----:B------:R-:W-:Y:S01]  /*4f50*/  HFMA2 R84, -RZ, RZ, 0, 2.384185791015625e-07 ;  /* 0x00000004ff547431 */ /* 0x000fe200000001ff */
[----:B------:R-:W-:-:S07]  /*4f60*/  MOV R27, R83 ;  /* 0x00000053001b7202 */ /* 0x000fce0000000f00 */
[----:B------:R-:W-:Y:S05]  /*4f70*/  WARPSYNC.COLLECTIVE R82, `(.L_x_512) ;  /* 0x0000000052087348 */ /* 0x000fea0003c00000 */
[----:B------:R0:W1:Y:S02]  /*4f80*/  SHFL.BFLY P1, R83, R85, R84, R87 ;  /* 0x0c00005455537389 */ /* 0x0000640000020057 */
[----:B01----:R-:W-:Y:S05]  /*4f90*/  ENDCOLLECTIVE ;  /* 0x000000000000791b */ /* 0x003fea0003800000 */
.L_x_512:
[----:B------:R-:W-:-:S05]  /*4fa0*/  FADD.FTZ R27, R24, R27 ;  /* 0x0000001b181b7221 */ /* 0x000fca0000010000 */
[----:B------:R-:W-:Y:S02]  /*4fb0*/  MOV R85, R27 ;  /* 0x0000001b00557202 */ /* 0x000fe40000000f00 */
[----:B------:R-:W-:-:S07]  /*4fc0*/  MOV R79, R83 ;  /* 0x00000053004f7202 */ /* 0x000fce0000000f00 */
[----:B------:R-:W-:Y:S05]  /*4fd0*/  WARPSYNC.COLLECTIVE R82, `(.L_x_513) ;  /* 0x0000000052087348 */ /* 0x000fea0003c00000 */
[----:B------:R0:W1:Y:S02]  /*4fe0*/  SHFL.BFLY P1, R83, R85, R84, R87 ;  /* 0x0c00005455537389 */ /* 0x0000640000020057 */
[----:B01----:R-:W-:Y:S05]  /*4ff0*/  ENDCOLLECTIVE ;  /* 0x000000000000791b */ /* 0x003fea0003800000 */
.L_x_513:
[----:B------:R-:W-:-:S05]  /*5000*/  FADD.FTZ R79, R26, R79 ;  /* 0x0000004f1a4f7221 */ /* 0x000fca0000010000 */
[----:B------:R-:W-:Y:S01]  /*5010*/  MOV R85, R79 ;  /* 0x0000004f00557202 */ /* 0x000fe20000000f00 */
[----:B------:R-:W-:Y:S01]  /*5020*/  HFMA2 R84, -RZ, RZ, 0, 4.76837158203125e-07 ;  /* 0x00000008ff547431 */ /* 0x000fe200000001ff */
[----:B------:R-:W-:-:S07]  /*5030*/  MOV R32, R83 ;  /* 0x0000005300207202 */ /* 0x000fce0000000f00 */
[----:B------:R-:W-:Y:S05]  /*5040*/  WARPSYNC.COLLECTIVE R82, `(.L_x_514) ;  /* 0x0000000052087348 */ /* 0x000fea0003c00000 */
[----:B------:R0:W1:Y:S02]  /*5050*/  SHFL.BFLY P1, R83, R85, R84, R87 ;  /* 0x0c00005455537389 */ /* 0x0000640000020057 */
[----:B01----:R-:W-:Y:S05]  /*5060*/  ENDCOLLECTIVE ;  /* 0x000000000000791b */ /* 0x003fea0003800000 */
.L_x_514:
[----:B------:R-:W-:-:S05]  /*5070*/  FADD.FTZ R32, R27, R32 ;  /* 0x000000201b207221 */ /* 0x000fca0000010000 */
[----:B------:R-:W-:Y:S02]  /*5080*/  MOV R85, R32 ;  /* 0x0000002000557202 */ /* 0x000fe40000000f00 */
[----:B------:R-:W-:-:S07]  /*5090*/  MOV R80, R83 ;  /* 0x0000005300507202 */ /* 0x000fce0000000f00 */
[----:B------:R-:W-:Y:S05]  /*50a0*/  WARPSYNC.COLLECTIVE R82, `(.L_x_515) ;  /* 0x0000000052087348 */ /* 0x000fea0003c00000 */
[----:B------:R0:W1:Y:S02]  /*50b0*/  SHFL.BFLY P1, R83, R85, R84, R87 ;  /* 0x0c00005455537389 */ /* 0x0000640000020057 */
[----:B01----:R-:W-:Y:S05]  /*50c0*/  ENDCOLLECTIVE ;  /* 0x000000000000791b */ /* 0x003fea0003800000 */
.L_x_515:
[----:B------:R-:W-:-:S05]  /*50d0*/  FADD.FTZ R80, R79, R80 ;  /* 0x000000504f507221 */ /* 0x000fca0000010000 */
[----:B------:R-:W-:Y:S01]  /*50e0*/  MOV R85, R80 ;  /* 0x0000005000557202 */ /* 0x000fe20000000f00 */
[----:B------:R-:W-:Y:S01]  /*50f0*/  HFMA2 R84, -RZ, RZ, 0, 9.5367431640625e-07 ;  /* 0x00000010ff547431 */ /* 0x000fe200000001ff */
[----:B------:R-:W-:-:S07]  /*5100*/  MOV R81, R83 ;  /* 0x0000005300517202 */ /* 0x000fce0000000f00 */
[----:B------:R-:W-:Y:S05]  /*5110*/  WARPSYNC.COLLECTIVE R82, `(.L_x_516) ;  /* 0x0000000052087348 */ /* 0x000fea0003c00000 */
[----:B------:R0:W1:Y:S02]  /*5120*/  SHFL.BFLY P1, R83, R85, R84, R87 ;  /* 0x0c00005455537389 */ /* 0x0000640000020057 */
[----:B01----:R-:W-:Y:S05]  /*5130*/  ENDCOLLECTIVE ;  /* 0x000000000000791b */ /* 0x003fea0003800000 */
.L_x_516:
[----:B------:R-:W-:-:S05]  /*5140*/  FADD.FTZ R81, R32, R81 ;  /* 0x0000005120517221 */ /* 0x000fca0000010000 */
[----:B------:R-:W-:Y:S02]  /*5150*/  MOV R85, R81 ;  /* 0x0000005100557202 */ /* 0x000fe40000000f00 */
[----:B------:R-:W-:-:S07]  /*5160*/  MOV R25, R83 ;  /* 0x0000005300197202 */ /* 0x000fce0000000f00 */
[----:B------:R-:W-:Y:S05]  /*5170*/  WARPSYNC.COLLECTIVE R82, `(.L_x_517) ;  /* 0x0000000052087348 */ /* 0x000fea0003c00000 */
[----:B------:R0:W1:Y:S02]  /*5180*/  SHFL.BFLY P1, R83, R85, R84, R87 ;  /* 0x0c00005455537389 */ /* 0x0000640000020057 */
[----:B01----:R-:W-:Y:S05]  /*5190*/  ENDCOLLECTIVE ;  /* 0x000000000000791b */ /* 0x003fea0003800000 */
.L_x_517:
[----:B------:R-:W-:Y:S01]  /*51a0*/  MOV R24, R83 ;  /* 0x0000005300187202 */ /* 0x000fe20000000f00 */
[----:B------:R-:W-:Y:S06]  /*51b0*/  BRA `(.L_x_518) ;  /* 0xffffffc800907947 */ /* 0x000fec000383ffff */
.L_x_519:
        /* <DEDUP_REMOVED lines=12> */
.L_x_3901:


//--------------------- .text._ZN10layer_norm31ln_parallel_residual_bwd_kernelINS_13Kernel_traitsI6__halfS2_S2_S2_fjLj512ELj1ELj4ELj1ELj16ENS_18Kernel_traits_baseILj512ES2_S2_S2_S2_fjLj128EEEEELb1ELb0ELb0EEEvNS_9BwdParamsE --------------------------
	.section	.text._ZN10layer_norm31ln_parallel_residual_bwd_kernelINS_13Kernel_traitsI6__halfS2_S2_S2_fjLj512ELj1ELj4ELj1ELj16ENS_18Kernel_traits_baseILj512ES2_S2_S2_S2_fjLj128EEEEELb1ELb0ELb0EEEvNS_9BwdParamsE,"ax",@progbits
	.align	128
        .global         _ZN10layer_norm31ln_parallel_residual_bwd_kernelINS_13Kernel_traitsI6__halfS2_S2_S2_fjLj512ELj1ELj4ELj1ELj16ENS_18Kernel_traits_baseILj512ES2_S2_S2_S2_fjLj128EEEEELb1ELb0ELb0EEEvNS_9BwdParamsE
        .type           _ZN10layer_norm31ln_parallel_residual_bwd_kernelINS_13Kernel_traitsI6__halfS2_S2_S2_fjLj512ELj1ELj4ELj1ELj16ENS_18Kernel_traits_baseILj512ES2_S2_S2_S2_fjLj128EEEEELb1ELb0ELb0EEEvNS_9BwdParamsE,@function
        .size           _ZN10layer_norm31ln_parallel_residual_bwd_kernelINS_13Kernel_traitsI6__halfS2_S2_S2_fjLj512ELj1ELj4ELj1ELj16ENS_18Kernel_traits_baseILj512ES2_S2_S2_S2_fjLj128EEEEELb1ELb0ELb0EEEvNS_9BwdParamsE,(.L_x_3902 - _ZN10layer_norm31ln_parallel_residual_bwd_kernelINS_13Kernel_traitsI6__halfS2_S2_S2_fjLj512ELj1ELj4ELj1ELj16ENS_18Kernel_traits_baseILj512ES2_S2_S2_S2_fjLj128EEEEELb1ELb0ELb0EEEvNS_9BwdParamsE)
        .other          _ZN10layer_norm31ln_parallel_residual_bwd_kernelINS_13Kernel_traitsI6__halfS2_S2_S2_fjLj512ELj1ELj4ELj1ELj16ENS_18Kernel_traits_baseILj512ES2_S2_S2_S2_fjLj128EEEEELb1ELb0ELb0EEEvNS_9BwdParamsE,@"STO_CUDA_ENTRY STV_DEFAULT"
_ZN10layer_norm31ln_parallel_residual_bwd_kernelINS_13Kernel_traitsI6__halfS2_S2_S2_fjLj512ELj1ELj4ELj1ELj16ENS_18Kernel_traits_baseILj512ES2_S2_S2_S2_fjLj128EEEEELb1ELb0ELb0EEEvNS_9BwdParamsE:
.text._ZN10layer_norm31ln_parallel_residual_bwd_kernelINS_13Kernel_traitsI6__halfS2_S2_S2_fjLj512ELj1ELj4ELj1ELj16ENS_18Kernel_traits_baseILj512ES2_S2_S2_S2_fjLj128EEEEELb1ELb0ELb0EEEvNS_9BwdParamsE:
        /* <DEDUP_REMOVED lines=8> */
[----:B------:R-:W0:Y:S06]  /*0080*/  LDCU UR15, c[0x0][0x388] ;  /* 0x00007100ff0f77ac */ /* 0x000e2c0008000800 */
[----:B------:R-:W4:Y:S01]  /*0090*/  LDC.64 R10, c[0x0][0x3d0] ;  /* 0x0000f400ff0a7b82 */ /* 0x000f220000000a00 */
[----:B-1----:R-:W-:Y:S01]  /*00a0*/  MOV R0, UR4 ;  /* 0x0000000400007c02 */ /* 0x002fe20008000f00 */
[----:B------:R-:W1:Y:S03]  /*00b0*/  LDCU UR11, c[0x0][0x400] ;  /* 0x00008000ff0b77ac */ /* 0x000e660008000800 */
[----:B------:R-:W-:Y:S01]  /*00c0*/  SHF.R.S32.HI R3, RZ, 0x1f, R0 ;  /* 0x0000001fff037819 */ /* 0x000fe20000011400 */
[----:B------:R-:W1:Y:S02]  /*00d0*/  LDCU.64 UR24, c[0x0][0x438] ;  /* 0x00008700ff1877ac */ /* 0x000e640008000a00 */
[----:B------:R-:W1:Y:S01]  /*00e0*/  LDC.64 R12, c[0x0][0x3d8] ;  /* 0x0000f600ff0c7b82 */ /* 0x000e620000000a00 */
[----:B------:R-:W-:-:S07]  /*00f0*/  LEA.HI R2, R3, R0, RZ, 0x3 ;  /* 0x0000000003027211 */ /* 0x000fce00078f18ff */
[----:B------:R-:W3:Y:S01]  /*0100*/  S2UR UR7, SR_CTAID.X ;  /* 0x00000000000779c3 */ /* 0x000ee20000002500 */
[C---:B0-----:R-:W-:Y:S01]  /*0110*/  LOP3.LUT R5, R14.reuse, 0x1f, RZ, 0xc, !PT ;  /* 0x0000001f0e057812 */ /* 0x041fe200078e0cff */
[----:B------:R-:W0:Y:S01]  /*0120*/  LDCU.64 UR4, c[0x0][0x478] ;  /* 0x00008f00ff0477ac */ /* 0x000e220008000a00 */
[----:B------:R-:W-:Y:S02]  /*0130*/  LOP3.LUT R4, R14, 0x1f, RZ, 0xc0, !PT ;  /* 0x0000001f0e047812 */ /* 0x000fe400078ec0ff */
[----:B------:R-:W-:Y:S01]  /*0140*/  LEA.HI.SX32 R2, R2, R5, 0x1d ;  /* 0x0000000502027211 */ /* 0x000fe200078feaff */
[----:B------:R-:W0:Y:S01]  /*0150*/  LDCU.64 UR12, c[0x0][0x470] ;  /* 0x00008e00ff0c77ac */ /* 0x000e220008000a00 */
[----:B------:R-:W-:Y:S02]  /*0160*/  MOV R3, R4 ;  /* 0x0000000400037202 */ /* 0x000fe40000000f00 */
[C---:B------:R-:W-:Y:S02]  /*0170*/  ISETP.GE.U32.AND P3, PT, R2.reuse, 0x20, PT ;  /* 0x000000200200780c */ /* 0x040fe40003f66070 */
[----:B------:R-:W-:-:S11]  /*0180*/  ISETP.GE.U32.AND P0, PT, R2, 0x40, PT ;  /* 0x000000400200780c */ /* 0x000fd60003f06070 */
[C---:B--2---:R-:W-:Y:S01]  /*0190*/  @P3 IMAD.WIDE.U32 R6, R4.reuse, 0x10, R6 ;  /* 0x0000001004063825 */ /* 0x044fe200078e0006 */
[----:B------:R-:W-:-:S03]  /*01a0*/  @P3 LOP3.LUT R3, R4, 0x20, RZ, 0xfc, !PT ;  /* 0x0000002004033812 */ /* 0x000fc600078efcff */
[----:B---3--:R-:W-:Y:S01]  /*01b0*/  @P3 IMAD.WIDE.U32 R8, R4, 0x10, R8 ;  /* 0x0000001004083825 */ /* 0x008fe200078e0008 */
[----:B------:R2:W5:Y:S01]  /*01c0*/  @P3 LDG.E.128 R88, desc[UR8][R6.64] ;  /* 0x0000000806583981 */ /* 0x000562000c1e1d00 */
[----:B------:R-:W-:Y:S01]  /*01d0*/  USHF.L.U32 UR6, UR7, 0x2, URZ ;  /* 0x0000000207067899 */ /* 0x000fe200080006ff */
[----:B------:R-:W-:Y:S01]  /*01e0*/  SHF.R.U32.HI R5, RZ, 0x5, R14 ;  /* 0x00000005ff057819 */ /* 0x000fe2000001160e */
[C---:B----4-:R-:W-:Y:S01]  /*01f0*/  @P0 IMAD.WIDE.U32 R10, R3.reuse, 0x10, R10 ;  /* 0x00000010030a0825 */ /* 0x050fe200078e000a */
[----:B------:R2:W5:Y:S03]  /*0200*/  @P3 LDG.E.128 R84, desc[UR8][R8.64] ;  /* 0x0000000808543981 */ /* 0x000566000c1e1d00 */
[----:B-1----:R-:W-:Y:S01]  /*0210*/  @P0 IMAD.WIDE.U32 R12, R3, 0x10, R12 ;  /* 0x00000010030c0825 */ /* 0x002fe200078e000c */
[----:B------:R-:W-:Y:S01]  /*0220*/  LOP3.LUT R5, R5, UR6, RZ, 0xfc, !PT ;  /* 0x0000000605057c12 */ /* 0x000fe2000f8efcff */
        /* <DEDUP_REMOVED lines=36> */
[----:B0-2---:R-:W-:Y:S06]  /*0470*/  @P0 BRA `(.L_x_521) ;  /* 0x0000006000940947 */ /* 0x005fec0003800000 */
        /* <DEDUP_REMOVED lines=30> */
[----:B0-----:R-:W-:-:S02]  /*0660*/  ISETP.NE.AND P4, PT, R6, RZ, PT ;  /* 0x000000ff0600720c */ /* 0x001fc40003f85270 */
[----:B------:R-:W-:Y:S02]  /*0670*/  CS2R R26, SRZ ;  /* 0x00000000001a7805 */ /* 0x000fe4000001ff00 */
[----:B------:R-:W-:Y:S02]  /*0680*/  CS2R R20, SRZ ;  /* 0x0000000000147805 */ /* 0x000fe4000001ff00 */
[----:B------:R-:W-:-:S07]  /*0690*/  CS2R R22, SRZ ;  /* 0x0000000000167805 */ /* 0x000fce000001ff00 */
.L_x_547:
        /* <DEDUP_REMOVED lines=16> */
[----:B--2---:R-:W-:Y:S02]  /*07a0*/  FSEL R152, R114, RZ, !P4 ;  /* 0x000000ff72987208 */ /* 0x004fe40006000000 */
[----:B------:R-:W-:Y:S01]  /*07b0*/  ISETP.NE.AND P4, PT, R6, RZ, PT ;  /* 0x000000ff0600720c */ /* 0x000fe20003f85270 */
[----:B0-----:R-:W-:-:S12]  /*07c0*/  @!P3 BRA `(.L_x_523) ;  /* 0x00000008003cb947 */ /* 0x001fd80003800000 */
[----:B------:R-:W0:Y:S08]  /*07d0*/  LDC.64 R112, c[0x0][0x430] ;  /* 0x00010c00ff707b82 */ /* 0x000e300000000a00 */
[----:B------:R-:W1:Y:S08]  /*07e0*/  LDC.64 R116, c[0x0][0x428] ;  /* 0x00010a00ff747b82 */ /* 0x000e700000000a00 */
[----:B------:R-:W2:Y:S01]  /*07f0*/  LDC.64 R14, c[0x0][0x3a8] ;  /* 0x0000ea00ff0e7b82 */ /* 0x000ea20000000a00 */
[----:B0-----:R-:W-:Y:S01]  /*0800*/  IMAD.WIDE.U32 R112, R7, 0x10, R112 ;  /* 0x0000001007707825 */ /* 0x001fe200078e0070 */
[----:B------:R-:W-:-:S06]  /*0810*/  ISETP.NE.U32.AND P1, PT, RZ, UR12, PT ;  /* 0x0000000cff007c0c */ /* 0x000fcc000bf25070 */
[----:B------:R-:W0:Y:S01]  /*0820*/  LDC.64 R124, c[0x0][0x3b0] ;  /* 0x0000ec00ff7c7b82 */ /* 0x000e220000000a00 */
[----:B------:R-:W3:Y:S01]  /*0830*/  LDG.E.128 R112, desc[UR8][R112.64] ;  /* 0x0000000870707981 */ /* 0x000ee2000c1e1d00 */
[----:B-1----:R-:W-:-:S06]  /*0840*/  IMAD.WIDE.U32 R116, R7, 0x10, R116 ;  /* 0x0000001007747825 */ /* 0x002fcc00078e0074 */
[----:B------:R-:W4:Y:S01]  /*0850*/  LDG.E.128 R116, desc[UR8][R116.64] ;  /* 0x0000000874747981 */ /* 0x000f22000c1e1d00 */
[----:B--2---:R-:W-:-:S06]  /*0860*/  IMAD.WIDE.U32 R120, R7, 0x10, R14 ;  /* 0x0000001007787825 */ /* 0x004fcc00078e000e */
[----:B------:R-:W2:Y:S01]  /*0870*/  LDG.E.128 R120, desc[UR8][R120.64] ;  /* 0x0000000878787981 */ /* 0x000ea2000c1e1d00 */
[----:B------:R-:W-:Y:S02]  /*0880*/  ISETP.NE.AND.EX P1, PT, RZ, UR13, PT, P1 ;  /* 0x0000000dff007c0c */ /* 0x000fe4000bf25310 */
[----:B------:R-:W-:-:S04]  /*0890*/  ISETP.NE.U32.AND P0, PT, RZ, UR24, PT ;  /* 0x00000018ff007c0c */ /* 0x000fc8000bf05070 */
[----:B------:R-:W-:-:S07]  /*08a0*/  ISETP.NE.AND.EX P0, PT, RZ, UR25, PT, P0 ;  /* 0x00000019ff007c0c */ /* 0x000fce000bf05300 */
[----:B------:R-:W1:Y:S08]  /*08b0*/  @P1 LDC.64 R14, c[0x0][0x3b8] ;  /* 0x0000ee00ff0e1b82 */ /* 0x000e700000000a00 */
[----:B------:R-:W0:Y:S01]  /*08c0*/  @P0 LDC.64 R132, c[0x0][0x438] ;  /* 0x00010e00ff840b82 */ /* 0x000e220000000a00 */
[----:B------:R-:W-:Y:S02]  /*08d0*/  HADD2.F32 R10, -RZ, R84.H0_H0 ;  /* 0x20000054ff0a7230 */ /* 0x000fe40000004100 */
[----:B------:R-:W-:-:S02]  /*08e0*/  HADD2.F32 R12, -RZ, R88.H0_H0 ;  /* 0x20000058ff0c7230 */ /* 0x000fc40000004100 */
[----:B-1----:R-:W-:-:S05]  /*08f0*/  @P1 IMAD.WIDE.U32 R14, R7, 0x8, R14 ;  /* 0x00000008070e1825 */ /* 0x002fca00078e000e */
[----:B------:R4:W5:Y:S01]  /*0900*/  @P1 LDG.E.64 R156, desc[UR8][R14.64] ;  /* 0x000000080e9c1981 */ /* 0x000962000c1e1b00 */
[----:B0-----:R-:W-:-:S05]  /*0910*/  @P0 IMAD.WIDE.U32 R132, R7, 0x10, R132 ;  /* 0x0000001007840825 */ /* 0x001fca00078e0084 */
[----:B------:R0:W5:Y:S01]  /*0920*/  @P0 LDG.E.128 R16, desc[UR8][R132.64] ;  /* 0x0000000884100981 */ /* 0x000162000c1e1d00 */
[----:B------:R-:W-:-:S04]  /*0930*/  IMAD.WIDE.U32 R124, R7, 0x8, R124 ;  /* 0x00000008077c7825 */ /* 0x000fc800078e007c */
[----:B------:R-:W-:Y:S01]  /*0940*/  HADD2.F32 R143, -RZ, R84.H1_H1 ;  /* 0x30000054ff8f7230 */ /* 0x000fe20000004100 */
[----:B------:R1:W5:Y:S01]  /*0950*/  LDG.E.64 R150, desc[UR8][R124.64] ;  /* 0x000000087c967981 */ /* 0x000362000c1e1b00 */
[----:B------:R-:W-:Y:S02]  /*0960*/  HADD2.F32 R138, -RZ, R85.H0_H0 ;  /* 0x20000055ff8a7230 */ /* 0x000fe40000004100 */
[----:B------:R-:W-:Y:S02]  /*0970*/  HADD2.F32 R9, -RZ, R88.H1_H1 ;  /* 0x30000058ff097230 */ /* 0x000fe40000004100 */
[----:B------:R-:W-:Y:S01]  /*0980*/  HADD2.F32 R134, -RZ, R89.H0_H0 ;  /* 0x20000059ff867230 */ /* 0x000fe20000004100 */
[----:B------:R-:W-:Y:S01]  /*0990*/  IADD3 R159, PT, PT, R7, 0x20, RZ ;  /* 0x00000020079f7810 */ /* 0x000fe20007ffe0ff */
[----:B---3--:R-:W-:-:S05]  /*09a0*/  HADD2.F32 R145, -RZ, R112.H0_H0 ;  /* 0x20000070ff917230 */ /* 0x008fca0000004100 */
[----:B------:R-:W-:Y:S01]  /*09b0*/  FMUL.FTZ R3, R10, R145 ;  /* 0x000000910a037220 */ /* 0x000fe20000410000 */
[----:B----4-:R-:W-:-:S05]  /*09c0*/  HADD2.F32 R15, -RZ, R116.H0_H0 ;  /* 0x20000074ff0f7230 */ /* 0x010fca0000004100 */
[----:B------:R-:W-:Y:S01]  /*09d0*/  FFMA.FTZ R12, R12, R15, R3 ;  /* 0x0000000f0c0c7223 */ /* 0x000fe20000010003 */
[----:B--2---:R-:W-:Y:S02]  /*09e0*/  HADD2.F32 R3, -RZ, R120.H0_H0 ;  /* 0x20000078ff037230 */ /* 0x004fe40000004100 */
[----:B0-----:R-:W-:Y:S02]  /*09f0*/  HADD2.F32 R132, -RZ, R116.H1_H1 ;  /* 0x30000074ff847230 */ /* 0x001fe40000004100 */
[--C-:B------:R-:W-:Y:S02]  /*0a00*/  HADD2.F32 R133, -RZ, R113.reuse.H0_H0 ;  /* 0x20000071ff857230 */ /* 0x100fe40000004100 */
[----:B------:R-:W-:Y:S01]  /*0a10*/  FADD.FTZ R14, -R152, R3 ;  /* 0x00000003980e7221 */ /* 0x000fe20000010100 */
[----:B------:R-:W-:Y:S02]  /*0a20*/  HADD2.F32 R116, -RZ, R113.H1_H1 ;  /* 0x30000071ff747230 */ /* 0x000fe40000004100 */
[----:B------:R-:W-:-:S02]  /*0a30*/  HADD2.F32 R112, -RZ, R112.H1_H1 ;  /* 0x30000070ff707230 */ /* 0x000fc40000004100 */
[----:B------:R-:W-:Y:S02]  /*0a40*/  HADD2.F32 R113, -RZ, R120.H1_H1 ;  /* 0x30000078ff717230 */ /* 0x000fe40000004100 */
[----:B-----5:R-:W-:Y:S01]  /*0a50*/  FMUL.FTZ R3, R11, R14 ;  /* 0x0000000e0b037220 */ /* 0x020fe20000410000 */
[----:B------:R-:W-:Y:S01]  /*0a60*/  FMUL.FTZ R10, R143, R112 ;  /* 0x000000708f0a7220 */ /* 0x000fe20000410000 */
[----:B------:R-:W-:Y:S02]  /*0a70*/  HADD2.F32 R143, -RZ, R117.H0_H0 ;  /* 0x20000075ff8f7230 */ /* 0x000fe40000004100 */
[----:B-1----:R-:W-:Y:S01]  /*0a80*/  FADD.FTZ R124, -R152, R113 ;  /* 0x00000071987c7221 */ /* 0x002fe20000010100 */
[----:B------:R-:W-:Y:S01]  /*0a90*/  FMUL.FTZ R125, R138, R133 ;  /* 0x000000858a7d7220 */ /* 0x000fe20000410000 */
[----:B------:R-:W-:Y:S01]  /*0aa0*/  FADD.FTZ R64, R64, R15 ;  /* 0x0000000f40407221 */ /* 0x000fe20000010000 */
[----:B------:R-:W-:Y:S01]  /*0ab0*/  FFMA.FTZ R80, R3, R15, R80 ;  /* 0x0000000f03507223 */ /* 0x000fe20000010050 */
[----:B------:R-:W-:Y:S01]  /*0ac0*/  FMUL.FTZ R124, R11, R124 ;  /* 0x0000007c0b7c7220 */ /* 0x000fe20000410000 */
[----:B------:R-:W-:-:S02]  /*0ad0*/  HADD2.F32 R15, -RZ, R121.H0_H0 ;  /* 0x20000079ff0f7230 */ /* 0x000fc40000004100 */
[----:B------:R-:W-:Y:S01]  /*0ae0*/  FFMA.FTZ R10, R9, R132, R10 ;  /* 0x00000084090a7223 */ /* 0x000fe2000001000a */
[----:B------:R-:W-:Y:S01]  /*0af0*/  FFMA.FTZ R9, R134, R143, R125 ;  /* 0x0000008f86097223 */ /* 0x000fe2000001007d */
[----:B------:R-:W-:Y:S02]  /*0b00*/  HADD2.F32 R125, -RZ, R85.H1_H1 ;  /* 0x30000055ff7d7230 */ /* 0x000fe40000004100 */
[----:B------:R-:W-:Y:S01]  /*0b10*/  FADD.FTZ R33, R33, R112 ;  /* 0x0000007021217221 */ /* 0x000fe20000010000 */
[----:B------:R-:W-:Y:S01]  /*0b20*/  FFMA.FTZ R49, R124, R112, R49 ;  /* 0x000000707c317223 */ /* 0x000fe20000010031 */
[----:B------:R-:W-:Y:S01]  /*0b30*/  FADD.FTZ R112, -R152, R15 ;  /* 0x0000000f98707221 */ /* 0x000fe20000010100 */
[----:B------:R-:W-:Y:S02]  /*0b40*/  HADD2.F32 R138, -RZ, R117.H1_H1 ;  /* 0x30000075ff8a7230 */ /* 0x000fe40000004100 */
[----:B------:R-:W-:Y:S01]  /*0b50*/  FMUL.FTZ R120, R125, R116 ;  /* 0x000000747d787220 */ /* 0x000fe20000410000 */
[----:B------:R-:W-:-:S02]  /*0b60*/  HADD2.F32 R117, -RZ, R89.H1_H1 ;  /* 0x30000059ff757230 */ /* 0x000fc40000004100 */
[----:B------:R-:W-:Y:S01]  /*0b70*/  FADD.FTZ R65, R65, R132 ;  /* 0x0000008441417221 */ /* 0x000fe20000010000 */
[----:B------:R-:W-:Y:S01]  /*0b80*/  FFMA.FTZ R81, R124, R132, R81 ;  /* 0x000000847c517223 */ /* 0x000fe20000010051 */
[----:B------:R-:W-:Y:S02]  /*0b90*/  HADD2.F32 R132, -RZ, R86.H0_H0 ;  /* 0x20000056ff847230 */ /* 0x000fe40000004100 */
[----:B------:R-:W-:Y:S01]  /*0ba0*/  FMUL.FTZ R15, R11, R112 ;  /* 0x000000700b0f7220 */ /* 0x000fe20000410000 */
[----:B------:R-:W-:Y:S02]  /*0bb0*/  HADD2.F32 R113, -RZ, R114.H0_H0 ;  /* 0x20000072ff717230 */ /* 0x000fe40000004100 */
[----:B------:R-:W-:Y:S01]  /*0bc0*/  FFMA.FTZ R14, R117, R138, R120 ;  /* 0x0000008a750e7223 */ /* 0x000fe20000010078 */
[----:B------:R-:W-:Y:S02]  /*0bd0*/  HADD2.F32 R121, -RZ, R121.H1_H1 ;  /* 0x30000079ff797230 */ /* 0x000fe40000004100 */
[----:B------:R-:W-:Y:S01]  /*0be0*/  FADD.FTZ R34, R34, R133 ;  /* 0x0000008522227221 */ /* 0x000fe20000010000 */
[----:B------:R-:W-:-:S02]  /*0bf0*/  HADD2.F32 R125, -RZ, R90.H0_H0 ;  /* 0x2000005aff7d7230 */ /* 0x000fc40000004100 */
[----:B------:R-:W-:Y:S01]  /*0c00*/  FFMA.FTZ R50, R15, R133, R50 ;  /* 0x000000850f327223 */ /* 0x000fe20000010032 */
[----:B------:R-:W-:Y:S02]  /*0c10*/  HADD2.F32 R120, -RZ, R118.H0_H0 ;  /* 0x20000076ff787230 */ /* 0x000fe40000004100 */
[----:B------:R-:W-:Y:S01]  /*0c20*/  FMUL.FTZ R132, R132, R113 ;  /* 0x0000007184847220 */ /* 0x000fe20000410000 */
[----:B------:R-:W-:Y:S02]  /*0c30*/  HADD2.F32 R133, -RZ, R86.H1_H1 ;  /* 0x30000056ff857230 */ /* 0x000fe40000004100 */
[----:B------:R-:W-:Y:S02]  /*0c40*/  HADD2.F32 R114, -RZ, R114.H1_H1 ;  /* 0x30000072ff727230 */ /* 0x000fe40000004100 */
[----:B------:R-:W-:Y:S02]  /*0c50*/  HADD2.F32 R117, -RZ, R122.H0_H0 ;  /* 0x2000007aff757230 */ /* 0x000fe40000004100 */
[----:B------:R-:W-:Y:S01]  /*0c60*/  FADD.FTZ R134, -R152, R121 ;  /* 0x0000007998867221 */ /* 0x000fe20000010100 */
[----:B------:R-:W-:Y:S01]  /*0c70*/  FFMA.FTZ R125, R125, R120, R132 ;  /* 0x000000787d7d7223 */ /* 0x000fe20000010084 */
[----:B------:R-:W-:-:S02]  /*0c80*/  HADD2.F32 R118, -RZ, R118.H1_H1 ;  /* 0x30000076ff767230 */ /* 0x000fc40000004100 */
[----:B------:R-:W-:Y:S01]  /*0c90*/  FMUL.FTZ R132, R133, R114 ;  /* 0x0000007285847220 */ /* 0x000fe20000410000 */
[----:B------:R-:W-:Y:S02]  /*0ca0*/  HADD2.F32 R121, -RZ, R90.H1_H1 ;  /* 0x3000005aff797230 */ /* 0x000fe40000004100 */
[----:B------:R-:W-:-:S03]  /*0cb0*/  FADD.FTZ R112, -R152, R117 ;  /* 0x0000007598707221 */ /* 0x000fc60000010100 */
[----:B------:R-:W-:Y:S01]  /*0cc0*/  FFMA.FTZ R132, R121, R118, R132 ;  /* 0x0000007679847223 */ /* 0x000fe20000010084 */
[C---:B------:R-:W-:Y:S01]  /*0cd0*/  FMUL.FTZ R133, R11.reuse, R112 ;  /* 0x000000700b857220 */ /* 0x040fe20000410000 */
[----:B------:R-:W-:Y:S02]  /*0ce0*/  HADD2.F32 R121, -RZ, R122.H1_H1 ;  /* 0x3000007aff797230 */ /* 0x000fe40000004100 */
[----:B------:R-:W-:Y:S01]  /*0cf0*/  FADD.FTZ R28, R28, R113 ;  /* 0x000000711c1c7221 */ /* 0x000fe20000010000 */
[----:B------:R-:W-:Y:S01]  /*0d00*/  FMUL.FTZ R134, R11, R134 ;  /* 0x000000860b867220 */ /* 0x000fe20000410000 */
[----:B------:R-:W-:Y:S01]  /*0d10*/  FFMA.FTZ R44, R133, R113, R44 ;  /* 0x00000071852c7223 */ /* 0x000fe2000001002c */
[----:B------:R-:W-:Y:S02]  /*0d20*/  HADD2.F32 R113, -RZ, R123.H0_H0 ;  /* 0x2000007bff717230 */ /* 0x000fe40000004100 */
[----:B------:R-:W-:Y:S01]  /*0d30*/  FADD.FTZ R144, -R152, R121 ;  /* 0x0000007998907221 */ /* 0x000fe20000010100 */
[----:B------:R-:W-:Y:S01]  /*0d40*/  FADD.FTZ R35, R35, R116 ;  /* 0x0000007423237221 */ /* 0x000fe20000010000 */
[----:B------:R-:W-:Y:S01]  /*0d50*/  FFMA.FTZ R51, R134, R116, R51 ;  /* 0x0000007486337223 */ /* 0x000fe20000010033 */
[----:B------:R-:W-:Y:S01]  /*0d60*/  FADD.FTZ R60, R60, R120 ;  /* 0x000000783c3c7221 */ /* 0x000fe20000010000 */
[----:B------:R-:W-:Y:S01]  /*0d70*/  FFMA.FTZ R76, R133, R120, R76 ;  /* 0x00000078854c7223 */ /* 0x000fe2000001004c */
[----:B------:R-:W-:-:S02]  /*0d80*/  HADD2.F32 R117, -RZ, R115.H0_H0 ;  /* 0x20000073ff757230 */ /* 0x000fc40000004100 */
[----:B------:R-:W-:Y:S01]  /*0d90*/  FMUL.FTZ R144, R11, R144 ;  /* 0x000000900b907220 */ /* 0x000fe20000410000 */
[----:B------:R-:W-:Y:S01]  /*0da0*/  FADD.FTZ R120, -R152, R113 ;  /* 0x0000007198787221 */ /* 0x000fe20000010100 */
[----:B------:R-:W-:Y:S02]  /*0db0*/  HADD2.F32 R116, -RZ, R115.H1_H1 ;  /* 0x30000073ff747230 */ /* 0x000fe40000004100 */
[----:B------:R-:W-:Y:S01]  /*0dc0*/  FADD.FTZ R113, RZ, R12 ;  /* 0x0000000cff717221 */ /* 0x000fe20000010000 */
[----:B------:R-:W-:Y:S01]  /*0dd0*/  FFMA.FTZ R115, R3, R12, RZ ;  /* 0x0000000c03737223 */ /* 0x000fe200000100ff */
[----:B------:R-:W-:Y:S02]  /*0de0*/  HADD2.F32 R112, -RZ, R87.H0_H0 ;  /* 0x20000057ff707230 */ /* 0x000fe40000004100 */
        /* <DEDUP_REMOVED lines=12> */
[----:B------:R-:W-:-:S02]  /*0eb0*/  HADD2.F32 R138, -RZ, R91.H0_H0 ;  /* 0x2000005bff8a7230 */ /* 0x000fc40000004100 */
[----:B------:R-:W-:Y:S01]  /*0ec0*/  FMUL.FTZ R143, R112, R117 ;  /* 0x00000075708f7220 */ /* 0x000fe20000410000 */
[----:B------:R-:W-:Y:S02]  /*0ed0*/  HADD2.F32 R145, -RZ, R119.H0_H0 ;  /* 0x20000077ff917230 */ /* 0x000fe40000004100 */
[----:B------:R-:W-:Y:S01]  /*0ee0*/  FADD.FTZ R113, R114, R9 ;  /* 0x0000000972717221 */ /* 0x000fe20000010000 */
[----:B------:R-:W-:Y:S01]  /*0ef0*/  FFMA.FTZ R115, R15, R9, R118 ;  /* 0x000000090f737223 */ /* 0x000fe20000010076 */
[----:B------:R-:W-:Y:S02]  /*0f00*/  HADD2.F32 R123, -RZ, R123.H1_H1 ;  /* 0x3000007bff7b7230 */ /* 0x000fe40000004100 */
[----:B------:R-:W-:Y:S01]  /*0f10*/  FFMA.FTZ R138, R138, R145, R143 ;  /* 0x000000918a8a7223 */ /* 0x000fe2000001008f */
[----:B------:R-:W-:Y:S01]  /*0f20*/  FADD.FTZ R114, R113, R14 ;  /* 0x0000000e71727221 */ /* 0x000fe20000010000 */
[----:B------:R-:W-:Y:S01]  /*0f30*/  FFMA.FTZ R118, R134, R14, R115 ;  /* 0x0000000e86767223 */ /* 0x000fe20000010073 */
[----:B------:R-:W-:-:S02]  /*0f40*/  HADD2.F32 R112, -RZ, R119.H1_H1 ;  /* 0x30000077ff707230 */ /* 0x000fc40000004100 */
[----:B------:R-:W-:Y:S01]  /*0f50*/  FMUL.FTZ R143, R11, R120 ;  /* 0x000000780b8f7220 */ /* 0x000fe20000410000 */
[----:B------:R-:W-:Y:S02]  /*0f60*/  HADD2.F32 R119, -RZ, R87.H1_H1 ;  /* 0x30000057ff777230 */ /* 0x000fe40000004100 */
[----:B------:R-:W-:Y:S01]  /*0f70*/  FADD.FTZ R146, -R152, R123 ;  /* 0x0000007b98927221 */ /* 0x000fe20000010100 */
[----:B------:R-:W-:Y:S01]  /*0f80*/  FADD.FTZ R113, R114, R125 ;  /* 0x0000007d72717221 */ /* 0x000fe20000010000 */
[----:B------:R-:W-:Y:S01]  /*0f90*/  FFMA.FTZ R115, R133, R125, R118 ;  /* 0x0000007d85737223 */ /* 0x000fe20000010076 */
[----:B------:R-:W-:Y:S01]  /*0fa0*/  FADD.FTZ R62, R62, R145 ;  /* 0x000000913e3e7221 */ /* 0x000fe20000010000 */
[----:B------:R-:W-:Y:S01]  /*0fb0*/  FFMA.FTZ R78, R143, R145, R78 ;  /* 0x000000918f4e7223 */ /* 0x000fe2000001004e */
[----:B------:R-:W-:Y:S02]  /*0fc0*/  HADD2.F32 R145, -RZ, R91.H1_H1 ;  /* 0x3000005bff917230 */ /* 0x000fe40000004100 */
[----:B------:R-:W-:Y:S01]  /*0fd0*/  FMUL.FTZ R120, R119, R116 ;  /* 0x0000007477787220 */ /* 0x000fe20000410000 */
[----:B------:R-:W-:Y:S01]  /*0fe0*/  FMUL.FTZ R146, R11, R146 ;  /* 0x000000920b927220 */ /* 0x000fe20000410000 */
[----:B------:R-:W-:Y:S01]  /*0ff0*/  FADD.FTZ R113, R113, R132 ;  /* 0x0000008471717221 */ /* 0x000fe20000010000 */
[----:B------:R-:W-:Y:S01]  /*1000*/  FFMA.FTZ R114, R144, R132, R115 ;  /* 0x0000008490727223 */ /* 0x000fe20000010073 */
[-C--:B------:R-:W-:Y:S01]  /*1010*/  FFMA.FTZ R145, R145, R112.reuse, R120 ;  /* 0x0000007091917223 */ /* 0x080fe20000010078 */
        /* <DEDUP_REMOVED lines=9> */
[----:B------:R-:W-:-:S07]  /*10b0*/  FFMA.FTZ R158, R146, R145, R114 ;  /* 0x00000091929e7223 */ /* 0x000fce0000010072 */
.L_x_523:
[----:B------:R-:W-:Y:S05]  /*10c0*/  BSYNC.RECONVERGENT B1 ;  /* 0x0000000000017941 */ /* 0x000fea0003800200 */
.L_x_522:
[----:B------:R-:W-:Y:S01]  /*10d0*/  BSSY.RECONVERGENT B1, `(.L_x_524) ;  /* 0x0000091000017945 */ /* 0x000fe20003800200 */
[----:B------:R-:W-:-:S03]  /*10e0*/  ISETP.GE.U32.AND P3, PT, R2, 0x20, PT ;  /* 0x000000200200780c */ /* 0x000fc60003f66070 */
[----:B------:R-:W-:Y:S10]  /*10f0*/  @!P2 BRA `(.L_x_525) ;  /* 0x000000080038a947 */ /* 0x000ff40003800000 */
        /* <DEDUP_REMOVED lines=11> */
[----:B------:R-:W-:-:S13]  /*11b0*/  ISETP.NE.AND.EX P1, PT, RZ, UR13, PT, P1 ;  /* 0x0000000dff007c0c */ /* 0x000fda000bf25310 */
[----:B------:R-:W1:Y:S02]  /*11c0*/  @P1 LDC.64 R126, c[0x0][0x3b8] ;  /* 0x0000ee00ff7e1b82 */ /* 0x000e640000000a00 */
[----:B-1----:R-:W-:-:S04]  /*11d0*/  @P1 IMAD.WIDE.U32 R136, R159, 0x8, R126 ;  /* 0x000000089f881825 */ /* 0x002fc800078e007e */
[----:B0-----:R-:W-:Y:S01]  /*11e0*/  IMAD.WIDE.U32 R126, R159, 0x8, R128 ;  /* 0x000000089f7e7825 */ /* 0x001fe200078e0080 */
[----:B------:R-:W-:Y:S01]  /*11f0*/  ISETP.NE.U32.AND P0, PT, RZ, UR24, PT ;  /* 0x00000018ff007c0c */ /* 0x000fe2000bf05070 */
[----:B------:R0:W5:Y:S04]  /*1200*/  @P1 LDG.E.64 R154, desc[UR8][R136.64] ;  /* 0x00000008889a1981 */ /* 0x000168000c1e1b00 */
[----:B------:R-:W5:Y:S01]  /*1210*/  LDG.E.64 R126, desc[UR8][R126.64] ;  /* 0x000000087e7e7981 */ /* 0x000f62000c1e1b00 */
[----:B------:R-:W-:-:S13]  /*1220*/  ISETP.NE.AND.EX P0, PT, RZ, UR25, PT, P0 ;  /* 0x00000019ff007c0c */ /* 0x000fda000bf05300 */
[----:B------:R-:W1:Y:S01]  /*1230*/  @P0 LDC.64 R130, c[0x0][0x438] ;  /* 0x00010e00ff820b82 */ /* 0x000e620000000a00 */
[----:B------:R-:W-:Y:S02]  /*1240*/  HADD2.F32 R128, -RZ, R92.H0_H0 ;  /* 0x2000005cff807230 */ /* 0x000fe40000004100 */
[----:B------:R-:W-:Y:S02]  /*1250*/  HADD2.F32 R8, -RZ, R96.H0_H0 ;  /* 0x20000060ff087230 */ /* 0x000fe40000004100 */
[----:B-1----:R-:W-:-:S05]  /*1260*/  @P0 IMAD.WIDE.U32 R130, R159, 0x10, R130 ;  /* 0x000000109f820825 */ /* 0x002fca00078e0082 */
[----:B------:R1:W5:Y:S01]  /*1270*/  @P0 LDG.E.128 R100, desc[UR8][R130.64] ;  /* 0x0000000882640981 */ /* 0x000362000c1e1d00 */
[----:B---3--:R-:W-:-:S05]  /*1280*/  HADD2.F32 R129, -RZ, R116.H0_H0 ;  /* 0x20000074ff817230 */ /* 0x008fca0000004100 */
[----:B------:R-:W-:Y:S01]  /*1290*/  FMUL.FTZ R13, R128, R129 ;  /* 0x00000081800d7220 */ /* 0x000fe20000410000 */
[----:B----4-:R-:W-:-:S05]  /*12a0*/  HADD2.F32 R135, -RZ, R112.H0_H0 ;  /* 0x20000070ff877230 */ /* 0x010fca0000004100 */
[----:B------:R-:W-:Y:S01]  /*12b0*/  FFMA.FTZ R8, R8, R135, R13 ;  /* 0x0000008708087223 */ /* 0x000fe2000001000d */
[--C-:B--2---:R-:W-:Y:S02]  /*12c0*/  HADD2.F32 R13, -RZ, R120.reuse.H0_H0 ;  /* 0x20000078ff0d7230 */ /* 0x104fe40000004100 */
[--C-:B0-----:R-:W-:Y:S02]  /*12d0*/  HADD2.F32 R137, -RZ, R121.reuse.H0_H0 ;  /* 0x20000079ff897230 */ /* 0x101fe40000004100 */
[----:B------:R-:W-:Y:S02]  /*12e0*/  HADD2.F32 R139, -RZ, R120.H1_H1 ;  /* 0x30000078ff8b7230 */ /* 0x000fe40000004100 */
[----:B------:R-:W-:Y:S02]  /*12f0*/  HADD2.F32 R121, -RZ, R121.H1_H1 ;  /* 0x30000079ff797230 */ /* 0x000fe40000004100 */
[----:B------:R-:W-:Y:S01]  /*1300*/  FADD.FTZ R120, -R152, R13 ;  /* 0x0000000d98787221 */ /* 0x000fe20000010100 */
[----:B------:R-:W-:-:S02]  /*1310*/  HADD2.F32 R147, -RZ, R123.H0_H0 ;  /* 0x2000007bff937230 */ /* 0x000fc40000004100 */
[C---:B-1----:R-:W-:Y:S01]  /*1320*/  FADD.FTZ R130, -R152.reuse, R139 ;  /* 0x0000008b98827221 */ /* 0x042fe20000010100 */
[----:B------:R-:W-:Y:S02]  /*1330*/  HADD2.F32 R123, -RZ, R123.H1_H1 ;  /* 0x3000007bff7b7230 */ /* 0x000fe40000004100 */
[C---:B------:R-:W-:Y:S01]  /*1340*/  FADD.FTZ R136, -R152.reuse, R121 ;  /* 0x0000007998887221 */ /* 0x040fe20000010100 */
[----:B------:R-:W-:Y:S02]  /*1350*/  HADD2.F32 R121, -RZ, R92.H1_H1 ;  /* 0x3000005cff797230 */ /* 0x000fe40000004100 */
[C---:B-----5:R-:W-:Y:S01]  /*1360*/  FMUL.FTZ R13, R11.reuse, R120 ;  /* 0x000000780b0d7220 */ /* 0x060fe20000410000 */
[----:B------:R-:W-:Y:S02]  /*1370*/  HADD2.F32 R116, -RZ, R116.H1_H1 ;  /* 0x30000074ff747230 */ /* 0x000fe40000004100 */
[----:B------:R-:W-:Y:S02]  /*1380*/  HADD2.F32 R131, -RZ, R122.H0_H0 ;  /* 0x2000007aff837230 */ /* 0x000fe40000004100 */
[----:B------:R-:W-:Y:S01]  /*1390*/  FADD.FTZ R140, -R152, R137 ;  /* 0x00000089988c7221 */ /* 0x000fe20000010100 */
[----:B------:R-:W-:Y:S01]  /*13a0*/  FMUL.FTZ R130, R11, R130 ;  /* 0x000000820b827220 */ /* 0x000fe20000410000 */
[----:B------:R-:W-:-:S02]  /*13b0*/  HADD2.F32 R128, -RZ, R96.H1_H1 ;  /* 0x30000060ff807230 */ /* 0x000fc40000004100 */
[----:B------:R-:W-:Y:S01]  /*13c0*/  FADD.FTZ R148, -R152, R123 ;  /* 0x0000007b98947221 */ /* 0x000fe20000010100 */
[----:B------:R-:W-:Y:S02]  /*13d0*/  HADD2.F32 R112, -RZ, R112.H1_H1 ;  /* 0x30000070ff707230 */ /* 0x000fe40000004100 */
[----:B------:R-:W-:Y:S01]  /*13e0*/  FADD.FTZ R56, R56, R135 ;  /* 0x0000008738387221 */ /* 0x000fe20000010000 */
[----:B------:R-:W-:Y:S02]  /*13f0*/  HADD2.F32 R141, -RZ, R122.H1_H1 ;  /* 0x3000007aff8d7230 */ /* 0x000fe40000004100 */
[----:B------:R-:W-:Y:S01]  /*1400*/  FFMA.FTZ R72, R13, R135, R72 ;  /* 0x000000870d487223 */ /* 0x000fe20000010048 */
[----:B------:R-:W-:Y:S01]  /*1410*/  FMUL.FTZ R121, R121, R116 ;  /* 0x0000007479797220 */ /* 0x000fe20000410000 */
[----:B------:R-:W-:Y:S01]  /*1420*/  FADD.FTZ R122, -R152, R131 ;  /* 0x00000083987a7221 */ /* 0x000fe20000010100 */
[----:B------:R-:W-:Y:S02]  /*1430*/  HADD2.F32 R123, -RZ, R93.H0_H0 ;  /* 0x2000005dff7b7230 */ /* 0x000fe40000004100 */
[----:B------:R-:W-:Y:S01]  /*1440*/  FMUL.FTZ R131, R11, R140 ;  /* 0x0000008c0b837220 */ /* 0x000fe20000410000 */
[----:B------:R-:W-:-:S02]  /*1450*/  HADD2.F32 R135, -RZ, R117.H0_H0 ;  /* 0x20000075ff877230 */ /* 0x000fc40000004100 */
[----:B------:R-:W-:Y:S01]  /*1460*/  FADD.FTZ R25, R25, R116 ;  /* 0x0000007419197221 */ /* 0x000fe20000010000 */
[----:B------:R-:W-:Y:S01]  /*1470*/  FFMA.FTZ R41, R130, R116, R41 ;  /* 0x0000007482297223 */ /* 0x000fe20000010029 */
[----:B------:R-:W-:Y:S02]  /*1480*/  HADD2.F32 R116, -RZ, R93.H1_H1 ;  /* 0x3000005dff747230 */ /* 0x000fe40000004100 */
[----:B------:R-:W-:Y:S01]  /*1490*/  FADD.FTZ R24, R24, R129 ;  /* 0x0000008118187221 */ /* 0x000fe20000010000 */
[----:B------:R-:W-:Y:S02]  /*14a0*/  HADD2.F32 R117, -RZ, R117.H1_H1 ;  /* 0x30000075ff757230 */ /* 0x000fe40000004100 */
[----:B------:R-:W-:Y:S01]  /*14b0*/  FFMA.FTZ R40, R13, R129, R40 ;  /* 0x000000810d287223 */ /* 0x000fe20000010028 */
[----:B------:R-:W-:Y:S01]  /*14c0*/  FFMA.FTZ R128, R128, R112, R121 ;  /* 0x0000007080807223 */ /* 0x000fe20000010079 */
[C---:B------:R-:W-:Y:S01]  /*14d0*/  FADD.FTZ R142, -R152.reuse, R141 ;  /* 0x0000008d988e7221 */ /* 0x040fe20000010100 */
[----:B------:R-:W-:Y:S01]  /*14e0*/  FADD.FTZ R120, -R152, R147 ;  /* 0x0000009398787221 */ /* 0x000fe20000010100 */
[----:B------:R-:W-:-:S02]  /*14f0*/  HADD2.F32 R129, -RZ, R97.H0_H0 ;  /* 0x20000061ff817230 */ /* 0x000fc40000004100 */
[-C--:B------:R-:W-:Y:S01]  /*1500*/  FMUL.FTZ R152, R123, R135.reuse ;  /* 0x000000877b987220 */ /* 0x080fe20000410000 */
[----:B------:R-:W-:Y:S02]  /*1510*/  HADD2.F32 R121, -RZ, R113.H0_H0 ;  /* 0x20000071ff797230 */ /* 0x000fe40000004100 */
[----:B------:R-:W-:Y:S01]  /*1520*/  FADD.FTZ R57, R57, R112 ;  /* 0x0000007039397221 */ /* 0x000fe20000010000 */
[----:B------:R-:W-:Y:S01]  /*1530*/  FFMA.FTZ R73, R130, R112, R73 ;  /* 0x0000007082497223 */ /* 0x000fe20000010049 */
[----:B------:R-:W-:Y:S01]  /*1540*/  FADD.FTZ R26, R26, R135 ;  /* 0x000000871a1a7221 */ /* 0x000fe20000010000 */
[----:B------:R-:W-:Y:S01]  /*1550*/  FFMA.FTZ R42, R131, R135, R42 ;  /* 0x00000087832a7223 */ /* 0x000fe2000001002a */
[----:B------:R-:W-:Y:S02]  /*1560*/  HADD2.F32 R135, -RZ, R97.H1_H1 ;  /* 0x30000061ff877230 */ /* 0x000fe40000004100 */
[----:B------:R-:W-:Y:S01]  /*1570*/  FMUL.FTZ R116, R116, R117 ;  /* 0x0000007574747220 */ /* 0x000fe20000410000 */
[----:B------:R-:W-:-:S02]  /*1580*/  HADD2.F32 R112, -RZ, R113.H1_H1 ;  /* 0x30000071ff707230 */ /* 0x000fc40000004100 */
[----:B------:R-:W-:Y:S01]  /*1590*/  FMUL.FTZ R136, R11, R136 ;  /* 0x000000880b887220 */ /* 0x000fe20000410000 */
[-C--:B------:R-:W-:Y:S01]  /*15a0*/  FFMA.FTZ R129, R129, R121.reuse, R152 ;  /* 0x0000007981817223 */ /* 0x080fe20000010098 */
[----:B------:R-:W-:Y:S01]  /*15b0*/  FADD.FTZ R58, R58, R121 ;  /* 0x000000793a3a7221 */ /* 0x000fe20000010000 */
[----:B------:R-:W-:Y:S01]  /*15c0*/  FFMA.FTZ R74, R131, R121, R74 ;  /* 0x00000079834a7223 */ /* 0x000fe2000001004a */
[----:B------:R-:W-:Y:S02]  /*15d0*/  HADD2.F32 R121, -RZ, R94.H0_H0 ;  /* 0x2000005eff797230 */ /* 0x000fe40000004100 */
[-C--:B------:R-:W-:Y:S01]  /*15e0*/  FFMA.FTZ R135, R135, R112.reuse, R116 ;  /* 0x0000007087877223 */ /* 0x080fe20000010074 */
[----:B------:R-:W-:Y:S02]  /*15f0*/  HADD2.F32 R123, -RZ, R118.H0_H0 ;  /* 0x20000076ff7b7230 */ /* 0x000fe40000004100 */
[----:B------:R-:W-:Y:S01]  /*1600*/  FADD.FTZ R59, R59, R112 ;  /* 0x000000703b3b7221 */ /* 0x000fe20000010000 */
[----:B------:R-:W-:Y:S01]  /*1610*/  FFMA.FTZ R75, R136, R112, R75 ;  /* 0x00000070884b7223 */ /* 0x000fe2000001004b */
[----:B------:R-:W-:-:S02]  /*1620*/  HADD2.F32 R112, -RZ, R94.H1_H1 ;  /* 0x3000005eff707230 */ /* 0x000fc40000004100 */
[----:B------:R-:W-:Y:S02]  /*1630*/  HADD2.F32 R118, -RZ, R118.H1_H1 ;  /* 0x30000076ff767230 */ /* 0x000fe40000004100 */
[----:B------:R-:W-:Y:S01]  /*1640*/  FMUL.FTZ R116, R121, R123 ;  /* 0x0000007b79747220 */ /* 0x000fe20000410000 */
[----:B------:R-:W-:Y:S02]  /*1650*/  HADD2.F32 R137, -RZ, R98.H0_H0 ;  /* 0x20000062ff897230 */ /* 0x000fe40000004100 */
[C---:B------:R-:W-:Y:S01]  /*1660*/  FMUL.FTZ R139, R11.reuse, R122 ;  /* 0x0000007a0b8b7220 */ /* 0x040fe20000410000 */
[----:B------:R-:W-:Y:S02]  /*1670*/  HADD2.F32 R113, -RZ, R114.H0_H0 ;  /* 0x20000072ff717230 */ /* 0x000fe40000004100 */
[----:B------:R-:W-:Y:S01]  /*1680*/  FMUL.FTZ R112, R112, R118 ;  /* 0x0000007670707220 */ /* 0x000fe20000410000 */
[----:B------:R-:W-:Y:S02]  /*1690*/  HADD2.F32 R141, -RZ, R98.H1_H1 ;  /* 0x30000062ff8d7230 */ /* 0x000fe40000004100 */
[----:B------:R-:W-:Y:S01]  /*16a0*/  FMUL.FTZ R142, R11, R142 ;  /* 0x0000008e0b8e7220 */ /* 0x000fe20000410000 */
[----:B------:R-:W-:-:S02]  /*16b0*/  HADD2.F32 R114, -RZ, R114.H1_H1 ;  /* 0x30000072ff727230 */ /* 0x000fc40000004100 */
[-C--:B------:R-:W-:Y:S01]  /*16c0*/  FFMA.FTZ R137, R137, R113.reuse, R116 ;  /* 0x0000007189897223 */ /* 0x080fe20000010074 */
[----:B------:R-:W-:Y:S01]  /*16d0*/  FADD.FTZ R52, R52, R113 ;  /* 0x0000007134347221 */ /* 0x000fe20000010000 */
[----:B------:R-:W-:Y:S01]  /*16e0*/  FFMA.FTZ R68, R139, R113, R68 ;  /* 0x000000718b447223 */ /* 0x000fe20000010044 */
[----:B------:R-:W-:Y:S02]  /*16f0*/  HADD2.F32 R116, -RZ, R95.H0_H0 ;  /* 0x2000005fff747230 */ /* 0x000fe40000004100 */
[----:B------:R-:W-:Y:S01]  /*1700*/  FADD.FTZ R27, R27, R117 ;  /* 0x000000751b1b7221 */ /* 0x000fe20000010000 */
[----:B------:R-:W-:Y:S02]  /*1710*/  HADD2.F32 R113, -RZ, R119.H0_H0 ;  /* 0x20000077ff717230 */ /* 0x000fe40000004100 */
[----:B------:R-:W-:Y:S01]  /*1720*/  FFMA.FTZ R43, R136, R117, R43 ;  /* 0x00000075882b7223 */ /* 0x000fe2000001002b */
[-C--:B------:R-:W-:Y:S01]  /*1730*/  FFMA.FTZ R141, R141, R114.reuse, R112 ;  /* 0x000000728d8d7223 */ /* 0x080fe20000010070 */
[----:B------:R-:W-:Y:S01]  /*1740*/  FADD.FTZ R53, R53, R114 ;  /* 0x0000007235357221 */ /* 0x000fe20000010000 */
[----:B------:R-:W-:Y:S01]  /*1750*/  FFMA.FTZ R69, R142, R114, R69 ;  /* 0x000000728e457223 */ /* 0x000fe20000010045 */
[----:B------:R-:W-:-:S02]  /*1760*/  HADD2.F32 R117, -RZ, R115.H0_H0 ;  /* 0x20000073ff757230 */ /* 0x000fc40000004100 */
[----:B------:R-:W-:Y:S01]  /*1770*/  FADD.FTZ R153, R153, R8 ;  /* 0x0000000899997221 */ /* 0x000fe20000010000 */
[----:B------:R-:W-:Y:S02]  /*1780*/  HADD2.F32 R114, -RZ, R115.H1_H1 ;  /* 0x30000073ff727230 */ /* 0x000fe40000004100 */
[----:B------:R-:W-:Y:S01]  /*1790*/  FFMA.FTZ R115, R13, R8, R158 ;  /* 0x000000080d737223 */ /* 0x000fe2000001009e */
[----:B------:R-:W-:Y:S01]  /*17a0*/  FMUL.FTZ R121, R116, R113 ;  /* 0x0000007174797220 */ /* 0x000fe20000410000 */
[----:B------:R-:W-:Y:S01]  /*17b0*/  FADD.FTZ R21, R21, R118 ;  /* 0x0000007615157221 */ /* 0x000fe20000010000 */
[----:B------:R-:W-:Y:S01]  /*17c0*/  FFMA.FTZ R37, R142, R118, R37 ;  /* 0x000000768e257223 */ /* 0x000fe20000010025 */
[----:B------:R-:W-:Y:S01]  /*17d0*/  FADD.FTZ R116, R153, R128 ;  /* 0x0000008099747221 */ /* 0x000fe20000010000 */
[----:B------:R-:W-:-:S03]  /*17e0*/  FFMA.FTZ R118, R130, R128, R115 ;  /* 0x0000008082767223 */ /* 0x000fc60000010073 */
[----:B------:R-:W-:Y:S01]  /*17f0*/  FADD.FTZ R116, R116, R129 ;  /* 0x0000008174747221 */ /* 0x000fe20000010000 */
[----:B------:R-:W-:Y:S01]  /*1800*/  FFMA.FTZ R115, R131, R129, R118 ;  /* 0x0000008183737223 */ /* 0x000fe20000010076 */
[----:B------:R-:W-:Y:S02]  /*1810*/  HADD2.F32 R112, -RZ, R119.H1_H1 ;  /* 0x30000077ff707230 */ /* 0x000fe40000004100 */
[----:B------:R-:W-:Y:S01]  /*1820*/  FADD.FTZ R116, R116, R135 ;  /* 0x0000008774747221 */ /* 0x000fe20000010000 */
[----:B------:R-:W-:Y:S01]  /*1830*/  FFMA.FTZ R118, R136, R135, R115 ;  /* 0x0000008788767223 */ /* 0x000fe20000010073 */
[----:B------:R-:W-:Y:S02]  /*1840*/  HADD2.F32 R119, -RZ, R95.H1_H1 ;  /* 0x3000005fff777230 */ /* 0x000fe40000004100 */
[----:B------:R-:W-:Y:S01]  /*1850*/  FMUL.FTZ R149, R11, R120 ;  /* 0x000000780b957220 */ /* 0x000fe20000410000 */
[--C-:B------:R-:W-:Y:S02]  /*1860*/  HADD2.F32 R140, -RZ, R99.reuse.H0_H0 ;  /* 0x20000063ff8c7230 */ /* 0x100fe40000004100 */
[----:B------:R-:W-:Y:S01]  /*1870*/  FADD.FTZ R116, R116, R137 ;  /* 0x0000008974747221 */ /* 0x000fe20000010000 */
[----:B------:R-:W-:Y:S01]  /*1880*/  FFMA.FTZ R115, R139, R137, R118 ;  /* 0x000000898b737223 */ /* 0x000fe20000010076 */
[----:B------:R-:W-:-:S02]  /*1890*/  HADD2.F32 R147, -RZ, R99.H1_H1 ;  /* 0x30000063ff937230 */ /* 0x000fc40000004100 */
[----:B------:R-:W-:Y:S01]  /*18a0*/  FADD.FTZ R22, R22, R113 ;  /* 0x0000007116167221 */ /* 0x000fe20000010000 */
[----:B------:R-:W-:Y:S01]  /*18b0*/  FFMA.FTZ R38, R149, R113, R38 ;  /* 0x0000007195267223 */ /* 0x000fe20000010026 */
[----:B------:R-:W-:Y:S01]  /*18c0*/  FMUL.FTZ R122, R119, R112 ;  /* 0x00000070777a7220 */ /* 0x000fe20000410000 */
[----:B------:R-:W-:Y:S01]  /*18d0*/  FMUL.FTZ R148, R11, R148 ;  /* 0x000000940b947220 */ /* 0x000fe20000410000 */
[----:B------:R-:W-:Y:S01]  /*18e0*/  FADD.FTZ R113, R116, R141 ;  /* 0x0000008d74717221 */ /* 0x000fe20000010000 */
[----:B------:R-:W-:Y:S01]  /*18f0*/  FFMA.FTZ R140, R140, R117, R121 ;  /* 0x000000758c8c7223 */ /* 0x000fe20000010079 */
[----:B------:R-:W-:Y:S01]  /*1900*/  FFMA.FTZ R116, R142, R141, R115 ;  /* 0x0000008d8e747223 */ /* 0x000fe20000010073 */
[-C--:B------:R-:W-:Y:S01]  /*1910*/  FFMA.FTZ R147, R147, R114.reuse, R122 ;  /* 0x0000007293937223 */ /* 0x080fe2000001007a */
        /* <DEDUP_REMOVED lines=12> */
.L_x_525:
[----:B------:R-:W-:Y:S05]  /*19e0*/  BSYNC.RECONVERGENT B1 ;  /* 0x0000000000017941 */ /* 0x000fea0003800200 */
.L_x_524:
        /* <DEDUP_REMOVED lines=20> */
.L_x_565:
        /* <DEDUP_REMOVED lines=24> */
[C---:B-----5:R-:W-:Y:S01]  /*1cb0*/  FMUL.FTZ R118, R11.reuse, R118 ;  /* 0x000000760b767220 */ /* 0x060fe20000410000 */
[C---:B------:R-:W-:Y:S01]  /*1cc0*/  FMUL.FTZ R112, R11.reuse, R112 ;  /* 0x000000700b707220 */ /* 0x040fe20000410000 */
[C---:B------:R-:W-:Y:S01]  /*1cd0*/  FMUL.FTZ R114, R11.reuse, R114 ;  /* 0x000000720b727220 */ /* 0x040fe20000410000 */
[----:B------:R-:W-:Y:S01]  /*1ce0*/  FMUL.FTZ R116, R11, R116 ;  /* 0x000000740b747220 */ /* 0x000fe20000410000 */
[----:B------:R-:W-:Y:S01]  /*1cf0*/  ISETP.GE.U32.AND P0, PT, R150, RZ, PT ;  /* 0x000000ff9600720c */ /* 0x000fe20003f06070 */
[----:B------:R-:W-:Y:S01]  /*1d00*/  FMUL.FTZ R112, R112, UR14 ;  /* 0x0000000e70707c20 */ /* 0x000fe20008410000 */
[----:B------:R-:W-:Y:S01]  /*1d10*/  FMUL.FTZ R114, R114, UR14 ;  /* 0x0000000e72727c20 */ /* 0x000fe20008410000 */
[C---:B------:R-:W-:Y:S01]  /*1d20*/  LOP3.LUT P1, RZ, R151.reuse, 0xff, RZ, 0xc0, !PT ;  /* 0x000000ff97ff7812 */ /* 0x040fe2000782c0ff */
[----:B------:R-:W-:Y:S01]  /*1d30*/  FMUL.FTZ R116, R116, UR14 ;  /* 0x0000000e74747c20 */ /* 0x000fe20008410000 */
[C---:B------:R-:W-:Y:S01]  /*1d40*/  LOP3.LUT P6, RZ, R151.reuse, 0xff00, RZ, 0xc0, !PT ;  /* 0x0000ff0097ff7812 */ /* 0x040fe200078cc0ff */
[----:B------:R-:W-:Y:S01]  /*1d50*/  FMUL.FTZ R118, R118, UR14 ;  /* 0x0000000e76767c20 */ /* 0x000fe20008410000 */
[C---:B------:R-:W-:Y:S01]  /*1d60*/  LOP3.LUT P5, RZ, R151.reuse, 0xff0000, RZ, 0xc0, !PT ;  /* 0x00ff000097ff7812 */ /* 0x040fe200078ac0ff */
[-CC-:B------:R-:W-:Y:S01]  /*1d70*/  FFMA.FTZ R119, R134, R122.reuse, R123.reuse ;  /* 0x0000007a86777223 */ /* 0x180fe2000001007b */
[----:B------:R-:W-:Y:S01]  /*1d80*/  ISETP.GE.U32.AND.EX P0, PT, R151, 0x1000000, PT, P0 ;  /* 0x010000009700780c */ /* 0x000fe20003f06100 */
[----:B------:R-:W-:Y:S01]  /*1d90*/  FFMA.FTZ R117, R124, R122, R123 ;  /* 0x0000007a7c757223 */ /* 0x000fe2000001007b */
[----:B------:R-:W-:Y:S01]  /*1da0*/  FSEL R112, R112, RZ, P1 ;  /* 0x000000ff70707208 */ /* 0x000fe20000800000 */
[----:B------:R-:W-:Y:S01]  /*1db0*/  FADD.FTZ R120, R14, -R119 ;  /* 0x800000770e787221 */ /* 0x000fe20000010000 */
[----:B------:R-:W-:-:S02]  /*1dc0*/  FSEL R113, R114, RZ, P6 ;  /* 0x000000ff72717208 */ /* 0x000fc40003000000 */
[----:B------:R-:W-:Y:S01]  /*1dd0*/  FSEL R115, R116, RZ, P5 ;  /* 0x000000ff74737208 */ /* 0x000fe20002800000 */
[----:B------:R-:W-:Y:S01]  /*1de0*/  FADD.FTZ R116, R10, -R117 ;  /* 0x800000750a747221 */ /* 0x000fe20000010000 */
[----:B------:R-:W-:Y:S01]  /*1df0*/  FSEL R118, R118, RZ, P0 ;  /* 0x000000ff76767208 */ /* 0x000fe20000000000 */
[----:B------:R-:W-:Y:S01]  /*1e00*/  FMUL.FTZ R120, R11, R120 ;  /* 0x000000780b787220 */ /* 0x000fe20000410000 */
[----:B------:R-:W-:Y:S01]  /*1e10*/  F2FP.F16.F32.PACK_AB R114, R113, R112 ;  /* 0x000000707172723e */ /* 0x000fe200000000ff */
[-CC-:B------:R-:W-:Y:S01]  /*1e20*/  FFMA.FTZ R112, R15, R122.reuse, R123.reuse ;  /* 0x0000007a0f707223 */ /* 0x180fe2000001007b */
[----:B------:R-:W-:Y:S01]  /*1e30*/  FFMA.FTZ R113, R3, R122, R123 ;  /* 0x0000007a03717223 */ /* 0x000fe2000001007b */
[----:B------:R-:W-:Y:S01]  /*1e40*/  F2FP.F16.F32.PACK_AB R115, R118, R115 ;  /* 0x000000737673723e */ /* 0x000fe200000000ff */
[----:B------:R-:W-:Y:S01]  /*1e50*/  FMUL.FTZ R116, R11, R116 ;  /* 0x000000740b747220 */ /* 0x000fe20000410000 */
[----:B------:R-:W-:Y:S01]  /*1e60*/  FADD.FTZ R118, R9, -R112 ;  /* 0x8000007009767221 */ /* 0x000fe20000010000 */
[----:B------:R-:W-:Y:S01]  /*1e70*/  FADD.FTZ R112, R12, -R113 ;  /* 0x800000710c707221 */ /* 0x000fe20000010000 */
[----:B------:R-:W-:Y:S01]  /*1e80*/  FMUL.FTZ R120, R120, UR14 ;  /* 0x0000000e78787c20 */ /* 0x000fe20008410000 */
[----:B------:R-:W-:Y:S01]  /*1e90*/  FMUL.FTZ R116, R116, UR14 ;  /* 0x0000000e74747c20 */ /* 0x000fe20008410000 */
[C---:B------:R-:W-:Y:S01]  /*1ea0*/  FMUL.FTZ R118, R11.reuse, R118 ;  /* 0x000000760b767220 */ /* 0x040fe20000410000 */
[----:B------:R-:W-:Y:S01]  /*1eb0*/  FMUL.FTZ R112, R11, R112 ;  /* 0x000000700b707220 */ /* 0x000fe20000410000 */
[----:B------:R-:W-:-:S02]  /*1ec0*/  LOP3.LUT P5, RZ, R150, 0xff0000, RZ, 0xc0, !PT ;  /* 0x00ff000096ff7812 */ /* 0x000fc400078ac0ff */
[----:B------:R-:W-:Y:S01]  /*1ed0*/  FMUL.FTZ R118, R118, UR14 ;  /* 0x0000000e76767c20 */ /* 0x000fe20008410000 */
[----:B------:R-:W-:Y:S01]  /*1ee0*/  FMUL.FTZ R112, R112, UR14 ;  /* 0x0000000e70707c20 */ /* 0x000fe20008410000 */
[C---:B------:R-:W-:Y:S02]  /*1ef0*/  LOP3.LUT P6, RZ, R150.reuse, 0xff000000, RZ, 0xc0, !PT ;  /* 0xff00000096ff7812 */ /* 0x040fe400078cc0ff */
[C---:B------:R-:W-:Y:S02]  /*1f00*/  LOP3.LUT P1, RZ, R150.reuse, 0xff00, RZ, 0xc0, !PT ;  /* 0x0000ff0096ff7812 */ /* 0x040fe4000782c0ff */
[----:B------:R-:W-:Y:S02]  /*1f10*/  LOP3.LUT P0, RZ, R150, 0xff, RZ, 0xc0, !PT ;  /* 0x000000ff96ff7812 */ /* 0x000fe4000780c0ff */
[----:B------:R-:W-:Y:S02]  /*1f20*/  FSEL R113, R118, RZ, P5 ;  /* 0x000000ff76717208 */ /* 0x000fe40002800000 */
[----:B------:R-:W-:-:S02]  /*1f30*/  FSEL R120, R120, RZ, P6 ;  /* 0x000000ff78787208 */ /* 0x000fc40003000000 */
[----:B------:R-:W-:Y:S02]  /*1f40*/  FSEL R117, R116, RZ, P1 ;  /* 0x000000ff74757208 */ /* 0x000fe40000800000 */
[----:B------:R-:W-:Y:S02]  /*1f50*/  FSEL R112, R112, RZ, P0 ;  /* 0x000000ff70707208 */ /* 0x000fe40000000000 */
[----:B------:R-:W-:Y:S02]  /*1f60*/  F2FP.F16.F32.PACK_AB R113, R120, R113 ;  /* 0x000000717871723e */ /* 0x000fe400000000ff */
[----:B------:R-:W-:Y:S01]  /*1f70*/  F2FP.F16.F32.PACK_AB R112, R117, R112 ;  /* 0x000000707570723e */ /* 0x000fe200000000ff */
[----:B------:R-:W-:Y:S06]  /*1f80*/  BRA `(.L_x_532) ;  /* 0x0000002000247947 */ /* 0x000fec0003800000 */
.L_x_531:
        /* <DEDUP_REMOVED lines=8> */
[C---:B-----5:R-:W-:Y:S01]  /*2010*/  FMUL.FTZ R116, R11.reuse, R114 ;  /* 0x000000720b747220 */ /* 0x060fe20000410000 */
[----:B------:R-:W-:Y:S01]  /*2020*/  FADD.FTZ R112, R138, -R107 ;  /* 0x8000006b8a707221 */ /* 0x000fe20000010000 */
[C---:B------:R-:W-:Y:S01]  /*2030*/  FMUL.FTZ R104, R11.reuse, R104 ;  /* 0x000000680b687220 */ /* 0x040fe20000410000 */
[----:B------:R-:W-:Y:S01]  /*2040*/  FMUL.FTZ R113, R11, R106 ;  /* 0x0000006a0b717220 */ /* 0x000fe20000410000 */
[----:B------:R-:W-:Y:S01]  /*2050*/  FMUL.FTZ R114, R116, UR14 ;  /* 0x0000000e74727c20 */ /* 0x000fe20008410000 */
[----:B------:R-:W-:Y:S01]  /*2060*/  ISETP.GE.U32.AND.EX P0, PT, R151, 0x1000000, PT, P0 ;  /* 0x010000009700780c */ /* 0x000fe20003f06100 */
[----:B------:R-:W-:Y:S01]  /*2070*/  FMUL.FTZ R107, R11, R112 ;  /* 0x000000700b6b7220 */ /* 0x000fe20000410000 */
[----:B------:R-:W-:Y:S01]  /*2080*/  FMUL.FTZ R105, R104, UR14 ;  /* 0x0000000e68697c20 */ /* 0x000fe20008410000 */
[----:B------:R-:W-:Y:S01]  /*2090*/  FMUL.FTZ R106, R113, UR14 ;  /* 0x0000000e716a7c20 */ /* 0x000fe20008410000 */
[----:B------:R-:W-:Y:S01]  /*20a0*/  LOP3.LUT P1, RZ, R151, 0xff, RZ, 0xc0, !PT ;  /* 0x000000ff97ff7812 */ /* 0x000fe2000782c0ff */
[----:B------:R-:W-:Y:S01]  /*20b0*/  FMUL.FTZ R112, R107, UR14 ;  /* 0x0000000e6b707c20 */ /* 0x000fe20008410000 */
[----:B------:R-:W-:Y:S01]  /*20c0*/  LOP3.LUT P6, RZ, R151, 0xff00, RZ, 0xc0, !PT ;  /* 0x0000ff0097ff7812 */ /* 0x000fe200078cc0ff */
[----:B------:R-:W-:Y:S01]  /*20d0*/  FFMA.FTZ R117, R134, R122, R123 ;  /* 0x0000007a86757223 */ /* 0x000fe2000001007b */
[----:B------:R-:W-:-:S02]  /*20e0*/  FSEL R115, R114, RZ, P0 ;  /* 0x000000ff72737208 */ /* 0x000fc40000000000 */
[----:B------:R-:W-:Y:S01]  /*20f0*/  LOP3.LUT P5, RZ, R151, 0xff0000, RZ, 0xc0, !PT ;  /* 0x00ff000097ff7812 */ /* 0x000fe200078ac0ff */
[----:B0-----:R-:W-:Y:S01]  /*2100*/  FADD.FTZ R118, R14, -R117 ;  /* 0x800000750e767221 */ /* 0x001fe20000010000 */
[----:B------:R-:W-:Y:S02]  /*2110*/  FSEL R105, R105, RZ, P1 ;  /* 0x000000ff69697208 */ /* 0x000fe40000800000 */
[----:B------:R-:W-:Y:S01]  /*2120*/  FSEL R114, R106, RZ, P6 ;  /* 0x000000ff6a727208 */ /* 0x000fe20003000000 */
[----:B------:R-:W-:Y:S01]  /*2130*/  FMUL.FTZ R118, R11, R118 ;  /* 0x000000760b767220 */ /* 0x000fe20000410000 */
[----:B------:R-:W-:Y:S01]  /*2140*/  F2FP.F16.F32.PACK_AB R106, R113, R104 ;  /* 0x00000068716a723e */ /* 0x000fe200000000ff */
[-CC-:B------:R-:W-:Y:S01]  /*2150*/  FFMA.FTZ R104, R15, R122.reuse, R123.reuse ;  /* 0x0000007a0f687223 */ /* 0x180fe2000001007b */
[----:B------:R-:W-:Y:S01]  /*2160*/  FSEL R112, R112, RZ, P5 ;  /* 0x000000ff70707208 */ /* 0x000fe20002800000 */
[-CC-:B------:R-:W-:Y:S01]  /*2170*/  FFMA.FTZ R113, R124, R122.reuse, R123.reuse ;  /* 0x0000007a7c717223 */ /* 0x180fe2000001007b */
[----:B------:R-:W-:Y:S01]  /*2180*/  F2FP.F16.F32.PACK_AB R114, R114, R105 ;  /* 0x000000697272723e */ /* 0x000fe200000000ff */
[----:B------:R-:W-:Y:S01]  /*2190*/  FFMA.FTZ R105, R3, R122, R123 ;  /* 0x0000007a03697223 */ /* 0x000fe2000001007b */
[----:B------:R-:W-:Y:S01]  /*21a0*/  F2FP.F16.F32.PACK_AB R107, R116, R107 ;  /* 0x0000006b746b723e */ /* 0x000fe200000000ff */
[----:B------:R-:W-:Y:S01]  /*21b0*/  FADD.FTZ R116, R9, -R104 ;  /* 0x8000006809747221 */ /* 0x000fe20000010000 */
[----:B------:R-:W-:Y:S01]  /*21c0*/  F2FP.F16.F32.PACK_AB R115, R115, R112 ;  /* 0x000000707373723e */ /* 0x000fe200000000ff */
[----:B------:R-:W-:Y:S01]  /*21d0*/  FADD.FTZ R104, R12, -R105 ;  /* 0x800000690c687221 */ /* 0x000fe20000010000 */
[----:B------:R-:W-:Y:S01]  /*21e0*/  FADD.FTZ R112, R10, -R113 ;  /* 0x800000710a707221 */ /* 0x000fe20000010000 */
[C---:B------:R-:W-:Y:S01]  /*21f0*/  FMUL.FTZ R105, R11.reuse, R116 ;  /* 0x000000740b697220 */ /* 0x040fe20000410000 */
[----:B------:R-:W-:Y:S01]  /*2200*/  LOP3.LUT P5, RZ, R150, 0xff0000, RZ, 0xc0, !PT ;  /* 0x00ff000096ff7812 */ /* 0x000fe200078ac0ff */
[C---:B------:R-:W-:Y:S01]  /*2210*/  FMUL.FTZ R104, R11.reuse, R104 ;  /* 0x000000680b687220 */ /* 0x040fe20000410000 */
[----:B------:R-:W-:Y:S01]  /*2220*/  FMUL.FTZ R113, R11, R112 ;  /* 0x000000700b717220 */ /* 0x000fe20000410000 */
[----:B------:R-:W-:Y:S01]  /*2230*/  FMUL.FTZ R116, R105, UR14 ;  /* 0x0000000e69747c20 */ /* 0x000fe20008410000 */
[----:B------:R-:W-:Y:S01]  /*2240*/  F2FP.F16.F32.PACK_AB R105, R118, R105 ;  /* 0x000000697669723e */ /* 0x000fe200000000ff */
[----:B------:R-:W-:Y:S01]  /*2250*/  FMUL.FTZ R112, R104, UR14 ;  /* 0x0000000e68707c20 */ /* 0x000fe20008410000 */
[----:B------:R-:W-:Y:S01]  /*2260*/  FMUL.FTZ R118, R118, UR14 ;  /* 0x0000000e76767c20 */ /* 0x000fe20008410000 */
[C---:B------:R-:W-:Y:S01]  /*2270*/  F2FP.F16.F32.PACK_AB R104, R113.reuse, R104 ;  /* 0x000000687168723e */ /* 0x040fe200000000ff */
        /* <DEDUP_REMOVED lines=8> */
[----:B------:R-:W-:Y:S02]  /*2300*/  F2FP.F16.F32.PACK_AB R113, R119, R116 ;  /* 0x000000747771723e */ /* 0x000fe400000000ff */
[----:B------:R-:W-:Y:S01]  /*2310*/  F2FP.F16.F32.PACK_AB R112, R117, R112 ;  /* 0x000000707570723e */ /* 0x000fe200000000ff */
[----:B------:R-:W-:Y:S06]  /*2320*/  BRA `(.L_x_532) ;  /* 0x0000001c003c7947 */ /* 0x000fec0003800000 */
.L_x_530:
[----:B------:R-:W-:-:S04]  /*2330*/  UISETP.NE.U32.AND UP0, UPT, UR4, URZ, UPT ;  /* 0x000000ff0400728c */ /* 0x000fc8000bf05070 */
[----:B------:R-:W-:-:S09]  /*2340*/  UISETP.NE.AND.EX UP0, UPT, UR5, URZ, UPT, UP0 ;  /* 0x000000ff0500728c */ /* 0x000fd2000bf05300 */
[----:B------:R-:W-:Y:S05]  /*2350*/  BRA.U UP0, `(.L_x_533) ;  /* 0x0000000100f87547 */ /* 0x000fea000b800000 */
[-CC-:B------:R-:W-:Y:S01]  /*2360*/  FFMA.FTZ R113, R143, R122.reuse, R123.reuse ;  /* 0x0000007a8f717223 */ /* 0x180fe2000001007b */
[--C-:B------:R-:W-:Y:S02]  /*2370*/  HADD2.F32 R112, -RZ, R19.reuse.H0_H0 ;  /* 0x20000013ff707230 */ /* 0x100fe40000004100 */
[-C--:B------:R-:W-:Y:S01]  /*2380*/  FFMA.FTZ R116, R146, R122.reuse, R123 ;  /* 0x0000007a92747223 */ /* 0x080fe2000001007b */
[----:B------:R-:W-:Y:S02]  /*2390*/  HADD2.F32 R114, -RZ, R19.H1_H1 ;  /* 0x30000013ff727230 */ /* 0x000fe40000004100 */
[----:B------:R-:W-:Y:S01]  /*23a0*/  FADD.FTZ R113, R138, -R113 ;  /* 0x800000718a717221 */ /* 0x000fe20000010000 */
[-CC-:B------:R-:W-:Y:S01]  /*23b0*/  FFMA.FTZ R117, R144, R122.reuse, R123.reuse ;  /* 0x0000007a90757223 */ /* 0x180fe2000001007b */
[----:B------:R-:W-:Y:S01]  /*23c0*/  FADD.FTZ R115, R145, -R116 ;  /* 0x8000007491737221 */ /* 0x000fe20000010000 */
[----:B------:R-:W-:Y:S01]  /*23d0*/  ISETP.GE.U32.AND P0, PT, R150, RZ, PT ;  /* 0x000000ff9600720c */ /* 0x000fe20003f06070 */
[----:B-----5:R-:W-:Y:S01]  /*23e0*/  FFMA.FTZ R113, R11, R113, R112 ;  /* 0x000000710b717223 */ /* 0x020fe20000010070 */
[----:B------:R-:W-:Y:S01]  /*23f0*/  FFMA.FTZ R112, R133, R122, R123 ;  /* 0x0000007a85707223 */ /* 0x000fe2000001007b */
[----:B------:R-:W-:Y:S01]  /*2400*/  FFMA.FTZ R115, R11, R115, R114 ;  /* 0x000000730b737223 */ /* 0x000fe20000010072 */
[----:B------:R-:W-:-:S02]  /*2410*/  HADD2.F32 R114, -RZ, R18.H1_H1 ;  /* 0x30000012ff727230 */ /* 0x000fc40000004100 */
[----:B------:R-:W-:Y:S01]  /*2420*/  FADD.FTZ R117, R132, -R117 ;  /* 0x8000007584757221 */ /* 0x000fe20000010000 */
[----:B------:R-:W-:Y:S01]  /*2430*/  FADD.FTZ R116, R125, -R112 ;  /* 0x800000707d747221 */ /* 0x000fe20000010000 */
[----:B------:R-:W-:Y:S02]  /*2440*/  HADD2.F32 R112, -RZ, R18.H0_H0 ;  /* 0x20000012ff707230 */ /* 0x000fe40000004100 */
[----:B------:R-:W-:Y:S01]  /*2450*/  FMUL.FTZ R113, R113, UR14 ;  /* 0x0000000e71717c20 */ /* 0x000fe20008410000 */
[----:B------:R-:W-:Y:S01]  /*2460*/  FFMA.FTZ R114, R11, R117, R114 ;  /* 0x000000750b727223 */ /* 0x000fe20000010072 */
[----:B------:R-:W-:Y:S01]  /*2470*/  LOP3.LUT P6, RZ, R151, 0xff0000, RZ, 0xc0, !PT ;  /* 0x00ff000097ff7812 */ /* 0x000fe200078cc0ff */
[----:B------:R-:W-:Y:S01]  /*2480*/  FFMA.FTZ R117, R134, R122, R123 ;  /* 0x0000007a86757223 */ /* 0x000fe2000001007b */
[----:B------:R-:W-:Y:S01]  /*2490*/  FFMA.FTZ R112, R11, R116, R112 ;  /* 0x000000740b707223 */ /* 0x000fe20000010070 */
[----:B------:R-:W-:Y:S01]  /*24a0*/  FMUL.FTZ R116, R115, UR14 ;  /* 0x0000000e73747c20 */ /* 0x000fe20008410000 */
[C---:B------:R-:W-:Y:S01]  /*24b0*/  ISETP.GE.U32.AND.EX P0, PT, R151.reuse, 0x1000000, PT, P0 ;  /* 0x010000009700780c */ /* 0x040fe20003f06100 */
[----:B------:R-:W-:Y:S01]  /*24c0*/  FMUL.FTZ R114, R114, UR14 ;  /* 0x0000000e72727c20 */ /* 0x000fe20008410000 */
[----:B------:R-:W-:Y:S01]  /*24d0*/  FMUL.FTZ R112, R112, UR14 ;  /* 0x0000000e70707c20 */ /* 0x000fe20008410000 */
[C---:B------:R-:W-:Y:S01]  /*24e0*/  LOP3.LUT P5, RZ, R151.reuse, 0xff, RZ, 0xc0, !PT ;  /* 0x000000ff97ff7812 */ /* 0x040fe200078ac0ff */
[----:B------:R-:W-:Y:S01]  /*24f0*/  FADD.FTZ R117, R14, -R117 ;  /* 0x800000750e757221 */ /* 0x000fe20000010000 */
[----:B------:R-:W-:Y:S01]  /*2500*/  LOP3.LUT P1, RZ, R151, 0xff00, RZ, 0xc0, !PT ;  /* 0x0000ff0097ff7812 */ /* 0x000fe2000782c0ff */
[-CC-:B0-----:R-:W-:Y:S01]  /*2510*/  FFMA.FTZ R119, R3, R122.reuse, R123.reuse ;  /* 0x0000007a03777223 */ /* 0x181fe2000001007b */
[----:B------:R-:W-:Y:S01]  /*2520*/  FSEL R115, R113, RZ, P6 ;  /* 0x000000ff71737208 */ /* 0x000fe20003000000 */
[----:B------:R-:W-:Y:S01]  /*2530*/  FFMA.FTZ R121, R124, R122, R123 ;  /* 0x0000007a7c797223 */ /* 0x000fe2000001007b */
[----:B------:R-:W-:Y:S01]  /*2540*/  FSEL R116, R116, RZ, P0 ;  /* 0x000000ff74747208 */ /* 0x000fe20000000000 */
[----:B------:R-:W-:Y:S01]  /*2550*/  FADD.FTZ R119, R12, -R119 ;  /* 0x800000770c777221 */ /* 0x000fe20000010000 */
[----:B------:R-:W-:Y:S01]  /*2560*/  FSEL R112, R112, RZ, P5 ;  /* 0x000000ff70707208 */ /* 0x000fe20002800000 */
[----:B------:R-:W-:Y:S01]  /*2570*/  FADD.FTZ R121, R10, -R121 ;  /* 0x800000790a797221 */ /* 0x000fe20000010000 */
[----:B------:R-:W-:-:S02]  /*2580*/  FSEL R113, R114, RZ, P1 ;  /* 0x000000ff72717208 */ /* 0x000fc40000800000 */
[----:B------:R-:W-:Y:S01]  /*2590*/  F2FP.F16.F32.PACK_AB R115, R116, R115 ;  /* 0x000000737473723e */ /* 0x000fe200000000ff */
[----:B------:R-:W-:Y:S01]  /*25a0*/  FFMA.FTZ R116, R15, R122, R123 ;  /* 0x0000007a0f747223 */ /* 0x000fe2000001007b */
[----:B------:R-:W-:Y:S01]  /*25b0*/  F2FP.F16.F32.PACK_AB R114, R113, R112 ;  /* 0x000000707172723e */ /* 0x000fe200000000ff */
[--C-:B------:R-:W-:Y:S01]  /*25c0*/  HADD2.F32 R112, -RZ, R17.reuse.H0_H0 ;  /* 0x20000011ff707230 */ /* 0x100fe20000004100 */
[C---:B------:R-:W-:Y:S01]  /*25d0*/  LOP3.LUT P6, RZ, R150.reuse, 0xff000000, RZ, 0xc0, !PT ;  /* 0xff00000096ff7812 */ /* 0x040fe200078cc0ff */
[----:B------:R-:W-:Y:S01]  /*25e0*/  FADD.FTZ R113, R9, -R116 ;  /* 0x8000007409717221 */ /* 0x000fe20000010000 */
[----:B------:R-:W-:Y:S01]  /*25f0*/  HADD2.F32 R116, -RZ, R17.H1_H1 ;  /* 0x30000011ff747230 */ /* 0x000fe20000004100 */
[----:B------:R-:W-:Y:S02]  /*2600*/  LOP3.LUT P5, RZ, R150, 0xff0000, RZ, 0xc0, !PT ;  /* 0x00ff000096ff7812 */ /* 0x000fe400078ac0ff */
[----:B------:R-:W-:Y:S01]  /*2610*/  FFMA.FTZ R113, R11, R113, R112 ;  /* 0x000000710b717223 */ /* 0x000fe20000010070 */
[----:B------:R-:W-:-:S02]  /*2620*/  HADD2.F32 R112, -RZ, R16.H0_H0 ;  /* 0x20000010ff707230 */ /* 0x000fc40000004100 */
[----:B------:R-:W-:Y:S01]  /*2630*/  FFMA.FTZ R117, R11, R117, R116 ;  /* 0x000000750b757223 */ /* 0x000fe20000010074 */
[----:B------:R-:W-:Y:S02]  /*2640*/  HADD2.F32 R116, -RZ, R16.H1_H1 ;  /* 0x30000010ff747230 */ /* 0x000fe40000004100 */
[----:B------:R-:W-:Y:S01]  /*2650*/  FMUL.FTZ R113, R113, UR14 ;  /* 0x0000000e71717c20 */ /* 0x000fe20008410000 */
[C---:B------:R-:W-:Y:S01]  /*2660*/  LOP3.LUT P1, RZ, R150.reuse, 0xff00, RZ, 0xc0, !PT ;  /* 0x0000ff0096ff7812 */ /* 0x040fe2000782c0ff */
[----:B------:R-:W-:Y:S01]  /*2670*/  FFMA.FTZ R112, R11, R119, R112 ;  /* 0x000000770b707223 */ /* 0x000fe20000010070 */
[----:B------:R-:W-:Y:S01]  /*2680*/  FMUL.FTZ R117, R117, UR14 ;  /* 0x0000000e75757c20 */ /* 0x000fe20008410000 */
[----:B------:R-:W-:Y:S01]  /*2690*/  FFMA.FTZ R116, R11, R121, R116 ;  /* 0x000000790b747223 */ /* 0x000fe20000010074 */
[----:B------:R-:W-:Y:S01]  /*26a0*/  LOP3.LUT P0, RZ, R150, 0xff, RZ, 0xc0, !PT ;  /* 0x000000ff96ff7812 */ /* 0x000fe2000780c0ff */
[----:B------:R-:W-:Y:S01]  /*26b0*/  FMUL.FTZ R112, R112, UR14 ;  /* 0x0000000e70707c20 */ /* 0x000fe20008410000 */
[----:B------:R-:W-:Y:S01]  /*26c0*/  FSEL R113, R113, RZ, P5 ;  /* 0x000000ff71717208 */ /* 0x000fe20002800000 */
[----:B------:R-:W-:Y:S01]  /*26d0*/  FMUL.FTZ R116, R116, UR14 ;  /* 0x0000000e74747c20 */ /* 0x000fe20008410000 */
[----:B------:R-:W-:-:S02]  /*26e0*/  FSEL R118, R117, RZ, P6 ;  /* 0x000000ff75767208 */ /* 0x000fc40003000000 */
[----:B------:R-:W-:Y:S02]  /*26f0*/  FSEL R112, R112, RZ, P0 ;  /* 0x000000ff70707208 */ /* 0x000fe40000000000 */
[----:B------:R-:W-:Y:S02]  /*2700*/  FSEL R117, R116, RZ, P1 ;  /* 0x000000ff74757208 */ /* 0x000fe40000800000 */
[----:B------:R-:W-:Y:S02]  /*2710*/  F2FP.F16.F32.PACK_AB R113, R118, R113 ;  /* 0x000000717671723e */ /* 0x000fe400000000ff */
[----:B------:R-:W-:Y:S01]  /*2720*/  F2FP.F16.F32.PACK_AB R112, R117, R112 ;  /* 0x000000707570723e */ /* 0x000fe200000000ff */
[----:B------:R-:W-:Y:S06]  /*2730*/  BRA `(.L_x_532) ;  /* 0x0000001800387947 */ /* 0x000fec0003800000 */
.L_x_533:
[-CC-:B------:R-:W-:Y:S01]  /*2740*/  FFMA.FTZ R105, R143, R122.reuse, R123.reuse ;  /* 0x0000007a8f697223 */ /* 0x180fe2000001007b */
[----:B------:R-:W-:Y:S01]  /*2750*/  FFMA.FTZ R112, R146, R122, R123 ;  /* 0x0000007a92707223 */ /* 0x000fe2000001007b */
[--C-:B------:R-:W-:Y:S01]  /*2760*/  HADD2.F32 R106, -RZ, R19.reuse.H0_H0 ;  /* 0x20000013ff6a7230 */ /* 0x100fe20000004100 */
[----:B------:R-:W-:Y:S01]  /*2770*/  ISETP.GE.U32.AND P0, PT, R150, RZ, PT ;  /* 0x000000ff9600720c */ /* 0x000fe20003f06070 */
[----:B------:R-:W-:Y:S01]  /*2780*/  FADD.FTZ R104, R138, -R105 ;  /* 0x800000698a687221 */ /* 0x000fe20000010000 */
[----:B------:R-:W-:Y:S02]  /*2790*/  HADD2.F32 R105, -RZ, R19.H1_H1 ;  /* 0x30000013ff697230 */ /* 0x000fe40000004100 */
[----:B------:R-:W-:Y:S01]  /*27a0*/  FADD.FTZ R112, R145, -R112 ;  /* 0x8000007091707221 */ /* 0x000fe20000010000 */
[--C-:B------:R-:W-:Y:S02]  /*27b0*/  HADD2.F32 R107, -RZ, R18.reuse.H1_H1 ;  /* 0x30000012ff6b7230 */ /* 0x100fe40000004100 */
[----:B-----5:R-:W-:Y:S01]  /*27c0*/  FFMA.FTZ R115, R11, R104, R106 ;  /* 0x000000680b737223 */ /* 0x020fe2000001006a */
[----:B------:R-:W-:Y:S01]  /*27d0*/  FFMA.FTZ R106, R133, R122, R123 ;  /* 0x0000007a856a7223 */ /* 0x000fe2000001007b */
[----:B------:R-:W-:Y:S01]  /*27e0*/  FFMA.FTZ R116, R11, R112, R105 ;  /* 0x000000700b747223 */ /* 0x000fe20000010069 */
[----:B------:R-:W-:Y:S01]  /*27f0*/  FFMA.FTZ R105, R144, R122, R123 ;  /* 0x0000007a90697223 */ /* 0x000fe2000001007b */
[----:B------:R-:W-:-:S02]  /*2800*/  HADD2.F32 R112, -RZ, R18.H0_H0 ;  /* 0x20000012ff707230 */ /* 0x000fc40000004100 */
[----:B------:R-:W-:Y:S01]  /*2810*/  FFMA.FTZ R104, R15, R122, R123 ;  /* 0x0000007a0f687223 */ /* 0x000fe2000001007b */
[----:B------:R-:W-:Y:S01]  /*2820*/  FADD.FTZ R106, R125, -R106 ;  /* 0x8000006a7d6a7221 */ /* 0x000fe20000010000 */
[----:B------:R-:W-:Y:S01]  /*2830*/  FADD.FTZ R114, R132, -R105 ;  /* 0x8000006984727221 */ /* 0x000fe20000010000 */
[----:B------:R-:W-:Y:S02]  /*2840*/  HADD2.F32 R105, -RZ, R17.H0_H0 ;  /* 0x20000011ff697230 */ /* 0x000fe40000004100 */
[----:B------:R-:W-:Y:S01]  /*2850*/  FADD.FTZ R104, R9, -R104 ;  /* 0x8000006809687221 */ /* 0x000fe20000010000 */
[C---:B------:R-:W-:Y:S01]  /*2860*/  FFMA.FTZ R106, R11.reuse, R106, R112 ;  /* 0x0000006a0b6a7223 */ /* 0x040fe20000010070 */
[C---:B------:R-:W-:Y:S01]  /*2870*/  FFMA.FTZ R113, R11.reuse, R114, R107 ;  /* 0x000000720b717223 */ /* 0x040fe2000001006b */
[C---:B------:R-:W-:Y:S01]  /*2880*/  F2FP.F16.F32.PACK_AB R107, R116.reuse, R115 ;  /* 0x00000073746b723e */ /* 0x040fe200000000ff */
[----:B------:R-:W-:Y:S01]  /*2890*/  FFMA.FTZ R105, R11, R104, R105 ;  /* 0x000000680b697223 */ /* 0x000fe20000010069 */
[----:B------:R-:W-:Y:S01]  /*28a0*/  FMUL.FTZ R114, R116, UR14 ;  /* 0x0000000e74727c20 */ /* 0x000fe20008410000 */
[----:B------:R-:W-:Y:S01]  /*28b0*/  FMUL.FTZ R115, R115, UR14 ;  /* 0x0000000e73737c20 */ /* 0x000fe20008410000 */
[C---:B------:R-:W-:Y:S01]  /*28c0*/  LOP3.LUT P5, RZ, R151.reuse, 0xff0000, RZ, 0xc0, !PT ;  /* 0x00ff000097ff7812 */ /* 0x040fe200078ac0ff */
[----:B------:R-:W-:Y:S01]  /*28d0*/  FMUL.FTZ R104, R106, UR14 ;  /* 0x0000000e6a687c20 */ /* 0x000fe20008410000 */
[----:B------:R-:W-:Y:S01]  /*28e0*/  ISETP.GE.U32.AND.EX P0, PT, R151, 0x1000000, PT, P0 ;  /* 0x010000009700780c */ /* 0x000fe20003f06100 */
[----:B------:R-:W-:Y:S01]  /*28f0*/  FMUL.FTZ R112, R113, UR14 ;  /* 0x0000000e71707c20 */ /* 0x000fe20008410000 */
[----:B------:R-:W-:-:S02]  /*2900*/  LOP3.LUT P1, RZ, R151, 0xff, RZ, 0xc0, !PT ;  /* 0x000000ff97ff7812 */ /* 0x000fc4000782c0ff */
[----:B------:R-:W-:Y:S02]  /*2910*/  LOP3.LUT P6, RZ, R151, 0xff00, RZ, 0xc0, !PT ;  /* 0x0000ff0097ff7812 */ /* 0x000fe400078cc0ff */
[----:B------:R-:W-:Y:S02]  /*2920*/  FSEL R114, R114, RZ, P0 ;  /* 0x000000ff72727208 */ /* 0x000fe40000000000 */
[----:B------:R-:W-:Y:S02]  /*2930*/  FSEL R115, R115, RZ, P5 ;  /* 0x000000ff73737208 */ /* 0x000fe40002800000 */
[----:B------:R-:W-:Y:S02]  /*2940*/  FSEL R104, R104, RZ, P1 ;  /* 0x000000ff68687208 */ /* 0x000fe40000800000 */
[----:B------:R-:W-:Y:S01]  /*2950*/  FSEL R117, R112, RZ, P6 ;  /* 0x000000ff70757208 */ /* 0x000fe20003000000 */
[----:B------:R-:W-:Y:S01]  /*2960*/  HADD2.F32 R112, -RZ, R17.H1_H1 ;  /* 0x30000011ff707230 */ /* 0x000fe20000004100 */
[----:B------:R-:W-:Y:S01]  /*2970*/  F2FP.F16.F32.PACK_AB R106, R113, R106 ;  /* 0x0000006a716a723e */ /* 0x000fe200000000ff */
[----:B------:R-:W-:Y:S01]  /*2980*/  FFMA.FTZ R113, R134, R122, R123 ;  /* 0x0000007a86717223 */ /* 0x000fe2000001007b */
[----:B------:R-:W-:-:S02]  /*2990*/  F2FP.F16.F32.PACK_AB R115, R114, R115 ;  /* 0x000000737273723e */ /* 0x000fc400000000ff */
[----:B------:R-:W-:Y:S01]  /*29a0*/  F2FP.F16.F32.PACK_AB R114, R117, R104 ;  /* 0x000000687572723e */ /* 0x000fe200000000ff */
[----:B------:R-:W-:Y:S01]  /*29b0*/  FADD.FTZ R104, R14, -R113 ;  /* 0x800000710e687221 */ /* 0x000fe20000010000 */
[-CC-:B------:R-:W-:Y:S01]  /*29c0*/  FFMA.FTZ R113, R3, R122.reuse, R123.reuse ;  /* 0x0000007a03717223 */ /* 0x180fe2000001007b */
[----:B------:R-:W-:Y:S01]  /*29d0*/  FFMA.FTZ R117, R124, R122, R123 ;  /* 0x0000007a7c757223 */ /* 0x000fe2000001007b */
[----:B------:R-:W-:Y:S01]  /*29e0*/  LOP3.LUT P5, RZ, R150, 0xff0000, RZ, 0xc0, !PT ;  /* 0x00ff000096ff7812 */ /* 0x000fe200078ac0ff */
[C---:B0-----:R-:W-:Y:S01]  /*29f0*/  FFMA.FTZ R118, R11.reuse, R104, R112 ;  /* 0x000000680b767223 */ /* 0x041fe20000010070 */
[----:B------:R-:W-:Y:S01]  /*2a00*/  FADD.FTZ R104, R12, -R113 ;  /* 0x800000710c687221 */ /* 0x000fe20000010000 */
[--C-:B------:R-:W-:Y:S02]  /*2a10*/  HADD2.F32 R112, -RZ, R16.reuse.H0_H0 ;  /* 0x20000010ff707230 */ /* 0x100fe40000004100 */
[----:B------:R-:W-:Y:S01]  /*2a20*/  FADD.FTZ R116, R10, -R117 ;  /* 0x800000750a747221 */ /* 0x000fe20000010000 */
[----:B------:R-:W-:Y:S01]  /*2a30*/  HADD2.F32 R113, -RZ, R16.H1_H1 ;  /* 0x30000010ff717230 */ /* 0x000fe20000004100 */
[C---:B------:R-:W-:Y:S01]  /*2a40*/  LOP3.LUT P6, RZ, R150.reuse, 0xff000000, RZ, 0xc0, !PT ;  /* 0xff00000096ff7812 */ /* 0x040fe200078cc0ff */
[----:B------:R-:W-:Y:S01]  /*2a50*/  FFMA.FTZ R104, R11, R104, R112 ;  /* 0x000000680b687223 */ /* 0x000fe20000010070 */
[----:B------:R-:W-:-:S02]  /*2a60*/  LOP3.LUT P0, RZ, R150, 0xff, RZ, 0xc0, !PT ;  /* 0x000000ff96ff7812 */ /* 0x000fc4000780c0ff */
[----:B------:R-:W-:Y:S01]  /*2a70*/  FFMA.FTZ R113, R11, R116, R113 ;  /* 0x000000740b717223 */ /* 0x000fe20000010071 */
[----:B------:R-:W-:Y:S01]  /*2a80*/  FMUL.FTZ R116, R105, UR14 ;  /* 0x0000000e69747c20 */ /* 0x000fe20008410000 */
[----:B------:R-:W-:Y:S01]  /*2a90*/  FMUL.FTZ R112, R104, UR14 ;  /* 0x0000000e68707c20 */ /* 0x000fe20008410000 */
[C---:B------:R-:W-:Y:S01]  /*2aa0*/  F2FP.F16.F32.PACK_AB R105, R118.reuse, R105 ;  /* 0x000000697669723e */ /* 0x040fe200000000ff */
[----:B------:R-:W-:Y:S01]  /*2ab0*/  FMUL.FTZ R118, R118, UR14 ;  /* 0x0000000e76767c20 */ /* 0x000fe20008410000 */
[C---:B------:R-:W-:Y:S01]  /*2ac0*/  F2FP.F16.F32.PACK_AB R104, R113.reuse, R104 ;  /* 0x000000687168723e */ /* 0x040fe200000000ff */
[----:B------:R-:W-:Y:S01]  /*2ad0*/  FMUL.FTZ R113, R113, UR14 ;  /* 0x0000000e71717c20 */ /* 0x000fe20008410000 */
        /* <DEDUP_REMOVED lines=8> */
.L_x_529:
        /* <DEDUP_REMOVED lines=9> */
[-C--:B------:R-:W-:Y:S01]  /*2bf0*/  FFMA.FTZ R113, R134, R122.reuse, R123 ;  /* 0x0000007a86717223 */ /* 0x080fe2000001007b */
[----:B------:R-:W-:Y:S01]  /*2c00*/  FADD.FTZ R108, R138, -R109 ;  /* 0x8000006d8a6c7221 */ /* 0x000fe20000010000 */
[----:B------:R-:W-:Y:S01]  /*2c10*/  FADD.FTZ R110, R145, -R110 ;  /* 0x8000006e916e7221 */ /* 0x000fe20000010000 */
[----:B------:R-:W-:Y:S01]  /*2c20*/  ISETP.GE.U32.AND P1, PT, R156, RZ, PT ;  /* 0x000000ff9c00720c */ /* 0x000fe20003f26070 */
[--C-:B------:R-:W-:Y:S01]  /*2c30*/  FFMA.FTZ R109, R144, R122, R123.reuse ;  /* 0x0000007a906d7223 */ /* 0x100fe2000001007b */
[C---:B-----5:R-:W-:Y:S01]  /*2c40*/  FMUL.FTZ R108, R11.reuse, R108 ;  /* 0x0000006c0b6c7220 */ /* 0x060fe20000410000 */
[----:B------:R-:W-:Y:S01]  /*2c50*/  FMUL.FTZ R110, R11, R110 ;  /* 0x0000006e0b6e7220 */ /* 0x000fe20000410000 */
[----:B------:R-:W-:Y:S01]  /*2c60*/  LOP3.LUT P5, RZ, R151, 0xff0000, RZ, 0xc0, !PT ;  /* 0x00ff000097ff7812 */ /* 0x000fe200078ac0ff */
[-CC-:B0-----:R-:W-:Y:S01]  /*2c70*/  FFMA.FTZ R119, R124, R122.reuse, R123.reuse ;  /* 0x0000007a7c777223 */ /* 0x181fe2000001007b */
[----:B------:R-:W-:Y:S01]  /*2c80*/  FMUL.FTZ R108, R108, UR14 ;  /* 0x0000000e6c6c7c20 */ /* 0x000fe20008410000 */
[C---:B------:R-:W-:Y:S01]  /*2c90*/  LOP3.LUT P6, RZ, R157.reuse, 0xff0000, RZ, 0xc0, !PT ;  /* 0x00ff00009dff7812 */ /* 0x040fe200078cc0ff */
[----:B------:R-:W-:Y:S01]  /*2ca0*/  FMUL.FTZ R110, R110, UR14 ;  /* 0x0000000e6e6e7c20 */ /* 0x000fe20008410000 */
[----:B------:R-:W-:Y:S01]  /*2cb0*/  ISETP.GE.U32.AND.EX P1, PT, R157, 0x1000000, PT, P1 ;  /* 0x010000009d00780c */ /* 0x000fe20003f26110 */
[----:B------:R-:W-:Y:S01]  /*2cc0*/  FFMA.FTZ R117, R3, R122, R123 ;  /* 0x0000007a03757223 */ /* 0x000fe2000001007b */
[----:B------:R-:W-:-:S02]  /*2cd0*/  ISETP.GE.U32.AND.EX P0, PT, R151, 0x1000000, PT, P0 ;  /* 0x010000009700780c */ /* 0x000fc40003f06100 */
[C---:B------:R-:W-:Y:S02]  /*2ce0*/  FSEL R115, R108.reuse, RZ, P5 ;  /* 0x000000ff6c737208 */ /* 0x040fe40002800000 */
[----:B------:R-:W-:Y:S02]  /*2cf0*/  FSEL R111, R108, RZ, P6 ;  /* 0x000000ff6c6f7208 */ /* 0x000fe40003000000 */
[C---:B------:R-:W-:Y:S02]  /*2d00*/  FSEL R108, R110.reuse, RZ, P1 ;  /* 0x000000ff6e6c7208 */ /* 0x040fe40000800000 */
[----:B------:R-:W-:Y:S01]  /*2d10*/  FSEL R112, R110, RZ, P0 ;  /* 0x000000ff6e707208 */ /* 0x000fe20000000000 */
[----:B------:R-:W-:Y:S01]  /*2d20*/  FFMA.FTZ R110, R133, R122, R123 ;  /* 0x0000007a856e7223 */ /* 0x000fe2000001007b */
[----:B------:R-:W-:Y:S01]  /*2d30*/  F2FP.F16.F32.PACK_AB R111, R108, R111 ;  /* 0x0000006f6c6f723e */ /* 0x000fe200000000ff */
[----:B------:R-:W-:Y:S01]  /*2d40*/  FADD.FTZ R108, R132, -R109 ;  /* 0x8000006d846c7221 */ /* 0x000fe20000010000 */
[----:B------:R-:W-:Y:S01]  /*2d50*/  LOP3.LUT P0, RZ, R157, 0xff, RZ, 0xc0, !PT ;  /* 0x000000ff9dff7812 */ /* 0x000fe2000780c0ff */
[----:B------:R-:W-:Y:S01]  /*2d60*/  FADD.FTZ R110, R125, -R110 ;  /* 0x8000006e7d6e7221 */ /* 0x000fe20000010000 */
[----:B------:R-:W-:Y:S01]  /*2d70*/  LOP3.LUT P1, RZ, R157, 0xff00, RZ, 0xc0, !PT ;  /* 0x0000ff009dff7812 */ /* 0x000fe2000782c0ff */
[----:B------:R-:W-:Y:S01]  /*2d80*/  FMUL.FTZ R109, R11, R108 ;  /* 0x0000006c0b6d7220 */ /* 0x000fe20000410000 */
[----:B------:R-:W-:Y:S01]  /*2d90*/  FFMA.FTZ R108, R15, R122, R123 ;  /* 0x0000007a0f6c7223 */ /* 0x000fe2000001007b */
[----:B------:R-:W-:Y:S01]  /*2da0*/  FMUL.FTZ R110, R11, R110 ;  /* 0x0000006e0b6e7220 */ /* 0x000fe20000410000 */
[----:B------:R-:W-:Y:S01]  /*2db0*/  F2FP.F16.F32.PACK_AB R115, R112, R115 ;  /* 0x000000737073723e */ /* 0x000fe200000000ff */
[----:B------:R-:W-:Y:S01]  /*2dc0*/  FMUL.FTZ R116, R109, UR14 ;  /* 0x0000000e6d747c20 */ /* 0x000fe20008410000 */
[----:B------:R-:W-:Y:S01]  /*2dd0*/  FADD.FTZ R108, R9, -R108 ;  /* 0x8000006c096c7221 */ /* 0x000fe20000010000 */
[----:B------:R-:W-:Y:S01]  /*2de0*/  FMUL.FTZ R114, R110, UR14 ;  /* 0x0000000e6e727c20 */ /* 0x000fe20008410000 */
[----:B------:R-:W-:Y:S01]  /*2df0*/  FADD.FTZ R112, R14, -R113 ;  /* 0x800000710e707221 */ /* 0x000fe20000010000 */
[----:B------:R-:W-:Y:S01]  /*2e00*/  LOP3.LUT P6, RZ, R151, 0xff00, RZ, 0xc0, !PT ;  /* 0x0000ff0097ff7812 */ /* 0x000fe200078cc0ff */
[----:B------:R-:W-:Y:S01]  /*2e10*/  FMUL.FTZ R108, R11, R108 ;  /* 0x0000006c0b6c7220 */ /* 0x000fe20000410000 */
[----:B------:R-:W-:-:S02]  /*2e20*/  FSEL R109, R116, RZ, P1 ;  /* 0x000000ff746d7208 */ /* 0x000fc40000800000 */
[----:B------:R-:W-:Y:S02]  /*2e30*/  FSEL R110, R114, RZ, P0 ;  /* 0x000000ff726e7208 */ /* 0x000fe40000000000 */
[----:B------:R-:W-:Y:S02]  /*2e40*/  LOP3.LUT P5, RZ, R151, 0xff, RZ, 0xc0, !PT ;  /* 0x000000ff97ff7812 */ /* 0x000fe400078ac0ff */
[----:B------:R-:W-:Y:S01]  /*2e50*/  F2FP.F16.F32.PACK_AB R110, R109, R110 ;  /* 0x0000006e6d6e723e */ /* 0x000fe200000000ff */
[----:B------:R-:W-:Y:S01]  /*2e60*/  FMUL.FTZ R109, R11, R112 ;  /* 0x000000700b6d7220 */ /* 0x000fe20000410000 */
[----:B------:R-:W-:Y:S01]  /*2e70*/  FSEL R113, R116, RZ, P6 ;  /* 0x000000ff74717208 */ /* 0x000fe20003000000 */
[----:B------:R-:W-:Y:S01]  /*2e80*/  FMUL.FTZ R112, R108, UR14 ;  /* 0x0000000e6c707c20 */ /* 0x000fe20008410000 */
[C---:B------:R-:W-:Y:S01]  /*2e90*/  LOP3.LUT P0, RZ, R156.reuse, 0xff0000, RZ, 0xc0, !PT ;  /* 0x00ff00009cff7812 */ /* 0x040fe2000780c0ff */
[----:B------:R-:W-:Y:S01]  /*2ea0*/  FMUL.FTZ R116, R109, UR14 ;  /* 0x0000000e6d747c20 */ /* 0x000fe20008410000 */
[----:B------:R-:W-:-:S02]  /*2eb0*/  LOP3.LUT P1, RZ, R156, 0xff000000, RZ, 0xc0, !PT ;  /* 0xff0000009cff7812 */ /* 0x000fc4000782c0ff */
[----:B------:R-:W-:Y:S02]  /*2ec0*/  FSEL R114, R114, RZ, P5 ;  /* 0x000000ff72727208 */ /* 0x000fe40002800000 */
[----:B------:R-:W-:Y:S02]  /*2ed0*/  LOP3.LUT P5, RZ, R150, 0xff0000, RZ, 0xc0, !PT ;  /* 0x00ff000096ff7812 */ /* 0x000fe400078ac0ff */
[----:B------:R-:W-:Y:S02]  /*2ee0*/  FSEL R109, R112, RZ, P0 ;  /* 0x000000ff706d7208 */ /* 0x000fe40000000000 */
[----:B------:R-:W-:Y:S02]  /*2ef0*/  FSEL R108, R116, RZ, P1 ;  /* 0x000000ff746c7208 */ /* 0x000fe40000800000 */
[----:B------:R-:W-:Y:S02]  /*2f00*/  F2FP.F16.F32.PACK_AB R114, R113, R114 ;  /* 0x000000727172723e */ /* 0x000fe400000000ff */
[----:B------:R-:W-:Y:S01]  /*2f10*/  FSEL R113, R112, RZ, P5 ;  /* 0x000000ff70717208 */ /* 0x000fe20002800000 */
[----:B------:R-:W-:Y:S01]  /*2f20*/  FADD.FTZ R112, R10, -R119 ;  /* 0x800000770a707221 */ /* 0x000fe20000010000 */
[----:B------:R-:W-:Y:S01]  /*2f30*/  F2FP.F16.F32.PACK_AB R109, R108, R109 ;  /* 0x0000006d6c6d723e */ /* 0x000fe200000000ff */
[----:B------:R-:W-:Y:S01]  /*2f40*/  FADD.FTZ R108, R12, -R117 ;  /* 0x800000750c6c7221 */ /* 0x000fe20000010000 */
[----:B------:R-:W-:Y:S01]  /*2f50*/  LOP3.LUT P6, RZ, R150, 0xff000000, RZ, 0xc0, !PT ;  /* 0xff00000096ff7812 */ /* 0x000fe200078cc0ff */
[C---:B------:R-:W-:Y:S01]  /*2f60*/  FMUL.FTZ R112, R11.reuse, R112 ;  /* 0x000000700b707220 */ /* 0x040fe20000410000 */
[----:B------:R-:W-:Y:S01]  /*2f70*/  LOP3.LUT P0, RZ, R156, 0xff, RZ, 0xc0, !PT ;  /* 0x000000ff9cff7812 */ /* 0x000fe2000780c0ff */
[----:B------:R-:W-:Y:S01]  /*2f80*/  FMUL.FTZ R108, R11, R108 ;  /* 0x0000006c0b6c7220 */ /* 0x000fe20000410000 */
[----:B------:R-:W-:Y:S01]  /*2f90*/  FSEL R116, R116, RZ, P6 ;  /* 0x000000ff74747208 */ /* 0x000fe20003000000 */
[----:B------:R-:W-:Y:S01]  /*2fa0*/  FMUL.FTZ R117, R112, UR14 ;  /* 0x0000000e70757c20 */ /* 0x000fe20008410000 */
[----:B------:R-:W-:Y:S01]  /*2fb0*/  LOP3.LUT P6, RZ, R150, 0xff00, RZ, 0xc0, !PT ;  /* 0x0000ff0096ff7812 */ /* 0x000fe200078cc0ff */
[----:B------:R-:W-:Y:S01]  /*2fc0*/  FMUL.FTZ R112, R108, UR14 ;  /* 0x0000000e6c707c20 */ /* 0x000fe20008410000 */
[----:B------:R-:W-:-:S02]  /*2fd0*/  LOP3.LUT P1, RZ, R156, 0xff00, RZ, 0xc0, !PT ;  /* 0x0000ff009cff7812 */ /* 0x000fc4000782c0ff */
[----:B------:R-:W-:Y:S02]  /*2fe0*/  LOP3.LUT P5, RZ, R150, 0xff, RZ, 0xc0, !PT ;  /* 0x000000ff96ff7812 */ /* 0x000fe400078ac0ff */
[C---:B------:R-:W-:Y:S02]  /*2ff0*/  FSEL R119, R117.reuse, RZ, P6 ;  /* 0x000000ff75777208 */ /* 0x040fe40003000000 */
[C---:B------:R-:W-:Y:S02]  /*3000*/  FSEL R108, R112.reuse, RZ, P0 ;  /* 0x000000ff706c7208 */ /* 0x040fe40000000000 */
[----:B------:R-:W-:Y:S02]  /*3010*/  FSEL R117, R117, RZ, P1 ;  /* 0x000000ff75757208 */ /* 0x000fe40000800000 */
[----:B------:R-:W-:Y:S02]  /*3020*/  FSEL R112, R112, RZ, P5 ;  /* 0x000000ff70707208 */ /* 0x000fe40002800000 */
[----:B------:R-:W-:-:S02]  /*3030*/  F2FP.F16.F32.PACK_AB R113, R116, R113 ;  /* 0x000000717471723e */ /* 0x000fc400000000ff */
[----:B------:R-:W-:Y:S02]  /*3040*/  F2FP.F16.F32.PACK_AB R108, R117, R108 ;  /* 0x0000006c756c723e */ /* 0x000fe400000000ff */
[----:B------:R-:W-:Y:S01]  /*3050*/  F2FP.F16.F32.PACK_AB R112, R119, R112 ;  /* 0x000000707770723e */ /* 0x000fe200000000ff */
[----:B------:R-:W-:Y:S06]  /*3060*/  BRA `(.L_x_532) ;  /* 0x0000000c00ec7947 */ /* 0x000fec0003800000 */
.L_x_535:
[-CC-:B------:R-:W-:Y:S01]  /*3070*/  FFMA.FTZ R106, R146, R122.reuse, R123.reuse ;  /* 0x0000007a926a7223 */ /* 0x180fe2000001007b */
[-CC-:B------:R-:W-:Y:S01]  /*3080*/  FFMA.FTZ R105, R143, R122.reuse, R123.reuse ;  /* 0x0000007a8f697223 */ /* 0x180fe2000001007b */
[----:B------:R-:W-:Y:S01]  /*3090*/  ISETP.GE.U32.AND P0, PT, R156, RZ, PT ;  /* 0x000000ff9c00720c */ /* 0x000fe20003f06070 */
[----:B------:R-:W-:Y:S01]  /*30a0*/  FFMA.FTZ R109, R144, R122, R123 ;  /* 0x0000007a906d7223 */ /* 0x000fe2000001007b */
[----:B------:R-:W-:Y:S01]  /*30b0*/  FADD.FTZ R106, R145, -R106 ;  /* 0x8000006a916a7221 */ /* 0x000fe20000010000 */
[----:B------:R-:W-:Y:S01]  /*30c0*/  FADD.FTZ R104, R138, -R105 ;  /* 0x800000698a687221 */ /* 0x000fe20000010000 */
[----:B------:R-:W-:Y:S01]  /*30d0*/  ISETP.GE.U32.AND P1, PT, R150, RZ, PT ;  /* 0x000000ff9600720c */ /* 0x000fe20003f26070 */
[----:B------:R-:W-:Y:S01]  /*30e0*/  FADD.FTZ R112, R132, -R109 ;  /* 0x8000006d84707221 */ /* 0x000fe20000010000 */
[C---:B-----5:R-:W-:Y:S01]  /*30f0*/  FMUL.FTZ R107, R11.reuse, R106 ;  /* 0x0000006a0b6b7220 */ /* 0x060fe20000410000 */
[----:B------:R-:W-:Y:S01]  /*3100*/  FMUL.FTZ R104, R11, R104 ;  /* 0x000000680b687220 */ /* 0x000fe20000410000 */
[----:B------:R-:W-:-:S02]  /*3110*/  ISETP.GE.U32.AND.EX P0, PT, R157, 0x1000000, PT, P0 ;  /* 0x010000009d00780c */ /* 0x000fc40003f06100 */
[----:B------:R-:W-:Y:S01]  /*3120*/  FMUL.FTZ R106, R107, UR14 ;  /* 0x0000000e6b6a7c20 */ /* 0x000fe20008410000 */
[----:B------:R-:W-:Y:S01]  /*3130*/  FMUL.FTZ R105, R104, UR14 ;  /* 0x0000000e68697c20 */ /* 0x000fe20008410000 */
[C---:B------:R-:W-:Y:S02]  /*3140*/  LOP3.LUT P6, RZ, R151.reuse, 0xff0000, RZ, 0xc0, !PT ;  /* 0x00ff000097ff7812 */ /* 0x040fe400078cc0ff */
[----:B------:R-:W-:Y:S02]  /*3150*/  ISETP.GE.U32.AND.EX P1, PT, R151, 0x1000000, PT, P1 ;  /* 0x010000009700780c */ /* 0x000fe40003f26110 */
[----:B------:R-:W-:Y:S02]  /*3160*/  FSEL R108, R106, RZ, P0 ;  /* 0x000000ff6a6c7208 */ /* 0x000fe40000000000 */
[----:B------:R-:W-:Y:S02]  /*3170*/  LOP3.LUT P5, RZ, R157, 0xff0000, RZ, 0xc0, !PT ;  /* 0x00ff00009dff7812 */ /* 0x000fe400078ac0ff */
[----:B------:R-:W-:-:S02]  /*3180*/  FSEL R115, R105, RZ, P6 ;  /* 0x000000ff69737208 */ /* 0x000fc40003000000 */
[----:B------:R-:W-:Y:S02]  /*3190*/  FSEL R106, R106, RZ, P1 ;  /* 0x000000ff6a6a7208 */ /* 0x000fe40000800000 */
[----:B------:R-:W-:Y:S01]  /*31a0*/  F2FP.F16.F32.PACK_AB R107, R107, R104 ;  /* 0x000000686b6b723e */ /* 0x000fe200000000ff */
[-CC-:B------:R-:W-:Y:S01]  /*31b0*/  FFMA.FTZ R104, R133, R122.reuse, R123.reuse ;  /* 0x0000007a85687223 */ /* 0x180fe2000001007b */
[----:B------:R-:W-:Y:S01]  /*31c0*/  FSEL R111, R105, RZ, P5 ;  /* 0x000000ff696f7208 */ /* 0x000fe20002800000 */
[-CC-:B------:R-:W-:Y:S01]  /*31d0*/  FFMA.FTZ R105, R134, R122.reuse, R123.reuse ;  /* 0x0000007a86697223 */ /* 0x180fe2000001007b */
[----:B------:R-:W-:Y:S01]  /*31e0*/  F2FP.F16.F32.PACK_AB R115, R106, R115 ;  /* 0x000000736a73723e */ /* 0x000fe200000000ff */
[----:B------:R-:W-:Y:S01]  /*31f0*/  FADD.FTZ R106, R125, -R104 ;  /* 0x800000687d6a7221 */ /* 0x000fe20000010000 */
[----:B------:R-:W-:Y:S01]  /*3200*/  F2FP.F16.F32.PACK_AB R111, R108, R111 ;  /* 0x0000006f6c6f723e */ /* 0x000fe200000000ff */
[----:B------:R-:W-:Y:S01]  /*3210*/  FFMA.FTZ R104, R15, R122, R123 ;  /* 0x0000007a0f687223 */ /* 0x000fe2000001007b */
[----:B------:R-:W-:Y:S01]  /*3220*/  LOP3.LUT P0, RZ, R151, 0xff, RZ, 0xc0, !PT ;  /* 0x000000ff97ff7812 */ /* 0x000fe2000780c0ff */
[C---:B------:R-:W-:Y:S01]  /*3230*/  FMUL.FTZ R108, R11.reuse, R106 ;  /* 0x0000006a0b6c7220 */ /* 0x040fe20000410000 */
[----:B------:R-:W-:Y:S01]  /*3240*/  FADD.FTZ R106, R14, -R105 ;  /* 0x800000690e6a7221 */ /* 0x000fe20000010000 */
[----:B------:R-:W-:Y:S01]  /*3250*/  FMUL.FTZ R105, R11, R112 ;  /* 0x000000700b697220 */ /* 0x000fe20000410000 */
[----:B------:R-:W-:Y:S01]  /*3260*/  FADD.FTZ R104, R9, -R104 ;  /* 0x8000006809687221 */ /* 0x000fe20000010000 */
[----:B------:R-:W-:Y:S01]  /*3270*/  FMUL.FTZ R110, R108, UR14 ;  /* 0x0000000e6c6e7c20 */ /* 0x000fe20008410000 */
[----:B------:R-:W-:Y:S01]  /*3280*/  FMUL.FTZ R109, R11, R106 ;  /* 0x0000006a0b6d7220 */ /* 0x000fe20000410000 */
[----:B------:R-:W-:Y:S01]  /*3290*/  LOP3.LUT P6, RZ, R157, 0xff, RZ, 0xc0, !PT ;  /* 0x000000ff9dff7812 */ /* 0x000fe200078cc0ff */
[----:B------:R-:W-:Y:S01]  /*32a0*/  FMUL.FTZ R104, R11, R104 ;  /* 0x000000680b687220 */ /* 0x000fe20000410000 */
[C---:B------:R-:W-:Y:S01]  /*32b0*/  F2FP.F16.F32.PACK_AB R106, R105.reuse, R108 ;  /* 0x0000006c696a723e */ /* 0x040fe200000000ff */
        /* <DEDUP_REMOVED lines=9> */
[----:B------:R-:W-:Y:S02]  /*3350*/  LOP3.LUT P6, RZ, R156, 0xff000000, RZ, 0xc0, !PT ;  /* 0xff0000009cff7812 */ /* 0x000fe400078cc0ff */
[----:B------:R-:W-:Y:S02]  /*3360*/  FSEL R113, R108, RZ, P5 ;  /* 0x000000ff6c717208 */ /* 0x000fe40002800000 */
[----:B------:R-:W-:-:S02]  /*3370*/  F2FP.F16.F32.PACK_AB R105, R109, R104 ;  /* 0x000000686d69723e */ /* 0x000fc400000000ff */
[----:B------:R-:W-:Y:S01]  /*3380*/  F2FP.F16.F32.PACK_AB R110, R117, R110 ;  /* 0x0000006e756e723e */ /* 0x000fe200000000ff */
[----:B------:R-:W-:Y:S01]  /*3390*/  FFMA.FTZ R117, R124, R122, R123 ;  /* 0x0000007a7c757223 */ /* 0x000fe2000001007b */
[----:B------:R-:W-:Y:S02]  /*33a0*/  FSEL R109, R112, RZ, P0 ;  /* 0x000000ff706d7208 */ /* 0x000fe40000000000 */
[----:B------:R-:W-:Y:S01]  /*33b0*/  FSEL R104, R116, RZ, P6 ;  /* 0x000000ff74687208 */ /* 0x000fe20003000000 */
[----:B------:R-:W-:Y:S01]  /*33c0*/  FADD.FTZ R108, R10, -R117 ;  /* 0x800000750a6c7221 */ /* 0x000fe20000010000 */
[----:B------:R-:W-:Y:S01]  /*33d0*/  F2FP.F16.F32.PACK_AB R114, R113, R114 ;  /* 0x000000727172723e */ /* 0x000fe200000000ff */
[----:B------:R-:W-:Y:S01]  /*33e0*/  FFMA.FTZ R113, R3, R122, R123 ;  /* 0x0000007a03717223 */ /* 0x000fe2000001007b */
[----:B------:R-:W-:Y:S01]  /*33f0*/  F2FP.F16.F32.PACK_AB R109, R104, R109 ;  /* 0x0000006d686d723e */ /* 0x000fe200000000ff */
[----:B------:R-:W-:Y:S01]  /*3400*/  FMUL.FTZ R117, R11, R108 ;  /* 0x0000006c0b757220 */ /* 0x000fe20000410000 */
[----:B------:R-:W-:Y:S01]  /*3410*/  LOP3.LUT P0, RZ, R150, 0xff0000, RZ, 0xc0, !PT ;  /* 0x00ff000096ff7812 */ /* 0x000fe2000780c0ff */
[----:B------:R-:W-:Y:S01]  /*3420*/  FADD.FTZ R104, R12, -R113 ;  /* 0x800000710c687221 */ /* 0x000fe20000010000 */
[----:B------:R-:W-:-:S02]  /*3430*/  LOP3.LUT P1, RZ, R150, 0xff000000, RZ, 0xc0, !PT ;  /* 0xff00000096ff7812 */ /* 0x000fc4000782c0ff */
[----:B------:R-:W-:Y:S01]  /*3440*/  FSEL R113, R112, RZ, P0 ;  /* 0x000000ff70717208 */ /* 0x000fe20000000000 */
[----:B------:R-:W-:Y:S01]  /*3450*/  FMUL.FTZ R108, R11, R104 ;  /* 0x000000680b6c7220 */ /* 0x000fe20000410000 */
[C---:B------:R-:W-:Y:S01]  /*3460*/  FMUL.FTZ R112, R117.reuse, UR14 ;  /* 0x0000000e75707c20 */ /* 0x040fe20008410000 */
[----:B------:R-:W-:Y:S02]  /*3470*/  FSEL R116, R116, RZ, P1 ;  /* 0x000000ff74747208 */ /* 0x000fe40000800000 */
[----:B------:R-:W-:Y:S02]  /*3480*/  LOP3.LUT P5, RZ, R150, 0xff00, RZ, 0xc0, !PT ;  /* 0x0000ff0096ff7812 */ /* 0x000fe400078ac0ff */
[----:B------:R-:W-:Y:S01]  /*3490*/  F2FP.F16.F32.PACK_AB R104, R117, R108 ;  /* 0x0000006c7568723e */ /* 0x000fe200000000ff */
[----:B------:R-:W-:Y:S01]  /*34a0*/  FMUL.FTZ R108, R108, UR14 ;  /* 0x0000000e6c6c7c20 */ /* 0x000fe20008410000 */
[C---:B------:R-:W-:Y:S02]  /*34b0*/  LOP3.LUT P6, RZ, R156.reuse, 0xff00, RZ, 0xc0, !PT ;  /* 0x0000ff009cff7812 */ /* 0x040fe400078cc0ff */
[----:B------:R-:W-:-:S02]  /*34c0*/  LOP3.LUT P1, RZ, R156, 0xff, RZ, 0xc0, !PT ;  /* 0x000000ff9cff7812 */ /* 0x000fc4000782c0ff */
[----:B------:R-:W-:Y:S02]  /*34d0*/  LOP3.LUT P0, RZ, R150, 0xff, RZ, 0xc0, !PT ;  /* 0x000000ff96ff7812 */ /* 0x000fe4000780c0ff */
[----:B------:R-:W-:Y:S02]  /*34e0*/  F2FP.F16.F32.PACK_AB R113, R116, R113 ;  /* 0x000000717471723e */ /* 0x000fe400000000ff */
[C---:B------:R-:W-:Y:S02]  /*34f0*/  FSEL R117, R112.reuse, RZ, P5 ;  /* 0x000000ff70757208 */ /* 0x040fe40002800000 */
[----:B0-----:R-:W-:Y:S02]  /*3500*/  FSEL R119, R112, RZ, P6 ;  /* 0x000000ff70777208 */ /* 0x001fe40003000000 */
[C---:B------:R-:W-:Y:S02]  /*3510*/  FSEL R116, R108.reuse, RZ, P1 ;  /* 0x000000ff6c747208 */ /* 0x040fe40000800000 */
[----:B------:R-:W-:-:S02]  /*3520*/  FSEL R112, R108, RZ, P0 ;  /* 0x000000ff6c707208 */ /* 0x000fc40000000000 */
[----:B------:R-:W-:Y:S02]  /*3530*/  F2FP.F16.F32.PACK_AB R108, R119, R116 ;  /* 0x00000074776c723e */ /* 0x000fe400000000ff */
[----:B------:R-:W-:Y:S01]  /*3540*/  F2FP.F16.F32.PACK_AB R112, R117, R112 ;  /* 0x000000707570723e */ /* 0x000fe200000000ff */
[----:B------:R-:W-:Y:S06]  /*3550*/  BRA `(.L_x_532) ;  /* 0x0000000800b07947 */ /* 0x000fec0003800000 */
.L_x_534:
[----:B------:R-:W-:-:S04]  /*3560*/  UISETP.NE.U32.AND UP0, UPT, UR4, URZ, UPT ;  /* 0x000000ff0400728c */ /* 0x000fc8000bf05070 */
[----:B------:R-:W-:-:S09]  /*3570*/  UISETP.NE.AND.EX UP0, UPT, UR5, URZ, UPT, UP0 ;  /* 0x000000ff0500728c */ /* 0x000fd2000bf05300 */
[----:B------:R-:W-:Y:S05]  /*3580*/  BRA.U UP0, `(.L_x_536) ;  /* 0x00000005004c7547 */ /* 0x000fea000b800000 */
[-CC-:B------:R-:W-:Y:S01]  /*3590*/  FFMA.FTZ R111, R143, R122.reuse, R123.reuse ;  /* 0x0000007a8f6f7223 */ /* 0x180fe2000001007b */
[-CC-:B------:R-:W-:Y:S01]  /*35a0*/  FFMA.FTZ R114, R146, R122.reuse, R123.reuse ;  /* 0x0000007a92727223 */ /* 0x180fe2000001007b */
[--C-:B------:R-:W-:Y:S02]  /*35b0*/  HADD2.F32 R112, -RZ, R19.reuse.H0_H0 ;  /* 0x20000013ff707230 */ /* 0x100fe40000004100 */
[----:B------:R-:W-:Y:S01]  /*35c0*/  FFMA.FTZ R108, R133, R122, R123 ;  /* 0x0000007a856c7223 */ /* 0x000fe2000001007b */
[----:B------:R-:W-:Y:S02]  /*35d0*/  HADD2.F32 R113, -RZ, R19.H1_H1 ;  /* 0x30000013ff717230 */ /* 0x000fe40000004100 */
[----:B------:R-:W-:Y:S01]  /*35e0*/  FADD.FTZ R110, R138, -R111 ;  /* 0x8000006f8a6e7221 */ /* 0x000fe20000010000 */
[----:B------:R-:W-:Y:S01]  /*35f0*/  FADD.FTZ R114, R145, -R114 ;  /* 0x8000007291727221 */ /* 0x000fe20000010000 */
[--C-:B------:R-:W-:Y:S02]  /*3600*/  HADD2.F32 R109, -RZ, R18.reuse.H0_H0 ;  /* 0x20000012ff6d7230 */ /* 0x100fe40000004100 */
[----:B------:R-:W-:Y:S01]  /*3610*/  FADD.FTZ R108, R125, -R108 ;  /* 0x8000006c7d6c7221 */ /* 0x000fe20000010000 */
[C---:B-----5:R-:W-:Y:S01]  /*3620*/  FFMA.FTZ R110, R11.reuse, R110, R112 ;  /* 0x0000006e0b6e7223 */ /* 0x060fe20000010070 */
[C---:B------:R-:W-:Y:S01]  /*3630*/  FFMA.FTZ R112, R11.reuse, R114, R113 ;  /* 0x000000720b707223 */ /* 0x040fe20000010071 */
[----:B------:R-:W-:Y:S01]  /*3640*/  FFMA.FTZ R111, R144, R122, R123 ;  /* 0x0000007a906f7223 */ /* 0x000fe2000001007b */
[----:B------:R-:W-:Y:S01]  /*3650*/  FFMA.FTZ R113, R11, R108, R109 ;  /* 0x0000006c0b717223 */ /* 0x000fe2000001006d */
[----:B------:R-:W-:Y:S01]  /*3660*/  ISETP.GE.U32.AND P0, PT, R156, RZ, PT ;  /* 0x000000ff9c00720c */ /* 0x000fe20003f06070 */
[----:B------:R-:W-:Y:S01]  /*3670*/  FFMA.FTZ R108, R15, R122, R123 ;  /* 0x0000007a0f6c7223 */ /* 0x000fe2000001007b */
[----:B------:R-:W-:Y:S01]  /*3680*/  ISETP.GE.U32.AND P1, PT, R150, RZ, PT ;  /* 0x000000ff9600720c */ /* 0x000fe20003f26070 */
[----:B------:R-:W-:-:S02]  /*3690*/  HADD2.F32 R114, -RZ, R18.H1_H1 ;  /* 0x30000012ff727230 */ /* 0x000fc40000004100 */
[----:B------:R-:W-:Y:S01]  /*36a0*/  FMUL.FTZ R117, R112, UR14 ;  /* 0x0000000e70757c20 */ /* 0x000fe20008410000 */
[----:B------:R-:W-:Y:S01]  /*36b0*/  FADD.FTZ R112, R132, -R111 ;  /* 0x8000006f84707221 */ /* 0x000fe20000010000 */
[----:B------:R-:W-:Y:S02]  /*36c0*/  HADD2.F32 R109, -RZ, R17.H0_H0 ;  /* 0x20000011ff6d7230 */ /* 0x000fe40000004100 */
        /* <DEDUP_REMOVED lines=9> */
[----:B------:R-:W-:Y:S01]  /*3760*/  FSEL R116, R115, RZ, P5 ;  /* 0x000000ff73747208 */ /* 0x000fe20002800000 */
[----:B------:R-:W-:Y:S01]  /*3770*/  FMUL.FTZ R113, R113, UR14 ;  /* 0x0000000e71717c20 */ /* 0x000fe20008410000 */
[----:B------:R-:W-:-:S02]  /*3780*/  FSEL R111, R115, RZ, P6 ;  /* 0x000000ff736f7208 */ /* 0x000fc40003000000 */
[C---:B------:R-:W-:Y:S02]  /*3790*/  FSEL R108, R117.reuse, RZ, P0 ;  /* 0x000000ff756c7208 */ /* 0x040fe40000000000 */
[----:B------:R-:W-:Y:S01]  /*37a0*/  FSEL R115, R117, RZ, P1 ;  /* 0x000000ff75737208 */ /* 0x000fe20000800000 */
[----:B------:R-:W-:Y:S01]  /*37b0*/  FMUL.FTZ R117, R114, UR14 ;  /* 0x0000000e72757c20 */ /* 0x000fe20008410000 */
[----:B------:R-:W-:Y:S01]  /*37c0*/  LOP3.LUT P6, RZ, R157, 0xff00, RZ, 0xc0, !PT ;  /* 0x0000ff009dff7812 */ /* 0x000fe200078cc0ff */
[----:B------:R-:W-:Y:S01]  /*37d0*/  HADD2.F32 R114, -RZ, R17.H1_H1 ;  /* 0x30000011ff727230 */ /* 0x000fe20000004100 */
[----:B------:R-:W-:Y:S01]  /*37e0*/  F2FP.F16.F32.PACK_AB R111, R108, R111 ;  /* 0x0000006f6c6f723e */ /* 0x000fe200000000ff */
[----:B------:R-:W-:Y:S01]  /*37f0*/  FADD.FTZ R108, R14, -R109 ;  /* 0x8000006d0e6c7221 */ /* 0x000fe20000010000 */
[----:B------:R-:W-:Y:S02]  /*3800*/  LOP3.LUT P0, RZ, R151, 0xff, RZ, 0xc0, !PT ;  /* 0x000000ff97ff7812 */ /* 0x000fe4000780c0ff */
[----:B------:R-:W-:Y:S01]  /*3810*/  LOP3.LUT P1, RZ, R157, 0xff, RZ, 0xc0, !PT ;  /* 0x000000ff9dff7812 */ /* 0x000fe2000782c0ff */
[----:B------:R-:W-:Y:S01]  /*3820*/  FFMA.FTZ R108, R11, R108, R114 ;  /* 0x0000006c0b6c7223 */ /* 0x000fe20000010072 */
[----:B------:R-:W-:-:S02]  /*3830*/  LOP3.LUT P5, RZ, R151, 0xff00, RZ, 0xc0, !PT ;  /* 0x0000ff0097ff7812 */ /* 0x000fc400078ac0ff */
[----:B------:R-:W-:Y:S01]  /*3840*/  F2FP.F16.F32.PACK_AB R115, R115, R116 ;  /* 0x000000747373723e */ /* 0x000fe200000000ff */
[----:B0-----:R-:W-:Y:S01]  /*3850*/  FMUL.FTZ R118, R108, UR14 ;  /* 0x0000000e6c767c20 */ /* 0x001fe20008410000 */
[----:B------:R-:W-:Y:S02]  /*3860*/  FSEL R109, R117, RZ, P6 ;  /* 0x000000ff756d7208 */ /* 0x000fe40003000000 */
[C---:B------:R-:W-:Y:S02]  /*3870*/  FSEL R116, R113.reuse, RZ, P0 ;  /* 0x000000ff71747208 */ /* 0x040fe40000000000 */
[----:B------:R-:W-:Y:S01]  /*3880*/  FSEL R110, R113, RZ, P1 ;  /* 0x000000ff716e7208 */ /* 0x000fe20000800000 */
[--C-:B------:R-:W-:Y:S01]  /*3890*/  FFMA.FTZ R113, R3, R122, R123.reuse ;  /* 0x0000007a03717223 */ /* 0x100fe2000001007b */
[----:B------:R-:W-:Y:S02]  /*38a0*/  FSEL R117, R117, RZ, P5 ;  /* 0x000000ff75757208 */ /* 0x000fe40002800000 */
[----:B------:R-:W-:Y:S01]  /*38b0*/  F2FP.F16.F32.PACK_AB R110, R109, R110 ;  /* 0x0000006e6d6e723e */ /* 0x000fe200000000ff */
[----:B------:R-:W-:Y:S01]  /*38c0*/  FFMA.FTZ R109, R124, R122, R123 ;  /* 0x0000007a7c6d7223 */ /* 0x000fe2000001007b */
[----:B------:R-:W-:Y:S01]  /*38d0*/  F2FP.F16.F32.PACK_AB R114, R117, R116 ;  /* 0x000000747572723e */ /* 0x000fe200000000ff */
[----:B------:R-:W-:Y:S01]  /*38e0*/  FMUL.FTZ R117, R112, UR14 ;  /* 0x0000000e70757c20 */ /* 0x000fe20008410000 */
[C---:B------:R-:W-:Y:S01]  /*38f0*/  LOP3.LUT P0, RZ, R156.reuse, 0xff0000, RZ, 0xc0, !PT ;  /* 0x00ff00009cff7812 */ /* 0x040fe2000780c0ff */
[----:B------:R-:W-:Y:S01]  /*3900*/  HADD2.F32 R116, -RZ, R16.H1_H1 ;  /* 0x30000010ff747230 */ /* 0x000fe20000004100 */
[----:B------:R-:W-:Y:S01]  /*3910*/  LOP3.LUT P1, RZ, R156, 0xff000000, RZ, 0xc0, !PT ;  /* 0xff0000009cff7812 */ /* 0x000fe2000782c0ff */
[----:B------:R-:W-:Y:S01]  /*3920*/  FADD.FTZ R112, R10, -R109 ;  /* 0x8000006d0a707221 */ /* 0x000fe20000010000 */
[----:B------:R-:W-:-:S02]  /*3930*/  FSEL R109, R117, RZ, P0 ;  /* 0x000000ff756d7208 */ /* 0x000fc40000000000 */
[----:B------:R-:W-:Y:S01]  /*3940*/  FSEL R108, R118, RZ, P1 ;  /* 0x000000ff766c7208 */ /* 0x000fe20000800000 */
[C---:B------:R-:W-:Y:S01]  /*3950*/  FFMA.FTZ R116, R11.reuse, R112, R116 ;  /* 0x000000700b747223 */ /* 0x040fe20000010074 */
[----:B------:R-:W-:Y:S01]  /*3960*/  HADD2.F32 R112, -RZ, R16.H0_H0 ;  /* 0x20000010ff707230 */ /* 0x000fe20000004100 */
[----:B------:R-:W-:Y:S02]  /*3970*/  LOP3.LUT P1, RZ, R150, 0xff000000, RZ, 0xc0, !PT ;  /* 0xff00000096ff7812 */ /* 0x000fe4000782c0ff */
[----:B------:R-:W-:Y:S01]  /*3980*/  F2FP.F16.F32.PACK_AB R109, R108, R109 ;  /* 0x0000006d6c6d723e */ /* 0x000fe200000000ff */
[----:B------:R-:W-:Y:S01]  /*3990*/  FADD.FTZ R108, R12, -R113 ;  /* 0x800000710c6c7221 */ /* 0x000fe20000010000 */
[----:B------:R-:W-:Y:S01]  /*39a0*/  LOP3.LUT P0, RZ, R150, 0xff0000, RZ, 0xc0, !PT ;  /* 0x00ff000096ff7812 */ /* 0x000fe2000780c0ff */
[----:B------:R-:W-:Y:S01]  /*39b0*/  FMUL.FTZ R116, R116, UR14 ;  /* 0x0000000e74747c20 */ /* 0x000fe20008410000 */
[----:B------:R-:W-:Y:S01]  /*39c0*/  FSEL R118, R118, RZ, P1 ;  /* 0x000000ff76767208 */ /* 0x000fe20000800000 */
[----:B------:R-:W-:Y:S01]  /*39d0*/  FFMA.FTZ R108, R11, R108, R112 ;  /* 0x0000006c0b6c7223 */ /* 0x000fe20000010070 */
[----:B------:R-:W-:-:S02]  /*39e0*/  FSEL R113, R117, RZ, P0 ;  /* 0x000000ff75717208 */ /* 0x000fc40000000000 */
[----:B------:R-:W-:Y:S01]  /*39f0*/  LOP3.LUT P1, RZ, R156, 0xff, RZ, 0xc0, !PT ;  /* 0x000000ff9cff7812 */ /* 0x000fe2000782c0ff */
[----:B------:R-:W-:Y:S01]  /*3a00*/  FMUL.FTZ R112, R108, UR14 ;  /* 0x0000000e6c707c20 */ /* 0x000fe20008410000 */
[----:B------:R-:W-:Y:S02]  /*3a10*/  LOP3.LUT P5, RZ, R150, 0xff00, RZ, 0xc0, !PT ;  /* 0x0000ff0096ff7812 */ /* 0x000fe400078ac0ff */
[----:B------:R-:W-:Y:S02]  /*3a20*/  LOP3.LUT P6, RZ, R156, 0xff00, RZ, 0xc0, !PT ;  /* 0x0000ff009cff7812 */ /* 0x000fe400078cc0ff */
[----:B------:R-:W-:Y:S02]  /*3a30*/  LOP3.LUT P0, RZ, R150, 0xff, RZ, 0xc0, !PT ;  /* 0x000000ff96ff7812 */ /* 0x000fe4000780c0ff */
[----:B------:R-:W-:Y:S02]  /*3a40*/  FSEL R108, R112, RZ, P1 ;  /* 0x000000ff706c7208 */ /* 0x000fe40000800000 */
[----:B------:R-:W-:-:S02]  /*3a50*/  FSEL R119, R116, RZ, P5 ;  /* 0x000000ff74777208 */ /* 0x000fc40002800000 */
[----:B------:R-:W-:Y:S02]  /*3a60*/  FSEL R117, R116, RZ, P6 ;  /* 0x000000ff74757208 */ /* 0x000fe40003000000 */
[----:B------:R-:W-:Y:S02]  /*3a70*/  FSEL R112, R112, RZ, P0 ;  /* 0x000000ff70707208 */ /* 0x000fe40000000000 */
[----:B------:R-:W-:Y:S02]  /*3a80*/  F2FP.F16.F32.PACK_AB R113, R118, R113 ;  /* 0x000000717671723e */ /* 0x000fe400000000ff */
[----:B------:R-:W-:Y:S02]  /*3a90*/  F2FP.F16.F32.PACK_AB R108, R117, R108 ;  /* 0x0000006c756c723e */ /* 0x000fe400000000ff */
[----:B------:R-:W-:Y:S01]  /*3aa0*/  F2FP.F16.F32.PACK_AB R112, R119, R112 ;  /* 0x000000707770723e */ /* 0x000fe200000000ff */
[----:B------:R-:W-:Y:S06]  /*3ab0*/  BRA `(.L_x_532) ;  /* 0x0000000400587947 */ /* 0x000fec0003800000 */
.L_x_536:
[-CC-:B------:R-:W-:Y:S01]  /*3ac0*/  FFMA.FTZ R105, R143, R122.reuse, R123.reuse ;  /* 0x0000007a8f697223 */ /* 0x180fe2000001007b */
[--C-:B------:R-:W-:Y:S02]  /*3ad0*/  HADD2.F32 R106, -RZ, R19.reuse.H0_H0 ;  /* 0x20000013ff6a7230 */ /* 0x100fe40000004100 */
[-C--:B------:R-:W-:Y:S01]  /*3ae0*/  FFMA.FTZ R108, R146, R122.reuse, R123 ;  /* 0x0000007a926c7223 */ /* 0x080fe2000001007b */
[----:B------:R-:W-:Y:S02]  /*3af0*/  HADD2.F32 R114, -RZ, R19.H1_H1 ;  /* 0x30000013ff727230 */ /* 0x000fe40000004100 */
[----:B------:R-:W-:Y:S01]  /*3b00*/  FADD.FTZ R104, R138, -R105 ;  /* 0x800000698a687221 */ /* 0x000fe20000010000 */
[--C-:B------:R-:W-:Y:S02]  /*3b10*/  HADD2.F32 R107, -RZ, R18.reuse.H0_H0 ;  /* 0x20000012ff6b7230 */ /* 0x100fe40000004100 */
[----:B------:R-:W-:Y:S01]  /*3b20*/  FADD.FTZ R108, R145, -R108 ;  /* 0x8000006c916c7221 */ /* 0x000fe20000010000 */
[--C-:B------:R-:W-:Y:S01]  /*3b30*/  FFMA.FTZ R109, R144, R122, R123.reuse ;  /* 0x0000007a906d7223 */ /* 0x100fe2000001007b */
[----:B-----5:R-:W-:Y:S01]  /*3b40*/  FFMA.FTZ R112, R11, R104, R106 ;  /* 0x000000680b707223 */ /* 0x020fe2000001006a */
[-CC-:B------:R-:W-:Y:S01]  /*3b50*/  FFMA.FTZ R106, R133, R122.reuse, R123.reuse ;  /* 0x0000007a856a7223 */ /* 0x180fe2000001007b */
[----:B------:R-:W-:Y:S01]  /*3b60*/  FFMA.FTZ R104, R15, R122, R123 ;  /* 0x0000007a0f687223 */ /* 0x000fe2000001007b */
[----:B------:R-:W-:-:S02]  /*3b70*/  HADD2.F32 R111, -RZ, R18.H1_H1 ;  /* 0x30000012ff6f7230 */ /* 0x000fc40000004100 */
[----:B------:R-:W-:Y:S01]  /*3b80*/  FFMA.FTZ R117, R11, R108, R114 ;  /* 0x0000006c0b757223 */ /* 0x000fe20000010072 */
[----:B------:R-:W-:Y:S01]  /*3b90*/  FADD.FTZ R106, R125, -R106 ;  /* 0x8000006a7d6a7221 */ /* 0x000fe20000010000 */
[--C-:B------:R-:W-:Y:S02]  /*3ba0*/  HADD2.F32 R105, -RZ, R17.reuse.H0_H0 ;  /* 0x20000011ff697230 */ /* 0x100fe40000004100 */
[----:B------:R-:W-:Y:S01]  /*3bb0*/  FADD.FTZ R110, R132, -R109 ;  /* 0x8000006d846e7221 */ /* 0x000fe20000010000 */
[----:B------:R-:W-:Y:S01]  /*3bc0*/  FADD.FTZ R104, R9, -R104 ;  /* 0x8000006809687221 */ /* 0x000fe20000010000 */
[C---:B------:R-:W-:Y:S01]  /*3bd0*/  FFMA.FTZ R108, R11.reuse, R106, R107 ;  /* 0x0000006a0b6c7223 */ /* 0x040fe2000001006b */
[----:B------:R-:W-:Y:S01]  /*3be0*/  FFMA.FTZ R107, R134, R122, R123 ;  /* 0x0000007a866b7223 */ /* 0x000fe2000001007b */
[----:B------:R-:W-:Y:S01]  /*3bf0*/  ISETP.GE.U32.AND P0, PT, R156, RZ, PT ;  /* 0x000000ff9c00720c */ /* 0x000fe20003f06070 */
[C---:B------:R-:W-:Y:S01]  /*3c00*/  FFMA.FTZ R113, R11.reuse, R110, R111 ;  /* 0x0000006e0b717223 */ /* 0x040fe2000001006f */
[----:B------:R-:W-:Y:S01]  /*3c10*/  ISETP.GE.U32.AND P1, PT, R150, RZ, PT ;  /* 0x000000ff9600720c */ /* 0x000fe20003f26070 */
[----:B------:R-:W-:Y:S01]  /*3c20*/  FFMA.FTZ R105, R11, R104, R105 ;  /* 0x000000680b697223 */ /* 0x000fe20000010069 */
[----:B------:R-:W-:-:S02]  /*3c30*/  HADD2.F32 R106, -RZ, R17.H1_H1 ;  /* 0x30000011ff6a7230 */ /* 0x000fc40000004100 */
[----:B------:R-:W-:Y:S01]  /*3c40*/  FMUL.FTZ R109, R112, UR14 ;  /* 0x0000000e706d7c20 */ /* 0x000fe20008410000 */
[----:B------:R-:W-:Y:S01]  /*3c50*/  FMUL.FTZ R110, R117, UR14 ;  /* 0x0000000e756e7c20 */ /* 0x000fe20008410000 */
[----:B------:R-:W-:Y:S01]  /*3c60*/  FADD.FTZ R104, R14, -R107 ;  /* 0x8000006b0e687221 */ /* 0x000fe20000010000 */
[----:B------:R-:W-:Y:S02]  /*3c70*/  LOP3.LUT P5, RZ, R151, 0xff0000, RZ, 0xc0, !PT ;  /* 0x00ff000097ff7812 */ /* 0x000fe400078ac0ff */
[----:B------:R-:W-:Y:S01]  /*3c80*/  LOP3.LUT P6, RZ, R157, 0xff0000, RZ, 0xc0, !PT ;  /* 0x00ff00009dff7812 */ /* 0x000fe200078cc0ff */
[----:B------:R-:W-:Y:S01]  /*3c90*/  FFMA.FTZ R104, R11, R104, R106 ;  /* 0x000000680b687223 */ /* 0x000fe2000001006a */
[----:B------:R-:W-:Y:S02]  /*3ca0*/  ISETP.GE.U32.AND.EX P0, PT, R157, 0x1000000, PT, P0 ;  /* 0x010000009d00780c */ /* 0x000fe40003f06100 */
[----:B------:R-:W-:Y:S01]  /*3cb0*/  ISETP.GE.U32.AND.EX P1, PT, R151, 0x1000000, PT, P1 ;  /* 0x010000009700780c */ /* 0x000fe20003f26110 */
[----:B0-----:R-:W-:Y:S01]  /*3cc0*/  FMUL.FTZ R118, R104, UR14 ;  /* 0x0000000e68767c20 */ /* 0x001fe20008410000 */
[----:B------:R-:W-:-:S02]  /*3cd0*/  FSEL R115, R109, RZ, P5 ;  /* 0x000000ff6d737208 */ /* 0x000fc40002800000 */
[----:B------:R-:W-:Y:S01]  /*3ce0*/  FSEL R111, R109, RZ, P6 ;  /* 0x000000ff6d6f7208 */ /* 0x000fe20003000000 */
[----:B------:R-:W-:Y:S01]  /*3cf0*/  FMUL.FTZ R109, R108, UR14 ;  /* 0x0000000e6c6d7c20 */ /* 0x000fe20008410000 */
[C---:B------:R-:W-:Y:S02]  /*3d00*/  FSEL R114, R110.reuse, RZ, P0 ;  /* 0x000000ff6e727208 */ /* 0x040fe40000000000 */
[C---:B------:R-:W-:Y:S01]  /*3d10*/  F2FP.F16.F32.PACK_AB R106, R113.reuse, R108 ;  /* 0x0000006c716a723e */ /* 0x040fe200000000ff */
[----:B------:R-:W-:Y:S01]  /*3d20*/  FMUL.FTZ R113, R113, UR14 ;  /* 0x0000000e71717c20 */ /* 0x000fe20008410000 */
[----:B------:R-:W-:Y:S01]  /*3d30*/  FSEL R110, R110, RZ, P1 ;  /* 0x000000ff6e6e7208 */ /* 0x000fe20000800000 */
[----:B------:R-:W-:Y:S01]  /*3d40*/  FMUL.FTZ R108, R105, UR14 ;  /* 0x0000000e696c7c20 */ /* 0x000fe20008410000 */
[----:B------:R-:W-:Y:S02]  /*3d50*/  LOP3.LUT P0, RZ, R151, 0xff, RZ, 0xc0, !PT ;  /* 0x000000ff97ff7812 */ /* 0x000fe4000780c0ff */
[----:B------:R-:W-:-:S02]  /*3d60*/  LOP3.LUT P6, RZ, R157, 0xff, RZ, 0xc0, !PT ;  /* 0x000000ff9dff7812 */ /* 0x000fc400078cc0ff */
[----:B------:R-:W-:Y:S02]  /*3d70*/  LOP3.LUT P5, RZ, R151, 0xff00, RZ, 0xc0, !PT ;  /* 0x0000ff0097ff7812 */ /* 0x000fe400078ac0ff */
[----:B------:R-:W-:Y:S02]  /*3d80*/  LOP3.LUT P1, RZ, R157, 0xff00, RZ, 0xc0, !PT ;  /* 0x0000ff009dff7812 */ /* 0x000fe4000782c0ff */
[----:B------:R-:W-:Y:S02]  /*3d90*/  F2FP.F16.F32.PACK_AB R107, R117, R112 ;  /* 0x00000070756b723e */ /* 0x000fe400000000ff */
[----:B------:R-:W-:Y:S02]  /*3da0*/  F2FP.F16.F32.PACK_AB R111, R114, R111 ;  /* 0x0000006f726f723e */ /* 0x000fe400000000ff */
[----:B------:R-:W-:Y:S02]  /*3db0*/  F2FP.F16.F32.PACK_AB R115, R110, R115 ;  /* 0x000000736e73723e */ /* 0x000fe400000000ff */
[----:B------:R-:W-:-:S02]  /*3dc0*/  FSEL R114, R109, RZ, P0 ;  /* 0x000000ff6d727208 */ /* 0x000fc40000000000 */
[----:B------:R-:W-:Y:S02]  /*3dd0*/  FSEL R110, R109, RZ, P6 ;  /* 0x000000ff6d6e7208 */ /* 0x000fe40003000000 */
[C---:B------:R-:W-:Y:S02]  /*3de0*/  FSEL R117, R113.reuse, RZ, P5 ;  /* 0x000000ff71757208 */ /* 0x040fe40002800000 */
[C---:B------:R-:W-:Y:S02]  /*3df0*/  LOP3.LUT P0, RZ, R156.reuse, 0xff0000, RZ, 0xc0, !PT ;  /* 0x00ff00009cff7812 */ /* 0x040fe4000780c0ff */
[----:B------:R-:W-:Y:S02]  /*3e00*/  LOP3.LUT P6, RZ, R156, 0xff000000, RZ, 0xc0, !PT ;  /* 0xff0000009cff7812 */ /* 0x000fe400078cc0ff */
[----:B------:R-:W-:Y:S02]  /*3e10*/  FSEL R113, R113, RZ, P1 ;  /* 0x000000ff71717208 */ /* 0x000fe40000800000 */
[----:B------:R-:W-:-:S02]  /*3e20*/  F2FP.F16.F32.PACK_AB R105, R104, R105 ;  /* 0x000000696869723e */ /* 0x000fc400000000ff */
[----:B------:R-:W-:Y:S02]  /*3e30*/  FSEL R109, R108, RZ, P0 ;  /* 0x000000ff6c6d7208 */ /* 0x000fe40000000000 */
[----:B------:R-:W-:Y:S02]  /*3e40*/  FSEL R104, R118, RZ, P6 ;  /* 0x000000ff76687208 */ /* 0x000fe40003000000 */
[----:B------:R-:W-:Y:S01]  /*3e50*/  F2FP.F16.F32.PACK_AB R110, R113, R110 ;  /* 0x0000006e716e723e */ /* 0x000fe200000000ff */
[--C-:B------:R-:W-:Y:S01]  /*3e60*/  FFMA.FTZ R113, R3, R122, R123.reuse ;  /* 0x0000007a03717223 */ /* 0x100fe2000001007b */
[----:B------:R-:W-:Y:S02]  /*3e70*/  LOP3.LUT P0, RZ, R150, 0xff0000, RZ, 0xc0, !PT ;  /* 0x00ff000096ff7812 */ /* 0x000fe4000780c0ff */
[----:B------:R-:W-:Y:S01]  /*3e80*/  F2FP.F16.F32.PACK_AB R114, R117, R114 ;  /* 0x000000727572723e */ /* 0x000fe200000000ff */
[----:B------:R-:W-:Y:S01]  /*3e90*/  FFMA.FTZ R117, R124, R122, R123 ;  /* 0x0000007a7c757223 */ /* 0x000fe2000001007b */
[----:B------:R-:W-:Y:S01]  /*3ea0*/  F2FP.F16.F32.PACK_AB R109, R104, R109 ;  /* 0x0000006d686d723e */ /* 0x000fe200000000ff */
[----:B------:R-:W-:Y:S01]  /*3eb0*/  FADD.FTZ R104, R12, -R113 ;  /* 0x800000710c687221 */ /* 0x000fe20000010000 */
[----:B------:R-:W-:Y:S01]  /*3ec0*/  FSEL R116, R108, RZ, P0 ;  /* 0x000000ff6c747208 */ /* 0x000fe20000000000 */
[----:B------:R-:W-:-:S02]  /*3ed0*/  HADD2.F32 R108, -RZ, R16.H0_H0 ;  /* 0x20000010ff6c7230 */ /* 0x000fc40000004100 */
[----:B------:R-:W-:Y:S01]  /*3ee0*/  FADD.FTZ R112, R10, -R117 ;  /* 0x800000750a707221 */ /* 0x000fe20000010000 */
[----:B------:R-:W-:Y:S01]  /*3ef0*/  HADD2.F32 R113, -RZ, R16.H1_H1 ;  /* 0x30000010ff717230 */ /* 0x000fe20000004100 */
[C---:B------:R-:W-:Y:S01]  /*3f00*/  LOP3.LUT P1, RZ, R150.reuse, 0xff000000, RZ, 0xc0, !PT ;  /* 0xff00000096ff7812 */ /* 0x040fe2000782c0ff */
[C---:B------:R-:W-:Y:S01]  /*3f10*/  FFMA.FTZ R108, R11.reuse, R104, R108 ;  /* 0x000000680b6c7223 */ /* 0x040fe2000001006c */
[----:B------:R-:W-:Y:S02]  /*3f20*/  LOP3.LUT P5, RZ, R150, 0xff00, RZ, 0xc0, !PT ;  /* 0x0000ff0096ff7812 */ /* 0x000fe400078ac0ff */
[----:B------:R-:W-:Y:S01]  /*3f30*/  FFMA.FTZ R117, R11, R112, R113 ;  /* 0x000000700b757223 */ /* 0x000fe20000010071 */
[----:B------:R-:W-:Y:S02]  /*3f40*/  FSEL R119, R118, RZ, P1 ;  /* 0x000000ff76777208 */ /* 0x000fe40000800000 */
[----:B------:R-:W-:Y:S01]  /*3f50*/  LOP3.LUT P6, RZ, R156, 0xff00, RZ, 0xc0, !PT ;  /* 0x0000ff009cff7812 */ /* 0x000fe200078cc0ff */
[C---:B------:R-:W-:Y:S01]  /*3f60*/  FMUL.FTZ R112, R117.reuse, UR14 ;  /* 0x0000000e75707c20 */ /* 0x040fe20008410000 */
[----:B------:R-:W-:Y:S01]  /*3f70*/  F2FP.F16.F32.PACK_AB R104, R117, R108 ;  /* 0x0000006c7568723e */ /* 0x000fe200000000ff */
[----:B------:R-:W-:Y:S01]  /*3f80*/  FMUL.FTZ R108, R108, UR14 ;  /* 0x0000000e6c6c7c20 */ /* 0x000fe20008410000 */
[----:B------:R-:W-:-:S02]  /*3f90*/  LOP3.LUT P1, RZ, R156, 0xff, RZ, 0xc0, !PT ;  /* 0x000000ff9cff7812 */ /* 0x000fc4000782c0ff */
[----:B------:R-:W-:Y:S02]  /*3fa0*/  LOP3.LUT P0, RZ, R150, 0xff, RZ, 0xc0, !PT ;  /* 0x000000ff96ff7812 */ /* 0x000fe4000780c0ff */
[----:B------:R-:W-:Y:S02]  /*3fb0*/  F2FP.F16.F32.PACK_AB R113, R119, R116 ;  /* 0x000000747771723e */ /* 0x000fe400000000ff */
[C---:B------:R-:W-:Y:S02]  /*3fc0*/  FSEL R117, R112.reuse, RZ, P5 ;  /* 0x000000ff70757208 */ /* 0x040fe40002800000 */
[----:B------:R-:W-:Y:S02]  /*3fd0*/  FSEL R119, R112, RZ, P6 ;  /* 0x000000ff70777208 */ /* 0x000fe40003000000 */
[C---:B------:R-:W-:Y:S02]  /*3fe0*/  FSEL R116, R108.reuse, RZ, P1 ;  /* 0x000000ff6c747208 */ /* 0x040fe40000800000 */
[----:B------:R-:W-:-:S02]  /*3ff0*/  FSEL R112, R108, RZ, P0 ;  /* 0x000000ff6c707208 */ /* 0x000fc40000000000 */
[----:B------:R-:W-:Y:S02]  /*4000*/  F2FP.F16.F32.PACK_AB R108, R119, R116 ;  /* 0x00000074776c723e */ /* 0x000fe400000000ff */
[----:B------:R-:W-:-:S07]  /*4010*/  F2FP.F16.F32.PACK_AB R112, R117, R112 ;  /* 0x000000707570723e */ /* 0x000fce00000000ff */
.L_x_532:
        /* <DEDUP_REMOVED lines=14> */
.L_x_528:
[----:B------:R-:W-:Y:S05]  /*4100*/  BSYNC.RECONVERGENT B1 ;  /* 0x0000000000017941 */ /* 0x000fea0003800200 */
.L_x_527:
        /* <DEDUP_REMOVED lines=14> */
[----:B------:R-:W-:Y:S02]  /*41f0*/  HADD2.F32 R109, -RZ, R103.H0_H0 ;  /* 0x20000067ff6d7230 */ /* 0x000fe40000004100 */
[-C--:B------:R-:W-:Y:S01]  /*4200*/  FFMA.FTZ R112, R142, R122.reuse, R123 ;  /* 0x0000007a8e707223 */ /* 0x080fe2000001007b */
[----:B------:R-:W-:Y:S01]  /*4210*/  FADD.FTZ R114, R140, -R105 ;  /* 0x800000698c727221 */ /* 0x000fe20000010000 */
[--C-:B------:R-:W-:Y:S02]  /*4220*/  HADD2.F32 R105, -RZ, R102.reuse.H0_H0 ;  /* 0x20000066ff697230 */ /* 0x100fe40000004100 */
[----:B------:R-:W-:Y:S01]  /*4230*/  FADD.FTZ R106, R137, -R106 ;  /* 0x8000006a896a7221 */ /* 0x000fe20000010000 */
[----:B------:R-:W-:Y:S01]  /*4240*/  FFMA.FTZ R108, R131, R122, R123 ;  /* 0x0000007a836c7223 */ /* 0x000fe2000001007b */
[----:B-----5:R-:W-:Y:S01]  /*4250*/  FFMA.FTZ R115, R11, R114, R109 ;  /* 0x000000720b737223 */ /* 0x020fe2000001006d */
[----:B------:R-:W-:-:S02]  /*4260*/  HADD2.F32 R109, -RZ, R102.H1_H1 ;  /* 0x30000066ff6d7230 */ /* 0x000fc40000004100 */
[----:B------:R-:W-:Y:S01]  /*4270*/  FFMA.FTZ R106, R11, R106, R105 ;  /* 0x0000006a0b6a7223 */ /* 0x000fe20000010069 */
[----:B------:R-:W-:Y:S01]  /*4280*/  FADD.FTZ R112, R141, -R112 ;  /* 0x800000708d707221 */ /* 0x000fe20000010000 */
[--C-:B------:R-:W-:Y:S02]  /*4290*/  HADD2.F32 R105, -RZ, R101.reuse.H0_H0 ;  /* 0x20000065ff697230 */ /* 0x100fe40000004100 */
[----:B------:R-:W-:Y:S01]  /*42a0*/  FADD.FTZ R108, R129, -R108 ;  /* 0x8000006c816c7221 */ /* 0x000fe20000010000 */
[----:B------:R-:W-:Y:S01]  /*42b0*/  FFMA.FTZ R107, R13, R122, R123 ;  /* 0x0000007a0d6b7223 */ /* 0x000fe2000001007b */
[C---:B------:R-:W-:Y:S01]  /*42c0*/  FFMA.FTZ R113, R11.reuse, R112, R109 ;  /* 0x000000700b717223 */ /* 0x040fe2000001006d */
[----:B------:R-:W-:Y:S01]  /*42d0*/  FFMA.FTZ R110, R136, R122, R123 ;  /* 0x0000007a886e7223 */ /* 0x000fe2000001007b */
[----:B------:R-:W-:Y:S01]  /*42e0*/  FFMA.FTZ R105, R11, R108, R105 ;  /* 0x0000006c0b697223 */ /* 0x000fe20000010069 */
[----:B------:R-:W-:Y:S02]  /*42f0*/  HADD2.F32 R109, -RZ, R100.H0_H0 ;  /* 0x20000064ff6d7230 */ /* 0x000fe40000004100 */
[----:B------:R-:W-:Y:S01]  /*4300*/  FADD.FTZ R108, R8, -R107 ;  /* 0x8000006b086c7221 */ /* 0x000fe20000010000 */
[----:B------:R-:W-:Y:S01]  /*4310*/  FFMA.FTZ R104, R148, R122, R123 ;  /* 0x0000007a94687223 */ /* 0x000fe2000001007b */
[----:B------:R-:W-:-:S02]  /*4320*/  HADD2.F32 R111, -RZ, R101.H1_H1 ;  /* 0x30000065ff6f7230 */ /* 0x000fc40000004100 */
[----:B------:R-:W-:Y:S01]  /*4330*/  FADD.FTZ R110, R135, -R110 ;  /* 0x8000006e876e7221 */ /* 0x000fe20000010000 */
[----:B------:R-:W-:Y:S02]  /*4340*/  HADD2.F32 R116, -RZ, R103.H1_H1 ;  /* 0x30000067ff747230 */ /* 0x000fe40000004100 */
[----:B------:R-:W-:Y:S01]  /*4350*/  FFMA.FTZ R123, R130, R122, R123 ;  /* 0x0000007a827b7223 */ /* 0x000fe2000001007b */
[----:B------:R-:W-:Y:S01]  /*4360*/  FFMA.FTZ R108, R11, R108, R109 ;  /* 0x0000006c0b6c7223 */ /* 0x000fe2000001006d */
[----:B------:R-:W-:Y:S01]  /*4370*/  FADD.FTZ R104, R147, -R104 ;  /* 0x8000006893687221 */ /* 0x000fe20000010000 */
[----:B------:R-:W-:Y:S01]  /*4380*/  FMUL.FTZ R109, R115, UR14 ;  /* 0x0000000e736d7c20 */ /* 0x000fe20008410000 */
[----:B------:R-:W-:Y:S01]  /*4390*/  LOP3.LUT P5, RZ, R127, 0xff0000, RZ, 0xc0, !PT ;  /* 0x00ff00007fff7812 */ /* 0x000fe200078ac0ff */
[C---:B------:R-:W-:Y:S01]  /*43a0*/  FFMA.FTZ R112, R11.reuse, R110, R111 ;  /* 0x0000006e0b707223 */ /* 0x040fe2000001006f */
[----:B------:R-:W-:Y:S02]  /*43b0*/  HADD2.F32 R107, -RZ, R100.H1_H1 ;  /* 0x30000064ff6b7230 */ /* 0x000fe40000004100 */
[----:B------:R-:W-:Y:S01]  /*43c0*/  FADD.FTZ R110, R128, -R123 ;  /* 0x8000007b806e7221 */ /* 0x000fe20000010000 */
[----:B------:R-:W-:Y:S01]  /*43d0*/  FFMA.FTZ R104, R11, R104, R116 ;  /* 0x000000680b687223 */ /* 0x000fe20000010074 */
[----:B------:R-:W-:-:S02]  /*43e0*/  ISETP.GE.U32.AND P2, PT, R126, RZ, PT ;  /* 0x000000ff7e00720c */ /* 0x000fc40003f46070 */
[----:B------:R-:W-:Y:S01]  /*43f0*/  FSEL R116, R109, RZ, P5 ;  /* 0x000000ff6d747208 */ /* 0x000fe20002800000 */
[----:B------:R-:W-:Y:S01]  /*4400*/  FFMA.FTZ R11, R11, R110, R107 ;  /* 0x0000006e0b0b7223 */ /* 0x000fe2000001006b */
[----:B------:R-:W-:Y:S01]  /*4410*/  LOP3.LUT P6, RZ, R155, 0xff0000, RZ, 0xc0, !PT ;  /* 0x00ff00009bff7812 */ /* 0x000fe200078cc0ff */
[----:B------:R-:W-:Y:S01]  /*4420*/  FMUL.FTZ R110, R104, UR14 ;  /* 0x0000000e686e7c20 */ /* 0x000fe20008410000 */
[----:B------:R-:W-:Y:S02]  /*4430*/  ISETP.GE.U32.AND P5, PT, R154, RZ, PT ;  /* 0x000000ff9a00720c */ /* 0x000fe40003fa6070 */
[----:B------:R-:W-:Y:S02]  /*4440*/  ISETP.GE.U32.AND.EX P2, PT, R127, 0x1000000, PT, P2 ;  /* 0x010000007f00780c */ /* 0x000fe40003f46120 */
[----:B------:R-:W-:Y:S01]  /*4450*/  F2FP.F16.F32.PACK_AB R107, R104, R115 ;  /* 0x00000073686b723e */ /* 0x000fe200000000ff */
[----:B------:R-:W-:Y:S01]  /*4460*/  FMUL.FTZ R104, R106, UR14 ;  /* 0x0000000e6a687c20 */ /* 0x000fe20008410000 */
[----:B------:R-:W-:Y:S01]  /*4470*/  FSEL R111, R109, RZ, P6 ;  /* 0x000000ff6d6f7208 */ /* 0x000fe20003000000 */
[----:B------:R-:W-:Y:S01]  /*4480*/  FMUL.FTZ R109, R113, UR14 ;  /* 0x0000000e716d7c20 */ /* 0x000fe20008410000 */
[----:B------:R-:W-:-:S02]  /*4490*/  ISETP.GE.U32.AND.EX P5, PT, R155, 0x1000000, PT, P5 ;  /* 0x010000009b00780c */ /* 0x000fc40003fa6150 */
[----:B------:R-:W-:Y:S02]  /*44a0*/  LOP3.LUT P6, RZ, R127, 0xff, RZ, 0xc0, !PT ;  /* 0x000000ff7fff7812 */ /* 0x000fe400078cc0ff */
[C---:B------:R-:W-:Y:S02]  /*44b0*/  FSEL R115, R110.reuse, RZ, P2 ;  /* 0x000000ff6e737208 */ /* 0x040fe40001000000 */
[C---:B------:R-:W-:Y:S02]  /*44c0*/  LOP3.LUT P2, RZ, R155.reuse, 0xff, RZ, 0xc0, !PT ;  /* 0x000000ff9bff7812 */ /* 0x040fe4000784c0ff */
[----:B0-----:R-:W-:Y:S02]  /*44d0*/  FSEL R118, R110, RZ, P5 ;  /* 0x000000ff6e767208 */ /* 0x001fe40002800000 */
[----:B------:R-:W-:Y:S02]  /*44e0*/  LOP3.LUT P5, RZ, R155, 0xff00, RZ, 0xc0, !PT ;  /* 0x0000ff009bff7812 */ /* 0x000fe400078ac0ff */
[----:B------:R-:W-:-:S02]  /*44f0*/  FSEL R114, R104, RZ, P6 ;  /* 0x000000ff68727208 */ /* 0x000fc40003000000 */
[----:B------:R-:W-:Y:S02]  /*4500*/  LOP3.LUT P6, RZ, R127, 0xff00, RZ, 0xc0, !PT ;  /* 0x0000ff007fff7812 */ /* 0x000fe400078cc0ff */
[----:B------:R-:W-:Y:S02]  /*4510*/  F2FP.F16.F32.PACK_AB R106, R113, R106 ;  /* 0x0000006a716a723e */ /* 0x000fe400000000ff */
[----:B------:R-:W-:Y:S01]  /*4520*/  FSEL R110, R104, RZ, P2 ;  /* 0x000000ff686e7208 */ /* 0x000fe20001000000 */
[----:B------:R-:W-:Y:S01]  /*4530*/  FMUL.FTZ R104, R105, UR14 ;  /* 0x0000000e69687c20 */ /* 0x000fe20008410000 */
[C---:B------:R-:W-:Y:S02]  /*4540*/  FSEL R113, R109.reuse, RZ, P5 ;  /* 0x000000ff6d717208 */ /* 0x040fe40002800000 */
[----:B------:R-:W-:Y:S02]  /*4550*/  FSEL R109, R109, RZ, P6 ;  /* 0x000000ff6d6d7208 */ /* 0x000fe40003000000 */
[----:B------:R-:W-:-:S02]  /*4560*/  LOP3.LUT P2, RZ, R126, 0xff0000, RZ, 0xc0, !PT ;  /* 0x00ff00007eff7812 */ /* 0x000fc4000784c0ff */
[----:B------:R-:W-:Y:S02]  /*4570*/  LOP3.LUT P5, RZ, R154, 0xff0000, RZ, 0xc0, !PT ;  /* 0x00ff00009aff7812 */ /* 0x000fe400078ac0ff */
[----:B------:R-:W-:Y:S01]  /*4580*/  F2FP.F16.F32.PACK_AB R115, R115, R116 ;  /* 0x000000747373723e */ /* 0x000fe200000000ff */
[----:B------:R-:W-:Y:S01]  /*4590*/  FMUL.FTZ R116, R112, UR14 ;  /* 0x0000000e70747c20 */ /* 0x000fe20008410000 */
[----:B------:R-:W-:Y:S02]  /*45a0*/  F2FP.F16.F32.PACK_AB R110, R113, R110 ;  /* 0x0000006e716e723e */ /* 0x000fe400000000ff */
[----:B------:R-:W-:Y:S02]  /*45b0*/  F2FP.F16.F32.PACK_AB R114, R109, R114 ;  /* 0x000000726d72723e */ /* 0x000fe400000000ff */
[----:B------:R-:W-:Y:S02]  /*45c0*/  LOP3.LUT P6, RZ, R126, 0xff000000, RZ, 0xc0, !PT ;  /* 0xff0000007eff7812 */ /* 0x000fe400078cc0ff */
[----:B------:R-:W-:Y:S01]  /*45d0*/  F2FP.F16.F32.PACK_AB R105, R112, R105 ;  /* 0x000000697069723e */ /* 0x000fe200000000ff */
[----:B------:R-:W-:Y:S01]  /*45e0*/  FMUL.FTZ R112, R11, UR14 ;  /* 0x0000000e0b707c20 */ /* 0x000fe20008410000 */
[----:B------:R-:W-:-:S02]  /*45f0*/  FSEL R113, R104, RZ, P2 ;  /* 0x000000ff68717208 */ /* 0x000fc40001000000 */
[----:B------:R-:W-:Y:S02]  /*4600*/  LOP3.LUT P2, RZ, R154, 0xff000000, RZ, 0xc0, !PT ;  /* 0xff0000009aff7812 */ /* 0x000fe4000784c0ff */
[----:B------:R-:W-:Y:S02]  /*4610*/  FSEL R109, R104, RZ, P5 ;  /* 0x000000ff686d7208 */ /* 0x000fe40002800000 */
[----:B------:R-:W-:Y:S02]  /*4620*/  LOP3.LUT P5, RZ, R126, 0xff00, RZ, 0xc0, !PT ;  /* 0x0000ff007eff7812 */ /* 0x000fe400078ac0ff */
[----:B------:R-:W-:Y:S02]  /*4630*/  F2FP.F16.F32.PACK_AB R111, R118, R111 ;  /* 0x0000006f766f723e */ /* 0x000fe400000000ff */
[C---:B------:R-:W-:Y:S02]  /*4640*/  FSEL R118, R116.reuse, RZ, P6 ;  /* 0x000000ff74767208 */ /* 0x040fe40003000000 */
[----:B------:R-:W-:-:S02]  /*4650*/  FSEL R116, R116, RZ, P2 ;  /* 0x000000ff74747208 */ /* 0x000fc40001000000 */
[----:B------:R-:W-:Y:S01]  /*4660*/  F2FP.F16.F32.PACK_AB R104, R11, R108 ;  /* 0x0000006c0b68723e */ /* 0x000fe200000000ff */
[----:B------:R-:W-:Y:S01]  /*4670*/  FMUL.FTZ R108, R108, UR14 ;  /* 0x0000000e6c6c7c20 */ /* 0x000fe20008410000 */
[----:B------:R-:W-:Y:S02]  /*4680*/  LOP3.LUT P6, RZ, R154, 0xff00, RZ, 0xc0, !PT ;  /* 0x0000ff009aff7812 */ /* 0x000fe400078cc0ff */
[----:B------:R-:W-:Y:S02]  /*4690*/  FSEL R117, R112, RZ, P5 ;  /* 0x000000ff70757208 */ /* 0x000fe40002800000 */
[----:B------:R-:W-:Y:S02]  /*46a0*/  LOP3.LUT P2, RZ, R154, 0xff, RZ, 0xc0, !PT ;  /* 0x000000ff9aff7812 */ /* 0x000fe4000784c0ff */
[----:B------:R-:W-:Y:S02]  /*46b0*/  LOP3.LUT P5, RZ, R126, 0xff, RZ, 0xc0, !PT ;  /* 0x000000ff7eff7812 */ /* 0x000fe400078ac0ff */
[----:B------:R-:W-:-:S02]  /*46c0*/  F2FP.F16.F32.PACK_AB R109, R116, R109 ;  /* 0x0000006d746d723e */ /* 0x000fc400000000ff */
[----:B------:R-:W-:Y:S02]  /*46d0*/  FSEL R116, R112, RZ, P6 ;  /* 0x000000ff70747208 */ /* 0x000fe40003000000 */
[C---:B------:R-:W-:Y:S02]  /*46e0*/  FSEL R11, R108.reuse, RZ, P2 ;  /* 0x000000ff6c0b7208 */ /* 0x040fe40001000000 */
[----:B------:R-:W-:Y:S02]  /*46f0*/  FSEL R112, R108, RZ, P5 ;  /* 0x000000ff6c707208 */ /* 0x000fe40002800000 */
[----:B------:R-:W-:Y:S02]  /*4700*/  F2FP.F16.F32.PACK_AB R113, R118, R113 ;  /* 0x000000717671723e */ /* 0x000fe400000000ff */
[----:B------:R-:W-:Y:S02]  /*4710*/  F2FP.F16.F32.PACK_AB R108, R116, R11 ;  /* 0x0000000b746c723e */ /* 0x000fe400000000ff */
[----:B------:R-:W-:Y:S01]  /*4720*/  F2FP.F16.F32.PACK_AB R112, R117, R112 ;  /* 0x000000707570723e */ /* 0x000fe200000000ff */
[----:B------:R-:W-:Y:S06]  /*4730*/  BRA `(.L_x_542) ;  /* 0x0000001c00ac7947 */ /* 0x000fec0003800000 */
.L_x_541:
[-CC-:B-1----:R-:W-:Y:S01]  /*4740*/  FFMA.FTZ R111, R149, R122.reuse, R123.reuse ;  /* 0x0000007a956f7223 */ /* 0x182fe2000001007b */
[----:B------:R-:W-:Y:S02]  /*4750*/  HADD2.F32 R113, -RZ, R103.H0_H0 ;  /* 0x20000067ff717230 */ /* 0x000fe40000004100 */
[-CC-:B------:R-:W-:Y:S01]  /*4760*/  FFMA.FTZ R114, R139, R122.reuse, R123.reuse ;  /* 0x0000007a8b727223 */ /* 0x180fe2000001007b */
[-C--:B------:R-:W-:Y:S01]  /*4770*/  FFMA.FTZ R116, R142, R122.reuse, R123 ;  /* 0x0000007a8e747223 */ /* 0x080fe2000001007b */
[----:B0-----:R-:W-:Y:S01]  /*4780*/  FADD.FTZ R118, R140, -R111 ;  /* 0x8000006f8c767221 */ /* 0x001fe20000010000 */
[--C-:B------:R-:W-:Y:S02]  /*4790*/  HADD2.F32 R111, -RZ, R102.reuse.H0_H0 ;  /* 0x20000066ff6f7230 */ /* 0x100fe40000004100 */
[----:B------:R-:W-:Y:S01]  /*47a0*/  FADD.FTZ R114, R137, -R114 ;  /* 0x8000007289727221 */ /* 0x000fe20000010000 */
[----:B------:R-:W-:Y:S01]  /*47b0*/  FFMA.FTZ R110, R131, R122, R123 ;  /* 0x0000007a836e7223 */ /* 0x000fe2000001007b */
[----:B-----5:R-:W-:Y:S01]  /*47c0*/  FFMA.FTZ R117, R11, R118, R113 ;  /* 0x000000760b757223 */ /* 0x020fe20000010071 */
[----:B------:R-:W-:-:S02]  /*47d0*/  HADD2.F32 R113, -RZ, R102.H1_H1 ;  /* 0x30000066ff717230 */ /* 0x000fc40000004100 */
[----:B------:R-:W-:Y:S01]  /*47e0*/  FADD.FTZ R118, R141, -R116 ;  /* 0x800000748d767221 */ /* 0x000fe20000010000 */
[----:B------:R-:W-:Y:S01]  /*47f0*/  FFMA.FTZ R112, R136, R122, R123 ;  /* 0x0000007a88707223 */ /* 0x000fe2000001007b */
[----:B------:R-:W-:Y:S01]  /*4800*/  FFMA.FTZ R116, R11, R114, R111 ;  /* 0x000000720b747223 */ /* 0x000fe2000001006f */
[--C-:B------:R-:W-:Y:S02]  /*4810*/  HADD2.F32 R111, -RZ, R101.reuse.H0_H0 ;  /* 0x20000065ff6f7230 */ /* 0x100fe40000004100 */
[----:B------:R-:W-:Y:S01]  /*4820*/  FADD.FTZ R110, R129, -R110 ;  /* 0x8000006e816e7221 */ /* 0x000fe20000010000 */
[----:B------:R-:W-:Y:S01]  /*4830*/  FFMA.FTZ R118, R11, R118, R113 ;  /* 0x000000760b767223 */ /* 0x000fe20000010071 */
[----:B------:R-:W-:Y:S02]  /*4840*/  HADD2.F32 R113, -RZ, R101.H1_H1 ;  /* 0x30000065ff717230 */ /* 0x000fe40000004100 */
[-CC-:B------:R-:W-:Y:S01]  /*4850*/  FFMA.FTZ R108, R148, R122.reuse, R123.reuse ;  /* 0x0000007a946c7223 */ /* 0x180fe2000001007b */
[-CC-:B------:R-:W-:Y:S01]  /*4860*/  FFMA.FTZ R109, R13, R122.reuse, R123.reuse ;  /* 0x0000007a0d6d7223 */ /* 0x180fe2000001007b */
[----:B------:R-:W-:Y:S01]  /*4870*/  FADD.FTZ R114, R135, -R112 ;  /* 0x8000007087727221 */ /* 0x000fe20000010000 */
[----:B------:R-:W-:Y:S01]  /*4880*/  FFMA.FTZ R123, R130, R122, R123 ;  /* 0x0000007a827b7223 */ /* 0x000fe2000001007b */
[----:B------:R-:W-:Y:S01]  /*4890*/  FFMA.FTZ R112, R11, R110, R111 ;  /* 0x0000006e0b707223 */ /* 0x000fe2000001006f */
[----:B------:R-:W-:-:S02]  /*48a0*/  HADD2.F32 R120, -RZ, R103.H1_H1 ;  /* 0x30000067ff787230 */ /* 0x000fc40000004100 */
[----:B------:R-:W-:Y:S01]  /*48b0*/  FADD.FTZ R108, R147, -R108 ;  /* 0x8000006c936c7221 */ /* 0x000fe20000010000 */
[--C-:B------:R-:W-:Y:S02]  /*48c0*/  HADD2.F32 R111, -RZ, R100.reuse.H0_H0 ;  /* 0x20000064ff6f7230 */ /* 0x100fe40000004100 */
[----:B------:R-:W-:Y:S01]  /*48d0*/  FADD.FTZ R110, R8, -R109 ;  /* 0x8000006d086e7221 */ /* 0x000fe20000010000 */
[----:B------:R-:W-:Y:S01]  /*48e0*/  FFMA.FTZ R113, R11, R114, R113 ;  /* 0x000000720b717223 */ /* 0x000fe20000010071 */
[----:B------:R-:W-:Y:S02]  /*48f0*/  HADD2.F32 R115, -RZ, R100.H1_H1 ;  /* 0x30000064ff737230 */ /* 0x000fe40000004100 */
[----:B------:R-:W-:Y:S01]  /*4900*/  FADD.FTZ R114, R128, -R123 ;  /* 0x8000007b80727221 */ /* 0x000fe20000010000 */
[----:B------:R-:W-:Y:S01]  /*4910*/  FMUL.FTZ R117, R117, UR14 ;  /* 0x0000000e75757c20 */ /* 0x000fe20008410000 */
[----:B------:R-:W-:Y:S01]  /*4920*/  LOP3.LUT P5, RZ, R127, 0xff0000, RZ, 0xc0, !PT ;  /* 0x00ff00007fff7812 */ /* 0x000fe200078ac0ff */
[C---:B------:R-:W-:Y:S01]  /*4930*/  FFMA.FTZ R108, R11.reuse, R108, R120 ;  /* 0x0000006c0b6c7223 */ /* 0x040fe20000010078 */
[C---:B------:R-:W-:Y:S01]  /*4940*/  FFMA.FTZ R109, R11.reuse, R110, R111 ;  /* 0x0000006e0b6d7223 */ /* 0x040fe2000001006f */
[----:B------:R-:W-:Y:S01]  /*4950*/  FFMA.FTZ R11, R11, R114, R115 ;  /* 0x000000720b0b7223 */ /* 0x000fe20000010073 */
[----:B------:R-:W-:Y:S01]  /*4960*/  ISETP.GE.U32.AND P2, PT, R126, RZ, PT ;  /* 0x000000ff7e00720c */ /* 0x000fe20003f46070 */
[----:B------:R-:W-:Y:S01]  /*4970*/  FMUL.FTZ R108, R108, UR14 ;  /* 0x0000000e6c6c7c20 */ /* 0x000fe20008410000 */
[----:B------:R-:W-:Y:S01]  /*4980*/  FSEL R115, R117, RZ, P5 ;  /* 0x000000ff75737208 */ /* 0x000fe20002800000 */
[----:B------:R-:W-:Y:S01]  /*4990*/  FMUL.FTZ R116, R116, UR14 ;  /* 0x0000000e74747c20 */ /* 0x000fe20008410000 */
[----:B------:R-:W-:Y:S01]  /*49a0*/  ISETP.GE.U32.AND P5, PT, R154, RZ, PT ;  /* 0x000000ff9a00720c */ /* 0x000fe20003fa6070 */
[----:B------:R-:W-:Y:S01]  /*49b0*/  FMUL.FTZ R118, R118, UR14 ;  /* 0x0000000e76767c20 */ /* 0x000fe20008410000 */
[----:B------:R-:W-:Y:S01]  /*49c0*/  LOP3.LUT P6, RZ, R155, 0xff0000, RZ, 0xc0, !PT ;  /* 0x00ff00009bff7812 */ /* 0x000fe200078cc0ff */
[----:B------:R-:W-:Y:S01]  /*49d0*/  FMUL.FTZ R112, R112, UR14 ;  /* 0x0000000e70707c20 */ /* 0x000fe20008410000 */
[----:B------:R-:W-:-:S02]  /*49e0*/  ISETP.GE.U32.AND.EX P2, PT, R127, 0x1000000, PT, P2 ;  /* 0x010000007f00780c */ /* 0x000fc40003f46120 */
[----:B------:R-:W-:Y:S02]  /*49f0*/  ISETP.GE.U32.AND.EX P5, PT, R155, 0x1000000, PT, P5 ;  /* 0x010000009b00780c */ /* 0x000fe40003fa6150 */
[----:B------:R-:W-:Y:S02]  /*4a00*/  FSEL R111, R117, RZ, P6 ;  /* 0x000000ff756f7208 */ /* 0x000fe40003000000 */
[C---:B------:R-:W-:Y:S02]  /*4a10*/  FSEL R120, R108.reuse, RZ, P2 ;  /* 0x000000ff6c787208 */ /* 0x040fe40001000000 */
[----:B------:R-:W-:Y:S02]  /*4a20*/  LOP3.LUT P6, RZ, R127, 0xff, RZ, 0xc0, !PT ;  /* 0x000000ff7fff7812 */ /* 0x000fe400078cc0ff */
[----:B------:R-:W-:Y:S02]  /*4a30*/  LOP3.LUT P2, RZ, R155, 0xff, RZ, 0xc0, !PT ;  /* 0x000000ff9bff7812 */ /* 0x000fe4000784c0ff */
[----:B------:R-:W-:-:S02]  /*4a40*/  FSEL R108, R108, RZ, P5 ;  /* 0x000000ff6c6c7208 */ /* 0x000fc40002800000 */
[----:B------:R-:W-:Y:S02]  /*4a50*/  LOP3.LUT P5, RZ, R155, 0xff00, RZ, 0xc0, !PT ;  /* 0x0000ff009bff7812 */ /* 0x000fe400078ac0ff */
[C---:B------:R-:W-:Y:S02]  /*4a60*/  FSEL R114, R116.reuse, RZ, P6 ;  /* 0x000000ff74727208 */ /* 0x040fe40003000000 */
[----:B------:R-:W-:Y:S01]  /*4a70*/  FSEL R110, R116, RZ, P2 ;  /* 0x000000ff746e7208 */ /* 0x000fe20001000000 */
[----:B------:R-:W-:Y:S01]  /*4a80*/  FMUL.FTZ R116, R113, UR14 ;  /* 0x0000000e71747c20 */ /* 0x000fe20008410000 */
[----:B------:R-:W-:Y:S02]  /*4a90*/  LOP3.LUT P6, RZ, R127, 0xff00, RZ, 0xc0, !PT ;  /* 0x0000ff007fff7812 */ /* 0x000fe400078cc0ff */
[----:B------:R-:W-:Y:S02]  /*4aa0*/  FSEL R119, R118, RZ, P5 ;  /* 0x000000ff76777208 */ /* 0x000fe40002800000 */
[----:B------:R-:W-:-:S02]  /*4ab0*/  LOP3.LUT P2, RZ, R126, 0xff0000, RZ, 0xc0, !PT ;  /* 0x00ff00007eff7812 */ /* 0x000fc4000784c0ff */
[----:B------:R-:W-:Y:S02]  /*4ac0*/  LOP3.LUT P5, RZ, R154, 0xff0000, RZ, 0xc0, !PT ;  /* 0x00ff00009aff7812 */ /* 0x000fe400078ac0ff */
[----:B------:R-:W-:Y:S01]  /*4ad0*/  F2FP.F16.F32.PACK_AB R111, R108, R111 ;  /* 0x0000006f6c6f723e */ /* 0x000fe200000000ff */
[----:B------:R-:W-:Y:S01]  /*4ae0*/  FMUL.FTZ R108, R11, UR14 ;  /* 0x0000000e0b6c7c20 */ /* 0x000fe20008410000 */
[----:B------:R-:W-:Y:S01]  /*4af0*/  FSEL R117, R118, RZ, P6 ;  /* 0x000000ff76757208 */ /* 0x000fe20003000000 */
[----:B------:R-:W-:Y:S01]  /*4b00*/  FMUL.FTZ R11, R109, UR14 ;  /* 0x0000000e6d0b7c20 */ /* 0x000fe20008410000 */
[----:B------:R-:W-:Y:S02]  /*4b10*/  FSEL R113, R112, RZ, P2 ;  /* 0x000000ff70717208 */ /* 0x000fe40001000000 */
[----:B------:R-:W-:Y:S02]  /*4b20*/  LOP3.LUT P6, RZ, R126, 0xff000000, RZ, 0xc0, !PT ;  /* 0xff0000007eff7812 */ /* 0x000fe400078cc0ff */
[----:B------:R-:W-:-:S02]  /*4b30*/  LOP3.LUT P2, RZ, R154, 0xff000000, RZ, 0xc0, !PT ;  /* 0xff0000009aff7812 */ /* 0x000fc4000784c0ff */
[----:B------:R-:W-:Y:S02]  /*4b40*/  FSEL R112, R112, RZ, P5 ;  /* 0x000000ff70707208 */ /* 0x000fe40002800000 */
[----:B------:R-:W-:Y:S02]  /*4b50*/  LOP3.LUT P5, RZ, R126, 0xff00, RZ, 0xc0, !PT ;  /* 0x0000ff007eff7812 */ /* 0x000fe400078ac0ff */
[----:B------:R-:W-:Y:S02]  /*4b60*/  F2FP.F16.F32.PACK_AB R110, R119, R110 ;  /* 0x0000006e776e723e */ /* 0x000fe400000000ff */
[----:B------:R-:W-:Y:S02]  /*4b70*/  F2FP.F16.F32.PACK_AB R114, R117, R114 ;  /* 0x000000727572723e */ /* 0x000fe400000000ff */
[C---:B------:R-:W-:Y:S02]  /*4b80*/  FSEL R118, R116.reuse, RZ, P6 ;  /* 0x000000ff74767208 */ /* 0x040fe40003000000 */
[----:B------:R-:W-:-:S02]  /*4b90*/  FSEL R119, R116, RZ, P2 ;  /* 0x000000ff74777208 */ /* 0x000fc40001000000 */
[----:B------:R-:W-:Y:S02]  /*4ba0*/  LOP3.LUT P6, RZ, R154, 0xff00, RZ, 0xc0, !PT ;  /* 0x0000ff009aff7812 */ /* 0x000fe400078cc0ff */
[----:B------:R-:W-:Y:S02]  /*4bb0*/  FSEL R117, R108, RZ, P5 ;  /* 0x000000ff6c757208 */ /* 0x000fe40002800000 */
[----:B------:R-:W-:Y:S02]  /*4bc0*/  LOP3.LUT P2, RZ, R154, 0xff, RZ, 0xc0, !PT ;  /* 0x000000ff9aff7812 */ /* 0x000fe4000784c0ff */
[----:B------:R-:W-:Y:S02]  /*4bd0*/  LOP3.LUT P5, RZ, R126, 0xff, RZ, 0xc0, !PT ;  /* 0x000000ff7eff7812 */ /* 0x000fe400078ac0ff */
[----:B------:R-:W-:Y:S02]  /*4be0*/  F2FP.F16.F32.PACK_AB R109, R119, R112 ;  /* 0x00000070776d723e */ /* 0x000fe400000000ff */
[----:B------:R-:W-:-:S02]  /*4bf0*/  FSEL R119, R108, RZ, P6 ;  /* 0x000000ff6c777208 */ /* 0x000fc40003000000 */
[C---:B------:R-:W-:Y:S02]  /*4c00*/  FSEL R108, R11.reuse, RZ, P2 ;  /* 0x000000ff0b6c7208 */ /* 0x040fe40001000000 */
[----:B------:R-:W-:Y:S02]  /*4c10*/  FSEL R112, R11, RZ, P5 ;  /* 0x000000ff0b707208 */ /* 0x000fe40002800000 */
[----:B------:R-:W-:Y:S02]  /*4c20*/  F2FP.F16.F32.PACK_AB R115, R120, R115 ;  /* 0x000000737873723e */ /* 0x000fe400000000ff */
[----:B------:R-:W-:Y:S02]  /*4c30*/  F2FP.F16.F32.PACK_AB R113, R118, R113 ;  /* 0x000000717671723e */ /* 0x000fe400000000ff */
[----:B------:R-:W-:Y:S02]  /*4c40*/  F2FP.F16.F32.PACK_AB R108, R119, R108 ;  /* 0x0000006c776c723e */ /* 0x000fe400000000ff */
[----:B------:R-:W-:Y:S01]  /*4c50*/  F2FP.F16.F32.PACK_AB R112, R117, R112 ;  /* 0x000000707570723e */ /* 0x000fe200000000ff */
[----:B------:R-:W-:Y:S06]  /*4c60*/  BRA `(.L_x_542) ;  /* 0x0000001800607947 */ /* 0x000fec0003800000 */
.L_x_540:
        /* <DEDUP_REMOVED lines=16> */
[----:B-----5:R-:W-:Y:S01]  /*4d70*/  FMUL.FTZ R107, R11, R122 ;  /* 0x0000007a0b6b7220 */ /* 0x020fe20000410000 */
[----:B------:R-:W-:Y:S01]  /*4d80*/  ISETP.GE.U32.AND P2, PT, R126, RZ, PT ;  /* 0x000000ff7e00720c */ /* 0x000fe20003f46070 */
[----:B0-----:R-:W-:Y:S01]  /*4d90*/  FADD.FTZ R118, R141, -R110 ;  /* 0x8000006e8d767221 */ /* 0x001fe20000010000 */
[----:B------:R-:W-:Y:S01]  /*4da0*/  ISETP.GE.U32.AND P5, PT, R154, RZ, PT ;  /* 0x000000ff9a00720c */ /* 0x000fe20003fa6070 */
[----:B------:R-:W-:Y:S01]  /*4db0*/  FADD.FTZ R114, R135, -R106 ;  /* 0x8000006a87727221 */ /* 0x000fe20000010000 */
[----:B------:R-:W-:Y:S01]  /*4dc0*/  FADD.FTZ R104, R128, -R105 ;  /* 0x8000006980687221 */ /* 0x000fe20000010000 */
[----:B------:R-:W-:Y:S01]  /*4dd0*/  FADD.FTZ R110, R8, -R123 ;  /* 0x8000007b086e7221 */ /* 0x000fe20000010000 */
[----:B------:R-:W-:Y:S01]  /*4de0*/  FMUL.FTZ R108, R11, R120 ;  /* 0x000000780b6c7220 */ /* 0x000fe20000410000 */
[----:B------:R-:W-:Y:S01]  /*4df0*/  FMUL.FTZ R111, R107, UR14 ;  /* 0x0000000e6b6f7c20 */ /* 0x000fe20008410000 */
[C---:B------:R-:W-:Y:S01]  /*4e00*/  FMUL.FTZ R106, R11.reuse, R116 ;  /* 0x000000740b6a7220 */ /* 0x040fe20000410000 */
[----:B------:R-:W-:Y:S01]  /*4e10*/  FMUL.FTZ R105, R11, R112 ;  /* 0x000000700b697220 */ /* 0x000fe20000410000 */
[----:B------:R-:W-:Y:S01]  /*4e20*/  ISETP.GE.U32.AND.EX P2, PT, R127, 0x1000000, PT, P2 ;  /* 0x010000007f00780c */ /* 0x000fe20003f46120 */
[----:B------:R-:W-:Y:S01]  /*4e30*/  FMUL.FTZ R109, R11, R118 ;  /* 0x000000760b6d7220 */ /* 0x000fe20000410000 */
[----:B------:R-:W-:Y:S01]  /*4e40*/  ISETP.GE.U32.AND.EX P5, PT, R155, 0x1000000, PT, P5 ;  /* 0x010000009b00780c */ /* 0x000fe20003fa6150 */
[C---:B------:R-:W-:Y:S01]  /*4e50*/  FMUL.FTZ R112, R11.reuse, R114 ;  /* 0x000000720b707220 */ /* 0x040fe20000410000 */
[C---:B------:R-:W-:Y:S01]  /*4e60*/  FMUL.FTZ R104, R11.reuse, R104 ;  /* 0x000000680b687220 */ /* 0x040fe20000410000 */
[----:B------:R-:W-:Y:S01]  /*4e70*/  FMUL.FTZ R11, R11, R110 ;  /* 0x0000006e0b0b7220 */ /* 0x000fe20000410000 */
[----:B------:R-:W-:Y:S01]  /*4e80*/  F2FP.F16.F32.PACK_AB R107, R107, R108 ;  /* 0x0000006c6b6b723e */ /* 0x000fe200000000ff */
[----:B------:R-:W-:Y:S01]  /*4e90*/  FMUL.FTZ R110, R108, UR14 ;  /* 0x0000000e6c6e7c20 */ /* 0x000fe20008410000 */
[----:B------:R-:W-:Y:S01]  /*4ea0*/  LOP3.LUT P6, RZ, R127, 0xff0000, RZ, 0xc0, !PT ;  /* 0x00ff00007fff7812 */ /* 0x000fe200078cc0ff */
[----:B------:R-:W-:Y:S01]  /*4eb0*/  FMUL.FTZ R108, R106, UR14 ;  /* 0x0000000e6a6c7c20 */ /* 0x000fe20008410000 */
[----:B------:R-:W-:-:S02]  /*4ec0*/  FSEL R118, R111, RZ, P2 ;  /* 0x000000ff6f767208 */ /* 0x000fc40001000000 */
[----:B------:R-:W-:Y:S01]  /*4ed0*/  FSEL R117, R111, RZ, P5 ;  /* 0x000000ff6f757208 */ /* 0x000fe20002800000 */
[----:B------:R-:W-:Y:S01]  /*4ee0*/  FMUL.FTZ R111, R109, UR14 ;  /* 0x0000000e6d6f7c20 */ /* 0x000fe20008410000 */
[----:B------:R-:W-:Y:S02]  /*4ef0*/  LOP3.LUT P2, RZ, R155, 0xff0000, RZ, 0xc0, !PT ;  /* 0x00ff00009bff7812 */ /* 0x000fe4000784c0ff */
[----:B------:R-:W-:Y:S02]  /*4f00*/  LOP3.LUT P5, RZ, R127, 0xff, RZ, 0xc0, !PT ;  /* 0x000000ff7fff7812 */ /* 0x000fe400078ac0ff */
[C---:B------:R-:W-:Y:S02]  /*4f10*/  FSEL R115, R110.reuse, RZ, P6 ;  /* 0x000000ff6e737208 */ /* 0x040fe40003000000 */
[----:B------:R-:W-:Y:S02]  /*4f20*/  LOP3.LUT P6, RZ, R155, 0xff, RZ, 0xc0, !PT ;  /* 0x000000ff9bff7812 */ /* 0x000fe400078cc0ff */
[----:B------:R-:W-:-:S02]  /*4f30*/  FSEL R116, R110, RZ, P2 ;  /* 0x000000ff6e747208 */ /* 0x000fc40001000000 */
[C---:B------:R-:W-:Y:S02]  /*4f40*/  FSEL R114, R108.reuse, RZ, P5 ;  /* 0x000000ff6c727208 */ /* 0x040fe40002800000 */
[----:B------:R-:W-:Y:S02]  /*4f50*/  LOP3.LUT P2, RZ, R155, 0xff00, RZ, 0xc0, !PT ;  /* 0x0000ff009bff7812 */ /* 0x000fe4000784c0ff */
[----:B------:R-:W-:Y:S02]  /*4f60*/  LOP3.LUT P5, RZ, R127, 0xff00, RZ, 0xc0, !PT ;  /* 0x0000ff007fff7812 */ /* 0x000fe400078ac0ff */
[----:B------:R-:W-:Y:S02]  /*4f70*/  F2FP.F16.F32.PACK_AB R106, R109, R106 ;  /* 0x0000006a6d6a723e */ /* 0x000fe400000000ff */
[----:B------:R-:W-:Y:S01]  /*4f80*/  FSEL R110, R108, RZ, P6 ;  /* 0x000000ff6c6e7208 */ /* 0x000fe20003000000 */
[----:B------:R-:W-:Y:S01]  /*4f90*/  FMUL.FTZ R108, R105, UR14 ;  /* 0x0000000e696c7c20 */ /* 0x000fe20008410000 */
[----:B------:R-:W-:-:S02]  /*4fa0*/  FSEL R113, R111, RZ, P2 ;  /* 0x000000ff6f717208 */ /* 0x000fc40001000000 */
[----:B------:R-:W-:Y:S02]  /*4fb0*/  FSEL R109, R111, RZ, P5 ;  /* 0x000000ff6f6d7208 */ /* 0x000fe40002800000 */
[----:B------:R-:W-:Y:S02]  /*4fc0*/  LOP3.LUT P2, RZ, R126, 0xff0000, RZ, 0xc0, !PT ;  /* 0x00ff00007eff7812 */ /* 0x000fe4000784c0ff */
[----:B------:R-:W-:Y:S02]  /*4fd0*/  LOP3.LUT P5, RZ, R154, 0xff0000, RZ, 0xc0, !PT ;  /* 0x00ff00009aff7812 */ /* 0x000fe400078ac0ff */
[----:B------:R-:W-:Y:S02]  /*4fe0*/  F2FP.F16.F32.PACK_AB R110, R113, R110 ;  /* 0x0000006e716e723e */ /* 0x000fe400000000ff */
[----:B------:R-:W-:Y:S02]  /*4ff0*/  F2FP.F16.F32.PACK_AB R114, R109, R114 ;  /* 0x000000726d72723e */ /* 0x000fe400000000ff */
[C---:B------:R-:W-:Y:S01]  /*5000*/  F2FP.F16.F32.PACK_AB R105, R112.reuse, R105 ;  /* 0x000000697069723e */ /* 0x040fe200000000ff */
[----:B------:R-:W-:Y:S01]  /*5010*/  FMUL.FTZ R112, R112, UR14 ;  /* 0x0000000e70707c20 */ /* 0x000fe20008410000 */
[----:B------:R-:W-:-:S02]  /*5020*/  FSEL R113, R108, RZ, P2 ;  /* 0x000000ff6c717208 */ /* 0x000fc40001000000 */
[----:B------:R-:W-:Y:S01]  /*5030*/  FSEL R109, R108, RZ, P5 ;  /* 0x000000ff6c6d7208 */ /* 0x000fe20002800000 */
[----:B------:R-:W-:Y:S01]  /*5040*/  FMUL.FTZ R108, R104, UR14 ;  /* 0x0000000e686c7c20 */ /* 0x000fe20008410000 */
[----:B------:R-:W-:Y:S02]  /*5050*/  LOP3.LUT P6, RZ, R126, 0xff000000, RZ, 0xc0, !PT ;  /* 0xff0000007eff7812 */ /* 0x000fe400078cc0ff */
[----:B------:R-:W-:Y:S02]  /*5060*/  LOP3.LUT P2, RZ, R154, 0xff000000, RZ, 0xc0, !PT ;  /* 0xff0000009aff7812 */ /* 0x000fe4000784c0ff */
[----:B------:R-:W-:Y:S02]  /*5070*/  LOP3.LUT P5, RZ, R126, 0xff00, RZ, 0xc0, !PT ;  /* 0x0000ff007eff7812 */ /* 0x000fe400078ac0ff */
[----:B------:R-:W-:Y:S02]  /*5080*/  F2FP.F16.F32.PACK_AB R111, R117, R116 ;  /* 0x00000074756f723e */ /* 0x000fe400000000ff */
[----:B------:R-:W-:-:S02]  /*5090*/  FSEL R116, R112, RZ, P6 ;  /* 0x000000ff70747208 */ /* 0x000fc40003000000 */
[----:B------:R-:W-:Y:S01]  /*50a0*/  F2FP.F16.F32.PACK_AB R104, R104, R11 ;  /* 0x0000000b6868723e */ /* 0x000fe200000000ff */
[----:B------:R-:W-:Y:S01]  /*50b0*/  FMUL.FTZ R11, R11, UR14 ;  /* 0x0000000e0b0b7c20 */ /* 0x000fe20008410000 */
[----:B------:R-:W-:Y:S02]  /*50c0*/  LOP3.LUT P6, RZ, R154, 0xff00, RZ, 0xc0, !PT ;  /* 0x0000ff009aff7812 */ /* 0x000fe400078cc0ff */
[----:B------:R-:W-:Y:S02]  /*50d0*/  FSEL R112, R112, RZ, P2 ;  /* 0x000000ff70707208 */ /* 0x000fe40001000000 */
[----:B------:R-:W-:Y:S02]  /*50e0*/  FSEL R117, R108, RZ, P5 ;  /* 0x000000ff6c757208 */ /* 0x000fe40002800000 */
[----:B------:R-:W-:Y:S02]  /*50f0*/  LOP3.LUT P2, RZ, R154, 0xff, RZ, 0xc0, !PT ;  /* 0x000000ff9aff7812 */ /* 0x000fe4000784c0ff */
[----:B------:R-:W-:-:S02]  /*5100*/  LOP3.LUT P5, RZ, R126, 0xff, RZ, 0xc0, !PT ;  /* 0x000000ff7eff7812 */ /* 0x000fc400078ac0ff */
[----:B------:R-:W-:Y:S02]  /*5110*/  F2FP.F16.F32.PACK_AB R109, R112, R109 ;  /* 0x0000006d706d723e */ /* 0x000fe400000000ff */
[----:B------:R-:W-:Y:S02]  /*5120*/  FSEL R119, R108, RZ, P6 ;  /* 0x000000ff6c777208 */ /* 0x000fe40003000000 */
[C---:B------:R-:W-:Y:S02]  /*5130*/  FSEL R108, R11.reuse, RZ, P2 ;  /* 0x000000ff0b6c7208 */ /* 0x040fe40001000000 */
[----:B------:R-:W-:Y:S02]  /*5140*/  FSEL R112, R11, RZ, P5 ;  /* 0x000000ff0b707208 */ /* 0x000fe40002800000 */
[----:B------:R-:W-:Y:S02]  /*5150*/  F2FP.F16.F32.PACK_AB R115, R118, R115 ;  /* 0x000000737673723e */ /* 0x000fe400000000ff */
[----:B------:R-:W-:-:S02]  /*5160*/  F2FP.F16.F32.PACK_AB R113, R116, R113 ;  /* 0x000000717471723e */ /* 0x000fc400000000ff */
[----:B------:R-:W-:Y:S02]  /*5170*/  F2FP.F16.F32.PACK_AB R108, R119, R108 ;  /* 0x0000006c776c723e */ /* 0x000fe400000000ff */
[----:B------:R-:W-:Y:S01]  /*5180*/  F2FP.F16.F32.PACK_AB R112, R117, R112 ;  /* 0x000000707570723e */ /* 0x000fe200000000ff */
[----:B------:R-:W-:Y:S06]  /*5190*/  BRA `(.L_x_542) ;  /* 0x0000001400147947 */ /* 0x000fec0003800000 */
.L_x_543:
[-CC-:B------:R-:W-:Y:S01]  /*51a0*/  FFMA.FTZ R111, R149, R122.reuse, R123.reuse ;  /* 0x0000007a956f7223 */ /* 0x180fe2000001007b */
[-CC-:B------:R-:W-:Y:S01]  /*51b0*/  FFMA.FTZ R116, R148, R122.reuse, R123.reuse ;  /* 0x0000007a94747223 */ /* 0x180fe2000001007b */
[-CC-:B------:R-:W-:Y:S01]  /*51c0*/  FFMA.FTZ R112, R139, R122.reuse, R123.reuse ;  /* 0x0000007a8b707223 */ /* 0x180fe2000001007b */
[-C--:B------:R-:W-:Y:S01]  /*51d0*/  FFMA.FTZ R114, R142, R122.reuse, R123 ;  /* 0x0000007a8e727223 */ /* 0x080fe2000001007b */
[----:B------:R-:W-:Y:S01]  /*51e0*/  FADD.FTZ R120, R140, -R111 ;  /* 0x8000006f8c787221 */ /* 0x000fe20000010000 */
[-CC-:B------:R-:W-:Y:S01]  /*51f0*/  FFMA.FTZ R108, R131, R122.reuse, R123.reuse ;  /* 0x0000007a836c7223 */ /* 0x180fe2000001007b */
[-CC-:B------:R-:W-:Y:S01]  /*5200*/  FFMA.FTZ R110, R136, R122.reuse, R123.reuse ;  /* 0x0000007a886e7223 */ /* 0x180fe2000001007b */
[--C-:B------:R-:W-:Y:S01]  /*5210*/  FFMA.FTZ R109, R130, R122, R123.reuse ;  /* 0x0000007a826d7223 */ /* 0x100fe2000001007b */
[----:B-----5:R-:W-:Y:S01]  /*5220*/  FMUL.FTZ R120, R11, R120 ;  /* 0x000000780b787220 */ /* 0x020fe20000410000 */
[----:B------:R-:W-:Y:S01]  /*5230*/  FFMA.FTZ R123, R13, R122, R123 ;  /* 0x0000007a0d7b7223 */ /* 0x000fe2000001007b */
[----:B------:R-:W-:Y:S01]  /*5240*/  FADD.FTZ R122, R147, -R116 ;  /* 0x80000074937a7221 */ /* 0x000fe20000010000 */
[----:B------:R-:W-:Y:S01]  /*5250*/  FADD.FTZ R116, R137, -R112 ;  /* 0x8000007089747221 */ /* 0x000fe20000010000 */
[----:B------:R-:W-:Y:S01]  /*5260*/  FMUL.FTZ R120, R120, UR14 ;  /* 0x0000000e78787c20 */ /* 0x000fe20008410000 */
[----:B------:R-:W-:Y:S01]  /*5270*/  LOP3.LUT P5, RZ, R127, 0xff0000, RZ, 0xc0, !PT ;  /* 0x00ff00007fff7812 */ /* 0x000fe200078ac0ff */
[C---:B------:R-:W-:Y:S01]  /*5280*/  FMUL.FTZ R122, R11.reuse, R122 ;  /* 0x0000007a0b7a7220 */ /* 0x040fe20000410000 */
[----:B------:R-:W-:Y:S01]  /*5290*/  FMUL.FTZ R116, R11, R116 ;  /* 0x000000740b747220 */ /* 0x000fe20000410000 */
[----:B------:R-:W-:Y:S01]  /*52a0*/  LOP3.LUT P6, RZ, R155, 0xff0000, RZ, 0xc0, !PT ;  /* 0x00ff00009bff7812 */ /* 0x000fe200078cc0ff */
[----:B0-----:R-:W-:Y:S01]  /*52b0*/  FADD.FTZ R118, R141, -R114 ;  /* 0x800000728d767221 */ /* 0x001fe20000010000 */
[----:B------:R-:W-:Y:S01]  /*52c0*/  ISETP.GE.U32.AND P2, PT, R126, RZ, PT ;  /* 0x000000ff7e00720c */ /* 0x000fe20003f46070 */
[----:B------:R-:W-:Y:S01]  /*52d0*/  FADD.FTZ R112, R129, -R108 ;  /* 0x8000006c81707221 */ /* 0x000fe20000010000 */
[----:B------:R-:W-:Y:S01]  /*52e0*/  FSEL R115, R120, RZ, P5 ;  /* 0x000000ff78737208 */ /* 0x000fe20002800000 */
[----:B------:R-:W-:Y:S01]  /*52f0*/  FADD.FTZ R114, R135, -R110 ;  /* 0x8000006e87727221 */ /* 0x000fe20000010000 */
[----:B------:R-:W-:Y:S01]  /*5300*/  ISETP.GE.U32.AND P5, PT, R154, RZ, PT ;  /* 0x000000ff9a00720c */ /* 0x000fe20003fa6070 */
[----:B------:R-:W-:Y:S01]  /*5310*/  FMUL.FTZ R122, R122, UR14 ;  /* 0x0000000e7a7a7c20 */ /* 0x000fe20008410000 */
[----:B------:R-:W-:Y:S01]  /*5320*/  FSEL R111, R120, RZ, P6 ;  /* 0x000000ff786f7208 */ /* 0x000fe20003000000 */
[----:B------:R-:W-:Y:S01]  /*5330*/  FMUL.FTZ R116, R116, UR14 ;  /* 0x0000000e74747c20 */ /* 0x000fe20008410000 */
[----:B------:R-:W-:Y:S01]  /*5340*/  FMUL.FTZ R118, R11, R118 ;  /* 0x000000760b767220 */ /* 0x000fe20000410000 */
[C---:B------:R-:W-:Y:S01]  /*5350*/  ISETP.GE.U32.AND.EX P2, PT, R127.reuse, 0x1000000, PT, P2 ;  /* 0x010000007f00780c */ /* 0x040fe20003f46120 */
[----:B------:R-:W-:Y:S01]  /*5360*/  FADD.FTZ R108, R128, -R109 ;  /* 0x8000006d806c7221 */ /* 0x000fe20000010000 */
[----:B------:R-:W-:Y:S01]  /*5370*/  LOP3.LUT P6, RZ, R127, 0xff, RZ, 0xc0, !PT ;  /* 0x000000ff7fff7812 */ /* 0x000fe200078cc0ff */
[----:B------:R-:W-:Y:S01]  /*5380*/  FMUL.FTZ R109, R11, R112 ;  /* 0x000000700b6d7220 */ /* 0x000fe20000410000 */
[----:B------:R-:W-:Y:S01]  /*5390*/  ISETP.GE.U32.AND.EX P5, PT, R155, 0x1000000, PT, P5 ;  /* 0x010000009b00780c */ /* 0x000fe20003fa6150 */
[C---:B------:R-:W-:Y:S01]  /*53a0*/  FMUL.FTZ R112, R11.reuse, R114 ;  /* 0x000000720b707220 */ /* 0x040fe20000410000 */
[----:B------:R-:W-:Y:S01]  /*53b0*/  FADD.FTZ R110, R8, -R123 ;  /* 0x8000007b086e7221 */ /* 0x000fe20000010000 */
[----:B------:R-:W-:Y:S01]  /*53c0*/  FSEL R120, R122, RZ, P2 ;  /* 0x000000ff7a787208 */ /* 0x000fe20001000000 */
        /* <DEDUP_REMOVED lines=15> */
[----:B------:R-:W-:Y:S02]  /*54c0*/  LOP3.LUT P2, RZ, R126, 0xff0000, RZ, 0xc0, !PT ;  /* 0x00ff00007eff7812 */ /* 0x000fe4000784c0ff */
[----:B------:R-:W-:Y:S02]  /*54d0*/  LOP3.LUT P5, RZ, R154, 0xff0000, RZ, 0xc0, !PT ;  /* 0x00ff00009aff7812 */ /* 0x000fe400078ac0ff */
[----:B------:R-:W-:Y:S02]  /*54e0*/  F2FP.F16.F32.PACK_AB R114, R113, R114 ;  /* 0x000000727172723e */ /* 0x000fe400000000ff */
[----:B------:R-:W-:Y:S02]  /*54f0*/  FSEL R113, R109, RZ, P2 ;  /* 0x000000ff6d717208 */ /* 0x000fe40001000000 */
[----:B------:R-:W-:-:S02]  /*5500*/  LOP3.LUT P6, RZ, R126, 0xff000000, RZ, 0xc0, !PT ;  /* 0xff0000007eff7812 */ /* 0x000fc400078cc0ff */
[----:B------:R-:W-:Y:S02]  /*5510*/  FSEL R109, R109, RZ, P5 ;  /* 0x000000ff6d6d7208 */ /* 0x000fe40002800000 */
[----:B------:R-:W-:Y:S02]  /*5520*/  LOP3.LUT P2, RZ, R154, 0xff000000, RZ, 0xc0, !PT ;  /* 0xff0000009aff7812 */ /* 0x000fe4000784c0ff */
[----:B------:R-:W-:Y:S02]  /*5530*/  LOP3.LUT P5, RZ, R126, 0xff00, RZ, 0xc0, !PT ;  /* 0x0000ff007eff7812 */ /* 0x000fe400078ac0ff */
[----:B------:R-:W-:Y:S02]  /*5540*/  F2FP.F16.F32.PACK_AB R110, R117, R110 ;  /* 0x0000006e756e723e */ /* 0x000fe400000000ff */
[----:B------:R-:W-:Y:S02]  /*5550*/  FSEL R116, R112, RZ, P6 ;  /* 0x000000ff70747208 */ /* 0x000fe40003000000 */
[----:B------:R-:W-:-:S02]  /*5560*/  LOP3.LUT P6, RZ, R154, 0xff00, RZ, 0xc0, !PT ;  /* 0x0000ff009aff7812 */ /* 0x000fc400078cc0ff */
[----:B------:R-:W-:Y:S02]  /*5570*/  FSEL R112, R112, RZ, P2 ;  /* 0x000000ff70707208 */ /* 0x000fe40001000000 */
        /* <DEDUP_REMOVED lines=10> */
[----:B------:R-:W-:-:S02]  /*5620*/  F2FP.F16.F32.PACK_AB R108, R119, R108 ;  /* 0x0000006c776c723e */ /* 0x000fc400000000ff */
[----:B------:R-:W-:Y:S01]  /*5630*/  F2FP.F16.F32.PACK_AB R112, R117, R112 ;  /* 0x000000707570723e */ /* 0x000fe200000000ff */
[----:B------:R-:W-:Y:S06]  /*5640*/  BRA `(.L_x_542) ;  /* 0x0000000c00e87947 */ /* 0x000fec0003800000 */
.L_x_539:
        /* <DEDUP_REMOVED lines=8> */
[--C-:B0-----:R-:W-:Y:S02]  /*56d0*/  HADD2.F32 R118, -RZ, R103.reuse.H1_H1 ;  /* 0x30000067ff767230 */ /* 0x101fe40000004100 */
[-CC-:B------:R-:W-:Y:S01]  /*56e0*/  FFMA.FTZ R115, R149, R122.reuse, R123.reuse ;  /* 0x0000007a95737223 */ /* 0x180fe2000001007b */
[-CC-:B------:R-:W-:Y:S01]  /*56f0*/  FFMA.FTZ R104, R139, R122.reuse, R123.reuse ;  /* 0x0000007a8b687223 */ /* 0x180fe2000001007b */
[----:B------:R-:W-:Y:S01]  /*5700*/  FADD.FTZ R106, R147, -R106 ;  /* 0x8000006a936a7221 */ /* 0x000fe20000010000 */
[-CC-:B------:R-:W-:Y:S01]  /*5710*/  FFMA.FTZ R116, R142, R122.reuse, R123.reuse ;  /* 0x0000007a8e747223 */ /* 0x180fe2000001007b */
[----:B------:R-:W-:Y:S02]  /*5720*/  HADD2.F32 R105, -RZ, R102.H0_H0 ;  /* 0x20000066ff697230 */ /* 0x000fe40000004100 */
[----:B------:R-:W-:Y:S01]  /*5730*/  FFMA.FTZ R114, R136, R122, R123 ;  /* 0x0000007a88727223 */ /* 0x000fe2000001007b */
[----:B-----5:R-:W-:Y:S01]  /*5740*/  FFMA.FTZ R107, R11, R106, R118 ;  /* 0x0000006a0b6b7223 */ /* 0x020fe20000010076 */
[----:B------:R-:W-:Y:S01]  /*5750*/  FADD.FTZ R118, R140, -R115 ;  /* 0x800000738c767221 */ /* 0x000fe20000010000 */
[----:B------:R-:W-:-:S02]  /*5760*/  HADD2.F32 R120, -RZ, R103.H0_H0 ;  /* 0x20000067ff787230 */ /* 0x000fc40000004100 */
[----:B------:R-:W-:Y:S01]  /*5770*/  FADD.FTZ R106, R137, -R104 ;  /* 0x80000068896a7221 */ /* 0x000fe20000010000 */
[----:B------:R-:W-:Y:S02]  /*5780*/  HADD2.F32 R115, -RZ, R102.H1_H1 ;  /* 0x30000066ff737230 */ /* 0x000fe40000004100 */
[----:B------:R-:W-:Y:S01]  /*5790*/  FADD.FTZ R116, R141, -R116 ;  /* 0x800000748d747221 */ /* 0x000fe20000010000 */
[----:B------:R-:W-:Y:S01]  /*57a0*/  FFMA.FTZ R113, R13, R122, R123 ;  /* 0x0000007a0d717223 */ /* 0x000fe2000001007b */
[C---:B------:R-:W-:Y:S01]  /*57b0*/  FFMA.FTZ R106, R11.reuse, R106, R105 ;  /* 0x0000006a0b6a7223 */ /* 0x040fe20000010069 */
[C---:B------:R-:W-:Y:S01]  /*57c0*/  FFMA.FTZ R104, R11.reuse, R118, R120 ;  /* 0x000000760b687223 */ /* 0x040fe20000010078 */
[----:B------:R-:W-:Y:S01]  /*57d0*/  FFMA.FTZ R105, R11, R116, R115 ;  /* 0x000000740b697223 */ /* 0x000fe20000010073 */
[----:B------:R-:W-:Y:S01]  /*57e0*/  FFMA.FTZ R112, R131, R122, R123 ;  /* 0x0000007a83707223 */ /* 0x000fe2000001007b */
[----:B------:R-:W-:Y:S01]  /*57f0*/  FADD.FTZ R118, R135, -R114 ;  /* 0x8000007287767221 */ /* 0x000fe20000010000 */
[----:B------:R-:W-:-:S02]  /*5800*/  HADD2.F32 R115, -RZ, R100.H0_H0 ;  /* 0x20000064ff737230 */ /* 0x000fc40000004100 */
[----:B------:R-:W-:Y:S01]  /*5810*/  FADD.FTZ R114, R8, -R113 ;  /* 0x8000007108727221 */ /* 0x000fe20000010000 */
[--C-:B------:R-:W-:Y:S01]  /*5820*/  HADD2.F32 R117, -RZ, R101.reuse.H1_H1 ;  /* 0x30000065ff757230 */ /* 0x100fe20000004100 */
[----:B------:R-:W-:Y:S01]  /*5830*/  ISETP.GE.U32.AND P2, PT, R126, RZ, PT ;  /* 0x000000ff7e00720c */ /* 0x000fe20003f46070 */
[----:B------:R-:W-:Y:S02]  /*5840*/  HADD2.F32 R116, -RZ, R101.H0_H0 ;  /* 0x20000065ff747230 */ /* 0x000fe40000004100 */
[----:B------:R-:W-:Y:S01]  /*5850*/  FADD.FTZ R112, R129, -R112 ;  /* 0x8000007081707221 */ /* 0x000fe20000010000 */
[----:B------:R-:W-:Y:S01]  /*5860*/  FFMA.FTZ R123, R130, R122, R123 ;  /* 0x0000007a827b7223 */ /* 0x000fe2000001007b */
[----:B------:R-:W-:Y:S01]  /*5870*/  FFMA.FTZ R114, R11, R114, R115 ;  /* 0x000000720b727223 */ /* 0x000fe20000010073 */
[----:B------:R-:W-:Y:S01]  /*5880*/  FMUL.FTZ R115, R107, UR14 ;  /* 0x0000000e6b737c20 */ /* 0x000fe20008410000 */
[----:B------:R-:W-:Y:S01]  /*5890*/  FFMA.FTZ R117, R11, R118, R117 ;  /* 0x000000760b757223 */ /* 0x000fe20000010075 */
[----:B------:R-:W-:Y:S01]  /*58a0*/  ISETP.GE.U32.AND.EX P2, PT, R127, 0x1000000, PT, P2 ;  /* 0x010000007f00780c */ /* 0x000fe20003f46120 */
[----:B------:R-:W-:Y:S01]  /*58b0*/  FMUL.FTZ R113, R104, UR14 ;  /* 0x0000000e68717c20 */ /* 0x000fe20008410000 */
[----:B------:R-:W-:Y:S01]  /*58c0*/  FFMA.FTZ R112, R11, R112, R116 ;  /* 0x000000700b707223 */ /* 0x000fe20000010074 */
[----:B------:R-:W-:Y:S01]  /*58d0*/  LOP3.LUT P5, RZ, R127, 0xff0000, RZ, 0xc0, !PT ;  /* 0x00ff00007fff7812 */ /* 0x000fe200078ac0ff */
[----:B------:R-:W-:-:S02]  /*58e0*/  HADD2.F32 R118, -RZ, R100.H1_H1 ;  /* 0x30000064ff767230 */ /* 0x000fc40000004100 */
[----:B------:R-:W-:Y:S01]  /*58f0*/  FADD.FTZ R116, R128, -R123 ;  /* 0x8000007b80747221 */ /* 0x000fe20000010000 */
[----:B------:R-:W-:Y:S02]  /*5900*/  FSEL R120, R115, RZ, P2 ;  /* 0x000000ff73787208 */ /* 0x000fe40001000000 */
[----:B------:R-:W-:Y:S01]  /*5910*/  FSEL R115, R113, RZ, P5 ;  /* 0x000000ff71737208 */ /* 0x000fe20002800000 */
[----:B------:R-:W-:Y:S01]  /*5920*/  FFMA.FTZ R113, R11, R116, R118 ;  /* 0x000000740b717223 */ /* 0x000fe20000010076 */
[----:B------:R-:W-:Y:S01]  /*5930*/  FMUL.FTZ R11, R106, UR14 ;  /* 0x0000000e6a0b7c20 */ /* 0x000fe20008410000 */
[C---:B------:R-:W-:Y:S01]  /*5940*/  F2FP.F16.F32.PACK_AB R106, R105.reuse, R106 ;  /* 0x0000006a696a723e */ /* 0x040fe200000000ff */
[----:B------:R-:W-:Y:S01]  /*5950*/  FMUL.FTZ R105, R105, UR14 ;  /* 0x0000000e69697c20 */ /* 0x000fe20008410000 */
[C---:B------:R-:W-:Y:S01]  /*5960*/  LOP3.LUT P6, RZ, R127.reuse, 0xff00, RZ, 0xc0, !PT ;  /* 0x0000ff007fff7812 */ /* 0x040fe200078cc0ff */
[----:B------:R-:W-:Y:S01]  /*5970*/  FMUL.FTZ R116, R112, UR14 ;  /* 0x0000000e70747c20 */ /* 0x000fe20008410000 */
[----:B------:R-:W-:-:S02]  /*5980*/  LOP3.LUT P5, RZ, R127, 0xff, RZ, 0xc0, !PT ;  /* 0x000000ff7fff7812 */ /* 0x000fc400078ac0ff */
[----:B------:R-:W-:Y:S02]  /*5990*/  LOP3.LUT P2, RZ, R126, 0xff0000, RZ, 0xc0, !PT ;  /* 0x00ff00007eff7812 */ /* 0x000fe4000784c0ff */
[----:B------:R-:W-:Y:S02]  /*59a0*/  F2FP.F16.F32.PACK_AB R107, R107, R104 ;  /* 0x000000686b6b723e */ /* 0x000fe400000000ff */
[----:B------:R-:W-:Y:S02]  /*59b0*/  FSEL R119, R105, RZ, P6 ;  /* 0x000000ff69777208 */ /* 0x000fe40003000000 */
[----:B------:R-:W-:Y:S01]  /*59c0*/  FSEL R118, R11, RZ, P5 ;  /* 0x000000ff0b767208 */ /* 0x000fe20002800000 */
[----:B------:R-:W-:Y:S01]  /*59d0*/  FMUL.FTZ R11, R114, UR14 ;  /* 0x0000000e720b7c20 */ /* 0x000fe20008410000 */
[C---:B------:R-:W-:Y:S01]  /*59e0*/  F2FP.F16.F32.PACK_AB R105, R117.reuse, R112 ;  /* 0x000000707569723e */ /* 0x040fe200000000ff */
[----:B------:R-:W-:Y:S01]  /*59f0*/  FMUL.FTZ R117, R117, UR14 ;  /* 0x0000000e75757c20 */ /* 0x000fe20008410000 */
[C---:B------:R-:W-:Y:S01]  /*5a00*/  F2FP.F16.F32.PACK_AB R104, R113.reuse, R114 ;  /* 0x000000727168723e */ /* 0x040fe200000000ff */
        /* <DEDUP_REMOVED lines=8> */
[----:B------:R-:W-:Y:S02]  /*5a90*/  F2FP.F16.F32.PACK_AB R115, R120, R115 ;  /* 0x000000737873723e */ /* 0x000fe400000000ff */
[----:B------:R-:W-:Y:S02]  /*5aa0*/  F2FP.F16.F32.PACK_AB R114, R119, R118 ;  /* 0x000000767772723e */ /* 0x000fe400000000ff */
[----:B------:R-:W-:Y:S02]  /*5ab0*/  F2FP.F16.F32.PACK_AB R113, R117, R116 ;  /* 0x000000747571723e */ /* 0x000fe400000000ff */
[----:B------:R-:W-:Y:S01]  /*5ac0*/  F2FP.F16.F32.PACK_AB R112, R112, R11 ;  /* 0x0000000b7070723e */ /* 0x000fe200000000ff */
[----:B------:R-:W-:Y:S06]  /*5ad0*/  BRA `(.L_x_542) ;  /* 0x0000000800c47947 */ /* 0x000fec0003800000 */
.L_x_545:
        /* <DEDUP_REMOVED lines=8> */
[--C-:B------:R-:W-:Y:S02]  /*5b60*/  HADD2.F32 R152, -RZ, R103.reuse.H1_H1 ;  /* 0x30000067ff987230 */ /* 0x100fe40000004100 */
[----:B------:R-:W-:Y:S01]  /*5b70*/  FADD.FTZ R122, R147, -R112 ;  /* 0x80000070937a7221 */ /* 0x000fe20000010000 */
[----:B------:R-:W-:-:S02]  /*5b80*/  HADD2.F32 R117, -RZ, R103.H0_H0 ;  /* 0x20000067ff757230 */ /* 0x000fc40000004100 */
[----:B------:R-:W-:Y:S01]  /*5b90*/  FADD.FTZ R112, R140, -R113 ;  /* 0x800000718c707221 */ /* 0x000fe20000010000 */
[----:B------:R-:W-:Y:S01]  /*5ba0*/  FADD.FTZ R114, R137, -R114 ;  /* 0x8000007289727221 */ /* 0x000fe20000010000 */
[----:B-----5:R-:W-:Y:S01]  /*5bb0*/  FFMA.FTZ R113, R11, R122, R152 ;  /* 0x0000007a0b717223 */ /* 0x020fe20000010098 */
[----:B------:R-:W-:Y:S01]  /*5bc0*/  FADD.FTZ R122, R141, -R116 ;  /* 0x800000748d7a7221 */ /* 0x000fe20000010000 */
[----:B------:R-:W-:Y:S01]  /*5bd0*/  FFMA.FTZ R112, R11, R112, R117 ;  /* 0x000000700b707223 */ /* 0x000fe20000010075 */
[--C-:B------:R-:W-:Y:S02]  /*5be0*/  HADD2.F32 R116, -RZ, R102.reuse.H0_H0 ;  /* 0x20000066ff747230 */ /* 0x100fe40000004100 */
[----:B------:R-:W-:Y:S01]  /*5bf0*/  FADD.FTZ R120, R129, -R120 ;  /* 0x8000007881787221 */ /* 0x000fe20000010000 */
[----:B------:R-:W-:Y:S01]  /*5c00*/  HADD2.F32 R117, -RZ, R102.H1_H1 ;  /* 0x30000066ff757230 */ /* 0x000fe20000004100 */
[----:B------:R-:W-:Y:S01]  /*5c10*/  ISETP.GE.U32.AND P2, PT, R126, RZ, PT ;  /* 0x000000ff7e00720c */ /* 0x000fe20003f46070 */
[----:B------:R-:W-:Y:S01]  /*5c20*/  FMUL.FTZ R112, R112, UR14 ;  /* 0x0000000e70707c20 */ /* 0x000fe20008410000 */
[----:B------:R-:W-:Y:S01]  /*5c30*/  FFMA.FTZ R114, R11, R114, R116 ;  /* 0x000000720b727223 */ /* 0x000fe20000010074 */
[----:B------:R-:W-:Y:S01]  /*5c40*/  FMUL.FTZ R113, R113, UR14 ;  /* 0x0000000e71717c20 */ /* 0x000fe20008410000 */
[----:B------:R-:W-:Y:S01]  /*5c50*/  FFMA.FTZ R116, R11, R122, R117 ;  /* 0x0000007a0b747223 */ /* 0x000fe20000010075 */
[----:B------:R-:W-:Y:S01]  /*5c60*/  FADD.FTZ R122, R135, -R118 ;  /* 0x80000076877a7221 */ /* 0x000fe20000010000 */
[--C-:B------:R-:W-:Y:S01]  /*5c70*/  HADD2.F32 R118, -RZ, R101.reuse.H0_H0 ;  /* 0x20000065ff767230 */ /* 0x100fe20000004100 */
[C---:B------:R-:W-:Y:S01]  /*5c80*/  LOP3.LUT P5, RZ, R127.reuse, 0xff0000, RZ, 0xc0, !PT ;  /* 0x00ff00007fff7812 */ /* 0x040fe200078ac0ff */
[----:B------:R-:W-:Y:S01]  /*5c90*/  HADD2.F32 R117, -RZ, R101.H1_H1 ;  /* 0x30000065ff757230 */ /* 0x000fe20000004100 */
[----:B------:R-:W-:Y:S01]  /*5ca0*/  ISETP.GE.U32.AND.EX P2, PT, R127, 0x1000000, PT, P2 ;  /* 0x010000007f00780c */ /* 0x000fe20003f46120 */
[----:B------:R-:W-:Y:S01]  /*5cb0*/  FADD.FTZ R152, R128, -R123 ;  /* 0x8000007b80987221 */ /* 0x000fe20000010000 */
[C---:B------:R-:W-:Y:S01]  /*5cc0*/  FFMA.FTZ R118, R11.reuse, R120, R118 ;  /* 0x000000780b767223 */ /* 0x040fe20000010076 */
[----:B------:R-:W-:Y:S01]  /*5cd0*/  FADD.FTZ R120, R8, -R115 ;  /* 0x8000007308787221 */ /* 0x000fe20000010000 */
[----:B------:R-:W-:Y:S01]  /*5ce0*/  FFMA.FTZ R117, R11, R122, R117 ;  /* 0x0000007a0b757223 */ /* 0x000fe20000010075 */
[--C-:B------:R-:W-:Y:S01]  /*5cf0*/  HADD2.F32 R122, -RZ, R100.reuse.H0_H0 ;  /* 0x20000064ff7a7230 */ /* 0x100fe20000004100 */
[----:B------:R-:W-:Y:S01]  /*5d00*/  FSEL R112, R112, RZ, P5 ;  /* 0x000000ff70707208 */ /* 0x000fe20002800000 */
[----:B------:R-:W-:Y:S01]  /*5d10*/  HADD2.F32 R115, -RZ, R100.H1_H1 ;  /* 0x30000064ff737230 */ /* 0x000fe20000004100 */
[----:B------:R-:W-:Y:S01]  /*5d20*/  FSEL R113, R113, RZ, P2 ;  /* 0x000000ff71717208 */ /* 0x000fe20001000000 */
[----:B------:R-:W-:Y:S01]  /*5d30*/  FMUL.FTZ R114, R114, UR14 ;  /* 0x0000000e72727c20 */ /* 0x000fe20008410000 */
[----:B------:R-:W-:Y:S01]  /*5d40*/  FMUL.FTZ R116, R116, UR14 ;  /* 0x0000000e74747c20 */ /* 0x000fe20008410000 */
[----:B------:R-:W-:Y:S01]  /*5d50*/  FMUL.FTZ R118, R118, UR14 ;  /* 0x0000000e76767c20 */ /* 0x000fe20008410000 */
[C---:B------:R-:W-:Y:S01]  /*5d60*/  FFMA.FTZ R120, R11.reuse, R120, R122 ;  /* 0x000000780b787223 */ /* 0x040fe2000001007a */
[----:B------:R-:W-:Y:S01]  /*5d70*/  FFMA.FTZ R152, R11, R152, R115 ;  /* 0x000000980b987223 */ /* 0x000fe20000010073 */
[----:B------:R-:W-:Y:S01]  /*5d80*/  LOP3.LUT P5, RZ, R127, 0xff, RZ, 0xc0, !PT ;  /* 0x000000ff7fff7812 */ /* 0x000fe200078ac0ff */
[----:B------:R-:W-:Y:S01]  /*5d90*/  FMUL.FTZ R117, R117, UR14 ;  /* 0x0000000e75757c20 */ /* 0x000fe20008410000 */
[----:B------:R-:W-:Y:S01]  /*5da0*/  LOP3.LUT P6, RZ, R127, 0xff00, RZ, 0xc0, !PT ;  /* 0x0000ff007fff7812 */ /* 0x000fe200078cc0ff */
[----:B------:R-:W-:Y:S01]  /*5db0*/  FMUL.FTZ R120, R120, UR14 ;  /* 0x0000000e78787c20 */ /* 0x000fe20008410000 */
[----:B------:R-:W-:Y:S01]  /*5dc0*/  LOP3.LUT P2, RZ, R126, 0xff0000, RZ, 0xc0, !PT ;  /* 0x00ff00007eff7812 */ /* 0x000fe2000784c0ff */
[----:B------:R-:W-:Y:S01]  /*5dd0*/  FMUL.FTZ R152, R152, UR14 ;  /* 0x0000000e98987c20 */ /* 0x000fe20008410000 */
[----:B------:R-:W-:-:S02]  /*5de0*/  F2FP.F16.F32.PACK_AB R115, R113, R112 ;  /* 0x000000707173723e */ /* 0x000fc400000000ff */
[----:B------:R-:W-:Y:S02]  /*5df0*/  FSEL R114, R114, RZ, P5 ;  /* 0x000000ff72727208 */ /* 0x000fe40002800000 */
        /* <DEDUP_REMOVED lines=8> */
[----:B------:R-:W-:Y:S02]  /*5e80*/  F2FP.F16.F32.PACK_AB R114, R119, R114 ;  /* 0x000000727772723e */ /* 0x000fe400000000ff */
[----:B------:R-:W-:Y:S02]  /*5e90*/  F2FP.F16.F32.PACK_AB R113, R116, R113 ;  /* 0x000000717471723e */ /* 0x000fe400000000ff */
[----:B------:R-:W-:Y:S01]  /*5ea0*/  F2FP.F16.F32.PACK_AB R112, R11, R112 ;  /* 0x000000700b70723e */ /* 0x000fe200000000ff */
[----:B------:R-:W-:Y:S06]  /*5eb0*/  BRA `(.L_x_542) ;  /* 0x0000000400cc7947 */ /* 0x000fec0003800000 */
.L_x_544:
        /* <DEDUP_REMOVED lines=14> */
[----:B------:R-:W-:Y:S01]  /*5fa0*/  ISETP.GE.U32.AND P2, PT, R126, RZ, PT ;  /* 0x000000ff7e00720c */ /* 0x000fe20003f46070 */
[----:B------:R-:W-:Y:S01]  /*5fb0*/  FADD.FTZ R116, R137, -R112 ;  /* 0x8000007089747221 */ /* 0x000fe20000010000 */
[C---:B-----5:R-:W-:Y:S01]  /*5fc0*/  FMUL.FTZ R122, R11.reuse, R122 ;  /* 0x0000007a0b7a7220 */ /* 0x060fe20000410000 */
[----:B------:R-:W-:Y:S01]  /*5fd0*/  FMUL.FTZ R107, R11, R120 ;  /* 0x000000780b6b7220 */ /* 0x000fe20000410000 */
[----:B------:R-:W-:Y:S01]  /*5fe0*/  FADD.FTZ R112, R129, -R104 ;  /* 0x8000006881707221 */ /* 0x000fe20000010000 */
[----:B------:R-:W-:Y:S01]  /*5ff0*/  ISETP.GE.U32.AND.EX P2, PT, R127, 0x1000000, PT, P2 ;  /* 0x010000007f00780c */ /* 0x000fe20003f46120 */
[----:B------:R-:W-:Y:S01]  /*6000*/  FMUL.FTZ R115, R122, UR14 ;  /* 0x0000000e7a737c20 */ /* 0x000fe20008410000 */
[----:B0-----:R-:W-:Y:S01]  /*6010*/  FADD.FTZ R118, R141, -R114 ;  /* 0x800000728d767221 */ /* 0x001fe20000010000 */
[----:B------:R-:W-:Y:S01]  /*6020*/  FMUL.FTZ R113, R107, UR14 ;  /* 0x0000000e6b717c20 */ /* 0x000fe20008410000 */
[----:B------:R-:W-:Y:S01]  /*6030*/  LOP3.LUT P5, RZ, R127, 0xff0000, RZ, 0xc0, !PT ;  /* 0x00ff00007fff7812 */ /* 0x000fe200078ac0ff */
[----:B------:R-:W-:Y:S01]  /*6040*/  FADD.FTZ R114, R135, -R106 ;  /* 0x8000006a87727221 */ /* 0x000fe20000010000 */
[----:B------:R-:W-:Y:S01]  /*6050*/  FADD.FTZ R104, R8, -R105 ;  /* 0x8000006908687221 */ /* 0x000fe20000010000 */
[----:B------:R-:W-:Y:S01]  /*6060*/  FADD.FTZ R106, R128, -R123 ;  /* 0x8000007b806a7221 */ /* 0x000fe20000010000 */
[C---:B------:R-:W-:Y:S01]  /*6070*/  FMUL.FTZ R116, R11.reuse, R116 ;  /* 0x000000740b747220 */ /* 0x040fe20000410000 */
[C---:B------:R-:W-:Y:S01]  /*6080*/  FMUL.FTZ R105, R11.reuse, R112 ;  /* 0x000000700b697220 */ /* 0x040fe20000410000 */
[----:B------:R-:W-:Y:S01]  /*6090*/  FMUL.FTZ R117, R11, R118 ;  /* 0x000000760b757220 */ /* 0x000fe20000410000 */
[----:B------:R-:W-:Y:S01]  /*60a0*/  FSEL R112, R115, RZ, P2 ;  /* 0x000000ff73707208 */ /* 0x000fe20001000000 */
[----:B------:R-:W-:Y:S01]  /*60b0*/  FMUL.FTZ R114, R11, R114 ;  /* 0x000000720b727220 */ /* 0x000fe20000410000 */
[----:B------:R-:W-:Y:S01]  /*60c0*/  FSEL R115, R113, RZ, P5 ;  /* 0x000000ff71737208 */ /* 0x000fe20002800000 */
[C---:B------:R-:W-:Y:S01]  /*60d0*/  FMUL.FTZ R104, R11.reuse, R104 ;  /* 0x000000680b687220 */ /* 0x040fe20000410000 */
[----:B------:R-:W-:Y:S01]  /*60e0*/  FMUL.FTZ R113, R11, R106 ;  /* 0x0000006a0b717220 */ /* 0x000fe20000410000 */
[----:B------:R-:W-:Y:S01]  /*60f0*/  FMUL.FTZ R11, R116, UR14 ;  /* 0x0000000e740b7c20 */ /* 0x000fe20008410000 */
[----:B------:R-:W-:-:S02]  /*6100*/  LOP3.LUT P5, RZ, R127, 0xff, RZ, 0xc0, !PT ;  /* 0x000000ff7fff7812 */ /* 0x000fc400078ac0ff */
[----:B------:R-:W-:Y:S01]  /*6110*/  F2FP.F16.F32.PACK_AB R115, R112, R115 ;  /* 0x000000737073723e */ /* 0x000fe200000000ff */
[----:B------:R-:W-:Y:S01]  /*6120*/  FMUL.FTZ R112, R105, UR14 ;  /* 0x0000000e69707c20 */ /* 0x000fe20008410000 */
[C---:B------:R-:W-:Y:S01]  /*6130*/  F2FP.F16.F32.PACK_AB R106, R117.reuse, R116 ;  /* 0x00000074756a723e */ /* 0x040fe200000000ff */
[----:B------:R-:W-:Y:S01]  /*6140*/  FMUL.FTZ R117, R117, UR14 ;  /* 0x0000000e75757c20 */ /* 0x000fe20008410000 */
[----:B------:R-:W-:Y:S02]  /*6150*/  LOP3.LUT P6, RZ, R127, 0xff00, RZ, 0xc0, !PT ;  /* 0x0000ff007fff7812 */ /* 0x000fe400078cc0ff */
[----:B------:R-:W-:Y:S02]  /*6160*/  LOP3.LUT P2, RZ, R126, 0xff0000, RZ, 0xc0, !PT ;  /* 0x00ff00007eff7812 */ /* 0x000fe4000784c0ff */
[----:B------:R-:W-:Y:S01]  /*6170*/  FSEL R118, R11, RZ, P5 ;  /* 0x000000ff0b767208 */ /* 0x000fe20002800000 */
[----:B------:R-:W-:Y:S01]  /*6180*/  FMUL.FTZ R11, R104, UR14 ;  /* 0x0000000e680b7c20 */ /* 0x000fe20008410000 */
[C---:B------:R-:W-:Y:S01]  /*6190*/  F2FP.F16.F32.PACK_AB R105, R114.reuse, R105 ;  /* 0x000000697269723e */ /* 0x040fe200000000ff */
[----:B------:R-:W-:Y:S01]  /*61a0*/  FMUL.FTZ R114, R114, UR14 ;  /* 0x0000000e72727c20 */ /* 0x000fe20008410000 */
[C---:B------:R-:W-:Y:S01]  /*61b0*/  F2FP.F16.F32.PACK_AB R104, R113.reuse, R104 ;  /* 0x000000687168723e */ /* 0x040fe200000000ff */
[----:B------:R-:W-:Y:S01]  /*61c0*/  FMUL.FTZ R113, R113, UR14 ;  /* 0x0000000e71717c20 */ /* 0x000fe20008410000 */
[----:B------:R-:W-:-:S02]  /*61d0*/  FSEL R119, R117, RZ, P6 ;  /* 0x000000ff75777208 */ /* 0x000fc40003000000 */
[----:B------:R-:W-:Y:S02]  /*61e0*/  FSEL R116, R112, RZ, P2 ;  /* 0x000000ff70747208 */ /* 0x000fe40001000000 */
[C---:B------:R-:W-:Y:S02]  /*61f0*/  LOP3.LUT P5, RZ, R126.reuse, 0xff000000, RZ, 0xc0, !PT ;  /* 0xff0000007eff7812 */ /* 0x040fe400078ac0ff */
[C---:B------:R-:W-:Y:S02]  /*6200*/  LOP3.LUT P6, RZ, R126.reuse, 0xff, RZ, 0xc0, !PT ;  /* 0x000000ff7eff7812 */ /* 0x040fe400078cc0ff */
[----:B------:R-:W-:Y:S02]  /*6210*/  LOP3.LUT P2, RZ, R126, 0xff00, RZ, 0xc0, !PT ;  /* 0x0000ff007eff7812 */ /* 0x000fe4000784c0ff */
[----:B------:R-:W-:Y:S02]  /*6220*/  FSEL R117, R114, RZ, P5 ;  /* 0x000000ff72757208 */ /* 0x000fe40002800000 */
[----:B------:R-:W-:-:S02]  /*6230*/  FSEL R11, R11, RZ, P6 ;  /* 0x000000ff0b0b7208 */ /* 0x000fc40003000000 */
[----:B------:R-:W-:Y:S02]  /*6240*/  FSEL R112, R113, RZ, P2 ;  /* 0x000000ff71707208 */ /* 0x000fe40001000000 */
[----:B------:R-:W-:Y:S02]  /*6250*/  F2FP.F16.F32.PACK_AB R107, R122, R107 ;  /* 0x0000006b7a6b723e */ /* 0x000fe400000000ff */
[----:B------:R-:W-:Y:S02]  /*6260*/  F2FP.F16.F32.PACK_AB R114, R119, R118 ;  /* 0x000000767772723e */ /* 0x000fe400000000ff */
[----:B------:R-:W-:Y:S02]  /*6270*/  F2FP.F16.F32.PACK_AB R113, R117, R116 ;  /* 0x000000747571723e */ /* 0x000fe400000000ff */
[----:B------:R-:W-:Y:S01]  /*6280*/  F2FP.F16.F32.PACK_AB R112, R112, R11 ;  /* 0x0000000b7070723e */ /* 0x000fe200000000ff */
[----:B------:R-:W-:Y:S06]  /*6290*/  BRA `(.L_x_542) ;  /* 0x0000000000d47947 */ /* 0x000fec0003800000 */
.L_x_546:
[-CC-:B------:R-:W-:Y:S01]  /*62a0*/  FFMA.FTZ R120, R148, R122.reuse, R123.reuse ;  /* 0x0000007a94787223 */ /* 0x180fe2000001007b */
[-CC-:B------:R-:W-:Y:S01]  /*62b0*/  FFMA.FTZ R115, R149, R122.reuse, R123.reuse ;  /* 0x0000007a95737223 */ /* 0x180fe2000001007b */
[-CC-:B------:R-:W-:Y:S01]  /*62c0*/  FFMA.FTZ R116, R139, R122.reuse, R123.reuse ;  /* 0x0000007a8b747223 */ /* 0x180fe2000001007b */
[-C--:B0-----:R-:W-:Y:S01]  /*62d0*/  FFMA.FTZ R118, R142, R122.reuse, R123 ;  /* 0x0000007a8e767223 */ /* 0x081fe2000001007b */
        /* <DEDUP_REMOVED lines=9> */
[----:B------:R-:W-:Y:S01]  /*6370*/  ISETP.GE.U32.AND P2, PT, R126, RZ, PT ;  /* 0x000000ff7e00720c */ /* 0x000fe20003f46070 */
[----:B------:R-:W-:Y:S01]  /*6380*/  FADD.FTZ R122, R141, -R118 ;  /* 0x800000768d7a7221 */ /* 0x000fe20000010000 */
[----:B------:R-:W-:Y:S01]  /*6390*/  FADD.FTZ R116, R129, -R112 ;  /* 0x8000007081747221 */ /* 0x000fe20000010000 */
[----:B------:R-:W-:Y:S01]  /*63a0*/  FMUL.FTZ R152, R152, UR14 ;  /* 0x0000000e98987c20 */ /* 0x000fe20008410000 */
[----:B------:R-:W-:Y:S01]  /*63b0*/  FMUL.FTZ R158, R158, UR14 ;  /* 0x0000000e9e9e7c20 */ /* 0x000fe20008410000 */
[----:B------:R-:W-:Y:S01]  /*63c0*/  LOP3.LUT P5, RZ, R127, 0xff0000, RZ, 0xc0, !PT ;  /* 0x00ff00007fff7812 */ /* 0x000fe200078ac0ff */
[----:B------:R-:W-:Y:S01]  /*63d0*/  FADD.FTZ R118, R135, -R114 ;  /* 0x8000007287767221 */ /* 0x000fe20000010000 */
[----:B------:R-:W-:Y:S01]  /*63e0*/  ISETP.GE.U32.AND.EX P2, PT, R127, 0x1000000, PT, P2 ;  /* 0x010000007f00780c */ /* 0x000fe20003f46120 */
[C---:B------:R-:W-:Y:S01]  /*63f0*/  FMUL.FTZ R120, R11.reuse, R120 ;  /* 0x000000780b787220 */ /* 0x040fe20000410000 */
[C---:B------:R-:W-:Y:S01]  /*6400*/  FMUL.FTZ R122, R11.reuse, R122 ;  /* 0x0000007a0b7a7220 */ /* 0x040fe20000410000 */
[C---:B------:R-:W-:Y:S01]  /*6410*/  FMUL.FTZ R116, R11.reuse, R116 ;  /* 0x000000740b747220 */ /* 0x040fe20000410000 */
[----:B------:R-:W-:Y:S01]  /*6420*/  FADD.FTZ R114, R128, -R113 ;  /* 0x8000007180727221 */ /* 0x000fe20000010000 */
[----:B------:R-:W-:Y:S01]  /*6430*/  FADD.FTZ R112, R8, -R123 ;  /* 0x8000007b08707221 */ /* 0x000fe20000010000 */
[----:B------:R-:W-:Y:S01]  /*6440*/  FSEL R115, R152, RZ, P5 ;  /* 0x000000ff98737208 */ /* 0x000fe20002800000 */
[----:B------:R-:W-:Y:S01]  /*6450*/  FMUL.FTZ R120, R120, UR14 ;  /* 0x0000000e78787c20 */ /* 0x000fe20008410000 */
[----:B------:R-:W-:Y:S01]  /*6460*/  FSEL R158, R158, RZ, P2 ;  /* 0x000000ff9e9e7208 */ /* 0x000fe20001000000 */
[----:B------:R-:W-:Y:S01]  /*6470*/  FMUL.FTZ R122, R122, UR14 ;  /* 0x0000000e7a7a7c20 */ /* 0x000fe20008410000 */
        /* <DEDUP_REMOVED lines=19> */
[----:B------:R-:W-:Y:S02]  /*65b0*/  F2FP.F16.F32.PACK_AB R115, R158, R115 ;  /* 0x000000739e73723e */ /* 0x000fe400000000ff */
[----:B------:R-:W-:Y:S02]  /*65c0*/  F2FP.F16.F32.PACK_AB R114, R117, R120 ;  /* 0x000000787572723e */ /* 0x000fe400000000ff */
[----:B------:R-:W-:Y:S02]  /*65d0*/  F2FP.F16.F32.PACK_AB R113, R118, R113 ;  /* 0x000000717671723e */ /* 0x000fe400000000ff */
[----:B------:R-:W-:-:S07]  /*65e0*/  F2FP.F16.F32.PACK_AB R112, R11, R112 ;  /* 0x000000700b70723e */ /* 0x000fce00000000ff */
.L_x_542:
        /* <DEDUP_REMOVED lines=9> */
.L_x_538:
[----:B------:R-:W-:Y:S05]  /*6680*/  BSYNC.RECONVERGENT B1 ;  /* 0x0000000000017941 */ /* 0x000fea0003800200 */
.L_x_537:
[----:B-1-3--:R-:W1:Y:S02]  /*6690*/  LDC.64 R112, c[0x0][0x380] ;  /* 0x0000e000ff707b82 */ /* 0x00ae640000000a00 */
[----:B-1----:R-:W-:-:S04]  /*66a0*/  LEA R5, R112, R5, 0x2 ;  /* 0x0000000570057211 */ /* 0x002fc800078e10ff */
[----:B------:R-:W-:-:S13]  /*66b0*/  ISETP.GE.AND P0, PT, R5, R113, PT ;  /* 0x000000710500720c */ /* 0x000fda0003f06270 */
[----:B------:R-:W-:Y:S05]  /*66c0*/  @!P0 BRA `(.L_x_547) ;  /* 0xffffff9c00f48947 */ /* 0x000fea000383ffff */
.L_x_521:
[----:B------:R-:W-:Y:S05]  /*66d0*/  BSYNC B0 ;  /* 0x0000000000007941 */ /* 0x000fea0003800000 */
.L_x_520:
        /* <DEDUP_REMOVED lines=10> */
[----:B------:R-:W-:Y:S02]  /*6780*/  LEA R9, R9, R4, 0x6 ;  /* 0x0000000409097211 */ /* 0x000fe400078e30ff */
[----:B------:R-:W-:Y:S02]  /*6790*/  IADD3 R3, PT, PT, R3, R0, RZ ;  /* 0x0000000003037210 */ /* 0x000fe40007ffe0ff */
[----:B--2---:R-:W-:Y:S02]  /*67a0*/  LEA R2, R5, R2, 0x18 ;  /* 0x0000000205027211 */ /* 0x004fe400078ec0ff */
[----:B------:R-:W-:Y:S02]  /*67b0*/  IADD3 R4, P4, PT, R6, R7, RZ ;  /* 0x0000000706047210 */ /* 0x000fe40007f9e0ff */
[----:B------:R-:W-:-:S02]  /*67c0*/  LEA R9, R9, R2, 0x5 ;  /* 0x0000000209097211 */ /* 0x000fc400078e28ff */
[----:B------:R-:W-:Y:S02]  /*67d0*/  LEA R0, R7, R2, 0x2 ;  /* 0x0000000207007211 */ /* 0x000fe400078e10ff */
[C---:B------:R-:W-:Y:S01]  /*67e0*/  ISETP.GE.U32.AND P3, PT, R3.reuse, 0x80, PT ;  /* 0x000000800300780c */ /* 0x040fe20003f66070 */
[----:B------:R-:W-:Y:S01]  /*67f0*/  STS.128 [R9], R64 ;  /* 0x0000004009007388 */ /* 0x000fe20000000c00 */
[C---:B------:R-:W-:Y:S02]  /*6800*/  ISETP.GE.U32.AND P0, PT, R3.reuse, 0x100, PT ;  /* 0x000001000300780c */ /* 0x040fe40003f06070 */
[C---:B------:R-:W-:Y:S01]  /*6810*/  ISETP.GE.U32.AND P1, PT, R3.reuse, 0x180, PT ;  /* 0x000001800300780c */ /* 0x040fe20003f26070 */
[----:B------:R-:W-:Y:S01]  /*6820*/  STS.128 [R9+0x10], R60 ;  /* 0x0000103c09007388 */ /* 0x000fe20000000c00 */
[----:B------:R-:W-:Y:S02]  /*6830*/  ISETP.GE.U32.AND P2, PT, R3, 0x200, PT ;  /* 0x000002000300780c */ /* 0x000fe40003f46070 */
[----:B------:R-:W-:Y:S01]  /*6840*/  IADD3.X R3, PT, PT, RZ, RZ, RZ, P4, !PT ;  /* 0x000000ffff037210 */ /* 0x000fe200027fe4ff */
[----:B------:R-:W-:Y:S01]  /*6850*/  STS.128 [R9+0x400], R56 ;  /* 0x0004003809007388 */ /* 0x000fe20000000c00 */
[----:B------:R-:W-:-:S02]  /*6860*/  SHF.L.U32 R2, R4, 0x2, RZ ;  /* 0x0000000204027819 */ /* 0x000fc400000006ff */
[----:B------:R-:W-:Y:S01]  /*6870*/  SHF.L.U64.HI R3, R4, 0x2, R3 ;  /* 0x0000000204037819 */ /* 0x000fe20000010203 */
[----:B------:R-:W-:Y:S01]  /*6880*/  STS.128 [R9+0x410], R52 ;  /* 0x0004103409007388 */ /* 0x000fe20000000c00 */
[----:B------:R-:W-:Y:S01]  /*6890*/  BAR.SYNC.DEFER_BLOCKING 0x0 ;  /* 0x0000000000007b1d */ /* 0x000fe20000010000 */
[C---:B---3--:R-:W-:Y:S02]  /*68a0*/  IADD3 R6, P6, PT, R2.reuse, UR18, RZ ;  /* 0x0000001202067c10 */ /* 0x048fe4000ffde0ff */
[C---:B------:R-:W-:Y:S02]  /*68b0*/  IADD3 R8, P5, PT, R2.reuse, UR16, RZ ;  /* 0x0000001002087c10 */ /* 0x040fe4000ffbe0ff */
[C---:B----4-:R-:W-:Y:S02]  /*68c0*/  IADD3 R4, P4, PT, R2.reuse, UR22, RZ ;  /* 0x0000001602047c10 */ /* 0x050fe4000ff9e0ff */
[----:B------:R-:W-:Y:S02]  /*68d0*/  IADD3.X R7, PT, PT, R3, UR19, RZ, P6, !PT ;  /* 0x0000001303077c10 */ /* 0x000fe4000b7fe4ff */
[----:B------:R-:W-:-:S02]  /*68e0*/  IADD3 R2, P6, PT, R2, UR20, RZ ;  /* 0x0000001402027c10 */ /* 0x000fc4000ffde0ff */
[----:B------:R-:W-:Y:S01]  /*68f0*/  IADD3.X R5, PT, PT, R3, UR23, RZ, P4, !PT ;  /* 0x0000001703057c10 */ /* 0x000fe2000a7fe4ff */
[----:B------:R-:W1:Y:S04]  /*6900*/  LDS R10, [R0] ;  /* 0x00000000000a7984 */ /* 0x000e680000000800 */
[----:B------:R-:W2:Y:S04]  /*6910*/  LDS R15, [R0+0x800] ;  /* 0x00080000000f7984 */ /* 0x000ea80000000800 */
[----:B-----5:R-:W3:Y:S04]  /*6920*/  LDS R11, [R0+0x200] ;  /* 0x00020000000b7984 */ /* 0x020ee80000000800 */
        /* <DEDUP_REMOVED lines=13> */
[----:B------:R-:W-:Y:S01]  /*6a00*/  LDS R54, [R0+0x1a00] ;  /* 0x001a000000367984 */ /* 0x000fe20000000800 */
[----:B----4-:R-:W-:-:S03]  /*6a10*/  FADD.FTZ R11, R11, R14 ;  /* 0x0000000e0b0b7221 */ /* 0x010fc60000010000 */
[----:B------:R-:W3:Y:S01]  /*6a20*/  LDS R57, [R0+0x1c00] ;  /* 0x001c000000397984 */ /* 0x000ee20000000800 */
        /* <DEDUP_REMOVED lines=12> */
[----:B------:R1:W-:Y:S04]  /*6af0*/  STS.128 [R9+0x10], R76 ;  /* 0x0000104c09007388 */ /* 0x0003e80000000c00 */
[----:B------:R-:W-:Y:S01]  /*6b00*/  STS.128 [R9+0x400], R72 ;  /* 0x0004004809007388 */ /* 0x000fe20000000c00 */
[----:B---3--:R-:W-:-:S03]  /*6b10*/  FADD.FTZ R57, R12, R57 ;  /* 0x000000390c397221 */ /* 0x008fc60000010000 */
[----:B------:R-:W-:Y:S01]  /*6b20*/  STS.128 [R9+0x410], R68 ;  /* 0x0004104409007388 */ /* 0x000fe20000000c00 */
        /* <DEDUP_REMOVED lines=131> */
.L_x_549:
[----:B------:R-:W-:Y:S05]  /*7360*/  BSYNC.RECONVERGENT B0 ;  /* 0x0000000000007941 */ /* 0x000fea0003800200 */
.L_x_548:
        /* <DEDUP_REMOVED lines=23> */
.L_x_551:
[----:B------:R-:W-:Y:S05]  /*74e0*/  BSYNC.RECONVERGENT B0 ;  /* 0x0000000000007941 */ /* 0x000fea0003800200 */
.L_x_550:
        /* <DEDUP_REMOVED lines=23> */
.L_x_553:
[----:B------:R-:W-:Y:S05]  /*7660*/  BSYNC.RECONVERGENT B0 ;  /* 0x0000000000007941 */ /* 0x000fea0003800200 */
.L_x_552:
        /* <DEDUP_REMOVED lines=8> */
.L_x_526:
[----:B------:R-:W-:Y:S01]  /*76f0*/  HFMA2 R122, -RZ, RZ, 0, 5.9604644775390625e-08 ;  /* 0x00000001ff7a7431 */ /* 0x000fe200000001ff */
[----:B------:R-:W-:Y:S01]  /*7700*/  BSSY B1, `(.L_x_554) ;  /* 0x0000006000017945 */ /* 0x000fe20003800000 */
[----:B------:R-:W-:Y:S02]  /*7710*/  MOV R123, 0x1f ;  /* 0x0000001f007b7802 */ /* 0x000fe40000000f00 */
[----:B------:R-:W-:-:S07]  /*7720*/  MOV R120, 0xffffffff ;  /* 0xffffffff00787802 */ /* 0x000fce0000000f00 */
[----:B-----5:R-:W-:Y:S05]  /*7730*/  WARPSYNC.COLLECTIVE R120, `(.L_x_555) ;  /* 0x0000000078087348 */ /* 0x020fea0003c00000 */
[----:B------:R0:W1:Y:S02]  /*7740*/  SHFL.BFLY P0, R121, R153, R122, R123 ;  /* 0x0c00007a99797389 */ /* 0x000064000000007b */
[----:B01---5:R-:W-:Y:S05]  /*7750*/  ENDCOLLECTIVE ;  /* 0x000000000000791b */ /* 0x023fea0003800000 */
.L_x_555:
[----:B------:R-:W-:Y:S05]  /*7760*/  BSYNC B1 ;  /* 0x0000000000017941 */ /* 0x000fea0003800000 */
.L_x_554:
        /* <DEDUP_REMOVED lines=9> */
.L_x_556:
[----:B------:R-:W-:Y:S01]  /*7800*/  MOV R153, R112 ;  /* 0x0000007000997202 */ /* 0x000fe20000000f00 */
[----:B------:R-:W-:Y:S01]  /*7810*/  HFMA2 R122, -RZ, RZ, 0, 1.1920928955078125e-07 ;  /* 0x00000002ff7a7431 */ /* 0x000fe200000001ff */
[----:B------:R-:W-:-:S07]  /*7820*/  MOV R113, R121 ;  /* 0x0000007900717202 */ /* 0x000fce0000000f00 */
[----:B------:R-:W-:Y:S05]  /*7830*/  WARPSYNC.COLLECTIVE R120, `(.L_x_557) ;  /* 0x0000000078087348 */ /* 0x000fea0003c00000 */
[----:B------:R0:W1:Y:S02]  /*7840*/  SHFL.BFLY P0, R121, R153, R122, R123 ;  /* 0x0c00007a99797389 */ /* 0x000064000000007b */
[----:B01----:R-:W-:Y:S05]  /*7850*/  ENDCOLLECTIVE ;  /* 0x000000000000791b */ /* 0x003fea0003800000 */
.L_x_557:
[----:B------:R-:W-:-:S05]  /*7860*/  FADD.FTZ R113, R113, R158 ;  /* 0x0000009e71717221 */ /* 0x000fca0000010000 */
[----:B------:R-:W-:Y:S02]  /*7870*/  MOV R153, R113 ;  /* 0x0000007100997202 */ /* 0x000fe40000000f00 */
[----:B------:R-:W-:-:S07]  /*7880*/  MOV R115, R121 ;  /* 0x0000007900737202 */ /* 0x000fce0000000f00 */
[----:B------:R-:W-:Y:S05]  /*7890*/  WARPSYNC.COLLECTIVE R120, `(.L_x_558) ;  /* 0x0000000078087348 */ /* 0x000fea0003c00000 */
[----:B------:R0:W1:Y:S02]  /*78a0*/  SHFL.BFLY P0, R121, R153, R122, R123 ;  /* 0x0c00007a99797389 */ /* 0x000064000000007b */
[----:B01----:R-:W-:Y:S05]  /*78b0*/  ENDCOLLECTIVE ;  /* 0x000000000000791b */ /* 0x003fea0003800000 */
.L_x_558:
[----:B------:R-:W-:-:S05]  /*78c0*/  FADD.FTZ R115, R112, R115 ;  /* 0x0000007370737221 */ /* 0x000fca0000010000 */
[----:B------:R-:W-:Y:S01]  /*78d0*/  MOV R153, R115 ;  /* 0x0000007300997202 */ /* 0x000fe20000000f00 */
[----:B------:R-:W-:Y:S01]  /*78e0*/  HFMA2 R122, -RZ, RZ, 0, 2.384185791015625e-07 ;  /* 0x00000004ff7a7431 */ /* 0x000fe200000001ff */
[----:B------:R-:W-:-:S07]  /*78f0*/  MOV R114, R121 ;  /* 0x0000007900727202 */ /* 0x000fce0000000f00 */
[----:B------:R-:W-:Y:S05]  /*7900*/  WARPSYNC.COLLECTIVE R120, `(.L_x_559) ;  /* 0x0000000078087348 */ /* 0x000fea0003c00000 */
[----:B------:R0:W1:Y:S02]  /*7910*/  SHFL.BFLY P0, R121, R153, R122, R123 ;  /* 0x0c00007a99797389 */ /* 0x000064000000007b */
[----:B01----:R-:W-:Y:S05]  /*7920*/  ENDCOLLECTIVE ;  /* 0x000000000000791b */ /* 0x003fea0003800000 */
.L_x_559:
[----:B------:R-:W-:-:S05]  /*7930*/  FADD.FTZ R114, R113, R114 ;  /* 0x0000007271727221 */ /* 0x000fca0000010000 */
[----:B------:R-:W-:Y:S02]  /*7940*/  MOV R153, R114 ;  /* 0x0000007200997202 */ /* 0x000fe40000000f00 */
[----:B------:R-:W-:-:S07]  /*7950*/  MOV R116, R121 ;  /* 0x0000007900747202 */ /* 0x000fce0000000f00 */
[----:B------:R-:W-:Y:S05]  /*7960*/  WARPSYNC.COLLECTIVE R120, `(.L_x_560) ;  /* 0x0000000078087348 */ /* 0x000fea0003c00000 */
[----:B------:R0:W1:Y:S02]  /*7970*/  SHFL.BFLY P0, R121, R153, R122, R123 ;  /* 0x0c00007a99797389 */ /* 0x000064000000007b */
[----:B01----:R-:W-:Y:S05]  /*7980*/  ENDCOLLECTIVE ;  /* 0x000000000000791b */ /* 0x003fea0003800000 */
.L_x_560:
[----:B------:R-:W-:-:S05]  /*7990*/  FADD.FTZ R116, R115, R116 ;  /* 0x0000007473747221 */ /* 0x000fca0000010000 */
[----:B------:R-:W-:Y:S01]  /*79a0*/  MOV R153, R116 ;  /* 0x0000007400997202 */ /* 0x000fe20000000f00 */
[----:B------:R-:W-:Y:S01]  /*79b0*/  HFMA2 R122, -RZ, RZ, 0, 4.76837158203125e-07 ;  /* 0x00000008ff7a7431 */ /* 0x000fe200000001ff */
[----:B------:R-:W-:-:S07]  /*79c0*/  MOV R117, R121 ;  /* 0x0000007900757202 */ /* 0x000fce0000000f00 */
[----:B------:R-:W-:Y:S05]  /*79d0*/  WARPSYNC.COLLECTIVE R120, `(.L_x_561) ;  /* 0x0000000078087348 */ /* 0x000fea0003c00000 */
[----:B------:R0:W1:Y:S02]  /*79e0*/  SHFL.BFLY P0, R121, R153, R122, R123 ;  /* 0x0c00007a99797389 */ /* 0x000064000000007b */
[----:B01----:R-:W-:Y:S05]  /*79f0*/  ENDCOLLECTIVE ;  /* 0x000000000000791b */ /* 0x003fea0003800000 */
.L_x_561:
[----:B------:R-:W-:-:S05]  /*7a00*/  FADD.FTZ R117, R114, R117 ;  /* 0x0000007572757221 */ /* 0x000fca0000010000 */
[----:B------:R-:W-:Y:S02]  /*7a10*/  MOV R153, R117 ;  /* 0x0000007500997202 */ /* 0x000fe40000000f00 */
[----:B------:R-:W-:-:S07]  /*7a20*/  MOV R119, R121 ;  /* 0x0000007900777202 */ /* 0x000fce0000000f00 */
[----:B------:R-:W-:Y:S05]  /*7a30*/  WARPSYNC.COLLECTIVE R120, `(.L_x_562) ;  /* 0x0000000078087348 */ /* 0x000fea0003c00000 */
[----:B------:R0:W1:Y:S02]  /*7a40*/  SHFL.BFLY P0, R121, R153, R122, R123 ;  /* 0x0c00007a99797389 */ /* 0x000064000000007b */
[----:B01----:R-:W-:Y:S05]  /*7a50*/  ENDCOLLECTIVE ;  /* 0x000000000000791b */ /* 0x003fea0003800000 */
.L_x_562:
[----:B------:R-:W-:-:S05]  /*7a60*/  FADD.FTZ R119, R116, R119 ;  /* 0x0000007774777221 */ /* 0x000fca0000010000 */
[----:B------:R-:W-:Y:S01]  /*7a70*/  MOV R153, R119 ;  /* 0x0000007700997202 */ /* 0x000fe20000000f00 */
[----:B------:R-:W-:Y:S01]  /*7a80*/  HFMA2 R122, -RZ, RZ, 0, 9.5367431640625e-07 ;  /* 0x00000010ff7a7431 */ /* 0x000fe200000001ff */
[----:B------:R-:W-:-:S07]  /*7a90*/  MOV R118, R121 ;  /* 0x0000007900767202 */ /* 0x000fce0000000f00 */
[----:B------:R-:W-:Y:S05]  /*7aa0*/  WARPSYNC.COLLECTIVE R120, `(.L_x_563) ;  /* 0x0000000078087348 */ /* 0x000fea0003c00000 */
[----:B------:R0:W1:Y:S02]  /*7ab0*/  SHFL.BFLY P0, R121, R153, R122, R123 ;  /* 0x0c00007a99797389 */ /* 0x000064000000007b */
[----:B01----:R-:W-:Y:S05]  /*7ac0*/  ENDCOLLECTIVE ;  /* 0x000000000000791b */ /* 0x003fea0003800000 */
.L_x_563:
[----:B------:R-:W-:-:S05]  /*7ad0*/  FADD.FTZ R118, R117, R118 ;  /* 0x0000007675767221 */ /* 0x000fca0000010000 */
[----:B------:R-:W-:Y:S02]  /*7ae0*/  MOV R153, R118 ;  /* 0x0000007600997202 */ /* 0x000fe40000000f00 */
[----:B------:R-:W-:-:S07]  /*7af0*/  MOV R112, R121 ;  /* 0x0000007900707202 */ /* 0x000fce0000000f00 */
[----:B------:R-:W-:Y:S05]  /*7b00*/  WARPSYNC.COLLECTIVE R120, `(.L_x_564) ;  /* 0x0000000078087348 */ /* 0x000fea0003c00000 */
[----:B------:R0:W1:Y:S02]  /*7b10*/  SHFL.BFLY P0, R121, R153, R122, R123 ;  /* 0x0c00007a99797389 */ /* 0x000064000000007b */
[----:B01----:R-:W-:Y:S05]  /*7b20*/  ENDCOLLECTIVE ;  /* 0x000000000000791b */ /* 0x003fea0003800000 */
.L_x_564:
[----:B------:R-:W-:Y:S01]  /*7b30*/  MOV R113, R121 ;  /* 0x0000007900717202 */ /* 0x000fe20000000f00 */
[----:B------:R-:W-:Y:S06]  /*7b40*/  BRA `(.L_x_565) ;  /* 0xffffff9c00f87947 */ /* 0x000fec000383ffff */
.L_x_566:
        /* <DEDUP_REMOVED lines=11> */
.L_x_3902:


//--------------------- .text._ZN10layer_norm31ln_parallel_residual_bwd_kernelINS_13Kernel_traitsI6__halfS2_S2_S2_fjLj512ELj1ELj4ELj1ELj16ENS_18Kernel_traits_baseILj512ES2_S2_S2_S2_fjLj128EEEEELb1ELb0ELb1EEEvNS_9BwdParamsE --------------------------
	.section	.text._ZN10layer_norm31ln_parallel_residual_bwd_kernelINS_13Kernel_traitsI6__halfS2_S2_S2_fjLj512ELj1ELj4ELj1ELj16ENS_18Kernel_traits_baseILj512ES2_S2_S2_S2_fjLj128EEEEELb1ELb0ELb1EEEvNS_9BwdParamsE,"ax",@progbits
	.align	128
        .global         _ZN10layer_norm31ln_parallel_residual_bwd_kernelINS_13Kernel_traitsI6__halfS2_S2_S2_fjLj512ELj1ELj4ELj1ELj16ENS_18Kernel_traits_baseILj512ES2_S2_S2_S2_fjLj128EEEEELb1ELb0ELb1EEEvNS_9BwdParamsE
        .type           _ZN10layer_norm31ln_parallel_residual_bwd_kernelINS_13Kernel_traitsI6__halfS2_S2_S2_fjLj512ELj1ELj4ELj1ELj16ENS_18Kernel_traits_baseILj512ES2_S2_S2_S2_fjLj128EEEEELb1ELb0ELb1EEEvNS_9BwdParamsE,@function
        .size           _ZN10layer_norm31ln_parallel_residual_bwd_kernelINS_13Kernel_traitsI6__halfS2_S2_S2_fjLj512ELj1ELj4ELj1ELj16ENS_18Kernel_traits_baseILj512ES2_S2_S2_S2_fjLj128EEEEELb1ELb0ELb1EEEvNS_9BwdParamsE,(.L_x_3903 - _ZN10layer_norm31ln_parallel_residual_bwd_kernelINS_13Kernel_traitsI6__halfS2_S2_S2_fjLj512ELj1ELj4ELj1ELj16ENS_18Kernel_traits_baseILj512ES2_S2_S2_S2_fjLj128EEEEELb1ELb0ELb1EEEvNS_9BwdParamsE)
        .other          _ZN10layer_norm31ln_parallel_residual_bwd_kernelINS_13Kernel_traitsI6__halfS2_S2_S2_fjLj512ELj1ELj4ELj1ELj16ENS_18Kernel_traits_baseILj512ES2_S2_S2_S2_fjLj128EEEEELb1ELb0ELb1EEEvNS_9BwdParamsE,@"STO_CUDA_ENTRY STV_DEFAULT"
_ZN10layer_norm31ln_parallel_residual_bwd_kernelINS_13Kernel_traitsI6__halfS2_S2_S2_fjLj512ELj1ELj4ELj1ELj16ENS_18Kernel_traits_baseILj512ES2_S2_S2_S2_fjLj128EEEEELb1ELb0ELb1EEEvNS_9BwdParamsE:
.text._ZN10layer_norm31ln_parallel_residual_bwd_kernelINS_13Kernel_traitsI6__halfS2_S2_S2_fjLj512ELj1ELj4ELj1ELj16ENS_18Kernel_traits_baseILj512ES2_S2_S2_S2_fjLj128EEEEELb1ELb0ELb1EEEvNS_9BwdParamsE:
        /* <DEDUP_REMOVED lines=91> */
[----:B------:R-:W-:Y:S01]  /*05b0*/  MOV R113, RZ ;  /* 0x000000ff00717202 */ /* 0x000fe20000000f00 */
[--C-:B---3--:R-:W-:Y:S02]  /*05c0*/  HADD2.F32 R144, -RZ, R20.reuse.H0_H0 ;  /* 0x20000014ff907230 */ /* 0x108fe40000004100 */
[----:B------:R-:W-:Y:S02]  /*05d0*/  HADD2.F32 R143, -RZ, R20.H1_H1 ;  /* 0x30000014ff8f7230 */ /* 0x000fe40000004100 */
[--C-:B------:R-:W-:Y:S02]  /*05e0*/  HADD2.F32 R142, -RZ, R21.reuse.H0_H0 ;  /* 0x20000015ff8e7230 */ /* 0x100fe40000004100 */
[----:B------:R-:W-:Y:S02]  /*05f0*/  HADD2.F32 R141, -RZ, R21.H1_H1 ;  /* 0x30000015ff8d7230 */ /* 0x000fe40000004100 */
[--C-:B------:R-:W-:Y:S02]  /*0600*/  HADD2.F32 R140, -RZ, R22.reuse.H0_H0 ;  /* 0x20000016ff8c7230 */ /* 0x100fe40000004100 */
[----:B------:R-:W-:-:S02]  /*0610*/  HADD2.F32 R139, -RZ, R22.H1_H1 ;  /* 0x30000016ff8b7230 */ /* 0x000fc40000004100 */
[--C-:B------:R-:W-:Y:S02]  /*0620*/  HADD2.F32 R138, -RZ, R23.reuse.H0_H0 ;  /* 0x20000017ff8a7230 */ /* 0x100fe40000004100 */
[----:B------:R-:W-:Y:S02]  /*0630*/  HADD2.F32 R137, -RZ, R23.H1_H1 ;  /* 0x30000017ff897230 */ /* 0x000fe40000004100 */
[--C-:B-----5:R-:W-:Y:S02]  /*0640*/  HADD2.F32 R136, -RZ, R16.reuse.H0_H0 ;  /* 0x20000010ff887230 */ /* 0x120fe40000004100 */
[----:B------:R-:W-:Y:S02]  /*0650*/  HADD2.F32 R135, -RZ, R16.H1_H1 ;  /* 0x30000010ff877230 */ /* 0x000fe40000004100 */
[--C-:B------:R-:W-:Y:S02]  /*0660*/  HADD2.F32 R134, -RZ, R17.reuse.H0_H0 ;  /* 0x20000011ff867230 */ /* 0x100fe40000004100 */
[----:B------:R-:W-:-:S02]  /*0670*/  HADD2.F32 R133, -RZ, R17.H1_H1 ;  /* 0x30000011ff857230 */ /* 0x000fc40000004100 */
[--C-:B------:R-:W-:Y:S02]  /*0680*/  HADD2.F32 R132, -RZ, R18.reuse.H0_H0 ;  /* 0x20000012ff847230 */ /* 0x100fe40000004100 */
[----:B------:R-:W-:Y:S02]  /*0690*/  HADD2.F32 R131, -RZ, R18.H1_H1 ;  /* 0x30000012ff837230 */ /* 0x000fe40000004100 */
[--C-:B------:R-:W-:Y:S02]  /*06a0*/  HADD2.F32 R130, -RZ, R19.reuse.H0_H0 ;  /* 0x20000013ff827230 */ /* 0x100fe40000004100 */
[----:B------:R-:W-:Y:S02]  /*06b0*/  HADD2.F32 R129, -RZ, R19.H1_H1 ;  /* 0x30000013ff817230 */ /* 0x000fe40000004100 */
[--C-:B----4-:R-:W-:Y:S02]  /*06c0*/  HADD2.F32 R128, -RZ, R12.reuse.H0_H0 ;  /* 0x2000000cff807230 */ /* 0x110fe40000004100 */
[----:B------:R-:W-:-:S02]  /*06d0*/  HADD2.F32 R127, -RZ, R12.H1_H1 ;  /* 0x3000000cff7f7230 */ /* 0x000fc40000004100 */
[--C-:B------:R-:W-:Y:S02]  /*06e0*/  HADD2.F32 R126, -RZ, R13.reuse.H0_H0 ;  /* 0x2000000dff7e7230 */ /* 0x100fe40000004100 */
[----:B------:R-:W-:Y:S02]  /*06f0*/  HADD2.F32 R125, -RZ, R13.H1_H1 ;  /* 0x3000000dff7d7230 */ /* 0x000fe40000004100 */
[--C-:B------:R-:W-:Y:S02]  /*0700*/  HADD2.F32 R124, -RZ, R14.reuse.H0_H0 ;  /* 0x2000000eff7c7230 */ /* 0x100fe40000004100 */
[----:B------:R-:W-:Y:S02]  /*0710*/  HADD2.F32 R123, -RZ, R14.H1_H1 ;  /* 0x3000000eff7b7230 */ /* 0x000fe40000004100 */
[--C-:B------:R-:W-:Y:S02]  /*0720*/  HADD2.F32 R122, -RZ, R15.reuse.H0_H0 ;  /* 0x2000000fff7a7230 */ /* 0x100fe40000004100 */
[----:B------:R-:W-:-:S02]  /*0730*/  HADD2.F32 R121, -RZ, R15.H1_H1 ;  /* 0x3000000fff797230 */ /* 0x000fc40000004100 */
[--C-:B--2---:R-:W-:Y:S02]  /*0740*/  HADD2.F32 R120, -RZ, R8.reuse.H0_H0 ;  /* 0x20000008ff787230 */ /* 0x104fe40000004100 */
[----:B------:R-:W-:Y:S02]  /*0750*/  HADD2.F32 R119, -RZ, R8.H1_H1 ;  /* 0x30000008ff777230 */ /* 0x000fe40000004100 */
[--C-:B------:R-:W-:Y:S02]  /*0760*/  HADD2.F32 R118, -RZ, R9.reuse.H0_H0 ;  /* 0x20000009ff767230 */ /* 0x100fe40000004100 */
[----:B------:R-:W-:Y:S02]  /*0770*/  HADD2.F32 R117, -RZ, R9.H1_H1 ;  /* 0x30000009ff757230 */ /* 0x000fe40000004100 */
[--C-:B------:R-:W-:Y:S02]  /*0780*/  HADD2.F32 R116, -RZ, R10.reuse.H0_H0 ;  /* 0x2000000aff747230 */ /* 0x100fe40000004100 */
[----:B------:R-:W-:-:S02]  /*0790*/  HADD2.F32 R115, -RZ, R10.H1_H1 ;  /* 0x3000000aff737230 */ /* 0x000fc40000004100 */
[--C-:B------:R-:W-:Y:S02]  /*07a0*/  HADD2.F32 R114, -RZ, R11.reuse.H0_H0 ;  /* 0x2000000bff727230 */ /* 0x100fe40000004100 */
[----:B------:R-:W-:-:S07]  /*07b0*/  HADD2.F32 R112, -RZ, R11.H1_H1 ;  /* 0x3000000bff707230 */ /* 0x000fce0000004100 */
.L_x_587:
        /* <DEDUP_REMOVED lines=8> */
[----:B0-----:R-:W-:-:S05]  /*0840*/  IMAD.WIDE R22, R110, 0x4, R22 ;  /* 0x000000046e167825 */ /* 0x001fca00078e0216 */
[----:B------:R-:W4:Y:S02]  /*0850*/  LDG.E R0, desc[UR8][R22.64] ;  /* 0x0000000816007981 */ /* 0x000f24000c1e1900 */
[----:B------:R-:W0:Y:S01]  /*0860*/  LDC.64 R148, c[0x0][0x3c8] ;  /* 0x0000f200ff947b82 */ /* 0x000e220000000a00 */
[----:B-1----:R-:W-:-:S06]  /*0870*/  IMAD.WIDE.U32 R24, R147, 0x10, R20 ;  /* 0x0000001093187825 */ /* 0x002fcc00078e0014 */
[----:B------:R-:W4:Y:S01]  /*0880*/  LDG.E.128 R24, desc[UR8][R24.64] ;  /* 0x0000000818187981 */ /* 0x000f22000c1e1d00 */
        /* <DEDUP_REMOVED lines=13> */
[----:B------:R-:W-:-:S02]  /*0960*/  ISETP.NE.AND P3, PT, R166, RZ, PT ;  /* 0x000000ffa600720c */ /* 0x000fc40003f65270 */
[----:B------:R-:W-:-:S04]  /*0970*/  ISETP.NE.U32.AND P0, PT, RZ, UR14, PT ;  /* 0x0000000eff007c0c */ /* 0x000fc8000bf05070 */
[----:B------:R-:W-:Y:S02]  /*0980*/  ISETP.NE.AND.EX P0, PT, RZ, UR15, PT, P0 ;  /* 0x0000000fff007c0c */ /* 0x000fe4000bf05300 */
[----:B----4-:R-:W-:Y:S01]  /*0990*/  FSEL R163, R0, RZ, !P3 ;  /* 0x000000ff00a37208 */ /* 0x010fe20005800000 */
[--C-:B------:R-:W-:Y:S02]  /*09a0*/  HADD2.F32 R0, -RZ, R24.reuse.H0_H0 ;  /* 0x20000018ff007230 */ /* 0x100fe40000004100 */
[----:B------:R-:W-:-:S03]  /*09b0*/  HADD2.F32 R24, -RZ, R24.H1_H1 ;  /* 0x30000018ff187230 */ /* 0x000fc60000004100 */
[C---:B------:R-:W-:Y:S01]  /*09c0*/  FADD.FTZ R0, -R163.reuse, R0 ;  /* 0x00000000a3007221 */ /* 0x040fe20000010100 */
[--C-:B--2---:R-:W-:Y:S02]  /*09d0*/  HADD2.F32 R146, -RZ, R28.reuse.H0_H0 ;  /* 0x2000001cff927230 */ /* 0x104fe40000004100 */
[----:B------:R-:W-:Y:S01]  /*09e0*/  FADD.FTZ R24, -R163, R24 ;  /* 0x00000018a3187221 */ /* 0x000fe20000010100 */
[----:B------:R-:W-:Y:S02]  /*09f0*/  HADD2.F32 R28, -RZ, R28.H1_H1 ;  /* 0x3000001cff1c7230 */ /* 0x000fe40000004100 */
[----:B------:R-:W-:Y:S01]  /*0a00*/  FMUL.FTZ R151, R136, R146 ;  /* 0x0000009288977220 */ /* 0x000fe20000410000 */
[--C-:B---3--:R-:W-:Y:S02]  /*0a10*/  HADD2.F32 R149, -RZ, R32.reuse.H0_H0 ;  /* 0x20000020ff957230 */ /* 0x108fe40000004100 */
[----:B------:R-:W-:Y:S02]  /*0a20*/  HADD2.F32 R32, -RZ, R32.H1_H1 ;  /* 0x30000020ff207230 */ /* 0x000fe40000004100 */
[----:B------:R-:W-:Y:S01]  /*0a30*/  FMUL.FTZ R0, R145, R0 ;  /* 0x0000000091007220 */ /* 0x000fe20000410000 */
[----:B------:R-:W-:-:S03]  /*0a40*/  FADD.FTZ R108, R149, R108 ;  /* 0x0000006c956c7221 */ /* 0x000fc60000010000 */
[-C--:B------:R-:W-:Y:S01]  /*0a50*/  FFMA.FTZ R113, R0, R149.reuse, R113 ;  /* 0x0000009500717223 */ /* 0x080fe20000010071 */
[----:B------:R-:W-:Y:S01]  /*0a60*/  FFMA.FTZ R149, R144, R149, R151 ;  /* 0x0000009590957223 */ /* 0x000fe20000010097 */
[----:B------:R-:W-:Y:S01]  /*0a70*/  FMUL.FTZ R151, R145, R24 ;  /* 0x0000001891977220 */ /* 0x000fe20000410000 */
[----:B------:R-:W-:Y:S01]  /*0a80*/  FMUL.FTZ R24, R135, R28 ;  /* 0x0000001c87187220 */ /* 0x000fe20000410000 */
[----:B------:R-:W-:Y:S02]  /*0a90*/  FADD.FTZ R105, R32, R105 ;  /* 0x0000006920697221 */ /* 0x000fe40000010000 */
[-C--:B------:R-:W-:Y:S01]  /*0aa0*/  FFMA.FTZ R106, R151, R32.reuse, R106 ;  /* 0x00000020976a7223 */ /* 0x080fe2000001006a */
[----:B------:R-:W-:Y:S01]  /*0ab0*/  FFMA.FTZ R32, R143, R32, R24 ;  /* 0x000000208f207223 */ /* 0x000fe20000010018 */
[--C-:B------:R-:W-:Y:S02]  /*0ac0*/  HADD2.F32 R24, -RZ, R25.reuse.H0_H0 ;  /* 0x20000019ff187230 */ /* 0x100fe40000004100 */
[----:B------:R-:W-:-:S03]  /*0ad0*/  HADD2.F32 R25, -RZ, R25.H1_H1 ;  /* 0x30000019ff197230 */ /* 0x000fc60000004100 */
[----:B------:R-:W-:Y:S01]  /*0ae0*/  FADD.FTZ R24, -R163, R24 ;  /* 0x00000018a3187221 */ /* 0x000fe20000010100 */
[----:B------:R-:W-:Y:S01]  /*0af0*/  FADD.FTZ R107, R146, R107 ;  /* 0x0000006b926b7221 */ /* 0x000fe20000010000 */
[----:B------:R-:W-:Y:S01]  /*0b00*/  FFMA.FTZ R109, R0, R146, R109 ;  /* 0x00000092006d7223 */ /* 0x000fe2000001006d */
[----:B------:R-:W-:Y:S01]  /*0b10*/  FADD.FTZ R103, R28, R103 ;  /* 0x000000671c677221 */ /* 0x000fe20000010000 */
[----:B------:R-:W-:Y:S01]  /*0b20*/  FFMA.FTZ R104, R151, R28, R104 ;  /* 0x0000001c97687223 */ /* 0x000fe20000010068 */
[----:B------:R-:W-:Y:S01]  /*0b30*/  FMUL.FTZ R146, R145, R24 ;  /* 0x0000001891927220 */ /* 0x000fe20000410000 */
[----:B------:R-:W-:Y:S02]  /*0b40*/  HADD2.F32 R28, -RZ, R29.H1_H1 ;  /* 0x3000001dff1c7230 */ /* 0x000fe40000004100 */
[----:B------:R-:W-:Y:S01]  /*0b50*/  FADD.FTZ R24, -R163, R25 ;  /* 0x00000019a3187221 */ /* 0x000fe20000010100 */
[--C-:B------:R-:W-:Y:S02]  /*0b60*/  HADD2.F32 R153, -RZ, R33.reuse.H0_H0 ;  /* 0x20000021ff997230 */ /* 0x100fe40000004100 */
[----:B------:R-:W-:-:S02]  /*0b70*/  HADD2.F32 R148, -RZ, R33.H1_H1 ;  /* 0x30000021ff947230 */ /* 0x000fc40000004100 */
[----:B------:R-:W-:Y:S01]  /*0b80*/  FMUL.FTZ R33, R145, R24 ;  /* 0x0000001891217220 */ /* 0x000fe20000410000 */
[----:B------:R-:W-:Y:S01]  /*0b90*/  FMUL.FTZ R24, R133, R28 ;  /* 0x0000001c85187220 */ /* 0x000fe20000410000 */
[----:B------:R-:W-:Y:S02]  /*0ba0*/  HADD2.F32 R155, -RZ, R29.H0_H0 ;  /* 0x2000001dff9b7230 */ /* 0x000fe40000004100 */
[----:B------:R-:W-:Y:S01]  /*0bb0*/  FADD.FTZ R67, R148, R67 ;  /* 0x0000004394437221 */ /* 0x000fe20000010000 */
[-C--:B------:R-:W-:Y:S01]  /*0bc0*/  FFMA.FTZ R68, R33, R148.reuse, R68 ;  /* 0x0000009421447223 */ /* 0x080fe20000010044 */
[----:B------:R-:W-:Y:S01]  /*0bd0*/  FFMA.FTZ R148, R141, R148, R24 ;  /* 0x000000948d947223 */ /* 0x000fe20000010018 */
[--C-:B------:R-:W-:Y:S02]  /*0be0*/  HADD2.F32 R24, -RZ, R26.reuse.H0_H0 ;  /* 0x2000001aff187230 */ /* 0x100fe40000004100 */
[----:B------:R-:W-:Y:S02]  /*0bf0*/  HADD2.F32 R26, -RZ, R26.H1_H1 ;  /* 0x3000001aff1a7230 */ /* 0x000fe40000004100 */
[----:B------:R-:W-:Y:S01]  /*0c00*/  FMUL.FTZ R157, R134, R155 ;  /* 0x0000009b869d7220 */ /* 0x000fe20000410000 */
[----:B------:R-:W-:-:S02]  /*0c10*/  HADD2.F32 R25, -RZ, R30.H0_H0 ;  /* 0x2000001eff197230 */ /* 0x000fc40000004100 */
[C---:B------:R-:W-:Y:S01]  /*0c20*/  FADD.FTZ R24, -R163.reuse, R24 ;  /* 0x00000018a3187221 */ /* 0x040fe20000010100 */
[----:B------:R-:W-:Y:S02]  /*0c30*/  HADD2.F32 R30, -RZ, R30.H1_H1 ;  /* 0x3000001eff1e7230 */ /* 0x000fe40000004100 */
[----:B------:R-:W-:Y:S01]  /*0c40*/  FADD.FTZ R26, -R163, R26 ;  /* 0x0000001aa31a7221 */ /* 0x000fe20000010100 */
[----:B------:R-:W-:Y:S01]  /*0c50*/  FADD.FTZ R91, R153, R91 ;  /* 0x0000005b995b7221 */ /* 0x000fe20000010000 */
[-C--:B------:R-:W-:Y:S01]  /*0c60*/  FFMA.FTZ R95, R146, R153.reuse, R95 ;  /* 0x00000099925f7223 */ /* 0x080fe2000001005f */
[--C-:B------:R-:W-:Y:S02]  /*0c70*/  HADD2.F32 R150, -RZ, R34.reuse.H0_H0 ;  /* 0x20000022ff967230 */ /* 0x100fe40000004100 */
[----:B------:R-:W-:Y:S01]  /*0c80*/  FFMA.FTZ R153, R142, R153, R157 ;  /* 0x000000998e997223 */ /* 0x000fe2000001009d */
[----:B------:R-:W-:Y:S01]  /*0c90*/  FADD.FTZ R69, R155, R69 ;  /* 0x000000459b457221 */ /* 0x000fe20000010000 */
[----:B------:R-:W-:Y:S01]  /*0ca0*/  FFMA.FTZ R80, R146, R155, R80 ;  /* 0x0000009b92507223 */ /* 0x000fe20000010050 */
[----:B------:R-:W-:-:S02]  /*0cb0*/  HADD2.F32 R34, -RZ, R34.H1_H1 ;  /* 0x30000022ff227230 */ /* 0x000fc40000004100 */
[C---:B------:R-:W-:Y:S01]  /*0cc0*/  FMUL.FTZ R155, R145.reuse, R24 ;  /* 0x00000018919b7220 */ /* 0x040fe20000410000 */
        /* <DEDUP_REMOVED lines=8> */
[-C--:B------:R-:W-:Y:S01]  /*0d50*/  FMUL.FTZ R29, R132, R25.reuse ;  /* 0x00000019841d7220 */ /* 0x080fe20000410000 */
[----:B------:R-:W-:Y:S02]  /*0d60*/  FADD.FTZ R61, R25, R61 ;  /* 0x0000003d193d7221 */ /* 0x000fe40000010000 */
[----:B------:R-:W-:Y:S01]  /*0d70*/  FMUL.FTZ R159, R145, R24 ;  /* 0x00000018919f7220 */ /* 0x000fe20000410000 */
[----:B------:R-:W-:Y:S01]  /*0d80*/  FADD.FTZ R24, -R163, R27 ;  /* 0x0000001ba3187221 */ /* 0x000fe20000010100 */
[----:B------:R-:W-:Y:S01]  /*0d90*/  FFMA.FTZ R62, R155, R25, R62 ;  /* 0x000000199b3e7223 */ /* 0x000fe2000001003e */
[--C-:B------:R-:W-:Y:S02]  /*0da0*/  HADD2.F32 R25, -RZ, R31.reuse.H0_H0 ;  /* 0x2000001fff197230 */ /* 0x100fe40000004100 */
[----:B------:R-:W-:Y:S02]  /*0db0*/  HADD2.F32 R31, -RZ, R31.H1_H1 ;  /* 0x3000001fff1f7230 */ /* 0x000fe40000004100 */
[----:B------:R-:W-:Y:S01]  /*0dc0*/  FMUL.FTZ R161, R145, R24 ;  /* 0x0000001891a17220 */ /* 0x000fe20000410000 */
[----:B------:R-:W-:Y:S01]  /*0dd0*/  FADD.FTZ R57, R30, R57 ;  /* 0x000000391e397221 */ /* 0x000fe20000010000 */
[----:B------:R-:W-:Y:S01]  /*0de0*/  FFMA.FTZ R58, R157, R30, R58 ;  /* 0x0000001e9d3a7223 */ /* 0x000fe2000001003a */
[-C--:B------:R-:W-:Y:S01]  /*0df0*/  FMUL.FTZ R24, R129, R31.reuse ;  /* 0x0000001f81187220 */ /* 0x080fe20000410000 */
[----:B------:R-:W-:Y:S01]  /*0e00*/  FADD.FTZ R43, R31, R43 ;  /* 0x0000002b1f2b7221 */ /* 0x000fe20000010000 */
[----:B------:R-:W-:Y:S01]  /*0e10*/  FFMA.FTZ R44, R161, R31, R44 ;  /* 0x0000001fa12c7223 */ /* 0x000fe2000001002c */
[----:B------:R-:W-:Y:S01]  /*0e20*/  HADD2.F32 R154, -RZ, R35.H1_H1 ;  /* 0x30000023ff9a7230 */ /* 0x000fe20000004100 */
[----:B------:R-:W0:Y:S01]  /*0e30*/  LDC.64 R30, c[0x0][0x438] ;  /* 0x00010e00ff1e7b82 */ /* 0x000e220000000a00 */
[----:B------:R-:W-:Y:S01]  /*0e40*/  FADD.FTZ R63, R150, R63 ;  /* 0x0000003f963f7221 */ /* 0x000fe20000010000 */
[----:B------:R-:W-:-:S02]  /*0e50*/  FFMA.FTZ R64, R155, R150, R64 ;  /* 0x000000969b407223 */ /* 0x000fc40000010040 */
[----:B------:R-:W-:Y:S01]  /*0e60*/  FADD.FTZ R45, R154, R45 ;  /* 0x0000002d9a2d7221 */ /* 0x000fe20000010000 */
[-C--:B------:R-:W-:Y:S01]  /*0e70*/  FFMA.FTZ R46, R161, R154.reuse, R46 ;  /* 0x0000009aa12e7223 */ /* 0x080fe2000001002e */
[----:B------:R-:W-:Y:S01]  /*0e80*/  FFMA.FTZ R154, R137, R154, R24 ;  /* 0x0000009a899a7223 */ /* 0x000fe20000010018 */
[----:B------:R-:W-:Y:S01]  /*0e90*/  FFMA.FTZ R150, R140, R150, R29 ;  /* 0x000000968c967223 */ /* 0x000fe2000001001d */
[--C-:B------:R-:W-:Y:S02]  /*0ea0*/  HADD2.F32 R24, -RZ, R36.reuse.H0_H0 ;  /* 0x20000024ff187230 */ /* 0x100fe40000004100 */
[-C--:B------:R-:W-:Y:S01]  /*0eb0*/  FMUL.FTZ R29, R130, R25.reuse ;  /* 0x00000019821d7220 */ /* 0x080fe20000410000 */
[----:B------:R-:W-:Y:S01]  /*0ec0*/  FADD.FTZ R53, R25, R53 ;  /* 0x0000003519357221 */ /* 0x000fe20000010000 */
[----:B------:R-:W-:Y:S01]  /*0ed0*/  FFMA.FTZ R54, R159, R25, R54 ;  /* 0x000000199f367223 */ /* 0x000fe20000010036 */
[----:B------:R-:W-:Y:S02]  /*0ee0*/  HADD2.F32 R36, -RZ, R36.H1_H1 ;  /* 0x30000024ff247230 */ /* 0x000fe40000004100 */
[----:B------:R-:W-:-:S02]  /*0ef0*/  HADD2.F32 R152, -RZ, R35.H0_H0 ;  /* 0x20000023ff987230 */ /* 0x000fc40000004100 */
[--C-:B------:R-:W-:Y:S02]  /*0f00*/  HADD2.F32 R25, -RZ, R37.reuse.H0_H0 ;  /* 0x20000025ff197230 */ /* 0x100fe40000004100 */
[----:B------:R-:W-:Y:S02]  /*0f10*/  HADD2.F32 R37, -RZ, R37.H1_H1 ;  /* 0x30000025ff257230 */ /* 0x000fe40000004100 */
[----:B------:R-:W-:Y:S01]  /*0f20*/  FADD.FTZ R26, -R163, R36 ;  /* 0x00000024a31a7221 */ /* 0x000fe20000010100 */
[----:B------:R-:W-:Y:S01]  /*0f30*/  FADD.FTZ R55, R152, R55 ;  /* 0x0000003798377221 */ /* 0x000fe20000010000 */
[----:B------:R-:W-:Y:S01]  /*0f40*/  FFMA.FTZ R56, R159, R152, R56 ;  /* 0x000000989f387223 */ /* 0x000fe20000010038 */
[--C-:B------:R-:W-:Y:S02]  /*0f50*/  HADD2.F32 R27, -RZ, R38.reuse.H0_H0 ;  /* 0x20000026ff1b7230 */ /* 0x100fe40000004100 */
[C---:B------:R-:W-:Y:S01]  /*0f60*/  FADD.FTZ R24, -R163.reuse, R24 ;  /* 0x00000018a3187221 */ /* 0x040fe20000010100 */
[----:B------:R-:W-:Y:S01]  /*0f70*/  FADD.FTZ R156, -R163, R25 ;  /* 0x00000019a39c7221 */ /* 0x000fe20000010100 */
[----:B------:R-:W-:Y:S01]  /*0f80*/  FADD.FTZ R65, R28, R65 ;  /* 0x000000411c417221 */ /* 0x000fe20000010000 */
[----:B------:R-:W-:Y:S01]  /*0f90*/  FFMA.FTZ R66, R33, R28, R66 ;  /* 0x0000001c21427223 */ /* 0x000fe20000010042 */
[----:B------:R-:W-:Y:S01]  /*0fa0*/  FFMA.FTZ R152, R138, R152, R29 ;  /* 0x000000988a987223 */ /* 0x000fe2000001001d */
[----:B------:R-:W-:-:S02]  /*0fb0*/  HADD2.F32 R38, -RZ, R38.H1_H1 ;  /* 0x30000026ff267230 */ /* 0x000fc40000004100 */
[----:B------:R-:W-:Y:S01]  /*0fc0*/  FADD.FTZ R28, -R163, R37 ;  /* 0x00000025a31c7221 */ /* 0x000fe20000010100 */
[--C-:B------:R-:W-:Y:S02]  /*0fd0*/  HADD2.F32 R25, -RZ, R16.reuse.H0_H0 ;  /* 0x20000010ff197230 */ /* 0x100fe40000004100 */
[C---:B------:R-:W-:Y:S01]  /*0fe0*/  FMUL.FTZ R37, R145.reuse, R26 ;  /* 0x0000001a91257220 */ /* 0x040fe20000410000 */
[--C-:B------:R-:W-:Y:S02]  /*0ff0*/  HADD2.F32 R29, -RZ, R39.reuse.H0_H0 ;  /* 0x20000027ff1d7230 */ /* 0x100fe40000004100 */
[----:B------:R-:W-:Y:S02]  /*1000*/  HADD2.F32 R16, -RZ, R16.H1_H1 ;  /* 0x30000010ff107230 */ /* 0x000fe40000004100 */
[----:B------:R-:W-:Y:S01]  /*1010*/  FMUL.FTZ R36, R145, R24 ;  /* 0x0000001891247220 */ /* 0x000fe20000410000 */
[----:B------:R-:W-:Y:S02]  /*1020*/  HADD2.F32 R39, -RZ, R39.H1_H1 ;  /* 0x30000027ff277230 */ /* 0x000fe40000004100 */
[----:B------:R-:W-:Y:S01]  /*1030*/  FADD.FTZ R162, -R163, R38 ;  /* 0x00000026a3a27221 */ /* 0x000fe20000010100 */
[----:B------:R-:W-:-:S02]  /*1040*/  HADD2.F32 R35, -RZ, R20.H0_H0 ;  /* 0x20000014ff237230 */ /* 0x000fc40000004100 */
[----:B------:R-:W-:Y:S01]  /*1050*/  FADD.FTZ R160, -R163, R27 ;  /* 0x0000001ba3a07221 */ /* 0x000fe20000010100 */
[----:B------:R-:W-:Y:S02]  /*1060*/  HADD2.F32 R20, -RZ, R20.H1_H1 ;  /* 0x30000014ff147230 */ /* 0x000fe40000004100 */
[-C--:B------:R-:W-:Y:S01]  /*1070*/  FMUL.FTZ R38, R119, R16.reuse ;  /* 0x0000001077267220 */ /* 0x080fe20000410000 */
[----:B------:R-:W-:Y:S01]  /*1080*/  FADD.FTZ R101, R16, R101 ;  /* 0x0000006510657221 */ /* 0x000fe20000010000 */
[----:B------:R-:W-:Y:S01]  /*1090*/  FFMA.FTZ R93, R37, R16, R93 ;  /* 0x00000010255d7223 */ /* 0x000fe2000001005d */
[C---:B------:R-:W-:Y:S01]  /*10a0*/  FADD.FTZ R164, -R163.reuse, R29 ;  /* 0x0000001da3a47221 */ /* 0x040fe20000010100 */
[----:B------:R-:W-:Y:S01]  /*10b0*/  FADD.FTZ R168, -R163, R39 ;  /* 0x00000027a3a87221 */ /* 0x000fe20000010100 */
[-C--:B------:R-:W-:Y:S01]  /*10c0*/  FMUL.FTZ R27, R120, R25.reuse ;  /* 0x00000019781b7220 */ /* 0x080fe20000410000 */
[----:B------:R-:W-:Y:S01]  /*10d0*/  FADD.FTZ R102, R25, R102 ;  /* 0x0000006619667221 */ /* 0x000fe20000010000 */
[----:B------:R-:W-:Y:S01]  /*10e0*/  FFMA.FTZ R92, R36, R25, R92 ;  /* 0x00000019245c7223 */ /* 0x000fe2000001005c */
[----:B------:R-:W-:-:S02]  /*10f0*/  HADD2.F32 R16, -RZ, R17.H1_H1 ;  /* 0x30000011ff107230 */ /* 0x000fc40000004100 */
[----:B------:R-:W-:Y:S01]  /*1100*/  FMUL.FTZ R163, R145, R28 ;  /* 0x0000001c91a37220 */ /* 0x000fe20000410000 */
[----:B------:R-:W-:Y:S01]  /*1110*/  HADD2.F32 R25, -RZ, R17.H0_H0 ;  /* 0x20000011ff197230 */ /* 0x000fe20000004100 */
[----:B0-----:R-:W-:Y:S01]  /*1120*/  ISETP.NE.U32.AND P1, PT, R30, RZ, PT ;  /* 0x000000ff1e00720c */ /* 0x001fe20003f25070 */
[----:B------:R-:W-:Y:S02]  /*1130*/  HADD2.F32 R17, -RZ, R18.H0_H0 ;  /* 0x20000012ff117230 */ /* 0x000fe40000004100 */
[----:B------:R-:W-:Y:S01]  /*1140*/  FADD.FTZ R97, R20, R97 ;  /* 0x0000006114617221 */ /* 0x000fe20000010000 */
[-C--:B------:R-:W-:Y:S01]  /*1150*/  FFMA.FTZ R88, R37, R20.reuse, R88 ;  /* 0x0000001425587223 */ /* 0x080fe20000010058 */
[----:B------:R-:W-:Y:S01]  /*1160*/  FFMA.FTZ R38, R127, R20, R38 ;  /* 0x000000147f267223 */ /* 0x000fe20000010026 */
[-C--:B------:R-:W-:Y:S01]  /*1170*/  FMUL.FTZ R20, R117, R16.reuse ;  /* 0x0000001075147220 */ /* 0x080fe20000410000 */
[----:B------:R-:W-:Y:S01]  /*1180*/  FADD.FTZ R86, R16, R86 ;  /* 0x0000005610567221 */ /* 0x000fe20000010000 */
[----:B------:R-:W-:Y:S01]  /*1190*/  FFMA.FTZ R81, R163, R16, R81 ;  /* 0x00000010a3517223 */ /* 0x000fe20000010051 */
[----:B------:R-:W-:Y:S01]  /*11a0*/  ISETP.NE.AND.EX P1, PT, R31, RZ, PT, P1 ;  /* 0x000000ff1f00720c */ /* 0x000fe20003f25310 */
[----:B------:R-:W-:-:S02]  /*11b0*/  HADD2.F32 R39, -RZ, R21.H0_H0 ;  /* 0x20000015ff277230 */ /* 0x000fc40000004100 */
[----:B------:R-:W-:Y:S01]  /*11c0*/  FMUL.FTZ R165, R145, R160 ;  /* 0x000000a091a57220 */ /* 0x000fe20000410000 */
[----:B------:R-:W-:Y:S02]  /*11d0*/  HADD2.F32 R158, -RZ, R21.H1_H1 ;  /* 0x30000015ff9e7230 */ /* 0x000fe40000004100 */
[-C--:B------:R-:W-:Y:S01]  /*11e0*/  FMUL.FTZ R21, R116, R17.reuse ;  /* 0x0000001174157220 */ /* 0x080fe20000410000 */
[----:B------:R-:W-:Y:S02]  /*11f0*/  HADD2.F32 R16, -RZ, R22.H0_H0 ;  /* 0x20000016ff107230 */ /* 0x000fe40000004100 */
[----:B------:R-:W-:Y:S02]  /*1200*/  HADD2.F32 R18, -RZ, R18.H1_H1 ;  /* 0x30000012ff127230 */ /* 0x000fe40000004100 */
[----:B------:R-:W-:Y:S02]  /*1210*/  HADD2.F32 R171, -RZ, R19.H0_H0 ;  /* 0x20000013ffab7230 */ /* 0x000fe40000004100 */
[----:B------:R-:W-:Y:S01]  /*1220*/  FADD.FTZ R77, R16, R77 ;  /* 0x0000004d104d7221 */ /* 0x000fe20000010000 */
[-C--:B------:R-:W-:Y:S01]  /*1230*/  FFMA.FTZ R70, R165, R16.reuse, R70 ;  /* 0x00000010a5467223 */ /* 0x080fe20000010046 */
[----:B------:R-:W-:Y:S01]  /*1240*/  FFMA.FTZ R160, R124, R16, R21 ;  /* 0x000000107ca07223 */ /* 0x000fe20000010015 */
[----:B------:R-:W-:Y:S01]  /*1250*/  FADD.FTZ R85, R17, R85 ;  /* 0x0000005511557221 */ /* 0x000fe20000010000 */
[----:B------:R-:W-:Y:S01]  /*1260*/  FFMA.FTZ R82, R165, R17, R82 ;  /* 0x00000011a5527223 */ /* 0x000fe20000010052 */
[----:B------:R-:W-:-:S02]  /*1270*/  HADD2.F32 R169, -RZ, R23.H0_H0 ;  /* 0x20000017ffa97230 */ /* 0x000fc40000004100 */
[----:B------:R-:W-:Y:S01]  /*1280*/  FMUL.FTZ R16, R115, R18 ;  /* 0x0000001273107220 */ /* 0x000fe20000410000 */
[----:B------:R-:W-:Y:S02]  /*1290*/  HADD2.F32 R22, -RZ, R22.H1_H1 ;  /* 0x30000016ff167230 */ /* 0x000fe40000004100 */
[----:B------:R-:W-:Y:S01]  /*12a0*/  FMUL.FTZ R164, R145, R164 ;  /* 0x000000a491a47220 */ /* 0x000fe20000410000 */
[----:B------:R-:W-:Y:S01]  /*12b0*/  FMUL.FTZ R17, R114, R171 ;  /* 0x000000ab72117220 */ /* 0x000fe20000410000 */
[----:B------:R-:W-:Y:S02]  /*12c0*/  FADD.FTZ R79, R169, R79 ;  /* 0x0000004fa94f7221 */ /* 0x000fe40000010000 */
[-C--:B------:R-:W-:Y:S01]  /*12d0*/  FFMA.FTZ R76, R164, R169.reuse, R76 ;  /* 0x000000a9a44c7223 */ /* 0x080fe2000001004c */
[----:B------:R-:W-:Y:S01]  /*12e0*/  FFMA.FTZ R167, R123, R22, R16 ;  /* 0x000000167ba77223 */ /* 0x000fe20000010010 */
[----:B------:R-:W-:Y:S02]  /*12f0*/  FFMA.FTZ R169, R122, R169, R17 ;  /* 0x000000a97aa97223 */ /* 0x000fe40000010011 */
[----:B------:R-:W0:Y:S01]  /*1300*/  @P1 LDC.64 R16, c[0x0][0x438] ;  /* 0x00010e00ff101b82 */ /* 0x000e220000000a00 */
[----:B------:R-:W-:Y:S01]  /*1310*/  FADD.FTZ R99, R158, R99 ;  /* 0x000000639e637221 */ /* 0x000fe20000010000 */
[-C--:B------:R-:W-:Y:S01]  /*1320*/  FFMA.FTZ R90, R163, R158.reuse, R90 ;  /* 0x0000009ea35a7223 */ /* 0x080fe2000001005a */
[----:B------:R-:W-:Y:S01]  /*1330*/  FFMA.FTZ R158, R125, R158, R20 ;  /* 0x0000009e7d9e7223 */ /* 0x000fe20000010014 */
[----:B------:R-:W-:Y:S01]  /*1340*/  FMUL.FTZ R156, R145, R156 ;  /* 0x0000009c919c7220 */ /* 0x000fe20000410000 */
[----:B0-----:R-:W-:-:S03]  /*1350*/  @P1 IMAD.WIDE.U32 R20, R147, 0x10, R16 ;  /* 0x0000001093141825 */ /* 0x001fc600078e0010 */
[----:B------:R-:W0:Y:S01]  /*1360*/  @P0 LDC.64 R16, c[0x0][0x3b8] ;  /* 0x0000ee00ff100b82 */ /* 0x000e220000000a00 */
[----:B------:R-:W-:Y:S01]  /*1370*/  FADD.FTZ R96, R35, R96 ;  /* 0x0000006023607221 */ /* 0x000fe20000010000 */
[-C--:B------:R-:W-:Y:S01]  /*1380*/  FFMA.FTZ R87, R36, R35.reuse, R87 ;  /* 0x0000002324577223 */ /* 0x080fe20000010057 */
[----:B------:R-:W-:Y:S01]  /*1390*/  FFMA.FTZ R35, R128, R35, R27 ;  /* 0x0000002380237223 */ /* 0x000fe2000001001b */
[-C--:B------:R-:W-:Y:S01]  /*13a0*/  FMUL.FTZ R27, R118, R25.reuse ;  /* 0x00000019761b7220 */ /* 0x080fe20000410000 */
[----:B------:R-:W-:Y:S01]  /*13b0*/  FADD.FTZ R100, R25, R100 ;  /* 0x0000006419647221 */ /* 0x000fe20000010000 */
[C---:B------:R-:W-:Y:S01]  /*13c0*/  FFMA.FTZ R94, R156.reuse, R25, R94 ;  /* 0x000000199c5e7223 */ /* 0x040fe2000001005e */
[----:B------:R-:W-:Y:S01]  /*13d0*/  FADD.FTZ R98, R39, R98 ;  /* 0x0000006227627221 */ /* 0x000fe20000010000 */
[----:B------:R-:W-:Y:S01]  /*13e0*/  FFMA.FTZ R89, R156, R39, R89 ;  /* 0x000000279c597223 */ /* 0x000fe20000010059 */
[----:B------:R1:W5:Y:S01]  /*13f0*/  @P1 LDG.E.128 R72, desc[UR8][R20.64] ;  /* 0x0000000814481981 */ /* 0x000362000c1e1d00 */
[----:B0-----:R-:W-:-:S02]  /*1400*/  @P0 IMAD.WIDE.U32 R24, R147, 0x8, R16 ;  /* 0x0000000893180825 */ /* 0x001fc400078e0010 */
[----:B------:R-:W0:Y:S02]  /*1410*/  @P1 LDC.64 R16, c[0x0][0x438] ;  /* 0x00010e00ff101b82 */ /* 0x000e240000000a00 */
[----:B------:R-:W-:Y:S01]  /*1420*/  FFMA.FTZ R39, R126, R39, R27 ;  /* 0x000000277e277223 */ /* 0x000fe2000001001b */
[C---:B------:R-:W-:Y:S01]  /*1430*/  FMUL.FTZ R162, R145.reuse, R162 ;  /* 0x000000a291a27220 */ /* 0x040fe20000410000 */
[----:B------:R-:W-:Y:S02]  /*1440*/  HADD2.F32 R19, -RZ, R19.H1_H1 ;  /* 0x30000013ff137230 */ /* 0x000fe40000004100 */
[----:B------:R-:W-:Y:S01]  /*1450*/  FADD.FTZ R84, R18, R84 ;  /* 0x0000005412547221 */ /* 0x000fe20000010000 */
[----:B------:R-:W-:Y:S02]  /*1460*/  HADD2.F32 R23, -RZ, R23.H1_H1 ;  /* 0x30000017ff177230 */ /* 0x000fe40000004100 */
[----:B------:R-:W-:Y:S01]  /*1470*/  FADD.FTZ R78, R22, R78 ;  /* 0x0000004e164e7221 */ /* 0x000fe20000010000 */
[----:B------:R-:W-:Y:S01]  /*1480*/  FMUL.FTZ R168, R145, R168 ;  /* 0x000000a891a87220 */ /* 0x000fe20000410000 */
[----:B------:R2:W5:Y:S01]  /*1490*/  @P0 LDG.E.64 R2, desc[UR8][R24.64] ;  /* 0x0000000818020981 */ /* 0x000562000c1e1b00 */
[----:B0-----:R-:W-:-:S02]  /*14a0*/  @P1 IMAD.WIDE.U32 R26, R111, 0x10, R16 ;  /* 0x000000106f1a1825 */ /* 0x001fc400078e0010 */
[----:B------:R-:W0:Y:S03]  /*14b0*/  @P0 LDC.64 R16, c[0x0][0x3b8] ;  /* 0x0000ee00ff100b82 */ /* 0x000e260000000a00 */
[----:B------:R-:W5:Y:S01]  /*14c0*/  @P1 LDG.E.128 R4, desc[UR8][R26.64] ;  /* 0x000000081a041981 */ /* 0x000f62000c1e1d00 */
[----:B0-----:R-:W-:-:S04]  /*14d0*/  @P0 IMAD.WIDE.U32 R28, R111, 0x8, R16 ;  /* 0x000000086f1c0825 */ /* 0x001fc800078e0010 */
[----:B------:R-:W1:Y:S01]  /*14e0*/  LDC.64 R16, c[0x0][0x3b0] ;  /* 0x0000ec00ff107b82 */ /* 0x000e620000000a00 */
[----:B------:R-:W5:Y:S01]  /*14f0*/  @P0 LDG.E.64 R40, desc[UR8][R28.64] ;  /* 0x000000081c280981 */ /* 0x000f62000c1e1b00 */
[----:B-1----:R-:W-:-:S06]  /*1500*/  IMAD.WIDE.U32 R20, R111, 0x8, R16 ;  /* 0x000000086f147825 */ /* 0x002fcc00078e0010 */
[----:B------:R-:W5:Y:S01]  /*1510*/  LDG.E.64 R20, desc[UR8][R20.64] ;  /* 0x0000000814147981 */ /* 0x000f62000c1e1b00 */
[C---:B------:R-:W-:Y:S01]  /*1520*/  FFMA.FTZ R83, R162.reuse, R18, R83 ;  /* 0x00000012a2537223 */ /* 0x040fe20000010053 */
[----:B------:R-:W-:Y:S01]  /*1530*/  FFMA.FTZ R71, R162, R22, R71 ;  /* 0x00000016a2477223 */ /* 0x000fe20000010047 */
[----:B------:R-:W-:Y:S01]  /*1540*/  FMUL.FTZ R18, R112, R19 ;  /* 0x0000001370127220 */ /* 0x000fe20000410000 */
[----:B------:R-:W-:Y:S01]  /*1550*/  FFMA.FTZ R22, R0, R149, RZ ;  /* 0x0000009500167223 */ /* 0x000fe200000100ff */
[----:B--2---:R-:W-:Y:S01]  /*1560*/  FADD.FTZ R25, RZ, R149 ;  /* 0x00000095ff197221 */ /* 0x004fe20000010000 */
[----:B------:R-:W-:Y:S01]  /*1570*/  FADD.FTZ R52, R171, R52 ;  /* 0x00000034ab347221 */ /* 0x000fe20000010000 */
[----:B------:R-:W-:Y:S01]  /*1580*/  FFMA.FTZ R49, R164, R171, R49 ;  /* 0x000000aba4317223 */ /* 0x000fe20000010031 */
[----:B------:R-:W-:Y:S01]  /*1590*/  FADD.FTZ R48, R23, R48 ;  /* 0x0000003017307221 */ /* 0x000fe20000010000 */
[-C--:B------:R-:W-:Y:S01]  /*15a0*/  FFMA.FTZ R47, R168, R23.reuse, R47 ;  /* 0x00000017a82f7223 */ /* 0x080fe2000001002f */
[----:B------:R-:W-:Y:S01]  /*15b0*/  FFMA.FTZ R171, R121, R23, R18 ;  /* 0x0000001779ab7223 */ /* 0x000fe20000010012 */
        /* <DEDUP_REMOVED lines=8> */
[----:B------:R-:W-:Y:S01]  /*1640*/  FADD.FTZ R51, R19, R51 ;  /* 0x0000003313337221 */ /* 0x000fe20000010000 */
[----:B------:R-:W-:Y:S01]  /*1650*/  FFMA.FTZ R50, R168, R19, R50 ;  /* 0x00000013a8327223 */ /* 0x000fe20000010032 */
[----:B------:R-:W-:Y:S01]  /*1660*/  FFMA.FTZ R22, R157, R34, R22 ;  /* 0x000000229d167223 */ /* 0x000fe20000010016 */
[----:B------:R-:W-:Y:S01]  /*1670*/  FADD.FTZ R23, R34, R23 ;  /* 0x0000001722177221 */ /* 0x000fe20000010000 */
[----:B------:R-:W-:-:S04]  /*1680*/  IMAD.WIDE.U32 R18, R147, 0x8, R16 ;  /* 0x0000000893127825 */ /* 0x000fc800078e0010 */
[----:B------:R-:W-:Y:S01]  /*1690*/  FFMA.FTZ R22, R159, R152, R22 ;  /* 0x000000989f167223 */ /* 0x000fe20000010016 */
[----:B------:R-:W-:Y:S01]  /*16a0*/  FADD.FTZ R23, R152, R23 ;  /* 0x0000001798177221 */ /* 0x000fe20000010000 */
[----:B------:R0:W5:Y:S02]  /*16b0*/  LDG.E.64 R16, desc[UR8][R18.64] ;  /* 0x0000000812107981 */ /* 0x000164000c1e1b00 */
[----:B0-----:R-:W-:Y:S01]  /*16c0*/  FFMA.FTZ R19, R161, R154, R22 ;  /* 0x0000009aa1137223 */ /* 0x001fe20000010016 */
        /* <DEDUP_REMOVED lines=13> */
[----:B------:R-:W-:Y:S01]  /*17a0*/  UMOV UR7, 0xffffffff ;  /* 0xffffffff00077882 */ /* 0x000fe20000000000 */
[----:B------:R-:W-:Y:S01]  /*17b0*/  ISETP.NE.U32.AND P2, PT, RZ, UR14, PT ;  /* 0x0000000eff007c0c */ /* 0x000fe2000bf45070 */
[----:B------:R-:W-:Y:S01]  /*17c0*/  FFMA.FTZ R23, R164, R169, R23 ;  /* 0x000000a9a4177223 */ /* 0x000fe20000010017 */
[----:B------:R-:W-:Y:S02]  /*17d0*/  FADD.FTZ R18, R18, R169 ;  /* 0x000000a912127221 */ /* 0x000fe40000010000 */
[----:B------:R-:W-:Y:S01]  /*17e0*/  ISETP.NE.AND.EX P2, PT, RZ, UR15, PT, P2 ;  /* 0x0000000fff007c0c */ /* 0x000fe2000bf45320 */
[----:B------:R-:W-:Y:S01]  /*17f0*/  FFMA.FTZ R23, R168, R171, R23 ;  /* 0x000000aba8177223 */ /* 0x000fe20000010017 */
[----:B------:R-:W-:Y:S01]  /*1800*/  FADD.FTZ R18, R18, R171 ;  /* 0x000000ab12127221 */ /* 0x000fe20000010000 */
[----:B------:R-:W-:Y:S10]  /*1810*/  BRA.DIV UR7, `(.L_x_570) ;  /* 0x0000005a07a47947 */ /* 0x000ff4000b800000 */
        /* <DEDUP_REMOVED lines=18> */
.L_x_599:
[----:B-1----:R-:W-:Y:S01]  /*1940*/  FADD.FTZ R19, R18, R19 ;  /* 0x0000001312137221 */ /* 0x002fe20000010000 */
[----:B--2---:R-:W-:-:S03]  /*1950*/  FADD.FTZ R22, R23, R22 ;  /* 0x0000001617167221 */ /* 0x004fc60000010000 */
[----:B------:R-:W-:Y:S01]  /*1960*/  FMUL.FTZ R19, R19, UR13 ;  /* 0x0000000d13137c20 */ /* 0x000fe20008410000 */
[----:B------:R-:W-:-:S04]  /*1970*/  FMUL.FTZ R170, R22, UR13 ;  /* 0x0000000d16aa7c20 */ /* 0x000fc80008410000 */
[----:B------:R-:W-:Y:S01]  /*1980*/  FSEL R173, R19, RZ, !P3 ;  /* 0x000000ff13ad7208 */ /* 0x000fe20005800000 */
[----:B------:R-:W-:Y:S06]  /*1990*/  @P2 BRA `(.L_x_571) ;  /* 0x0000000c00e42947 */ /* 0x000fec0003800000 */
        /* <DEDUP_REMOVED lines=29> */
[----:B------:R-:W-:Y:S01]  /*1b70*/  LOP3.LUT P5, RZ, R17, 0xff0000, RZ, 0xc0, !PT ;  /* 0x00ff000011ff7812 */ /* 0x000fe200078ac0ff */
[----:B------:R-:W-:Y:S01]  /*1b80*/  FMUL.FTZ R32, R145, R32 ;  /* 0x0000002091207220 */ /* 0x000fe20000410000 */
[----:B------:R-:W-:Y:S01]  /*1b90*/  LOP3.LUT P4, RZ, R17, 0xff, RZ, 0xc0, !PT ;  /* 0x000000ff11ff7812 */ /* 0x000fe2000788c0ff */
[----:B------:R-:W-:Y:S01]  /*1ba0*/  FMUL.FTZ R34, R145, R34 ;  /* 0x0000002291227220 */ /* 0x000fe20000410000 */
        /* <DEDUP_REMOVED lines=8> */
[----:B0-----:R-:W-:Y:S01]  /*1c30*/  FSEL R18, R150, RZ, P4 ;  /* 0x000000ff96127208 */ /* 0x001fe20002000000 */
        /* <DEDUP_REMOVED lines=13> */
[----:B------:R-:W-:Y:S02]  /*1d10*/  F2FP.F16.F32.PACK_AB R19, R154, R19 ;  /* 0x000000139a13723e */ /* 0x000fe400000000ff */
[----:B------:R-:W-:Y:S02]  /*1d20*/  F2FP.F16.F32.PACK_AB R18, R25, R18 ;  /* 0x000000121912723e */ /* 0x000fe400000000ff */
[----:B------:R-:W-:-:S02]  /*1d30*/  F2FP.F16.F32.PACK_AB R17, R148, R17 ;  /* 0x000000119411723e */ /* 0x000fc400000000ff */
[----:B------:R-:W-:Y:S01]  /*1d40*/  F2FP.F16.F32.PACK_AB R16, R23, R0 ;  /* 0x000000001710723e */ /* 0x000fe200000000ff */
[----:B------:R-:W-:Y:S06]  /*1d50*/  BRA `(.L_x_574) ;  /* 0x0000002000247947 */ /* 0x000fec0003800000 */
.L_x_573:
[-CC-:B------:R-:W-:Y:S01]  /*1d60*/  FFMA.FTZ R159, R159, R170.reuse, R173.reuse ;  /* 0x000000aa9f9f7223 */ /* 0x180fe200000100ad */
[-CC-:B------:R-:W-:Y:S01]  /*1d70*/  FFMA.FTZ R161, R161, R170.reuse, R173.reuse ;  /* 0x000000aaa1a17223 */ /* 0x180fe200000100ad */
[----:B------:R-:W-:Y:S01]  /*1d80*/  FFMA.FTZ R155, R155, R170, R173 ;  /* 0x000000aa9b9b7223 */ /* 0x000fe200000100ad */
[----:B-----5:R-:W-:Y:S01]  /*1d90*/  ISETP.GE.U32.AND P2, PT, R16, RZ, PT ;  /* 0x000000ff1000720c */ /* 0x020fe20003f46070 */
[----:B------:R-:W-:Y:S01]  /*1da0*/  FADD.FTZ R152, R152, -R159 ;  /* 0x8000009f98987221 */ /* 0x000fe20000010000 */
[----:B------:R-:W-:Y:S01]  /*1db0*/  FADD.FTZ R154, R154, -R161 ;  /* 0x800000a19a9a7221 */ /* 0x000fe20000010000 */
[----:B------:R-:W-:Y:S01]  /*1dc0*/  FADD.FTZ R150, R150, -R155 ;  /* 0x8000009b96967221 */ /* 0x000fe20000010000 */
[----:B------:R-:W-:Y:S01]  /*1dd0*/  LOP3.LUT P5, RZ, R17, 0xff0000, RZ, 0xc0, !PT ;  /* 0x00ff000011ff7812 */ /* 0x000fe200078ac0ff */
[C---:B------:R-:W-:Y:S01]  /*1de0*/  FMUL.FTZ R11, R145.reuse, R152 ;  /* 0x00000098910b7220 */ /* 0x040fe20000410000 */
[----:B------:R-:W-:Y:S01]  /*1df0*/  FMUL.FTZ R154, R145, R154 ;  /* 0x0000009a919a7220 */ /* 0x000fe20000410000 */
[----:B------:R-:W-:Y:S01]  /*1e00*/  ISETP.GE.U32.AND.EX P2, PT, R17, 0x1000000, PT, P2 ;  /* 0x010000001100780c */ /* 0x000fe20003f46120 */
[-CC-:B------:R-:W-:Y:S01]  /*1e10*/  FFMA.FTZ R157, R157, R170.reuse, R173.reuse ;  /* 0x000000aa9d9d7223 */ /* 0x180fe200000100ad */
[----:B------:R-:W-:Y:S01]  /*1e20*/  FMUL.FTZ R9, R11, UR6 ;  /* 0x000000060b097c20 */ /* 0x000fe20008410000 */
[----:B------:R-:W-:Y:S01]  /*1e30*/  FMUL.FTZ R8, R154, UR6 ;  /* 0x000000069a087c20 */ /* 0x000fe20008410000 */
[-CC-:B------:R-:W-:Y:S01]  /*1e40*/  FFMA.FTZ R151, R151, R170.reuse, R173.reuse ;  /* 0x000000aa97977223 */ /* 0x180fe200000100ad */
[-CC-:B------:R-:W-:Y:S01]  /*1e50*/  FFMA.FTZ R146, R146, R170.reuse, R173.reuse ;  /* 0x000000aa92927223 */ /* 0x180fe200000100ad */
[-CC-:B------:R-:W-:Y:S01]  /*1e60*/  FFMA.FTZ R33, R33, R170.reuse, R173.reuse ;  /* 0x000000aa21217223 */ /* 0x180fe200000100ad */
[----:B------:R-:W-:Y:S01]  /*1e70*/  FFMA.FTZ R0, R0, R170, R173 ;  /* 0x000000aa00007223 */ /* 0x000fe200000100ad */
[----:B------:R-:W-:Y:S01]  /*1e80*/  FMUL.FTZ R10, R145, R150 ;  /* 0x00000096910a7220 */ /* 0x000fe20000410000 */
[----:B0-----:R-:W-:Y:S01]  /*1e90*/  FSEL R18, R8, RZ, P2 ;  /* 0x000000ff08127208 */ /* 0x001fe20001000000 */
[----:B------:R-:W-:Y:S01]  /*1ea0*/  FADD.FTZ R34, R34, -R157 ;  /* 0x8000009d22227221 */ /* 0x000fe20000010000 */
[----:B------:R-:W-:Y:S01]  /*1eb0*/  FSEL R9, R9, RZ, P5 ;  /* 0x000000ff09097208 */ /* 0x000fe20002800000 */
[----:B------:R-:W-:Y:S01]  /*1ec0*/  FADD.FTZ R32, R32, -R151 ;  /* 0x8000009720207221 */ /* 0x000fe20000010000 */
[----:B------:R-:W-:Y:S01]  /*1ed0*/  FADD.FTZ R146, R153, -R146 ;  /* 0x8000009299927221 */ /* 0x000fe20000010000 */
[----:B------:R-:W-:Y:S01]  /*1ee0*/  FADD.FTZ R148, R148, -R33 ;  /* 0x8000002194947221 */ /* 0x000fe20000010000 */
[----:B------:R-:W-:Y:S01]  /*1ef0*/  FADD.FTZ R0, R149, -R0 ;  /* 0x8000000095007221 */ /* 0x000fe20000010000 */
[C---:B------:R-:W-:Y:S01]  /*1f00*/  LOP3.LUT P4, RZ, R17.reuse, 0xff, RZ, 0xc0, !PT ;  /* 0x000000ff11ff7812 */ /* 0x040fe2000788c0ff */
[----:B------:R-:W-:Y:S01]  /*1f10*/  FMUL.FTZ R8, R10, UR6 ;  /* 0x000000060a087c20 */ /* 0x000fe20008410000 */
[----:B------:R-:W-:Y:S01]  /*1f20*/  LOP3.LUT P3, RZ, R17, 0xff00, RZ, 0xc0, !PT ;  /* 0x0000ff0011ff7812 */ /* 0x000fe2000786c0ff */
[C---:B------:R-:W-:Y:S01]  /*1f30*/  FMUL.FTZ R23, R145.reuse, R34 ;  /* 0x0000002291177220 */ /* 0x040fe20000410000 */
[----:B------:R-:W-:Y:S01]  /*1f40*/  F2FP.F16.F32.PACK_AB R19, R18, R9 ;  /* 0x000000091213723e */ /* 0x000fe200000000ff */
[C---:B------:R-:W-:Y:S01]  /*1f50*/  FMUL.FTZ R17, R145.reuse, R32 ;  /* 0x0000002091117220 */ /* 0x040fe20000410000 */
[C---:B------:R-:W-:Y:S01]  /*1f60*/  FMUL.FTZ R9, R145.reuse, R146 ;  /* 0x0000009291097220 */ /* 0x040fe20000410000 */
[C---:B------:R-:W-:Y:S01]  /*1f70*/  FMUL.FTZ R148, R145.reuse, R148 ;  /* 0x0000009491947220 */ /* 0x040fe20000410000 */
[----:B------:R-:W-:Y:S01]  /*1f80*/  FMUL.FTZ R0, R145, R0 ;  /* 0x0000000091007220 */ /* 0x000fe20000410000 */
[----:B------:R-:W-:Y:S01]  /*1f90*/  FSEL R22, R8, RZ, P4 ;  /* 0x000000ff08167208 */ /* 0x000fe20002000000 */
[----:B------:R-:W-:Y:S01]  /*1fa0*/  FMUL.FTZ R18, R9, UR6 ;  /* 0x0000000609127c20 */ /* 0x000fe20008410000 */
[C---:B------:R-:W-:Y:S01]  /*1fb0*/  F2FP.F16.F32.PACK_AB R10, R23.reuse, R10 ;  /* 0x0000000a170a723e */ /* 0x040fe200000000ff */
[----:B------:R-:W-:Y:S01]  /*1fc0*/  FMUL.FTZ R23, R23, UR6 ;  /* 0x0000000617177c20 */ /* 0x000fe20008410000 */
[----:B------:R-:W-:-:S02]  /*1fd0*/  LOP3.LUT P6, RZ, R16, 0xff0000, RZ, 0xc0, !PT ;  /* 0x00ff000010ff7812 */ /* 0x000fc400078cc0ff */
[C---:B------:R-:W-:Y:S02]  /*1fe0*/  LOP3.LUT P2, RZ, R16.reuse, 0xff000000, RZ, 0xc0, !PT ;  /* 0xff00000010ff7812 */ /* 0x040fe4000784c0ff */
[C---:B------:R-:W-:Y:S02]  /*1ff0*/  LOP3.LUT P5, RZ, R16.reuse, 0xff, RZ, 0xc0, !PT ;  /* 0x000000ff10ff7812 */ /* 0x040fe400078ac0ff */
[----:B------:R-:W-:Y:S01]  /*2000*/  LOP3.LUT P4, RZ, R16, 0xff00, RZ, 0xc0, !PT ;  /* 0x0000ff0010ff7812 */ /* 0x000fe2000788c0ff */
[----:B------:R-:W-:Y:S01]  /*2010*/  FMUL.FTZ R16, R0, UR6 ;  /* 0x0000000600107c20 */ /* 0x000fe20008410000 */
[C---:B------:R-:W-:Y:S01]  /*2020*/  F2FP.F16.F32.PACK_AB R9, R148.reuse, R9 ;  /* 0x000000099409723e */ /* 0x040fe200000000ff */
[----:B------:R-:W-:Y:S01]  /*2030*/  FMUL.FTZ R148, R148, UR6 ;  /* 0x0000000694947c20 */ /* 0x000fe20008410000 */
[C---:B------:R-:W-:Y:S01]  /*2040*/  F2FP.F16.F32.PACK_AB R8, R17.reuse, R0 ;  /* 0x000000001108723e */ /* 0x040fe200000000ff */
[----:B------:R-:W-:Y:S01]  /*2050*/  FMUL.FTZ R17, R17, UR6 ;  /* 0x0000000611117c20 */ /* 0x000fe20008410000 */
[----:B------:R-:W-:-:S02]  /*2060*/  FSEL R27, R23, RZ, P3 ;  /* 0x000000ff171b7208 */ /* 0x000fc40001800000 */
[----:B------:R-:W-:Y:S02]  /*2070*/  FSEL R0, R18, RZ, P6 ;  /* 0x000000ff12007208 */ /* 0x000fe40003000000 */
[----:B------:R-:W-:Y:S02]  /*2080*/  FSEL R25, R148, RZ, P2 ;  /* 0x000000ff94197208 */ /* 0x000fe40001000000 */
[----:B------:R-:W-:Y:S02]  /*2090*/  FSEL R16, R16, RZ, P5 ;  /* 0x000000ff10107208 */ /* 0x000fe40002800000 */
[----:B------:R-:W-:Y:S02]  /*20a0*/  FSEL R23, R17, RZ, P4 ;  /* 0x000000ff11177208 */ /* 0x000fe40002000000 */
[----:B------:R-:W-:Y:S02]  /*20b0*/  F2FP.F16.F32.PACK_AB R11, R154, R11 ;  /* 0x0000000b9a0b723e */ /* 0x000fe400000000ff */
[----:B------:R-:W-:-:S02]  /*20c0*/  F2FP.F16.F32.PACK_AB R18, R27, R22 ;  /* 0x000000161b12723e */ /* 0x000fc400000000ff */
[----:B------:R-:W-:Y:S02]  /*20d0*/  F2FP.F16.F32.PACK_AB R17, R25, R0 ;  /* 0x000000001911723e */ /* 0x000fe400000000ff */
[----:B------:R-:W-:Y:S01]  /*20e0*/  F2FP.F16.F32.PACK_AB R16, R23, R16 ;  /* 0x000000101710723e */ /* 0x000fe200000000ff */
[----:B------:R-:W-:Y:S06]  /*20f0*/  BRA `(.L_x_574) ;  /* 0x0000001c003c7947 */ /* 0x000fec0003800000 */
.L_x_572:
[----:B------:R-:W-:-:S04]  /*2100*/  UISETP.NE.U32.AND UP0, UPT, UR4, URZ, UPT ;  /* 0x000000ff0400728c */ /* 0x000fc8000bf05070 */
[----:B------:R-:W-:-:S09]  /*2110*/  UISETP.NE.AND.EX UP0, UPT, UR5, URZ, UPT, UP0 ;  /* 0x000000ff0500728c */ /* 0x000fd2000bf05300 */
[----:B------:R-:W-:Y:S05]  /*2120*/  BRA.U UP0, `(.L_x_575) ;  /* 0x0000000100f87547 */ /* 0x000fea000b800000 */
[-CC-:B------:R-:W-:Y:S01]  /*2130*/  FFMA.FTZ R161, R161, R170.reuse, R173.reuse ;  /* 0x000000aaa1a17223 */ /* 0x180fe200000100ad */
[-CC-:B------:R-:W-:Y:S01]  /*2140*/  FFMA.FTZ R159, R159, R170.reuse, R173.reuse ;  /* 0x000000aa9f9f7223 */ /* 0x180fe200000100ad */
[--C-:B0----5:R-:W-:Y:S02]  /*2150*/  HADD2.F32 R18, -RZ, R75.reuse.H1_H1 ;  /* 0x3000004bff127230 */ /* 0x121fe40000004100 */
[----:B------:R-:W-:Y:S01]  /*2160*/  FFMA.FTZ R155, R155, R170, R173 ;  /* 0x000000aa9b9b7223 */ /* 0x000fe200000100ad */
[----:B------:R-:W-:Y:S01]  /*2170*/  FADD.FTZ R19, R154, -R161 ;  /* 0x800000a19a137221 */ /* 0x000fe20000010000 */
[----:B------:R-:W-:Y:S02]  /*2180*/  HADD2.F32 R22, -RZ, R75.H0_H0 ;  /* 0x2000004bff167230 */ /* 0x000fe40000004100 */
[----:B------:R-:W-:Y:S01]  /*2190*/  FADD.FTZ R159, R152, -R159 ;  /* 0x8000009f989f7221 */ /* 0x000fe20000010000 */
[----:B------:R-:W-:Y:S01]  /*21a0*/  FADD.FTZ R155, R150, -R155 ;  /* 0x8000009b969b7221 */ /* 0x000fe20000010000 */
[----:B------:R-:W-:Y:S01]  /*21b0*/  FFMA.FTZ R19, R145, R19, R18 ;  /* 0x0000001391137223 */ /* 0x000fe20000010012 */
[----:B------:R-:W-:-:S02]  /*21c0*/  HADD2.F32 R18, -RZ, R74.H0_H0 ;  /* 0x2000004aff127230 */ /* 0x000fc40000004100 */
[----:B------:R-:W-:Y:S01]  /*21d0*/  FFMA.FTZ R22, R145, R159, R22 ;  /* 0x0000009f91167223 */ /* 0x000fe20000010016 */
[----:B------:R-:W-:Y:S01]  /*21e0*/  ISETP.GE.U32.AND P2, PT, R16, RZ, PT ;  /* 0x000000ff1000720c */ /* 0x000fe20003f46070 */
[----:B------:R-:W-:Y:S01]  /*21f0*/  FMUL.FTZ R19, R19, UR6 ;  /* 0x0000000613137c20 */ /* 0x000fe20008410000 */
[-CC-:B------:R-:W-:Y:S01]  /*2200*/  FFMA.FTZ R0, R0, R170.reuse, R173.reuse ;  /* 0x000000aa00007223 */ /* 0x180fe200000100ad */
[----:B------:R-:W-:Y:S01]  /*2210*/  FFMA.FTZ R18, R145, R155, R18 ;  /* 0x0000009b91127223 */ /* 0x000fe20000010012 */
[C---:B------:R-:W-:Y:S01]  /*2220*/  ISETP.GE.U32.AND.EX P2, PT, R17.reuse, 0x1000000, PT, P2 ;  /* 0x010000001100780c */ /* 0x040fe20003f46120 */
[----:B------:R-:W-:Y:S01]  /*2230*/  FMUL.FTZ R22, R22, UR6 ;  /* 0x0000000616167c20 */ /* 0x000fe20008410000 */
[----:B------:R-:W-:Y:S01]  /*2240*/  LOP3.LUT P5, RZ, R17, 0xff0000, RZ, 0xc0, !PT ;  /* 0x00ff000011ff7812 */ /* 0x000fe200078ac0ff */
[-C--:B------:R-:W-:Y:S01]  /*2250*/  FFMA.FTZ R157, R157, R170.reuse, R173 ;  /* 0x000000aa9d9d7223 */ /* 0x080fe200000100ad */
[----:B------:R-:W-:Y:S01]  /*2260*/  FMUL.FTZ R18, R18, UR6 ;  /* 0x0000000612127c20 */ /* 0x000fe20008410000 */
[----:B------:R-:W-:Y:S01]  /*2270*/  FSEL R26, R19, RZ, P2 ;  /* 0x000000ff131a7208 */ /* 0x000fe20001000000 */
[----:B------:R-:W-:Y:S01]  /*2280*/  FADD.FTZ R149, R149, -R0 ;  /* 0x8000000095957221 */ /* 0x000fe20000010000 */
[----:B------:R-:W-:Y:S01]  /*2290*/  LOP3.LUT P4, RZ, R17, 0xff, RZ, 0xc0, !PT ;  /* 0x000000ff11ff7812 */ /* 0x000fe2000788c0ff */
[----:B------:R-:W-:Y:S01]  /*22a0*/  HADD2.F32 R0, -RZ, R74.H1_H1 ;  /* 0x3000004aff007230 */ /* 0x000fe20000004100 */
[----:B------:R-:W-:Y:S01]  /*22b0*/  FSEL R19, R22, RZ, P5 ;  /* 0x000000ff16137208 */ /* 0x000fe20002800000 */
[----:B------:R-:W-:Y:S01]  /*22c0*/  FADD.FTZ R22, R34, -R157 ;  /* 0x8000009d22167221 */ /* 0x000fe20000010000 */
[-CC-:B------:R-:W-:Y:S01]  /*22d0*/  FFMA.FTZ R146, R146, R170.reuse, R173.reuse ;  /* 0x000000aa92927223 */ /* 0x180fe200000100ad */
[----:B------:R-:W-:Y:S01]  /*22e0*/  FFMA.FTZ R33, R33, R170, R173 ;  /* 0x000000aa21217223 */ /* 0x000fe200000100ad */
[----:B------:R-:W-:Y:S01]  /*22f0*/  FSEL R24, R18, RZ, P4 ;  /* 0x000000ff12187208 */ /* 0x000fe20002000000 */
[----:B------:R-:W-:Y:S01]  /*2300*/  FFMA.FTZ R22, R145, R22, R0 ;  /* 0x0000001691167223 */ /* 0x000fe20000010000 */
[C---:B------:R-:W-:Y:S01]  /*2310*/  LOP3.LUT P6, RZ, R16.reuse, 0xff0000, RZ, 0xc0, !PT ;  /* 0x00ff000010ff7812 */ /* 0x040fe200078cc0ff */
[--C-:B------:R-:W-:Y:S01]  /*2320*/  HADD2.F32 R0, -RZ, R73.reuse.H0_H0 ;  /* 0x20000049ff007230 */ /* 0x100fe20000004100 */
[----:B------:R-:W-:Y:S01]  /*2330*/  LOP3.LUT P2, RZ, R16, 0xff000000, RZ, 0xc0, !PT ;  /* 0xff00000010ff7812 */ /* 0x000fe2000784c0ff */
[----:B------:R-:W-:Y:S01]  /*2340*/  FADD.FTZ R33, R148, -R33 ;  /* 0x8000002194217221 */ /* 0x000fe20000010000 */
[C---:B------:R-:W-:Y:S01]  /*2350*/  LOP3.LUT P5, RZ, R16.reuse, 0xff, RZ, 0xc0, !PT ;  /* 0x000000ff10ff7812 */ /* 0x040fe200078ac0ff */
[----:B------:R-:W-:Y:S01]  /*2360*/  FFMA.FTZ R151, R151, R170, R173 ;  /* 0x000000aa97977223 */ /* 0x000fe200000100ad */
[----:B------:R-:W-:Y:S01]  /*2370*/  LOP3.LUT P4, RZ, R16, 0xff00, RZ, 0xc0, !PT ;  /* 0x0000ff0010ff7812 */ /* 0x000fe2000788c0ff */
[----:B------:R-:W-:Y:S01]  /*2380*/  HADD2.F32 R16, -RZ, R73.H1_H1 ;  /* 0x30000049ff107230 */ /* 0x000fe20000004100 */
[----:B------:R-:W-:Y:S01]  /*2390*/  LOP3.LUT P3, RZ, R17, 0xff00, RZ, 0xc0, !PT ;  /* 0x0000ff0011ff7812 */ /* 0x000fe2000786c0ff */
[----:B------:R-:W-:Y:S01]  /*23a0*/  FADD.FTZ R17, R153, -R146 ;  /* 0x8000009299117221 */ /* 0x000fe20000010000 */
[----:B------:R-:W-:Y:S01]  /*23b0*/  FADD.FTZ R151, R32, -R151 ;  /* 0x8000009720977221 */ /* 0x000fe20000010000 */
[----:B------:R-:W-:Y:S01]  /*23c0*/  FMUL.FTZ R22, R22, UR6 ;  /* 0x0000000616167c20 */ /* 0x000fe20008410000 */
[C---:B------:R-:W-:Y:S01]  /*23d0*/  FFMA.FTZ R18, R145.reuse, R33, R16 ;  /* 0x0000002191127223 */ /* 0x040fe20000010010 */
[----:B------:R-:W-:Y:S01]  /*23e0*/  FFMA.FTZ R17, R145, R17, R0 ;  /* 0x0000001191117223 */ /* 0x000fe20000010000 */
[--C-:B------:R-:W-:Y:S01]  /*23f0*/  HADD2.F32 R0, -RZ, R72.reuse.H0_H0 ;  /* 0x20000048ff007230 */ /* 0x100fe20000004100 */
[----:B------:R-:W-:Y:S01]  /*2400*/  F2FP.F16.F32.PACK_AB R19, R26, R19 ;  /* 0x000000131a13723e */ /* 0x000fe200000000ff */
[----:B------:R-:W-:-:S02]  /*2410*/  HADD2.F32 R16, -RZ, R72.H1_H1 ;  /* 0x30000048ff107230 */ /* 0x000fc40000004100 */
[----:B------:R-:W-:Y:S01]  /*2420*/  FMUL.FTZ R17, R17, UR6 ;  /* 0x0000000611117c20 */ /* 0x000fe20008410000 */
[----:B------:R-:W-:Y:S01]  /*2430*/  FMUL.FTZ R18, R18, UR6 ;  /* 0x0000000612127c20 */ /* 0x000fe20008410000 */
[C---:B------:R-:W-:Y:S01]  /*2440*/  FFMA.FTZ R0, R145.reuse, R149, R0 ;  /* 0x0000009591007223 */ /* 0x040fe20000010000 */
[----:B------:R-:W-:Y:S01]  /*2450*/  FSEL R25, R22, RZ, P3 ;  /* 0x000000ff16197208 */ /* 0x000fe20001800000 */
[----:B------:R-:W-:Y:S01]  /*2460*/  FFMA.FTZ R16, R145, R151, R16 ;  /* 0x0000009791107223 */ /* 0x000fe20000010010 */
[----:B------:R-:W-:Y:S01]  /*2470*/  FSEL R17, R17, RZ, P6 ;  /* 0x000000ff11117208 */ /* 0x000fe20003000000 */
[----:B------:R-:W-:Y:S01]  /*2480*/  FMUL.FTZ R0, R0, UR6 ;  /* 0x0000000600007c20 */ /* 0x000fe20008410000 */
[----:B------:R-:W-:Y:S01]  /*2490*/  FSEL R22, R18, RZ, P2 ;  /* 0x000000ff12167208 */ /* 0x000fe20001000000 */
[----:B------:R-:W-:Y:S01]  /*24a0*/  FMUL.FTZ R16, R16, UR6 ;  /* 0x0000000610107c20 */ /* 0x000fe20008410000 */
[----:B------:R-:W-:Y:S02]  /*24b0*/  F2FP.F16.F32.PACK_AB R18, R25, R24 ;  /* 0x000000181912723e */ /* 0x000fe400000000ff */
[----:B------:R-:W-:-:S02]  /*24c0*/  FSEL R0, R0, RZ, P5 ;  /* 0x000000ff00007208 */ /* 0x000fc40002800000 */
[----:B------:R-:W-:Y:S02]  /*24d0*/  FSEL R23, R16, RZ, P4 ;  /* 0x000000ff10177208 */ /* 0x000fe40002000000 */
[----:B------:R-:W-:Y:S02]  /*24e0*/  F2FP.F16.F32.PACK_AB R17, R22, R17 ;  /* 0x000000111611723e */ /* 0x000fe400000000ff */
[----:B------:R-:W-:Y:S01]  /*24f0*/  F2FP.F16.F32.PACK_AB R16, R23, R0 ;  /* 0x000000001710723e */ /* 0x000fe200000000ff */
[----:B------:R-:W-:Y:S06]  /*2500*/  BRA `(.L_x_574) ;  /* 0x0000001800387947 */ /* 0x000fec0003800000 */
.L_x_575:
[-CC-:B------:R-:W-:Y:S01]  /*2510*/  FFMA.FTZ R161, R161, R170.reuse, R173.reuse ;  /* 0x000000aaa1a17223 */ /* 0x180fe200000100ad */
[-CC-:B------:R-:W-:Y:S01]  /*2520*/  FFMA.FTZ R159, R159, R170.reuse, R173.reuse ;  /* 0x000000aa9f9f7223 */ /* 0x180fe200000100ad */
[--C-:B-----5:R-:W-:Y:S02]  /*2530*/  HADD2.F32 R11, -RZ, R75.reuse.H1_H1 ;  /* 0x3000004bff0b7230 */ /* 0x120fe40000004100 */
[----:B------:R-:W-:Y:S01]  /*2540*/  FFMA.FTZ R155, R155, R170, R173 ;  /* 0x000000aa9b9b7223 */ /* 0x000fe200000100ad */
[----:B------:R-:W-:Y:S01]  /*2550*/  FADD.FTZ R154, R154, -R161 ;  /* 0x800000a19a9a7221 */ /* 0x000fe20000010000 */
[----:B------:R-:W-:Y:S02]  /*2560*/  HADD2.F32 R8, -RZ, R75.H0_H0 ;  /* 0x2000004bff087230 */ /* 0x000fe40000004100 */
[----:B------:R-:W-:Y:S01]  /*2570*/  FADD.FTZ R152, R152, -R159 ;  /* 0x8000009f98987221 */ /* 0x000fe20000010000 */
[----:B------:R-:W-:Y:S02]  /*2580*/  HADD2.F32 R9, -RZ, R74.H0_H0 ;  /* 0x2000004aff097230 */ /* 0x000fe40000004100 */
[C---:B------:R-:W-:Y:S01]  /*2590*/  FFMA.FTZ R27, R145.reuse, R154, R11 ;  /* 0x0000009a911b7223 */ /* 0x040fe2000001000b */
[----:B------:R-:W-:Y:S01]  /*25a0*/  FADD.FTZ R150, R150, -R155 ;  /* 0x8000009b96967221 */ /* 0x000fe20000010000 */
[----:B------:R-:W-:Y:S01]  /*25b0*/  ISETP.GE.U32.AND P2, PT, R16, RZ, PT ;  /* 0x000000ff1000720c */ /* 0x000fe20003f46070 */
[----:B------:R-:W-:Y:S01]  /*25c0*/  FFMA.FTZ R152, R145, R152, R8 ;  /* 0x0000009891987223 */ /* 0x000fe20000010008 */
[----:B------:R-:W-:Y:S01]  /*25d0*/  FMUL.FTZ R8, R27, UR6 ;  /* 0x000000061b087c20 */ /* 0x000fe20008410000 */
[----:B------:R-:W-:Y:S01]  /*25e0*/  FFMA.FTZ R10, R145, R150, R9 ;  /* 0x00000096910a7223 */ /* 0x000fe20000010009 */
[C---:B------:R-:W-:Y:S01]  /*25f0*/  ISETP.GE.U32.AND.EX P2, PT, R17.reuse, 0x1000000, PT, P2 ;  /* 0x010000001100780c */ /* 0x040fe20003f46120 */
[----:B------:R-:W-:Y:S01]  /*2600*/  FMUL.FTZ R9, R152, UR6 ;  /* 0x0000000698097c20 */ /* 0x000fe20008410000 */
[----:B------:R-:W-:Y:S01]  /*2610*/  LOP3.LUT P3, RZ, R17, 0xff0000, RZ, 0xc0, !PT ;  /* 0x00ff000011ff7812 */ /* 0x000fe2000786c0ff */
[-CC-:B------:R-:W-:Y:S01]  /*2620*/  FFMA.FTZ R146, R146, R170.reuse, R173.reuse ;  /* 0x000000aa92927223 */ /* 0x180fe200000100ad */
[----:B0-----:R-:W-:Y:S01]  /*2630*/  FSEL R18, R8, RZ, P2 ;  /* 0x000000ff08127208 */ /* 0x001fe20001000000 */
[----:B------:R-:W-:Y:S01]  /*2640*/  FFMA.FTZ R33, R33, R170, R173 ;  /* 0x000000aa21217223 */ /* 0x000fe200000100ad */
[----:B------:R-:W-:Y:S01]  /*2650*/  FMUL.FTZ R8, R10, UR6 ;  /* 0x000000060a087c20 */ /* 0x000fe20008410000 */
[----:B------:R-:W-:Y:S01]  /*2660*/  LOP3.LUT P5, RZ, R17, 0xff, RZ, 0xc0, !PT ;  /* 0x000000ff11ff7812 */ /* 0x000fe200078ac0ff */
[--C-:B------:R-:W-:Y:S01]  /*2670*/  HADD2.F32 R11, -RZ, R73.reuse.H1_H1 ;  /* 0x30000049ff0b7230 */ /* 0x100fe20000004100 */
[----:B------:R-:W-:Y:S01]  /*2680*/  FSEL R19, R9, RZ, P3 ;  /* 0x000000ff09137208 */ /* 0x000fe20001800000 */
[----:B------:R-:W-:-:S02]  /*2690*/  HADD2.F32 R9, -RZ, R73.H0_H0 ;  /* 0x20000049ff097230 */ /* 0x000fc40000004100 */
[----:B------:R-:W-:Y:S01]  /*26a0*/  FADD.FTZ R146, R153, -R146 ;  /* 0x8000009299927221 */ /* 0x000fe20000010000 */
[-C--:B------:R-:W-:Y:S01]  /*26b0*/  FFMA.FTZ R157, R157, R170.reuse, R173 ;  /* 0x000000aa9d9d7223 */ /* 0x080fe200000100ad */
[----:B------:R-:W-:Y:S01]  /*26c0*/  FADD.FTZ R148, R148, -R33 ;  /* 0x8000002194947221 */ /* 0x000fe20000010000 */
[----:B------:R-:W-:Y:S01]  /*26d0*/  FSEL R22, R8, RZ, P5 ;  /* 0x000000ff08167208 */ /* 0x000fe20002800000 */
[-CC-:B------:R-:W-:Y:S01]  /*26e0*/  FFMA.FTZ R151, R151, R170.reuse, R173.reuse ;  /* 0x000000aa97977223 */ /* 0x180fe200000100ad */
[----:B------:R-:W-:Y:S01]  /*26f0*/  FFMA.FTZ R0, R0, R170, R173 ;  /* 0x000000aa00007223 */ /* 0x000fe200000100ad */
[----:B------:R-:W-:Y:S02]  /*2700*/  HADD2.F32 R8, -RZ, R74.H1_H1 ;  /* 0x3000004aff087230 */ /* 0x000fe40000004100 */
[----:B------:R-:W-:Y:S01]  /*2710*/  FADD.FTZ R34, R34, -R157 ;  /* 0x8000009d22227221 */ /* 0x000fe20000010000 */
[C---:B------:R-:W-:Y:S01]  /*2720*/  FFMA.FTZ R146, R145.reuse, R146, R9 ;  /* 0x0000009291927223 */ /* 0x040fe20000010009 */
[----:B------:R-:W-:Y:S01]  /*2730*/  FFMA.FTZ R23, R145, R148, R11 ;  /* 0x0000009491177223 */ /* 0x000fe2000001000b */
[----:B------:R-:W-:-:S02]  /*2740*/  HADD2.F32 R9, -RZ, R72.H0_H0 ;  /* 0x20000048ff097230 */ /* 0x000fc40000004100 */
[----:B------:R-:W-:Y:S01]  /*2750*/  FADD.FTZ R32, R32, -R151 ;  /* 0x8000009720207221 */ /* 0x000fe20000010000 */
[----:B------:R-:W-:Y:S02]  /*2760*/  HADD2.F32 R11, -RZ, R72.H1_H1 ;  /* 0x30000048ff0b7230 */ /* 0x000fe40000004100 */
[----:B------:R-:W-:Y:S01]  /*2770*/  FADD.FTZ R0, R149, -R0 ;  /* 0x8000000095007221 */ /* 0x000fe20000010000 */
[----:B------:R-:W-:Y:S01]  /*2780*/  FFMA.FTZ R25, R145, R34, R8 ;  /* 0x0000002291197223 */ /* 0x000fe20000010008 */
[----:B------:R-:W-:Y:S02]  /*2790*/  LOP3.LUT P4, RZ, R17, 0xff00, RZ, 0xc0, !PT ;  /* 0x0000ff0011ff7812 */ /* 0x000fe4000788c0ff */
[C---:B------:R-:W-:Y:S01]  /*27a0*/  FFMA.FTZ R0, R145.reuse, R0, R9 ;  /* 0x0000000091007223 */ /* 0x040fe20000010009 */
[----:B------:R-:W-:Y:S01]  /*27b0*/  FFMA.FTZ R17, R145, R32, R11 ;  /* 0x0000002091117223 */ /* 0x000fe2000001000b */
[C---:B------:R-:W-:Y:S01]  /*27c0*/  F2FP.F16.F32.PACK_AB R10, R25.reuse, R10 ;  /* 0x0000000a190a723e */ /* 0x040fe200000000ff */
        /* <DEDUP_REMOVED lines=8> */
[----:B------:R-:W-:Y:S01]  /*2850*/  F2FP.F16.F32.PACK_AB R19, R18, R19 ;  /* 0x000000131213723e */ /* 0x000fe200000000ff */
[----:B------:R-:W-:Y:S01]  /*2860*/  FMUL.FTZ R18, R146, UR6 ;  /* 0x0000000692127c20 */ /* 0x000fe20008410000 */
[C---:B------:R-:W-:Y:S01]  /*2870*/  F2FP.F16.F32.PACK_AB R8, R17.reuse, R0 ;  /* 0x000000001108723e */ /* 0x040fe200000000ff */
[----:B------:R-:W-:Y:S01]  /*2880*/  FMUL.FTZ R17, R17, UR6 ;  /* 0x0000000611117c20 */ /* 0x000fe20008410000 */
[----:B------:R-:W-:-:S02]  /*2890*/  F2FP.F16.F32.PACK_AB R11, R27, R152 ;  /* 0x000000981b0b723e */ /* 0x000fc400000000ff */
[----:B------:R-:W-:Y:S02]  /*28a0*/  FSEL R27, R25, RZ, P4 ;  /* 0x000000ff191b7208 */ /* 0x000fe40002000000 */
[----:B------:R-:W-:Y:S02]  /*28b0*/  FSEL R25, R23, RZ, P2 ;  /* 0x000000ff17197208 */ /* 0x000fe40001000000 */
[----:B------:R-:W-:Y:S02]  /*28c0*/  FSEL R0, R18, RZ, P6 ;  /* 0x000000ff12007208 */ /* 0x000fe40003000000 */
[----:B------:R-:W-:Y:S02]  /*28d0*/  FSEL R16, R16, RZ, P3 ;  /* 0x000000ff10107208 */ /* 0x000fe40001800000 */
[----:B------:R-:W-:Y:S02]  /*28e0*/  FSEL R23, R17, RZ, P5 ;  /* 0x000000ff11177208 */ /* 0x000fe40002800000 */
[----:B------:R-:W-:-:S02]  /*28f0*/  F2FP.F16.F32.PACK_AB R18, R27, R22 ;  /* 0x000000161b12723e */ /* 0x000fc400000000ff */
[----:B------:R-:W-:Y:S02]  /*2900*/  F2FP.F16.F32.PACK_AB R17, R25, R0 ;  /* 0x000000001911723e */ /* 0x000fe400000000ff */
[----:B------:R-:W-:Y:S01]  /*2910*/  F2FP.F16.F32.PACK_AB R16, R23, R16 ;  /* 0x000000101710723e */ /* 0x000fe200000000ff */
[----:B------:R-:W-:Y:S06]  /*2920*/  BRA `(.L_x_574) ;  /* 0x0000001400307947 */ /* 0x000fec0003800000 */
.L_x_571:
        /* <DEDUP_REMOVED lines=14> */
[C---:B------:R-:W-:Y:S01]  /*2a10*/  FMUL.FTZ R152, R145.reuse, R152 ;  /* 0x0000009891987220 */ /* 0x040fe20000410000 */
[C---:B------:R-:W-:Y:S01]  /*2a20*/  FMUL.FTZ R154, R145.reuse, R154 ;  /* 0x0000009a919a7220 */ /* 0x040fe20000410000 */
[----:B-----5:R-:W-:Y:S01]  /*2a30*/  ISETP.GE.U32.AND P2, PT, R16, RZ, PT ;  /* 0x000000ff1000720c */ /* 0x020fe20003f46070 */
[----:B------:R-:W-:Y:S01]  /*2a40*/  FMUL.FTZ R34, R145, R34 ;  /* 0x0000002291227220 */ /* 0x000fe20000410000 */
[----:B------:R-:W-:Y:S01]  /*2a50*/  FMUL.FTZ R152, R152, UR6 ;  /* 0x0000000698987c20 */ /* 0x000fe20008410000 */
[C---:B------:R-:W-:Y:S01]  /*2a60*/  LOP3.LUT P3, RZ, R17.reuse, 0xff0000, RZ, 0xc0, !PT ;  /* 0x00ff000011ff7812 */ /* 0x040fe2000786c0ff */
[--C-:B------:R-:W-:Y:S01]  /*2a70*/  FFMA.FTZ R146, R146, R170, R173.reuse ;  /* 0x000000aa92927223 */ /* 0x100fe200000100ad */
[----:B------:R-:W-:Y:S01]  /*2a80*/  FMUL.FTZ R154, R154, UR6 ;  /* 0x000000069a9a7c20 */ /* 0x000fe20008410000 */
[----:B------:R-:W-:Y:S01]  /*2a90*/  ISETP.GE.U32.AND.EX P5, PT, R17, 0x1000000, PT, P2 ;  /* 0x010000001100780c */ /* 0x000fe20003fa6120 */
[----:B------:R-:W-:Y:S01]  /*2aa0*/  FMUL.FTZ R150, R145, R150 ;  /* 0x0000009691967220 */ /* 0x000fe20000410000 */
[----:B------:R-:W-:Y:S01]  /*2ab0*/  FSEL R19, R152, RZ, P3 ;  /* 0x000000ff98137208 */ /* 0x000fe20001800000 */
[----:B------:R-:W-:Y:S01]  /*2ac0*/  FMUL.FTZ R34, R34, UR6 ;  /* 0x0000000622227c20 */ /* 0x000fe20008410000 */
[----:B------:R-:W-:Y:S01]  /*2ad0*/  ISETP.GE.U32.AND P2, PT, R2, RZ, PT ;  /* 0x000000ff0200720c */ /* 0x000fe20003f46070 */
[----:B------:R-:W-:Y:S01]  /*2ae0*/  FADD.FTZ R146, R153, -R146 ;  /* 0x8000009299927221 */ /* 0x000fe20000010000 */
[----:B------:R-:W-:Y:S01]  /*2af0*/  LOP3.LUT P3, RZ, R17, 0xff00, RZ, 0xc0, !PT ;  /* 0x0000ff0011ff7812 */ /* 0x000fe2000786c0ff */
[----:B------:R-:W-:Y:S01]  /*2b00*/  FFMA.FTZ R33, R33, R170, R173 ;  /* 0x000000aa21217223 */ /* 0x000fe200000100ad */
[----:B------:R-:W-:Y:S01]  /*2b10*/  FSEL R22, R154, RZ, P5 ;  /* 0x000000ff9a167208 */ /* 0x000fe20002800000 */
[----:B------:R-:W-:Y:S01]  /*2b20*/  FMUL.FTZ R150, R150, UR6 ;  /* 0x0000000696967c20 */ /* 0x000fe20008410000 */
[----:B------:R-:W-:Y:S01]  /*2b30*/  LOP3.LUT P6, RZ, R3, 0xff0000, RZ, 0xc0, !PT ;  /* 0x00ff000003ff7812 */ /* 0x000fe200078cc0ff */
[----:B------:R-:W-:Y:S01]  /*2b40*/  FMUL.FTZ R146, R145, R146 ;  /* 0x0000009291927220 */ /* 0x000fe20000410000 */
[----:B------:R-:W-:Y:S01]  /*2b50*/  LOP3.LUT P4, RZ, R17, 0xff, RZ, 0xc0, !PT ;  /* 0x000000ff11ff7812 */ /* 0x000fe2000788c0ff */
[----:B------:R-:W-:Y:S01]  /*2b60*/  FADD.FTZ R148, R148, -R33 ;  /* 0x8000002194947221 */ /* 0x000fe20000010000 */
[C---:B------:R-:W-:Y:S01]  /*2b70*/  LOP3.LUT P5, RZ, R3.reuse, 0xff, RZ, 0xc0, !PT ;  /* 0x000000ff03ff7812 */ /* 0x040fe200078ac0ff */
[-CC-:B------:R-:W-:Y:S01]  /*2b80*/  FFMA.FTZ R0, R0, R170.reuse, R173.reuse ;  /* 0x000000aa00007223 */ /* 0x180fe200000100ad */
[----:B------:R-:W-:Y:S01]  /*2b90*/  ISETP.GE.U32.AND.EX P2, PT, R3, 0x1000000, PT, P2 ;  /* 0x010000000300780c */ /* 0x000fe20003f46120 */
[----:B------:R-:W-:Y:S01]  /*2ba0*/  FFMA.FTZ R151, R151, R170, R173 ;  /* 0x000000aa97977223 */ /* 0x000fe200000100ad */
[----:B0-----:R-:W-:Y:S01]  /*2bb0*/  FSEL R23, R34, RZ, P3 ;  /* 0x000000ff22177208 */ /* 0x001fe20001800000 */
[----:B------:R-:W-:Y:S01]  /*2bc0*/  FMUL.FTZ R146, R146, UR6 ;  /* 0x0000000692927c20 */ /* 0x000fe20008410000 */
[----:B------:R-:W-:Y:S01]  /*2bd0*/  LOP3.LUT P3, RZ, R3, 0xff00, RZ, 0xc0, !PT ;  /* 0x0000ff0003ff7812 */ /* 0x000fe2000786c0ff */
[C---:B------:R-:W-:Y:S01]  /*2be0*/  FMUL.FTZ R148, R145.reuse, R148 ;  /* 0x0000009491947220 */ /* 0x040fe20000410000 */
[----:B------:R-:W-:Y:S01]  /*2bf0*/  FSEL R15, R152, RZ, P6 ;  /* 0x000000ff980f7208 */ /* 0x000fe20003000000 */
[----:B------:R-:W-:Y:S01]  /*2c00*/  FADD.FTZ R32, R32, -R151 ;  /* 0x8000009720207221 */ /* 0x000fe20000010000 */
[----:B------:R-:W-:Y:S01]  /*2c10*/  FSEL R12, R154, RZ, P2 ;  /* 0x000000ff9a0c7208 */ /* 0x000fe20001000000 */
[----:B------:R-:W-:Y:S01]  /*2c20*/  FMUL.FTZ R148, R148, UR6 ;  /* 0x0000000694947c20 */ /* 0x000fe20008410000 */
[C---:B------:R-:W-:Y:S01]  /*2c30*/  FSEL R18, R150.reuse, RZ, P4 ;  /* 0x000000ff96127208 */ /* 0x040fe20002000000 */
[----:B------:R-:W-:Y:S01]  /*2c40*/  FMUL.FTZ R32, R145, R32 ;  /* 0x0000002091207220 */ /* 0x000fe20000410000 */
[----:B------:R-:W-:-:S02]  /*2c50*/  FSEL R14, R150, RZ, P5 ;  /* 0x000000ff960e7208 */ /* 0x000fc40002800000 */
[----:B------:R-:W-:Y:S01]  /*2c60*/  LOP3.LUT P6, RZ, R16, 0xff0000, RZ, 0xc0, !PT ;  /* 0x00ff000010ff7812 */ /* 0x000fe200078cc0ff */
[----:B------:R-:W-:Y:S01]  /*2c70*/  FMUL.FTZ R32, R32, UR6 ;  /* 0x0000000620207c20 */ /* 0x000fe20008410000 */
[C---:B------:R-:W-:Y:S02]  /*2c80*/  LOP3.LUT P2, RZ, R16.reuse, 0xff000000, RZ, 0xc0, !PT ;  /* 0xff00000010ff7812 */ /* 0x040fe4000784c0ff */
[C---:B------:R-:W-:Y:S02]  /*2c90*/  LOP3.LUT P4, RZ, R16.reuse, 0xff00, RZ, 0xc0, !PT ;  /* 0x0000ff0010ff7812 */ /* 0x040fe4000788c0ff */
[----:B------:R-:W-:Y:S01]  /*2ca0*/  LOP3.LUT P5, RZ, R16, 0xff, RZ, 0xc0, !PT ;  /* 0x000000ff10ff7812 */ /* 0x000fe200078ac0ff */
[----:B------:R-:W-:Y:S01]  /*2cb0*/  FADD.FTZ R16, R149, -R0 ;  /* 0x8000000095107221 */ /* 0x000fe20000010000 */
[----:B------:R-:W-:Y:S02]  /*2cc0*/  FSEL R17, R34, RZ, P3 ;  /* 0x000000ff22117208 */ /* 0x000fe40001800000 */
[----:B------:R-:W-:Y:S01]  /*2cd0*/  LOP3.LUT P3, RZ, R2, 0xff0000, RZ, 0xc0, !PT ;  /* 0x00ff000002ff7812 */ /* 0x000fe2000786c0ff */
[----:B------:R-:W-:Y:S01]  /*2ce0*/  FMUL.FTZ R16, R145, R16 ;  /* 0x0000001091107220 */ /* 0x000fe20000410000 */
[----:B------:R-:W-:-:S02]  /*2cf0*/  F2FP.F16.F32.PACK_AB R14, R17, R14 ;  /* 0x0000000e110e723e */ /* 0x000fc400000000ff */
[----:B------:R-:W-:Y:S01]  /*2d00*/  FSEL R13, R146, RZ, P3 ;  /* 0x000000ff920d7208 */ /* 0x000fe20001800000 */
[----:B------:R-:W-:Y:S01]  /*2d10*/  FMUL.FTZ R16, R16, UR6 ;  /* 0x0000000610107c20 */ /* 0x000fe20008410000 */
[----:B------:R-:W-:Y:S02]  /*2d20*/  LOP3.LUT P3, RZ, R2, 0xff000000, RZ, 0xc0, !PT ;  /* 0xff00000002ff7812 */ /* 0x000fe4000786c0ff */
[----:B------:R-:W-:Y:S02]  /*2d30*/  FSEL R17, R146, RZ, P6 ;  /* 0x000000ff92117208 */ /* 0x000fe40003000000 */
[----:B------:R-:W-:Y:S02]  /*2d40*/  FSEL R0, R148, RZ, P3 ;  /* 0x000000ff94007208 */ /* 0x000fe40001800000 */
[C---:B------:R-:W-:Y:S02]  /*2d50*/  LOP3.LUT P6, RZ, R2.reuse, 0xff, RZ, 0xc0, !PT ;  /* 0x000000ff02ff7812 */ /* 0x040fe400078cc0ff */
[----:B------:R-:W-:-:S02]  /*2d60*/  LOP3.LUT P3, RZ, R2, 0xff00, RZ, 0xc0, !PT ;  /* 0x0000ff0002ff7812 */ /* 0x000fc4000786c0ff */
[----:B------:R-:W-:Y:S02]  /*2d70*/  F2FP.F16.F32.PACK_AB R15, R12, R15 ;  /* 0x0000000f0c0f723e */ /* 0x000fe400000000ff */
[----:B------:R-:W-:Y:S02]  /*2d80*/  F2FP.F16.F32.PACK_AB R18, R23, R18 ;  /* 0x000000121712723e */ /* 0x000fe400000000ff */
[----:B------:R-:W-:Y:S02]  /*2d90*/  FSEL R12, R16, RZ, P6 ;  /* 0x000000ff100c7208 */ /* 0x000fe40003000000 */
[----:B------:R-:W-:Y:S02]  /*2da0*/  FSEL R148, R148, RZ, P2 ;  /* 0x000000ff94947208 */ /* 0x000fe40001000000 */
[C---:B------:R-:W-:Y:S02]  /*2db0*/  FSEL R25, R32.reuse, RZ, P4 ;  /* 0x000000ff20197208 */ /* 0x040fe40002000000 */
[----:B------:R-:W-:-:S02]  /*2dc0*/  FSEL R23, R32, RZ, P3 ;  /* 0x000000ff20177208 */ /* 0x000fc40001800000 */
[----:B------:R-:W-:Y:S02]  /*2dd0*/  FSEL R16, R16, RZ, P5 ;  /* 0x000000ff10107208 */ /* 0x000fe40002800000 */
[----:B------:R-:W-:Y:S02]  /*2de0*/  F2FP.F16.F32.PACK_AB R19, R22, R19 ;  /* 0x000000131613723e */ /* 0x000fe400000000ff */
[----:B------:R-:W-:Y:S02]  /*2df0*/  F2FP.F16.F32.PACK_AB R13, R0, R13 ;  /* 0x0000000d000d723e */ /* 0x000fe400000000ff */
[----:B------:R-:W-:Y:S02]  /*2e00*/  F2FP.F16.F32.PACK_AB R17, R148, R17 ;  /* 0x000000119411723e */ /* 0x000fe400000000ff */
[----:B------:R-:W-:Y:S02]  /*2e10*/  F2FP.F16.F32.PACK_AB R12, R23, R12 ;  /* 0x0000000c170c723e */ /* 0x000fe400000000ff */
[----:B------:R-:W-:Y:S01]  /*2e20*/  F2FP.F16.F32.PACK_AB R16, R25, R16 ;  /* 0x000000101910723e */ /* 0x000fe200000000ff */
[----:B------:R-:W-:Y:S06]  /*2e30*/  BRA `(.L_x_574) ;  /* 0x0000000c00ec7947 */ /* 0x000fec0003800000 */
.L_x_577:
[-CC-:B------:R-:W-:Y:S01]  /*2e40*/  FFMA.FTZ R159, R159, R170.reuse, R173.reuse ;  /* 0x000000aa9f9f7223 */ /* 0x180fe200000100ad */
[-CC-:B------:R-:W-:Y:S01]  /*2e50*/  FFMA.FTZ R155, R155, R170.reuse, R173.reuse ;  /* 0x000000aa9b9b7223 */ /* 0x180fe200000100ad */
[-CC-:B------:R-:W-:Y:S01]  /*2e60*/  FFMA.FTZ R161, R161, R170.reuse, R173.reuse ;  /* 0x000000aaa1a17223 */ /* 0x180fe200000100ad */
[----:B------:R-:W-:Y:S01]  /*2e70*/  FFMA.FTZ R157, R157, R170, R173 ;  /* 0x000000aa9d9d7223 */ /* 0x000fe200000100ad */
[----:B------:R-:W-:Y:S01]  /*2e80*/  FADD.FTZ R152, R152, -R159 ;  /* 0x8000009f98987221 */ /* 0x000fe20000010000 */
[----:B------:R-:W-:Y:S01]  /*2e90*/  FADD.FTZ R150, R150, -R155 ;  /* 0x8000009b96967221 */ /* 0x000fe20000010000 */
[----:B-----5:R-:W-:Y:S01]  /*2ea0*/  LOP3.LUT P6, RZ, R17, 0xff0000, RZ, 0xc0, !PT ;  /* 0x00ff000011ff7812 */ /* 0x020fe200078cc0ff */
[----:B------:R-:W-:Y:S01]  /*2eb0*/  FADD.FTZ R154, R154, -R161 ;  /* 0x800000a19a9a7221 */ /* 0x000fe20000010000 */
[----:B------:R-:W-:Y:S01]  /*2ec0*/  FMUL.FTZ R11, R145, R152 ;  /* 0x00000098910b7220 */ /* 0x000fe20000410000 */
        /* <DEDUP_REMOVED lines=10> */
[----:B------:R-:W-:Y:S01]  /*2f70*/  FMUL.FTZ R9, R154, UR6 ;  /* 0x000000069a097c20 */ /* 0x000fe20008410000 */
[----:B------:R-:W-:Y:S01]  /*2f80*/  FSEL R15, R8, RZ, P4 ;  /* 0x000000ff080f7208 */ /* 0x000fe20002000000 */
[----:B------:R-:W-:Y:S01]  /*2f90*/  FMUL.FTZ R8, R10, UR6 ;  /* 0x000000060a087c20 */ /* 0x000fe20008410000 */
[----:B------:R-:W-:Y:S01]  /*2fa0*/  LOP3.LUT P6, RZ, R3, 0xff, RZ, 0xc0, !PT ;  /* 0x000000ff03ff7812 */ /* 0x000fe200078cc0ff */
[----:B------:R-:W-:Y:S01]  /*2fb0*/  FFMA.FTZ R33, R33, R170, R173 ;  /* 0x000000aa21217223 */ /* 0x000fe200000100ad */
[----:B------:R-:W-:Y:S01]  /*2fc0*/  ISETP.GE.U32.AND P3, PT, R2, RZ, PT ;  /* 0x000000ff0200720c */ /* 0x000fe20003f66070 */
[----:B------:R-:W-:Y:S01]  /*2fd0*/  FADD.FTZ R146, R153, -R146 ;  /* 0x8000009299927221 */ /* 0x000fe20000010000 */
[----:B0-----:R-:W-:Y:S01]  /*2fe0*/  FSEL R18, R8, RZ, P5 ;  /* 0x000000ff08127208 */ /* 0x001fe20002800000 */
[----:B------:R-:W-:Y:S01]  /*2ff0*/  FADD.FTZ R148, R148, -R33 ;  /* 0x8000002194947221 */ /* 0x000fe20000010000 */
[----:B------:R-:W-:Y:S01]  /*3000*/  FSEL R14, R8, RZ, P6 ;  /* 0x000000ff080e7208 */ /* 0x000fe20003000000 */
[----:B------:R-:W-:Y:S01]  /*3010*/  FMUL.FTZ R8, R13, UR6 ;  /* 0x000000060d087c20 */ /* 0x000fe20008410000 */
[----:B------:R-:W-:Y:S01]  /*3020*/  ISETP.GE.U32.AND.EX P2, PT, R17, 0x1000000, PT, P2 ;  /* 0x010000001100780c */ /* 0x000fe20003f46120 */
[----:B------:R-:W-:Y:S01]  /*3030*/  FMUL.FTZ R148, R145, R148 ;  /* 0x0000009491947220 */ /* 0x000fe20000410000 */
[----:B------:R-:W-:Y:S01]  /*3040*/  LOP3.LUT P4, RZ, R17, 0xff00, RZ, 0xc0, !PT ;  /* 0x0000ff0011ff7812 */ /* 0x000fe2000788c0ff */
[-CC-:B------:R-:W-:Y:S01]  /*3050*/  FFMA.FTZ R151, R151, R170.reuse, R173.reuse ;  /* 0x000000aa97977223 */ /* 0x180fe200000100ad */
[----:B------:R-:W-:Y:S01]  /*3060*/  ISETP.GE.U32.AND.EX P3, PT, R3, 0x1000000, PT, P3 ;  /* 0x010000000300780c */ /* 0x000fe20003f66130 */
[----:B------:R-:W-:Y:S01]  /*3070*/  FFMA.FTZ R0, R0, R170, R173 ;  /* 0x000000aa00007223 */ /* 0x000fe200000100ad */
[C---:B------:R-:W-:Y:S01]  /*3080*/  FSEL R12, R9.reuse, RZ, P2 ;  /* 0x000000ff090c7208 */ /* 0x040fe20001000000 */
[----:B------:R-:W-:Y:S01]  /*3090*/  FADD.FTZ R32, R32, -R151 ;  /* 0x8000009720207221 */ /* 0x000fe20000010000 */
[----:B------:R-:W-:Y:S01]  /*30a0*/  FSEL R22, R9, RZ, P3 ;  /* 0x000000ff09167208 */ /* 0x000fe20001800000 */
[----:B------:R-:W-:Y:S01]  /*30b0*/  FMUL.FTZ R9, R145, R146 ;  /* 0x0000009291097220 */ /* 0x000fe20000410000 */
[----:B------:R-:W-:Y:S01]  /*30c0*/  FSEL R23, R8, RZ, P4 ;  /* 0x000000ff08177208 */ /* 0x000fe20002000000 */
[----:B------:R-:W-:Y:S01]  /*30d0*/  FADD.FTZ R0, R149, -R0 ;  /* 0x8000000095007221 */ /* 0x000fe20000010000 */
[----:B------:R-:W-:-:S02]  /*30e0*/  LOP3.LUT P4, RZ, R3, 0xff00, RZ, 0xc0, !PT ;  /* 0x0000ff0003ff7812 */ /* 0x000fc4000788c0ff */
[C---:B------:R-:W-:Y:S01]  /*30f0*/  LOP3.LUT P2, RZ, R16.reuse, 0xff0000, RZ, 0xc0, !PT ;  /* 0x00ff000010ff7812 */ /* 0x040fe2000784c0ff */
[----:B------:R-:W-:Y:S01]  /*3100*/  FMUL.FTZ R0, R145, R0 ;  /* 0x0000000091007220 */ /* 0x000fe20000410000 */
[C---:B------:R-:W-:Y:S02]  /*3110*/  LOP3.LUT P3, RZ, R16.reuse, 0xff000000, RZ, 0xc0, !PT ;  /* 0xff00000010ff7812 */ /* 0x040fe4000786c0ff */
[C---:B------:R-:W-:Y:S02]  /*3120*/  LOP3.LUT P5, RZ, R16.reuse, 0xff00, RZ, 0xc0, !PT ;  /* 0x0000ff0010ff7812 */ /* 0x040fe400078ac0ff */
[----:B------:R-:W-:Y:S01]  /*3130*/  LOP3.LUT P6, RZ, R16, 0xff, RZ, 0xc0, !PT ;  /* 0x000000ff10ff7812 */ /* 0x000fe200078cc0ff */
[----:B------:R-:W-:Y:S01]  /*3140*/  FMUL.FTZ R16, R9, UR6 ;  /* 0x0000000609107c20 */ /* 0x000fe20008410000 */
[----:B------:R-:W-:Y:S02]  /*3150*/  FSEL R17, R8, RZ, P4 ;  /* 0x000000ff08117208 */ /* 0x000fe40002000000 */
[----:B------:R-:W-:-:S02]  /*3160*/  LOP3.LUT P4, RZ, R2, 0xff0000, RZ, 0xc0, !PT ;  /* 0x00ff000002ff7812 */ /* 0x000fc4000788c0ff */
[----:B------:R-:W-:Y:S02]  /*3170*/  F2FP.F16.F32.PACK_AB R10, R13, R10 ;  /* 0x0000000a0d0a723e */ /* 0x000fe400000000ff */
[C---:B------:R-:W-:Y:S01]  /*3180*/  F2FP.F16.F32.PACK_AB R9, R148.reuse, R9 ;  /* 0x000000099409723e */ /* 0x040fe200000000ff */
[----:B------:R-:W-:Y:S01]  /*3190*/  FMUL.FTZ R148, R148, UR6 ;  /* 0x0000000694947c20 */ /* 0x000fe20008410000 */
[----:B------:R-:W-:Y:S02]  /*31a0*/  FSEL R13, R16, RZ, P4 ;  /* 0x000000ff100d7208 */ /* 0x000fe40002000000 */
[----:B------:R-:W-:Y:S02]  /*31b0*/  LOP3.LUT P4, RZ, R2, 0xff000000, RZ, 0xc0, !PT ;  /* 0xff00000002ff7812 */ /* 0x000fe4000788c0ff */
[----:B------:R-:W-:Y:S01]  /*31c0*/  F2FP.F16.F32.PACK_AB R14, R17, R14 ;  /* 0x0000000e110e723e */ /* 0x000fe200000000ff */
[----:B------:R-:W-:Y:S01]  /*31d0*/  FMUL.FTZ R17, R145, R32 ;  /* 0x0000002091117220 */ /* 0x000fe20000410000 */
[----:B------:R-:W-:-:S02]  /*31e0*/  FSEL R8, R148, RZ, P4 ;  /* 0x000000ff94087208 */ /* 0x000fc40002000000 */
[----:B------:R-:W-:Y:S01]  /*31f0*/  F2FP.F16.F32.PACK_AB R19, R12, R19 ;  /* 0x000000130c13723e */ /* 0x000fe200000000ff */
[C---:B------:R-:W-:Y:S01]  /*3200*/  FMUL.FTZ R12, R17.reuse, UR6 ;  /* 0x00000006110c7c20 */ /* 0x040fe20008410000 */
[----:B------:R-:W-:Y:S02]  /*3210*/  F2FP.F16.F32.PACK_AB R13, R8, R13 ;  /* 0x0000000d080d723e */ /* 0x000fe400000000ff */
[----:B------:R-:W-:Y:S01]  /*3220*/  F2FP.F16.F32.PACK_AB R8, R17, R0 ;  /* 0x000000001108723e */ /* 0x000fe200000000ff */
[----:B------:R-:W-:Y:S01]  /*3230*/  FMUL.FTZ R0, R0, UR6 ;  /* 0x0000000600007c20 */ /* 0x000fe20008410000 */
[----:B------:R-:W-:Y:S02]  /*3240*/  LOP3.LUT P4, RZ, R2, 0xff00, RZ, 0xc0, !PT ;  /* 0x0000ff0002ff7812 */ /* 0x000fe4000788c0ff */
[----:B------:R-:W-:Y:S02]  /*3250*/  FSEL R17, R16, RZ, P2 ;  /* 0x000000ff10117208 */ /* 0x000fe40001000000 */
[----:B------:R-:W-:-:S02]  /*3260*/  LOP3.LUT P2, RZ, R2, 0xff, RZ, 0xc0, !PT ;  /* 0x000000ff02ff7812 */ /* 0x000fc4000784c0ff */
[----:B------:R-:W-:Y:S02]  /*3270*/  F2FP.F16.F32.PACK_AB R18, R23, R18 ;  /* 0x000000121712723e */ /* 0x000fe400000000ff */
[C---:B------:R-:W-:Y:S02]  /*3280*/  FSEL R23, R12.reuse, RZ, P5 ;  /* 0x000000ff0c177208 */ /* 0x040fe40002800000 */
[----:B------:R-:W-:Y:S02]  /*3290*/  FSEL R25, R12, RZ, P4 ;  /* 0x000000ff0c197208 */ /* 0x000fe40002000000 */
[----:B------:R-:W-:Y:S02]  /*32a0*/  FSEL R148, R148, RZ, P3 ;  /* 0x000000ff94947208 */ /* 0x000fe40001800000 */
[C---:B------:R-:W-:Y:S02]  /*32b0*/  FSEL R12, R0.reuse, RZ, P2 ;  /* 0x000000ff000c7208 */ /* 0x040fe40001000000 */
[----:B------:R-:W-:-:S02]  /*32c0*/  FSEL R16, R0, RZ, P6 ;  /* 0x000000ff00107208 */ /* 0x000fc40003000000 */
[----:B------:R-:W-:Y:S02]  /*32d0*/  F2FP.F16.F32.PACK_AB R11, R154, R11 ;  /* 0x0000000b9a0b723e */ /* 0x000fe400000000ff */
[----:B------:R-:W-:Y:S02]  /*32e0*/  F2FP.F16.F32.PACK_AB R15, R22, R15 ;  /* 0x0000000f160f723e */ /* 0x000fe400000000ff */
[----:B------:R-:W-:Y:S02]  /*32f0*/  F2FP.F16.F32.PACK_AB R17, R148, R17 ;  /* 0x000000119411723e */ /* 0x000fe400000000ff */
[----:B------:R-:W-:Y:S02]  /*3300*/  F2FP.F16.F32.PACK_AB R12, R25, R12 ;  /* 0x0000000c190c723e */ /* 0x000fe400000000ff */
[----:B------:R-:W-:Y:S01]  /*3310*/  F2FP.F16.F32.PACK_AB R16, R23, R16 ;  /* 0x000000101710723e */ /* 0x000fe200000000ff */
[----:B------:R-:W-:Y:S06]  /*3320*/  BRA `(.L_x_574) ;  /* 0x0000000800b07947 */ /* 0x000fec0003800000 */
.L_x_576:
[----:B------:R-:W-:-:S04]  /*3330*/  UISETP.NE.U32.AND UP0, UPT, UR4, URZ, UPT ;  /* 0x000000ff0400728c */ /* 0x000fc8000bf05070 */
[----:B------:R-:W-:-:S09]  /*3340*/  UISETP.NE.AND.EX UP0, UPT, UR5, URZ, UPT, UP0 ;  /* 0x000000ff0500728c */ /* 0x000fd2000bf05300 */
[----:B------:R-:W-:Y:S05]  /*3350*/  BRA.U UP0, `(.L_x_578) ;  /* 0x00000005004c7547 */ /* 0x000fea000b800000 */
[-CC-:B------:R-:W-:Y:S01]  /*3360*/  FFMA.FTZ R159, R159, R170.reuse, R173.reuse ;  /* 0x000000aa9f9f7223 */ /* 0x180fe200000100ad */
[--C-:B-----5:R-:W-:Y:S02]  /*3370*/  HADD2.F32 R12, -RZ, R75.reuse.H0_H0 ;  /* 0x2000004bff0c7230 */ /* 0x120fe40000004100 */
[-CC-:B------:R-:W-:Y:S01]  /*3380*/  FFMA.FTZ R161, R161, R170.reuse, R173.reuse ;  /* 0x000000aaa1a17223 */ /* 0x180fe200000100ad */
[----:B------:R-:W-:Y:S01]  /*3390*/  FFMA.FTZ R155, R155, R170, R173 ;  /* 0x000000aa9b9b7223 */ /* 0x000fe200000100ad */
[----:B------:R-:W-:Y:S01]  /*33a0*/  FADD.FTZ R152, R152, -R159 ;  /* 0x8000009f98987221 */ /* 0x000fe20000010000 */
[----:B------:R-:W-:Y:S02]  /*33b0*/  HADD2.F32 R15, -RZ, R75.H1_H1 ;  /* 0x3000004bff0f7230 */ /* 0x000fe40000004100 */
[----:B------:R-:W-:Y:S01]  /*33c0*/  FADD.FTZ R154, R154, -R161 ;  /* 0x800000a19a9a7221 */ /* 0x000fe20000010000 */
[----:B------:R-:W-:Y:S02]  /*33d0*/  HADD2.F32 R13, -RZ, R74.H0_H0 ;  /* 0x2000004aff0d7230 */ /* 0x000fe40000004100 */
[C---:B------:R-:W-:Y:S01]  /*33e0*/  FFMA.FTZ R12, R145.reuse, R152, R12 ;  /* 0x00000098910c7223 */ /* 0x040fe2000001000c */
[----:B------:R-:W-:Y:S01]  /*33f0*/  FADD.FTZ R150, R150, -R155 ;  /* 0x8000009b96967221 */ /* 0x000fe20000010000 */
[C---:B------:R-:W-:Y:S01]  /*3400*/  FFMA.FTZ R15, R145.reuse, R154, R15 ;  /* 0x0000009a910f7223 */ /* 0x040fe2000001000f */
[----:B------:R-:W-:Y:S01]  /*3410*/  ISETP.GE.U32.AND P2, PT, R16, RZ, PT ;  /* 0x000000ff1000720c */ /* 0x000fe20003f46070 */
[----:B------:R-:W-:Y:S01]  /*3420*/  FMUL.FTZ R12, R12, UR6 ;  /* 0x000000060c0c7c20 */ /* 0x000fe20008410000 */
[----:B------:R-:W-:Y:S01]  /*3430*/  FFMA.FTZ R13, R145, R150, R13 ;  /* 0x00000096910d7223 */ /* 0x000fe2000001000d */
[----:B------:R-:W-:Y:S01]  /*3440*/  LOP3.LUT P6, RZ, R17, 0xff0000, RZ, 0xc0, !PT ;  /* 0x00ff000011ff7812 */ /* 0x000fe200078cc0ff */
[----:B------:R-:W-:Y:S01]  /*3450*/  FMUL.FTZ R14, R15, UR6 ;  /* 0x000000060f0e7c20 */ /* 0x000fe20008410000 */
[----:B------:R-:W-:Y:S01]  /*3460*/  ISETP.GE.U32.AND P3, PT, R2, RZ, PT ;  /* 0x000000ff0200720c */ /* 0x000fe20003f66070 */
[----:B------:R-:W-:Y:S01]  /*3470*/  FMUL.FTZ R13, R13, UR6 ;  /* 0x000000060d0d7c20 */ /* 0x000fe20008410000 */
[----:B------:R-:W-:Y:S01]  /*3480*/  LOP3.LUT P4, RZ, R3, 0xff0000, RZ, 0xc0, !PT ;  /* 0x00ff000003ff7812 */ /* 0x000fe2000788c0ff */
[-CC-:B------:R-:W-:Y:S01]  /*3490*/  FFMA.FTZ R157, R157, R170.reuse, R173.reuse ;  /* 0x000000aa9d9d7223 */ /* 0x180fe200000100ad */
[----:B------:R-:W-:Y:S01]  /*34a0*/  FSEL R19, R12, RZ, P6 ;  /* 0x000000ff0c137208 */ /* 0x000fe20003000000 */
[-C--:B------:R-:W-:Y:S01]  /*34b0*/  FFMA.FTZ R146, R146, R170.reuse, R173 ;  /* 0x000000aa92927223 */ /* 0x080fe200000100ad */
[----:B------:R-:W-:Y:S01]  /*34c0*/  ISETP.GE.U32.AND.EX P2, PT, R17, 0x1000000, PT, P2 ;  /* 0x010000001100780c */ /* 0x000fe20003f46120 */
[----:B------:R-:W-:Y:S01]  /*34d0*/  FADD.FTZ R34, R34, -R157 ;  /* 0x8000009d22227221 */ /* 0x000fe20000010000 */
[----:B------:R-:W-:Y:S01]  /*34e0*/  ISETP.GE.U32.AND.EX P3, PT, R3, 0x1000000, PT, P3 ;  /* 0x010000000300780c */ /* 0x000fe20003f66130 */
[-C--:B------:R-:W-:Y:S01]  /*34f0*/  FFMA.FTZ R33, R33, R170.reuse, R173 ;  /* 0x000000aa21217223 */ /* 0x080fe200000100ad */
[----:B------:R-:W-:Y:S01]  /*3500*/  LOP3.LUT P5, RZ, R17, 0xff, RZ, 0xc0, !PT ;  /* 0x000000ff11ff7812 */ /* 0x000fe200078ac0ff */
[----:B------:R-:W-:Y:S01]  /*3510*/  FADD.FTZ R146, R153, -R146 ;  /* 0x8000009299927221 */ /* 0x000fe20000010000 */
[----:B------:R-:W-:Y:S01]  /*3520*/  LOP3.LUT P6, RZ, R3, 0xff, RZ, 0xc0, !PT ;  /* 0x000000ff03ff7812 */ /* 0x000fe200078cc0ff */
[----:B------:R-:W-:Y:S01]  /*3530*/  FADD.FTZ R148, R148, -R33 ;  /* 0x8000002194947221 */ /* 0x000fe20000010000 */
[----:B------:R-:W-:Y:S01]  /*3540*/  FSEL R15, R12, RZ, P4 ;  /* 0x000000ff0c0f7208 */ /* 0x000fe20002000000 */
[-CC-:B------:R-:W-:Y:S01]  /*3550*/  FFMA.FTZ R0, R0, R170.reuse, R173.reuse ;  /* 0x000000aa00007223 */ /* 0x180fe200000100ad */
[C---:B------:R-:W-:Y:S01]  /*3560*/  FSEL R22, R14.reuse, RZ, P2 ;  /* 0x000000ff0e167208 */ /* 0x040fe20001000000 */
[----:B------:R-:W-:Y:S01]  /*3570*/  FFMA.FTZ R151, R151, R170, R173 ;  /* 0x000000aa97977223 */ /* 0x000fe200000100ad */
[----:B------:R-:W-:Y:S01]  /*3580*/  FSEL R12, R14, RZ, P3 ;  /* 0x000000ff0e0c7208 */ /* 0x000fe20001800000 */
[----:B------:R-:W-:Y:S01]  /*3590*/  FADD.FTZ R0, R149, -R0 ;  /* 0x8000000095007221 */ /* 0x000fe20000010000 */
[C---:B0-----:R-:W-:Y:S01]  /*35a0*/  FSEL R18, R13.reuse, RZ, P5 ;  /* 0x000000ff0d127208 */ /* 0x041fe20002800000 */
[----:B------:R-:W-:Y:S01]  /*35b0*/  FADD.FTZ R32, R32, -R151 ;  /* 0x8000009720207221 */ /* 0x000fe20000010000 */
[----:B------:R-:W-:Y:S01]  /*35c0*/  FSEL R14, R13, RZ, P6 ;  /* 0x000000ff0d0e7208 */ /* 0x000fe20003000000 */
[----:B------:R-:W-:Y:S01]  /*35d0*/  HADD2.F32 R13, -RZ, R73.H1_H1 ;  /* 0x30000049ff0d7230 */ /* 0x000fe20000004100 */
[----:B------:R-:W-:-:S02]  /*35e0*/  LOP3.LUT P2, RZ, R16, 0xff0000, RZ, 0xc0, !PT ;  /* 0x00ff000010ff7812 */ /* 0x000fc4000784c0ff */
[C---:B------:R-:W-:Y:S02]  /*35f0*/  LOP3.LUT P3, RZ, R16.reuse, 0xff000000, RZ, 0xc0, !PT ;  /* 0xff00000010ff7812 */ /* 0x040fe4000786c0ff */
[C---:B------:R-:W-:Y:S01]  /*3600*/  LOP3.LUT P5, RZ, R16.reuse, 0xff00, RZ, 0xc0, !PT ;  /* 0x0000ff0010ff7812 */ /* 0x040fe200078ac0ff */
[----:B------:R-:W-:Y:S01]  /*3610*/  FFMA.FTZ R148, R145, R148, R13 ;  /* 0x0000009491947223 */ /* 0x000fe2000001000d */
[----:B------:R-:W-:Y:S01]  /*3620*/  LOP3.LUT P6, RZ, R16, 0xff, RZ, 0xc0, !PT ;  /* 0x000000ff10ff7812 */ /* 0x000fe200078cc0ff */
[----:B------:R-:W-:Y:S01]  /*3630*/  HADD2.F32 R16, -RZ, R74.H1_H1 ;  /* 0x3000004aff107230 */ /* 0x000fe20000004100 */
[----:B------:R-:W-:Y:S01]  /*3640*/  LOP3.LUT P4, RZ, R17, 0xff00, RZ, 0xc0, !PT ;  /* 0x0000ff0011ff7812 */ /* 0x000fe2000788c0ff */
[----:B------:R-:W-:Y:S01]  /*3650*/  FMUL.FTZ R148, R148, UR6 ;  /* 0x0000000694947c20 */ /* 0x000fe20008410000 */
[----:B------:R-:W-:Y:S01]  /*3660*/  F2FP.F16.F32.PACK_AB R15, R12, R15 ;  /* 0x0000000f0c0f723e */ /* 0x000fe200000000ff */
[----:B------:R-:W-:Y:S02]  /*3670*/  HADD2.F32 R12, -RZ, R73.H0_H0 ;  /* 0x20000049ff0c7230 */ /* 0x000fe40000004100 */
[----:B------:R-:W-:Y:S01]  /*3680*/  FFMA.FTZ R16, R145, R34, R16 ;  /* 0x0000002291107223 */ /* 0x000fe20000010010 */
[----:B------:R-:W-:Y:S01]  /*3690*/  HADD2.F32 R17, -RZ, R72.H1_H1 ;  /* 0x30000048ff117230 */ /* 0x000fe20000004100 */
[----:B------:R-:W-:-:S02]  /*36a0*/  F2FP.F16.F32.PACK_AB R19, R22, R19 ;  /* 0x000000131613723e */ /* 0x000fc400000000ff */
[----:B------:R-:W-:Y:S01]  /*36b0*/  FMUL.FTZ R16, R16, UR6 ;  /* 0x0000000610107c20 */ /* 0x000fe20008410000 */
[C---:B------:R-:W-:Y:S01]  /*36c0*/  FFMA.FTZ R12, R145.reuse, R146, R12 ;  /* 0x00000092910c7223 */ /* 0x040fe2000001000c */
[----:B------:R-:W-:Y:S01]  /*36d0*/  FFMA.FTZ R17, R145, R32, R17 ;  /* 0x0000002091117223 */ /* 0x000fe20000010011 */
[----:B------:R-:W-:Y:S02]  /*36e0*/  FSEL R27, R148, RZ, P3 ;  /* 0x000000ff941b7208 */ /* 0x000fe40001800000 */
[C---:B------:R-:W-:Y:S01]  /*36f0*/  FSEL R23, R16.reuse, RZ, P4 ;  /* 0x000000ff10177208 */ /* 0x040fe20002000000 */
[----:B------:R-:W-:Y:S01]  /*3700*/  FMUL.FTZ R17, R17, UR6 ;  /* 0x0000000611117c20 */ /* 0x000fe20008410000 */
[----:B------:R-:W-:Y:S02]  /*3710*/  LOP3.LUT P4, RZ, R3, 0xff00, RZ, 0xc0, !PT ;  /* 0x0000ff0003ff7812 */ /* 0x000fe4000788c0ff */
[----:B------:R-:W-:Y:S02]  /*3720*/  F2FP.F16.F32.PACK_AB R18, R23, R18 ;  /* 0x000000121712723e */ /* 0x000fe400000000ff */
[----:B------:R-:W-:Y:S01]  /*3730*/  FSEL R13, R16, RZ, P4 ;  /* 0x000000ff100d7208 */ /* 0x000fe20002000000 */
[----:B------:R-:W-:Y:S01]  /*3740*/  FMUL.FTZ R16, R12, UR6 ;  /* 0x000000060c107c20 */ /* 0x000fe20008410000 */
[----:B------:R-:W-:Y:S01]  /*3750*/  LOP3.LUT P4, RZ, R2, 0xff0000, RZ, 0xc0, !PT ;  /* 0x00ff000002ff7812 */ /* 0x000fe2000788c0ff */
[----:B------:R-:W-:Y:S01]  /*3760*/  HADD2.F32 R12, -RZ, R72.H0_H0 ;  /* 0x20000048ff0c7230 */ /* 0x000fe20000004100 */
[----:B------:R-:W-:-:S02]  /*3770*/  F2FP.F16.F32.PACK_AB R14, R13, R14 ;  /* 0x0000000e0d0e723e */ /* 0x000fc400000000ff */
[----:B------:R-:W-:Y:S02]  /*3780*/  FSEL R13, R16, RZ, P4 ;  /* 0x000000ff100d7208 */ /* 0x000fe40002000000 */
[----:B------:R-:W-:Y:S01]  /*3790*/  LOP3.LUT P4, RZ, R2, 0xff000000, RZ, 0xc0, !PT ;  /* 0xff00000002ff7812 */ /* 0x000fe2000788c0ff */
[----:B------:R-:W-:Y:S01]  /*37a0*/  FFMA.FTZ R12, R145, R0, R12 ;  /* 0x00000000910c7223 */ /* 0x000fe2000001000c */
[----:B------:R-:W-:Y:S02]  /*37b0*/  FSEL R22, R16, RZ, P2 ;  /* 0x000000ff10167208 */ /* 0x000fe40001000000 */
[----:B------:R-:W-:Y:S02]  /*37c0*/  FSEL R0, R148, RZ, P4 ;  /* 0x000000ff94007208 */ /* 0x000fe40002000000 */
[----:B------:R-:W-:Y:S02]  /*37d0*/  LOP3.LUT P4, RZ, R2, 0xff00, RZ, 0xc0, !PT ;  /* 0x0000ff0002ff7812 */ /* 0x000fe4000788c0ff */
[----:B------:R-:W-:Y:S01]  /*37e0*/  F2FP.F16.F32.PACK_AB R13, R0, R13 ;  /* 0x0000000d000d723e */ /* 0x000fe200000000ff */
[----:B------:R-:W-:Y:S01]  /*37f0*/  FMUL.FTZ R0, R12, UR6 ;  /* 0x000000060c007c20 */ /* 0x000fe20008410000 */
[----:B------:R-:W-:-:S02]  /*3800*/  LOP3.LUT P2, RZ, R2, 0xff, RZ, 0xc0, !PT ;  /* 0x000000ff02ff7812 */ /* 0x000fc4000784c0ff */
[C---:B------:R-:W-:Y:S02]  /*3810*/  FSEL R25, R17.reuse, RZ, P5 ;  /* 0x000000ff11197208 */ /* 0x040fe40002800000 */
[----:B------:R-:W-:Y:S02]  /*3820*/  FSEL R23, R17, RZ, P4 ;  /* 0x000000ff11177208 */ /* 0x000fe40002000000 */
[C---:B------:R-:W-:Y:S02]  /*3830*/  FSEL R12, R0.reuse, RZ, P2 ;  /* 0x000000ff000c7208 */ /* 0x040fe40001000000 */
[----:B------:R-:W-:Y:S02]  /*3840*/  FSEL R16, R0, RZ, P6 ;  /* 0x000000ff00107208 */ /* 0x000fe40003000000 */
[----:B------:R-:W-:Y:S02]  /*3850*/  F2FP.F16.F32.PACK_AB R17, R27, R22 ;  /* 0x000000161b11723e */ /* 0x000fe400000000ff */
[----:B------:R-:W-:-:S02]  /*3860*/  F2FP.F16.F32.PACK_AB R12, R23, R12 ;  /* 0x0000000c170c723e */ /* 0x000fc400000000ff */
[----:B------:R-:W-:Y:S01]  /*3870*/  F2FP.F16.F32.PACK_AB R16, R25, R16 ;  /* 0x000000101910723e */ /* 0x000fe200000000ff */
[----:B------:R-:W-:Y:S06]  /*3880*/  BRA `(.L_x_574) ;  /* 0x0000000400587947 */ /* 0x000fec0003800000 */
.L_x_578:
[-CC-:B------:R-:W-:Y:S01]  /*3890*/  FFMA.FTZ R159, R159, R170.reuse, R173.reuse ;  /* 0x000000aa9f9f7223 */ /* 0x180fe200000100ad */
[--C-:B-----5:R-:W-:Y:S02]  /*38a0*/  HADD2.F32 R8, -RZ, R75.reuse.H0_H0 ;  /* 0x2000004bff087230 */ /* 0x120fe40000004100 */
[----:B------:R-:W-:Y:S01]  /*38b0*/  FFMA.FTZ R155, R155, R170, R173 ;  /* 0x000000aa9b9b7223 */ /* 0x000fe200000100ad */
[----:B------:R-:W-:Y:S02]  /*38c0*/  HADD2.F32 R9, -RZ, R74.H0_H0 ;  /* 0x2000004aff097230 */ /* 0x000fe40000004100 */
[----:B------:R-:W-:Y:S01]  /*38d0*/  FADD.FTZ R152, R152, -R159 ;  /* 0x8000009f98987221 */ /* 0x000fe20000010000 */
[----:B------:R-:W-:Y:S01]  /*38e0*/  LOP3.LUT P6, RZ, R17, 0xff0000, RZ, 0xc0, !PT ;  /* 0x00ff000011ff7812 */ /* 0x000fe200078cc0ff */
[----:B------:R-:W-:Y:S01]  /*38f0*/  FADD.FTZ R150, R150, -R155 ;  /* 0x8000009b96967221 */ /* 0x000fe20000010000 */
[----:B------:R-:W-:Y:S01]  /*3900*/  LOP3.LUT P4, RZ, R3, 0xff0000, RZ, 0xc0, !PT ;  /* 0x00ff000003ff7812 */ /* 0x000fe2000788c0ff */
[----:B------:R-:W-:Y:S01]  /*3910*/  FFMA.FTZ R11, R145, R152, R8 ;  /* 0x00000098910b7223 */ /* 0x000fe20000010008 */
[----:B------:R-:W-:Y:S01]  /*3920*/  FFMA.FTZ R161, R161, R170, R173 ;  /* 0x000000aaa1a17223 */ /* 0x000fe200000100ad */
[----:B------:R-:W-:Y:S01]  /*3930*/  FFMA.FTZ R10, R145, R150, R9 ;  /* 0x00000096910a7223 */ /* 0x000fe20000010009 */
[----:B------:R-:W-:Y:S01]  /*3940*/  LOP3.LUT P5, RZ, R17, 0xff, RZ, 0xc0, !PT ;  /* 0x000000ff11ff7812 */ /* 0x000fe200078ac0ff */
[----:B------:R-:W-:Y:S01]  /*3950*/  FMUL.FTZ R8, R11, UR6 ;  /* 0x000000060b087c20 */ /* 0x000fe20008410000 */
[----:B------:R-:W-:-:S02]  /*3960*/  HADD2.F32 R13, -RZ, R75.H1_H1 ;  /* 0x3000004bff0d7230 */ /* 0x000fc40000004100 */
[-C--:B------:R-:W-:Y:S01]  /*3970*/  FFMA.FTZ R157, R157, R170.reuse, R173 ;  /* 0x000000aa9d9d7223 */ /* 0x080fe200000100ad */
[----:B------:R-:W-:Y:S01]  /*3980*/  FADD.FTZ R154, R154, -R161 ;  /* 0x800000a19a9a7221 */ /* 0x000fe20000010000 */
[----:B------:R-:W-:Y:S01]  /*3990*/  ISETP.GE.U32.AND P2, PT, R16, RZ, PT ;  /* 0x000000ff1000720c */ /* 0x000fe20003f46070 */
[----:B------:R-:W-:Y:S01]  /*39a0*/  FFMA.FTZ R146, R146, R170, R173 ;  /* 0x000000aa92927223 */ /* 0x000fe200000100ad */
[----:B------:R-:W-:Y:S01]  /*39b0*/  FSEL R19, R8, RZ, P6 ;  /* 0x000000ff08137208 */ /* 0x000fe20003000000 */
[----:B------:R-:W-:Y:S01]  /*39c0*/  FADD.FTZ R34, R34, -R157 ;  /* 0x8000009d22227221 */ /* 0x000fe20000010000 */
[----:B------:R-:W-:Y:S01]  /*39d0*/  FSEL R15, R8, RZ, P4 ;  /* 0x000000ff080f7208 */ /* 0x000fe20002000000 */
[----:B------:R-:W-:Y:S01]  /*39e0*/  FMUL.FTZ R8, R10, UR6 ;  /* 0x000000060a087c20 */ /* 0x000fe20008410000 */
[----:B------:R-:W-:Y:S01]  /*39f0*/  LOP3.LUT P6, RZ, R3, 0xff, RZ, 0xc0, !PT ;  /* 0x000000ff03ff7812 */ /* 0x000fe200078cc0ff */
[----:B------:R-:W-:Y:S01]  /*3a00*/  FFMA.FTZ R154, R145, R154, R13 ;  /* 0x0000009a919a7223 */ /* 0x000fe2000001000d */
[----:B------:R-:W-:Y:S01]  /*3a10*/  ISETP.GE.U32.AND P3, PT, R2, RZ, PT ;  /* 0x000000ff0200720c */ /* 0x000fe20003f66070 */
[----:B------:R-:W-:Y:S01]  /*3a20*/  FADD.FTZ R146, R153, -R146 ;  /* 0x8000009299927221 */ /* 0x000fe20000010000 */
[----:B0-----:R-:W-:Y:S01]  /*3a30*/  FSEL R18, R8, RZ, P5 ;  /* 0x000000ff08127208 */ /* 0x001fe20002800000 */
[----:B------:R-:W-:Y:S01]  /*3a40*/  FMUL.FTZ R9, R154, UR6 ;  /* 0x000000069a097c20 */ /* 0x000fe20008410000 */
[----:B------:R-:W-:Y:S01]  /*3a50*/  FSEL R14, R8, RZ, P6 ;  /* 0x000000ff080e7208 */ /* 0x000fe20003000000 */
[----:B------:R-:W-:Y:S01]  /*3a60*/  HADD2.F32 R8, -RZ, R74.H1_H1 ;  /* 0x3000004aff087230 */ /* 0x000fe20000004100 */
[----:B------:R-:W-:Y:S01]  /*3a70*/  ISETP.GE.U32.AND.EX P2, PT, R17, 0x1000000, PT, P2 ;  /* 0x010000001100780c */ /* 0x000fe20003f46120 */
[-CC-:B------:R-:W-:Y:S01]  /*3a80*/  FFMA.FTZ R33, R33, R170.reuse, R173.reuse ;  /* 0x000000aa21217223 */ /* 0x180fe200000100ad */
[----:B------:R-:W-:Y:S01]  /*3a90*/  ISETP.GE.U32.AND.EX P3, PT, R3, 0x1000000, PT, P3 ;  /* 0x010000000300780c */ /* 0x000fe20003f66130 */
[----:B------:R-:W-:Y:S01]  /*3aa0*/  FFMA.FTZ R151, R151, R170, R173 ;  /* 0x000000aa97977223 */ /* 0x000fe200000100ad */
[----:B------:R-:W-:Y:S01]  /*3ab0*/  FFMA.FTZ R13, R145, R34, R8 ;  /* 0x00000022910d7223 */ /* 0x000fe20000010008 */
[--C-:B------:R-:W-:Y:S01]  /*3ac0*/  HADD2.F32 R8, -RZ, R73.reuse.H0_H0 ;  /* 0x20000049ff087230 */ /* 0x100fe20000004100 */
[----:B------:R-:W-:Y:S01]  /*3ad0*/  LOP3.LUT P4, RZ, R17, 0xff00, RZ, 0xc0, !PT ;  /* 0x0000ff0011ff7812 */ /* 0x000fe2000788c0ff */
[----:B------:R-:W-:Y:S01]  /*3ae0*/  FADD.FTZ R148, R148, -R33 ;  /* 0x8000002194947221 */ /* 0x000fe20000010000 */
[----:B------:R-:W-:Y:S01]  /*3af0*/  FMUL.FTZ R12, R13, UR6 ;  /* 0x000000060d0c7c20 */ /* 0x000fe20008410000 */
[C---:B------:R-:W-:Y:S01]  /*3b00*/  FSEL R22, R9.reuse, RZ, P2 ;  /* 0x000000ff09167208 */ /* 0x040fe20001000000 */
[----:B------:R-:W-:Y:S01]  /*3b10*/  FFMA.FTZ R0, R0, R170, R173 ;  /* 0x000000aa00007223 */ /* 0x000fe200000100ad */
[----:B------:R-:W-:Y:S01]  /*3b20*/  FSEL R24, R9, RZ, P3 ;  /* 0x000000ff09187208 */ /* 0x000fe20001800000 */
[----:B------:R-:W-:Y:S01]  /*3b30*/  FFMA.FTZ R9, R145, R146, R8 ;  /* 0x0000009291097223 */ /* 0x000fe20000010008 */
[----:B------:R-:W-:Y:S01]  /*3b40*/  HADD2.F32 R8, -RZ, R73.H1_H1 ;  /* 0x30000049ff087230 */ /* 0x000fe20000004100 */
[----:B------:R-:W-:Y:S01]  /*3b50*/  FSEL R25, R12, RZ, P4 ;  /* 0x000000ff0c197208 */ /* 0x000fe20002000000 */
[----:B------:R-:W-:Y:S01]  /*3b60*/  FADD.FTZ R32, R32, -R151 ;  /* 0x8000009720207221 */ /* 0x000fe20000010000 */
[----:B------:R-:W-:Y:S01]  /*3b70*/  LOP3.LUT P4, RZ, R3, 0xff00, RZ, 0xc0, !PT ;  /* 0x0000ff0003ff7812 */ /* 0x000fe2000788c0ff */
[----:B------:R-:W-:Y:S01]  /*3b80*/  FADD.FTZ R0, R149, -R0 ;  /* 0x8000000095007221 */ /* 0x000fe20000010000 */
[C---:B------:R-:W-:Y:S01]  /*3b90*/  LOP3.LUT P2, RZ, R16.reuse, 0xff0000, RZ, 0xc0, !PT ;  /* 0x00ff000010ff7812 */ /* 0x040fe2000784c0ff */
[----:B------:R-:W-:Y:S01]  /*3ba0*/  FFMA.FTZ R148, R145, R148, R8 ;  /* 0x0000009491947223 */ /* 0x000fe20000010008 */
[C---:B------:R-:W-:Y:S01]  /*3bb0*/  LOP3.LUT P3, RZ, R16.reuse, 0xff000000, RZ, 0xc0, !PT ;  /* 0xff00000010ff7812 */ /* 0x040fe2000786c0ff */
[----:B------:R-:W-:Y:S01]  /*3bc0*/  HADD2.F32 R8, -RZ, R72.H0_H0 ;  /* 0x20000048ff087230 */ /* 0x000fe20000004100 */
[----:B------:R-:W-:-:S02]  /*3bd0*/  LOP3.LUT P5, RZ, R16, 0xff00, RZ, 0xc0, !PT ;  /* 0x0000ff0010ff7812 */ /* 0x000fc400078ac0ff */
[----:B------:R-:W-:Y:S01]  /*3be0*/  LOP3.LUT P6, RZ, R16, 0xff, RZ, 0xc0, !PT ;  /* 0x000000ff10ff7812 */ /* 0x000fe200078cc0ff */
[----:B------:R-:W-:Y:S01]  /*3bf0*/  FMUL.FTZ R16, R9, UR6 ;  /* 0x0000000609107c20 */ /* 0x000fe20008410000 */
[----:B------:R-:W-:Y:S01]  /*3c00*/  FSEL R27, R12, RZ, P4 ;  /* 0x000000ff0c1b7208 */ /* 0x000fe20002000000 */
[----:B------:R-:W-:Y:S01]  /*3c10*/  FFMA.FTZ R0, R145, R0, R8 ;  /* 0x0000000091007223 */ /* 0x000fe20000010008 */
[----:B------:R-:W-:Y:S02]  /*3c20*/  LOP3.LUT P4, RZ, R2, 0xff0000, RZ, 0xc0, !PT ;  /* 0x00ff000002ff7812 */ /* 0x000fe4000788c0ff */
[----:B------:R-:W-:Y:S01]  /*3c30*/  F2FP.F16.F32.PACK_AB R10, R13, R10 ;  /* 0x0000000a0d0a723e */ /* 0x000fe200000000ff */
[----:B------:R-:W-:Y:S01]  /*3c40*/  HADD2.F32 R13, -RZ, R72.H1_H1 ;  /* 0x30000048ff0d7230 */ /* 0x000fe20000004100 */
[C---:B------:R-:W-:Y:S01]  /*3c50*/  F2FP.F16.F32.PACK_AB R9, R148.reuse, R9 ;  /* 0x000000099409723e */ /* 0x040fe200000000ff */
[----:B------:R-:W-:Y:S01]  /*3c60*/  FMUL.FTZ R148, R148, UR6 ;  /* 0x0000000694947c20 */ /* 0x000fe20008410000 */
[----:B------:R-:W-:-:S02]  /*3c70*/  FSEL R12, R16, RZ, P4 ;  /* 0x000000ff100c7208 */ /* 0x000fc40002000000 */
[----:B------:R-:W-:Y:S01]  /*3c80*/  LOP3.LUT P4, RZ, R2, 0xff000000, RZ, 0xc0, !PT ;  /* 0xff00000002ff7812 */ /* 0x000fe2000788c0ff */
[----:B------:R-:W-:Y:S01]  /*3c90*/  FFMA.FTZ R17, R145, R32, R13 ;  /* 0x0000002091117223 */ /* 0x000fe2000001000d */
[----:B------:R-:W-:Y:S02]  /*3ca0*/  F2FP.F16.F32.PACK_AB R18, R25, R18 ;  /* 0x000000121912723e */ /* 0x000fe400000000ff */
[----:B------:R-:W-:Y:S02]  /*3cb0*/  FSEL R23, R148, RZ, P4 ;  /* 0x000000ff94177208 */ /* 0x000fe40002000000 */
[----:B------:R-:W-:Y:S01]  /*3cc0*/  F2FP.F16.F32.PACK_AB R8, R17, R0 ;  /* 0x000000001108723e */ /* 0x000fe200000000ff */
[----:B------:R-:W-:Y:S01]  /*3cd0*/  FMUL.FTZ R0, R0, UR6 ;  /* 0x0000000600007c20 */ /* 0x000fe20008410000 */
[----:B------:R-:W-:Y:S01]  /*3ce0*/  F2FP.F16.F32.PACK_AB R13, R23, R12 ;  /* 0x0000000c170d723e */ /* 0x000fe200000000ff */
[----:B------:R-:W-:Y:S01]  /*3cf0*/  FMUL.FTZ R12, R17, UR6 ;  /* 0x00000006110c7c20 */ /* 0x000fe20008410000 */
[----:B------:R-:W-:-:S02]  /*3d00*/  LOP3.LUT P4, RZ, R2, 0xff00, RZ, 0xc0, !PT ;  /* 0x0000ff0002ff7812 */ /* 0x000fc4000788c0ff */
[----:B------:R-:W-:Y:S02]  /*3d10*/  FSEL R17, R16, RZ, P2 ;  /* 0x000000ff10117208 */ /* 0x000fe40001000000 */
[----:B------:R-:W-:Y:S02]  /*3d20*/  LOP3.LUT P2, RZ, R2, 0xff, RZ, 0xc0, !PT ;  /* 0x000000ff02ff7812 */ /* 0x000fe4000784c0ff */
[C---:B------:R-:W-:Y:S02]  /*3d30*/  FSEL R23, R12.reuse, RZ, P5 ;  /* 0x000000ff0c177208 */ /* 0x040fe40002800000 */
[----:B------:R-:W-:Y:S02]  /*3d40*/  FSEL R25, R12, RZ, P4 ;  /* 0x000000ff0c197208 */ /* 0x000fe40002000000 */
[----:B------:R-:W-:Y:S02]  /*3d50*/  FSEL R148, R148, RZ, P3 ;  /* 0x000000ff94947208 */ /* 0x000fe40001800000 */
[----:B------:R-:W-:-:S02]  /*3d60*/  FSEL R12, R0, RZ, P2 ;  /* 0x000000ff000c7208 */ /* 0x000fc40001000000 */
[----:B------:R-:W-:Y:S02]  /*3d70*/  FSEL R16, R0, RZ, P6 ;  /* 0x000000ff00107208 */ /* 0x000fe40003000000 */
[----:B------:R-:W-:Y:S02]  /*3d80*/  F2FP.F16.F32.PACK_AB R11, R154, R11 ;  /* 0x0000000b9a0b723e */ /* 0x000fe400000000ff */
[----:B------:R-:W-:Y:S02]  /*3d90*/  F2FP.F16.F32.PACK_AB R15, R24, R15 ;  /* 0x0000000f180f723e */ /* 0x000fe400000000ff */
[----:B------:R-:W-:Y:S02]  /*3da0*/  F2FP.F16.F32.PACK_AB R19, R22, R19 ;  /* 0x000000131613723e */ /* 0x000fe400000000ff */
[----:B------:R-:W-:Y:S02]  /*3db0*/  F2FP.F16.F32.PACK_AB R14, R27, R14 ;  /* 0x0000000e1b0e723e */ /* 0x000fe400000000ff */
[----:B------:R-:W-:-:S02]  /*3dc0*/  F2FP.F16.F32.PACK_AB R17, R148, R17 ;  /* 0x000000119411723e */ /* 0x000fc400000000ff */
[----:B------:R-:W-:Y:S02]  /*3dd0*/  F2FP.F16.F32.PACK_AB R12, R25, R12 ;  /* 0x0000000c190c723e */ /* 0x000fe400000000ff */
[----:B------:R-:W-:-:S07]  /*3de0*/  F2FP.F16.F32.PACK_AB R16, R23, R16 ;  /* 0x000000101710723e */ /* 0x000fce00000000ff */
.L_x_574:
        /* <DEDUP_REMOVED lines=15> */
[--C-:B------:R-:W-:Y:S02]  /*3ee0*/  HADD2.F32 R0, -RZ, R7.reuse.H0_H0 ;  /* 0x20000007ff007230 */ /* 0x100fe40000004100 */
[----:B------:R-:W-:Y:S01]  /*3ef0*/  FFMA.FTZ R165, R165, R170, R173 ;  /* 0x000000aaa5a57223 */ /* 0x000fe200000100ad */
[----:B0-----:R-:W-:Y:S02]  /*3f00*/  HADD2.F32 R9, -RZ, R6.H0_H0 ;  /* 0x20000006ff097230 */ /* 0x001fe40000004100 */
[----:B------:R-:W-:Y:S01]  /*3f10*/  FADD.FTZ R164, R169, -R164 ;  /* 0x800000a4a9a47221 */ /* 0x000fe20000010000 */
[----:B------:R-:W-:Y:S01]  /*3f20*/  LOP3.LUT P6, RZ, R21, 0xff0000, RZ, 0xc0, !PT ;  /* 0x00ff000015ff7812 */ /* 0x000fe200078cc0ff */
[----:B------:R-:W-:Y:S01]  /*3f30*/  FADD.FTZ R160, R160, -R165 ;  /* 0x800000a5a0a07221 */ /* 0x000fe20000010000 */
[----:B------:R-:W-:Y:S01]  /*3f40*/  LOP3.LUT P4, RZ, R41, 0xff0000, RZ, 0xc0, !PT ;  /* 0x00ff000029ff7812 */ /* 0x000fe2000788c0ff */
[C---:B------:R-:W-:Y:S01]  /*3f50*/  FFMA.FTZ R164, R145.reuse, R164, R0 ;  /* 0x000000a491a47223 */ /* 0x040fe20000010000 */
[----:B------:R-:W-:Y:S01]  /*3f60*/  FFMA.FTZ R168, R168, R170, R173 ;  /* 0x000000aaa8a87223 */ /* 0x000fe200000100ad */
[----:B------:R-:W-:Y:S01]  /*3f70*/  FFMA.FTZ R10, R145, R160, R9 ;  /* 0x000000a0910a7223 */ /* 0x000fe20000010009 */
[----:B------:R-:W-:-:S02]  /*3f80*/  HADD2.F32 R11, -RZ, R7.H1_H1 ;  /* 0x30000007ff0b7230 */ /* 0x000fc40000004100 */
[----:B------:R-:W-:Y:S01]  /*3f90*/  FMUL.FTZ R0, R164, UR6 ;  /* 0x00000006a4007c20 */ /* 0x000fe20008410000 */
[----:B------:R-:W-:Y:S01]  /*3fa0*/  FADD.FTZ R168, R171, -R168 ;  /* 0x800000a8aba87221 */ /* 0x000fe20000010000 */
[----:B------:R-:W-:Y:S01]  /*3fb0*/  LOP3.LUT P5, RZ, R21, 0xff, RZ, 0xc0, !PT ;  /* 0x000000ff15ff7812 */ /* 0x000fe200078ac0ff */
[----:B------:R-:W-:Y:S01]  /*3fc0*/  FFMA.FTZ R162, R162, R170, R173 ;  /* 0x000000aaa2a27223 */ /* 0x000fe200000100ad */
[----:B------:R-:W-:Y:S01]  /*3fd0*/  ISETP.GE.U32.AND P1, PT, R20, RZ, PT ;  /* 0x000000ff1400720c */ /* 0x000fe20003f26070 */
[----:B------:R-:W-:Y:S01]  /*3fe0*/  FFMA.FTZ R17, R145, R168, R11 ;  /* 0x000000a891117223 */ /* 0x000fe2000001000b */
[C---:B------:R-:W-:Y:S01]  /*3ff0*/  FSEL R19, R0.reuse, RZ, P6 ;  /* 0x000000ff00137208 */ /* 0x040fe20003000000 */
[----:B------:R-:W-:Y:S01]  /*4000*/  FADD.FTZ R162, R167, -R162 ;  /* 0x800000a2a7a27221 */ /* 0x000fe20000010000 */
[----:B------:R-:W-:Y:S01]  /*4010*/  FSEL R12, R0, RZ, P4 ;  /* 0x000000ff000c7208 */ /* 0x000fe20002000000 */
[----:B------:R-:W-:Y:S01]  /*4020*/  FMUL.FTZ R0, R10, UR6 ;  /* 0x000000060a007c20 */ /* 0x000fe20008410000 */
[----:B------:R-:W-:Y:S01]  /*4030*/  LOP3.LUT P6, RZ, R41, 0xff, RZ, 0xc0, !PT ;  /* 0x000000ff29ff7812 */ /* 0x000fe200078cc0ff */
[----:B------:R-:W-:Y:S01]  /*4040*/  FMUL.FTZ R8, R17, UR6 ;  /* 0x0000000611087c20 */ /* 0x000fe20008410000 */
[----:B------:R-:W-:Y:S01]  /*4050*/  ISETP.GE.U32.AND P3, PT, R40, RZ, PT ;  /* 0x000000ff2800720c */ /* 0x000fe20003f66070 */
[-CC-:B------:R-:W-:Y:S01]  /*4060*/  FFMA.FTZ R36, R36, R170.reuse, R173.reuse ;  /* 0x000000aa24247223 */ /* 0x180fe200000100ad */
[----:B------:R-:W-:Y:S01]  /*4070*/  FSEL R18, R0, RZ, P5 ;  /* 0x000000ff00127208 */ /* 0x000fe20002800000 */
[-CC-:B------:R-:W-:Y:S01]  /*4080*/  FFMA.FTZ R156, R156, R170.reuse, R173.reuse ;  /* 0x000000aa9c9c7223 */ /* 0x180fe200000100ad */
[----:B------:R-:W-:Y:S01]  /*4090*/  FSEL R14, R0, RZ, P6 ;  /* 0x000000ff000e7208 */ /* 0x000fe20003000000 */
[----:B------:R-:W-:Y:S01]  /*40a0*/  HADD2.F32 R0, -RZ, R6.H1_H1 ;  /* 0x30000006ff007230 */ /* 0x000fe20000004100 */
[----:B------:R-:W-:Y:S01]  /*40b0*/  ISETP.GE.U32.AND.EX P1, PT, R21, 0x1000000, PT, P1 ;  /* 0x010000001500780c */ /* 0x000fe20003f26110 */
[----:B------:R-:W-:Y:S01]  /*40c0*/  FFMA.FTZ R163, R163, R170, R173 ;  /* 0x000000aaa3a37223 */ /* 0x000fe200000100ad */
[----:B------:R-:W-:Y:S01]  /*40d0*/  ISETP.GE.U32.AND.EX P3, PT, R41, 0x1000000, PT, P3 ;  /* 0x010000002900780c */ /* 0x000fe20003f66130 */
[----:B------:R-:W-:-:S02]  /*40e0*/  HADD2.F32 R9, -RZ, R4.H0_H0 ;  /* 0x20000004ff097230 */ /* 0x000fc40000004100 */
[----:B------:R-:W-:Y:S01]  /*40f0*/  FFMA.FTZ R15, R145, R162, R0 ;  /* 0x000000a2910f7223 */ /* 0x000fe20000010000 */
[----:B------:R-:W-:Y:S01]  /*4100*/  LOP3.LUT P4, RZ, R21, 0xff00, RZ, 0xc0, !PT ;  /* 0x0000ff0015ff7812 */ /* 0x000fe2000788c0ff */
[----:B------:R-:W-:Y:S01]  /*4110*/  FFMA.FTZ R37, R37, R170, R173 ;  /* 0x000000aa25257223 */ /* 0x000fe200000100ad */
[C---:B------:R-:W-:Y:S01]  /*4120*/  FSEL R16, R8.reuse, RZ, P1 ;  /* 0x000000ff08107208 */ /* 0x040fe20000800000 */
[----:B------:R-:W-:Y:S01]  /*4130*/  FADD.FTZ R36, R35, -R36 ;  /* 0x8000002423247221 */ /* 0x000fe20000010000 */
[----:B------:R-:W-:Y:S01]  /*4140*/  FSEL R21, R8, RZ, P3 ;  /* 0x000000ff08157208 */ /* 0x000fe20001800000 */
[----:B------:R-:W-:Y:S01]  /*4150*/  FMUL.FTZ R8, R15, UR6 ;  /* 0x000000060f087c20 */ /* 0x000fe20008410000 */
[--C-:B------:R-:W-:Y:S02]  /*4160*/  HADD2.F32 R0, -RZ, R5.reuse.H0_H0 ;  /* 0x20000005ff007230 */ /* 0x100fe40000004100 */
[----:B------:R-:W-:Y:S01]  /*4170*/  FADD.FTZ R156, R39, -R156 ;  /* 0x8000009c279c7221 */ /* 0x000fe20000010000 */
[----:B------:R-:W-:-:S02]  /*4180*/  HADD2.F32 R13, -RZ, R5.H1_H1 ;  /* 0x30000005ff0d7230 */ /* 0x000fc40000004100 */
[----:B------:R-:W-:Y:S01]  /*4190*/  FADD.FTZ R158, R158, -R163 ;  /* 0x800000a39e9e7221 */ /* 0x000fe20000010000 */
[----:B------:R-:W-:Y:S02]  /*41a0*/  HADD2.F32 R11, -RZ, R4.H1_H1 ;  /* 0x30000004ff0b7230 */ /* 0x000fe40000004100 */
[----:B------:R-:W-:Y:S01]  /*41b0*/  FADD.FTZ R38, R38, -R37 ;  /* 0x8000002526267221 */ /* 0x000fe20000010000 */
[C---:B------:R-:W-:Y:S01]  /*41c0*/  FFMA.FTZ R36, R145.reuse, R36, R9 ;  /* 0x0000002491247223 */ /* 0x040fe20000010009 */
[----:B------:R-:W-:Y:S01]  /*41d0*/  FSEL R9, R8, RZ, P4 ;  /* 0x000000ff08097208 */ /* 0x000fe20002000000 */
[----:B------:R-:W-:Y:S01]  /*41e0*/  FFMA.FTZ R0, R145, R156, R0 ;  /* 0x0000009c91007223 */ /* 0x000fe20000010000 */
[----:B------:R-:W-:Y:S01]  /*41f0*/  LOP3.LUT P4, RZ, R41, 0xff00, RZ, 0xc0, !PT ;  /* 0x0000ff0029ff7812 */ /* 0x000fe2000788c0ff */
[C---:B------:R-:W-:Y:S01]  /*4200*/  FFMA.FTZ R13, R145.reuse, R158, R13 ;  /* 0x0000009e910d7223 */ /* 0x040fe2000001000d */
[----:B------:R-:W-:Y:S01]  /*4210*/  FFMA.FTZ R145, R145, R38, R11 ;  /* 0x0000002691917223 */ /* 0x000fe2000001000b */
[----:B------:R-:W-:-:S02]  /*4220*/  F2FP.F16.F32.PACK_AB R11, R17, R164 ;  /* 0x000000a4110b723e */ /* 0x000fc400000000ff */
[----:B------:R-:W-:Y:S01]  /*4230*/  FSEL R17, R8, RZ, P4 ;  /* 0x000000ff08117208 */ /* 0x000fe20002000000 */
[----:B------:R-:W-:Y:S01]  /*4240*/  FMUL.FTZ R8, R0, UR6 ;  /* 0x0000000600087c20 */ /* 0x000fe20008410000 */
[----:B------:R-:W-:Y:S02]  /*4250*/  F2FP.F16.F32.PACK_AB R10, R15, R10 ;  /* 0x0000000a0f0a723e */ /* 0x000fe400000000ff */
[----:B------:R-:W-:Y:S02]  /*4260*/  LOP3.LUT P1, RZ, R20, 0xff0000, RZ, 0xc0, !PT ;  /* 0x00ff000014ff7812 */ /* 0x000fe4000782c0ff */
[----:B------:R-:W-:Y:S01]  /*4270*/  F2FP.F16.F32.PACK_AB R15, R21, R12 ;  /* 0x0000000c150f723e */ /* 0x000fe200000000ff */
[----:B------:R-:W-:Y:S01]  /*4280*/  FMUL.FTZ R12, R13, UR6 ;  /* 0x000000060d0c7c20 */ /* 0x000fe20008410000 */
[----:B------:R-:W-:Y:S02]  /*4290*/  LOP3.LUT P4, RZ, R40, 0xff0000, RZ, 0xc0, !PT ;  /* 0x00ff000028ff7812 */ /* 0x000fe4000788c0ff */
[----:B------:R-:W-:-:S02]  /*42a0*/  LOP3.LUT P3, RZ, R20, 0xff000000, RZ, 0xc0, !PT ;  /* 0xff00000014ff7812 */ /* 0x000fc4000786c0ff */
[----:B------:R-:W-:Y:S02]  /*42b0*/  F2FP.F16.F32.PACK_AB R18, R9, R18 ;  /* 0x000000120912723e */ /* 0x000fe400000000ff */
[----:B------:R-:W-:Y:S02]  /*42c0*/  F2FP.F16.F32.PACK_AB R14, R17, R14 ;  /* 0x0000000e110e723e */ /* 0x000fe400000000ff */
[----:B------:R-:W-:Y:S01]  /*42d0*/  F2FP.F16.F32.PACK_AB R9, R13, R0 ;  /* 0x000000000d09723e */ /* 0x000fe200000000ff */
[----:B------:R-:W-:Y:S01]  /*42e0*/  FMUL.FTZ R0, R145, UR6 ;  /* 0x0000000691007c20 */ /* 0x000fe20008410000 */
[C---:B------:R-:W-:Y:S02]  /*42f0*/  FSEL R17, R8.reuse, RZ, P1 ;  /* 0x000000ff08117208 */ /* 0x040fe40000800000 */
[----:B------:R-:W-:Y:S02]  /*4300*/  FSEL R13, R8, RZ, P4 ;  /* 0x000000ff080d7208 */ /* 0x000fe40002000000 */
[----:B------:R-:W-:-:S02]  /*4310*/  LOP3.LUT P5, RZ, R20, 0xff00, RZ, 0xc0, !PT ;  /* 0x0000ff0014ff7812 */ /* 0x000fc400078ac0ff */
[----:B------:R-:W-:Y:S02]  /*4320*/  LOP3.LUT P6, RZ, R20, 0xff, RZ, 0xc0, !PT ;  /* 0x000000ff14ff7812 */ /* 0x000fe400078cc0ff */
[----:B------:R-:W-:Y:S01]  /*4330*/  F2FP.F16.F32.PACK_AB R8, R145, R36 ;  /* 0x000000249108723e */ /* 0x000fe200000000ff */
[----:B------:R-:W-:Y:S01]  /*4340*/  FMUL.FTZ R36, R36, UR6 ;  /* 0x0000000624247c20 */ /* 0x000fe20008410000 */
[----:B------:R-:W-:Y:S02]  /*4350*/  LOP3.LUT P1, RZ, R40, 0xff000000, RZ, 0xc0, !PT ;  /* 0xff00000028ff7812 */ /* 0x000fe4000782c0ff */
[----:B------:R-:W-:Y:S02]  /*4360*/  FSEL R20, R12, RZ, P3 ;  /* 0x000000ff0c147208 */ /* 0x000fe40001800000 */
[C---:B------:R-:W-:Y:S02]  /*4370*/  LOP3.LUT P4, RZ, R40.reuse, 0xff00, RZ, 0xc0, !PT ;  /* 0x0000ff0028ff7812 */ /* 0x040fe4000788c0ff */
[----:B------:R-:W-:-:S02]  /*4380*/  LOP3.LUT P3, RZ, R40, 0xff, RZ, 0xc0, !PT ;  /* 0x000000ff28ff7812 */ /* 0x000fc4000786c0ff */
[----:B------:R-:W-:Y:S02]  /*4390*/  F2FP.F16.F32.PACK_AB R19, R16, R19 ;  /* 0x000000131013723e */ /* 0x000fe400000000ff */
[----:B------:R-:W-:Y:S02]  /*43a0*/  FSEL R24, R12, RZ, P1 ;  /* 0x000000ff0c187208 */ /* 0x000fe40000800000 */
[C---:B------:R-:W-:Y:S02]  /*43b0*/  FSEL R21, R0.reuse, RZ, P5 ;  /* 0x000000ff00157208 */ /* 0x040fe40002800000 */
[----:B------:R-:W-:Y:S02]  /*43c0*/  FSEL R25, R0, RZ, P4 ;  /* 0x000000ff00197208 */ /* 0x000fe40002000000 */
[C---:B------:R-:W-:Y:S02]  /*43d0*/  FSEL R12, R36.reuse, RZ, P3 ;  /* 0x000000ff240c7208 */ /* 0x040fe40001800000 */
[----:B------:R-:W-:-:S02]  /*43e0*/  FSEL R16, R36, RZ, P6 ;  /* 0x000000ff24107208 */ /* 0x000fc40003000000 */
[----:B------:R-:W-:Y:S02]  /*43f0*/  F2FP.F16.F32.PACK_AB R13, R24, R13 ;  /* 0x0000000d180d723e */ /* 0x000fe400000000ff */
[----:B------:R-:W-:Y:S02]  /*4400*/  F2FP.F16.F32.PACK_AB R17, R20, R17 ;  /* 0x000000111411723e */ /* 0x000fe400000000ff */
[----:B------:R-:W-:Y:S02]  /*4410*/  F2FP.F16.F32.PACK_AB R12, R25, R12 ;  /* 0x0000000c190c723e */ /* 0x000fe400000000ff */
[----:B------:R-:W-:Y:S01]  /*4420*/  F2FP.F16.F32.PACK_AB R16, R21, R16 ;  /* 0x000000101510723e */ /* 0x000fe200000000ff */
[----:B------:R-:W-:Y:S06]  /*4430*/  BRA `(.L_x_582) ;  /* 0x0000001c00807947 */ /* 0x000fec0003800000 */
.L_x_581:
[-CC-:B------:R-:W-:Y:S01]  /*4440*/  FFMA.FTZ R168, R168, R170.reuse, R173.reuse ;  /* 0x000000aaa8a87223 */ /* 0x180fe200000100ad */
[--C-:B------:R-:W-:Y:S01]  /*4450*/  HADD2.F32 R0, -RZ, R7.reuse.H1_H1 ;  /* 0x30000007ff007230 */ /* 0x100fe20000004100 */
[----:B------:R-:W-:Y:S01]  /*4460*/  ISETP.GE.U32.AND P1, PT, R20, RZ, PT ;  /* 0x000000ff1400720c */ /* 0x000fe20003f26070 */
[--C-:B------:R-:W-:Y:S01]  /*4470*/  FFMA.FTZ R164, R164, R170, R173.reuse ;  /* 0x000000aaa4a47223 */ /* 0x100fe200000100ad */
[----:B------:R-:W-:Y:S01]  /*4480*/  FADD.FTZ R168, R171, -R168 ;  /* 0x800000a8aba87221 */ /* 0x000fe20000010000 */
[----:B0-----:R-:W-:Y:S01]  /*4490*/  HADD2.F32 R15, -RZ, R7.H0_H0 ;  /* 0x20000007ff0f7230 */ /* 0x001fe20000004100 */
[----:B------:R-:W-:Y:S01]  /*44a0*/  ISETP.GE.U32.AND.EX P5, PT, R21, 0x1000000, PT, P1 ;  /* 0x010000001500780c */ /* 0x000fe20003fa6110 */
[----:B------:R-:W-:Y:S01]  /*44b0*/  FADD.FTZ R164, R169, -R164 ;  /* 0x800000a4a9a47221 */ /* 0x000fe20000010000 */
[----:B------:R-:W-:Y:S01]  /*44c0*/  FFMA.FTZ R0, R145, R168, R0 ;  /* 0x000000a891007223 */ /* 0x000fe20000010000 */
[----:B------:R-:W-:Y:S01]  /*44d0*/  ISETP.GE.U32.AND P1, PT, R40, RZ, PT ;  /* 0x000000ff2800720c */ /* 0x000fe20003f26070 */
[-CC-:B------:R-:W-:Y:S01]  /*44e0*/  FFMA.FTZ R165, R165, R170.reuse, R173.reuse ;  /* 0x000000aaa5a57223 */ /* 0x180fe200000100ad */
[----:B------:R-:W-:Y:S01]  /*44f0*/  FFMA.FTZ R162, R162, R170, R173 ;  /* 0x000000aaa2a27223 */ /* 0x000fe200000100ad */
[----:B------:R-:W-:Y:S01]  /*4500*/  FMUL.FTZ R0, R0, UR6 ;  /* 0x0000000600007c20 */ /* 0x000fe20008410000 */
[----:B------:R-:W-:Y:S01]  /*4510*/  ISETP.GE.U32.AND.EX P1, PT, R41, 0x1000000, PT, P1 ;  /* 0x010000002900780c */ /* 0x000fe20003f26110 */
[----:B------:R-:W-:-:S02]  /*4520*/  HADD2.F32 R13, -RZ, R6.H0_H0 ;  /* 0x20000006ff0d7230 */ /* 0x000fc40000004100 */
[----:B------:R-:W-:Y:S01]  /*4530*/  FFMA.FTZ R15, R145, R164, R15 ;  /* 0x000000a4910f7223 */ /* 0x000fe2000001000f */
[----:B------:R-:W-:Y:S01]  /*4540*/  FADD.FTZ R160, R160, -R165 ;  /* 0x800000a5a0a07221 */ /* 0x000fe20000010000 */
[C---:B------:R-:W-:Y:S01]  /*4550*/  FSEL R24, R0.reuse, RZ, P5 ;  /* 0x000000ff00187208 */ /* 0x040fe20002800000 */
[----:B------:R-:W-:Y:S01]  /*4560*/  FADD.FTZ R162, R167, -R162 ;  /* 0x800000a2a7a27221 */ /* 0x000fe20000010000 */
[----:B------:R-:W-:Y:S01]  /*4570*/  FSEL R25, R0, RZ, P1 ;  /* 0x000000ff00197208 */ /* 0x000fe20000800000 */
[----:B------:R-:W-:Y:S02]  /*4580*/  HADD2.F32 R0, -RZ, R6.H1_H1 ;  /* 0x30000006ff007230 */ /* 0x000fe40000004100 */
[----:B------:R-:W-:Y:S01]  /*4590*/  FMUL.FTZ R15, R15, UR6 ;  /* 0x000000060f0f7c20 */ /* 0x000fe20008410000 */
[----:B------:R-:W-:Y:S01]  /*45a0*/  FFMA.FTZ R13, R145, R160, R13 ;  /* 0x000000a0910d7223 */ /* 0x000fe2000001000d */
[----:B------:R-:W-:Y:S01]  /*45b0*/  LOP3.LUT P3, RZ, R21, 0xff0000, RZ, 0xc0, !PT ;  /* 0x00ff000015ff7812 */ /* 0x000fe2000786c0ff */
[--C-:B------:R-:W-:Y:S01]  /*45c0*/  FFMA.FTZ R156, R156, R170, R173.reuse ;  /* 0x000000aa9c9c7223 */ /* 0x100fe200000100ad */
[----:B------:R-:W-:Y:S01]  /*45d0*/  FFMA.FTZ R162, R145, R162, R0 ;  /* 0x000000a291a27223 */ /* 0x000fe20000010000 */
[----:B------:R-:W-:Y:S01]  /*45e0*/  FFMA.FTZ R163, R163, R170, R173 ;  /* 0x000000aaa3a37223 */ /* 0x000fe200000100ad */
[----:B------:R-:W-:Y:S01]  /*45f0*/  FSEL R19, R15, RZ, P3 ;  /* 0x000000ff0f137208 */ /* 0x000fe20001800000 */
[----:B------:R-:W-:Y:S01]  /*4600*/  FMUL.FTZ R13, R13, UR6 ;  /* 0x000000060d0d7c20 */ /* 0x000fe20008410000 */
[----:B------:R-:W-:-:S02]  /*4610*/  HADD2.F32 R0, -RZ, R5.H0_H0 ;  /* 0x20000005ff007230 */ /* 0x000fc40000004100 */
[----:B------:R-:W-:Y:S01]  /*4620*/  FMUL.FTZ R162, R162, UR6 ;  /* 0x00000006a2a27c20 */ /* 0x000fe20008410000 */
[----:B------:R-:W-:Y:S01]  /*4630*/  LOP3.LUT P6, RZ, R41, 0xff0000, RZ, 0xc0, !PT ;  /* 0x00ff000029ff7812 */ /* 0x000fe200078cc0ff */
[----:B------:R-:W-:Y:S01]  /*4640*/  FADD.FTZ R156, R39, -R156 ;  /* 0x8000009c279c7221 */ /* 0x000fe20000010000 */
[----:B------:R-:W-:Y:S01]  /*4650*/  LOP3.LUT P4, RZ, R21, 0xff, RZ, 0xc0, !PT ;  /* 0x000000ff15ff7812 */ /* 0x000fe2000788c0ff */
[----:B------:R-:W-:Y:S01]  /*4660*/  HADD2.F32 R12, -RZ, R5.H1_H1 ;  /* 0x30000005ff0c7230 */ /* 0x000fe20000004100 */
[----:B------:R-:W-:Y:S01]  /*4670*/  LOP3.LUT P5, RZ, R41, 0xff, RZ, 0xc0, !PT ;  /* 0x000000ff29ff7812 */ /* 0x000fe200078ac0ff */
[----:B------:R-:W-:Y:S01]  /*4680*/  FADD.FTZ R158, R158, -R163 ;  /* 0x800000a39e9e7221 */ /* 0x000fe20000010000 */
[----:B------:R-:W-:Y:S01]  /*4690*/  LOP3.LUT P3, RZ, R21, 0xff00, RZ, 0xc0, !PT ;  /* 0x0000ff0015ff7812 */ /* 0x000fe2000786c0ff */
[-CC-:B------:R-:W-:Y:S01]  /*46a0*/  FFMA.FTZ R37, R37, R170.reuse, R173.reuse ;  /* 0x000000aa25257223 */ /* 0x180fe200000100ad */
[----:B------:R-:W-:Y:S01]  /*46b0*/  FFMA.FTZ R36, R36, R170, R173 ;  /* 0x000000aa24247223 */ /* 0x000fe200000100ad */
[----:B------:R-:W-:Y:S01]  /*46c0*/  FSEL R16, R15, RZ, P6 ;  /* 0x000000ff0f107208 */ /* 0x000fe20003000000 */
[----:B------:R-:W-:Y:S01]  /*46d0*/  FFMA.FTZ R0, R145, R156, R0 ;  /* 0x0000009c91007223 */ /* 0x000fe20000010000 */
[C---:B------:R-:W-:Y:S01]  /*46e0*/  FSEL R18, R13.reuse, RZ, P4 ;  /* 0x000000ff0d127208 */ /* 0x040fe20002000000 */
[--C-:B------:R-:W-:Y:S01]  /*46f0*/  HADD2.F32 R15, -RZ, R4.reuse.H1_H1 ;  /* 0x30000004ff0f7230 */ /* 0x100fe20000004100 */
[----:B------:R-:W-:Y:S01]  /*4700*/  FSEL R14, R13, RZ, P5 ;  /* 0x000000ff0d0e7208 */ /* 0x000fe20002800000 */
[----:B------:R-:W-:Y:S01]  /*4710*/  HADD2.F32 R13, -RZ, R4.H0_H0 ;  /* 0x20000004ff0d7230 */ /* 0x000fe20000004100 */
[----:B------:R-:W-:Y:S01]  /*4720*/  FSEL R17, R162, RZ, P3 ;  /* 0x000000ffa2117208 */ /* 0x000fe20001800000 */
[----:B------:R-:W-:Y:S01]  /*4730*/  FFMA.FTZ R12, R145, R158, R12 ;  /* 0x0000009e910c7223 */ /* 0x000fe2000001000c */
[----:B------:R-:W-:Y:S01]  /*4740*/  LOP3.LUT P3, RZ, R41, 0xff00, RZ, 0xc0, !PT ;  /* 0x0000ff0029ff7812 */ /* 0x000fe2000786c0ff */
[----:B------:R-:W-:Y:S01]  /*4750*/  FADD.FTZ R38, R38, -R37 ;  /* 0x8000002526267221 */ /* 0x000fe20000010000 */
[----:B------:R-:W-:Y:S01]  /*4760*/  FADD.FTZ R36, R35, -R36 ;  /* 0x8000002423247221 */ /* 0x000fe20000010000 */
[----:B------:R-:W-:Y:S01]  /*4770*/  FMUL.FTZ R0, R0, UR6 ;  /* 0x0000000600007c20 */ /* 0x000fe20008410000 */
[----:B------:R-:W-:Y:S01]  /*4780*/  LOP3.LUT P6, RZ, R20, 0xff0000, RZ, 0xc0, !PT ;  /* 0x00ff000014ff7812 */ /* 0x000fe200078cc0ff */
[----:B------:R-:W-:Y:S01]  /*4790*/  FMUL.FTZ R12, R12, UR6 ;  /* 0x000000060c0c7c20 */ /* 0x000fe20008410000 */
[----:B------:R-:W-:Y:S01]  /*47a0*/  FSEL R21, R162, RZ, P3 ;  /* 0x000000ffa2157208 */ /* 0x000fe20001800000 */
[C---:B------:R-:W-:Y:S01]  /*47b0*/  FFMA.FTZ R13, R145.reuse, R36, R13 ;  /* 0x00000024910d7223 */ /* 0x040fe2000001000d */
[----:B------:R-:W-:Y:S01]  /*47c0*/  LOP3.LUT P1, RZ, R20, 0xff000000, RZ, 0xc0, !PT ;  /* 0xff00000014ff7812 */ /* 0x000fe2000782c0ff */
[----:B------:R-:W-:Y:S01]  /*47d0*/  FFMA.FTZ R38, R145, R38, R15 ;  /* 0x0000002691267223 */ /* 0x000fe2000001000f */
[----:B------:R-:W-:Y:S01]  /*47e0*/  LOP3.LUT P3, RZ, R40, 0xff0000, RZ, 0xc0, !PT ;  /* 0x00ff000028ff7812 */ /* 0x000fe2000786c0ff */
[----:B------:R-:W-:Y:S01]  /*47f0*/  FMUL.FTZ R13, R13, UR6 ;  /* 0x000000060d0d7c20 */ /* 0x000fe20008410000 */
[----:B------:R-:W-:Y:S01]  /*4800*/  F2FP.F16.F32.PACK_AB R18, R17, R18 ;  /* 0x000000121112723e */ /* 0x000fe200000000ff */
[----:B------:R-:W-:Y:S01]  /*4810*/  FMUL.FTZ R38, R38, UR6 ;  /* 0x0000000626267c20 */ /* 0x000fe20008410000 */
        /* <DEDUP_REMOVED lines=8> */
[----:B------:R-:W-:Y:S02]  /*48a0*/  F2FP.F16.F32.PACK_AB R15, R25, R16 ;  /* 0x00000010190f723e */ /* 0x000fe400000000ff */
[----:B------:R-:W-:Y:S02]  /*48b0*/  F2FP.F16.F32.PACK_AB R14, R21, R14 ;  /* 0x0000000e150e723e */ /* 0x000fe400000000ff */
[----:B------:R-:W-:Y:S02]  /*48c0*/  FSEL R27, R12, RZ, P6 ;  /* 0x000000ff0c1b7208 */ /* 0x000fe40003000000 */
[C---:B------:R-:W-:Y:S02]  /*48d0*/  FSEL R21, R38.reuse, RZ, P4 ;  /* 0x000000ff26157208 */ /* 0x040fe40002000000 */
        /* <DEDUP_REMOVED lines=9> */
.L_x_580:
[----:B------:R-:W-:Y:S05]  /*4970*/  @!P2 BRA `(.L_x_583) ;  /* 0x00000004003ca947 */ /* 0x000fea0003800000 */
[-CC-:B------:R-:W-:Y:S01]  /*4980*/  FFMA.FTZ R164, R164, R170.reuse, R173.reuse ;  /* 0x000000aaa4a47223 */ /* 0x180fe200000100ad */
[-CC-:B------:R-:W-:Y:S01]  /*4990*/  FFMA.FTZ R165, R165, R170.reuse, R173.reuse ;  /* 0x000000aaa5a57223 */ /* 0x180fe200000100ad */
[-C--:B------:R-:W-:Y:S01]  /*49a0*/  FFMA.FTZ R162, R162, R170.reuse, R173 ;  /* 0x000000aaa2a27223 */ /* 0x080fe200000100ad */
[----:B------:R-:W-:Y:S01]  /*49b0*/  LOP3.LUT P6, RZ, R21, 0xff0000, RZ, 0xc0, !PT ;  /* 0x00ff000015ff7812 */ /* 0x000fe200078cc0ff */
[----:B------:R-:W-:Y:S01]  /*49c0*/  FADD.FTZ R164, R169, -R164 ;  /* 0x800000a4a9a47221 */ /* 0x000fe20000010000 */
[----:B0-----:R-:W-:Y:S01]  /*49d0*/  FADD.FTZ R10, R160, -R165 ;  /* 0x800000a5a00a7221 */ /* 0x001fe20000010000 */
[----:B------:R-:W-:Y:S01]  /*49e0*/  LOP3.LUT P4, RZ, R41, 0xff0000, RZ, 0xc0, !PT ;  /* 0x00ff000029ff7812 */ /* 0x000fe2000788c0ff */
[--C-:B------:R-:W-:Y:S01]  /*49f0*/  FFMA.FTZ R168, R168, R170, R173.reuse ;  /* 0x000000aaa8a87223 */ /* 0x100fe200000100ad */
[C---:B------:R-:W-:Y:S01]  /*4a00*/  FMUL.FTZ R11, R145.reuse, R164 ;  /* 0x000000a4910b7220 */ /* 0x040fe20000410000 */
[----:B------:R-:W-:Y:S01]  /*4a10*/  FMUL.FTZ R10, R145, R10 ;  /* 0x0000000a910a7220 */ /* 0x000fe20000410000 */
[----:B------:R-:W-:Y:S01]  /*4a20*/  FADD.FTZ R162, R167, -R162 ;  /* 0x800000a2a7a27221 */ /* 0x000fe20000010000 */
[----:B------:R-:W-:Y:S01]  /*4a30*/  FADD.FTZ R16, R171, -R168 ;  /* 0x800000a8ab107221 */ /* 0x000fe20000010000 */
[----:B------:R-:W-:Y:S01]  /*4a40*/  FMUL.FTZ R0, R11, UR6 ;  /* 0x000000060b007c20 */ /* 0x000fe20008410000 */
[----:B------:R-:W-:Y:S01]  /*4a50*/  LOP3.LUT P5, RZ, R21, 0xff, RZ, 0xc0, !PT ;  /* 0x000000ff15ff7812 */ /* 0x000fe200078ac0ff */
[C---:B------:R-:W-:Y:S01]  /*4a60*/  FMUL.FTZ R13, R145.reuse, R162 ;  /* 0x000000a2910d7220 */ /* 0x040fe20000410000 */
[----:B------:R-:W-:Y:S01]  /*4a70*/  FMUL.FTZ R16, R145, R16 ;  /* 0x0000001091107220 */ /* 0x000fe20000410000 */
        /* <DEDUP_REMOVED lines=8> */
[----:B------:R-:W-:Y:S01]  /*4b00*/  FADD.FTZ R156, R39, -R156 ;  /* 0x8000009c279c7221 */ /* 0x000fe20000010000 */
[----:B------:R-:W-:Y:S01]  /*4b10*/  ISETP.GE.U32.AND P3, PT, R40, RZ, PT ;  /* 0x000000ff2800720c */ /* 0x000fe20003f66070 */
[-C--:B------:R-:W-:Y:S01]  /*4b20*/  FFMA.FTZ R37, R37, R170.reuse, R173 ;  /* 0x000000aa25257223 */ /* 0x080fe200000100ad */
[----:B------:R-:W-:Y:S01]  /*4b30*/  FSEL R18, R0, RZ, P5 ;  /* 0x000000ff00127208 */ /* 0x000fe20002800000 */
[----:B------:R-:W-:Y:S01]  /*4b40*/  FADD.FTZ R12, R158, -R163 ;  /* 0x800000a39e0c7221 */ /* 0x000fe20000010000 */
[----:B------:R-:W-:Y:S01]  /*4b50*/  FSEL R14, R0, RZ, P6 ;  /* 0x000000ff000e7208 */ /* 0x000fe20003000000 */
[----:B------:R-:W-:Y:S01]  /*4b60*/  FMUL.FTZ R0, R13, UR6 ;  /* 0x000000060d007c20 */ /* 0x000fe20008410000 */
[C---:B------:R-:W-:Y:S01]  /*4b70*/  LOP3.LUT P4, RZ, R21.reuse, 0xff00, RZ, 0xc0, !PT ;  /* 0x0000ff0015ff7812 */ /* 0x040fe2000788c0ff */
[----:B------:R-:W-:Y:S01]  /*4b80*/  FFMA.FTZ R36, R36, R170, R173 ;  /* 0x000000aa24247223 */ /* 0x000fe200000100ad */
[----:B------:R-:W-:Y:S01]  /*4b90*/  ISETP.GE.U32.AND.EX P1, PT, R21, 0x1000000, PT, P1 ;  /* 0x010000001500780c */ /* 0x000fe20003f26110 */
[----:B------:R-:W-:Y:S01]  /*4ba0*/  FMUL.FTZ R9, R145, R156 ;  /* 0x0000009c91097220 */ /* 0x000fe20000410000 */
[----:B------:R-:W-:Y:S01]  /*4bb0*/  ISETP.GE.U32.AND.EX P3, PT, R41, 0x1000000, PT, P3 ;  /* 0x010000002900780c */ /* 0x000fe20003f66130 */
[----:B------:R-:W-:Y:S01]  /*4bc0*/  FMUL.FTZ R12, R145, R12 ;  /* 0x0000000c910c7220 */ /* 0x000fe20000410000 */
[----:B------:R-:W-:Y:S01]  /*4bd0*/  FSEL R17, R0, RZ, P4 ;  /* 0x000000ff00117208 */ /* 0x000fe20002000000 */
[----:B------:R-:W-:Y:S01]  /*4be0*/  FADD.FTZ R36, R35, -R36 ;  /* 0x8000002423247221 */ /* 0x000fe20000010000 */
[----:B------:R-:W-:-:S02]  /*4bf0*/  LOP3.LUT P4, RZ, R41, 0xff00, RZ, 0xc0, !PT ;  /* 0x0000ff0029ff7812 */ /* 0x000fc4000788c0ff */
[C---:B------:R-:W-:Y:S02]  /*4c00*/  FSEL R24, R8.reuse, RZ, P1 ;  /* 0x000000ff08187208 */ /* 0x040fe40000800000 */
[----:B------:R-:W-:Y:S01]  /*4c10*/  FSEL R26, R8, RZ, P3 ;  /* 0x000000ff081a7208 */ /* 0x000fe20001800000 */
[----:B------:R-:W-:Y:S01]  /*4c20*/  FADD.FTZ R8, R38, -R37 ;  /* 0x8000002526087221 */ /* 0x000fe20000010000 */
[----:B------:R-:W-:Y:S02]  /*4c30*/  F2FP.F16.F32.PACK_AB R10, R13, R10 ;  /* 0x0000000a0d0a723e */ /* 0x000fe400000000ff */
[----:B------:R-:W-:Y:S01]  /*4c40*/  FSEL R13, R0, RZ, P4 ;  /* 0x000000ff000d7208 */ /* 0x000fe20002000000 */
[----:B------:R-:W-:Y:S01]  /*4c50*/  FMUL.FTZ R0, R9, UR6 ;  /* 0x0000000609007c20 */ /* 0x000fe20008410000 */
[----:B------:R-:W-:Y:S01]  /*4c60*/  LOP3.LUT P1, RZ, R20, 0xff0000, RZ, 0xc0, !PT ;  /* 0x00ff000014ff7812 */ /* 0x000fe2000782c0ff */
[C---:B------:R-:W-:Y:S01]  /*4c70*/  FMUL.FTZ R8, R145.reuse, R8 ;  /* 0x0000000891087220 */ /* 0x040fe20000410000 */
[----:B------:R-:W-:Y:S01]  /*4c80*/  LOP3.LUT P4, RZ, R40, 0xff0000, RZ, 0xc0, !PT ;  /* 0x00ff000028ff7812 */ /* 0x000fe2000788c0ff */
[----:B------:R-:W-:Y:S01]  /*4c90*/  FMUL.FTZ R145, R145, R36 ;  /* 0x0000002491917220 */ /* 0x000fe20000410000 */
[C---:B------:R-:W-:Y:S01]  /*4ca0*/  F2FP.F16.F32.PACK_AB R9, R12.reuse, R9 ;  /* 0x000000090c09723e */ /* 0x040fe200000000ff */
[----:B------:R-:W-:Y:S01]  /*4cb0*/  FMUL.FTZ R12, R12, UR6 ;  /* 0x000000060c0c7c20 */ /* 0x000fe20008410000 */
[----:B------:R-:W-:-:S02]  /*4cc0*/  LOP3.LUT P3, RZ, R20, 0xff000000, RZ, 0xc0, !PT ;  /* 0xff00000014ff7812 */ /* 0x000fc4000786c0ff */
[----:B------:R-:W-:Y:S02]  /*4cd0*/  F2FP.F16.F32.PACK_AB R14, R13, R14 ;  /* 0x0000000e0d0e723e */ /* 0x000fe400000000ff */
[----:B------:R-:W-:Y:S02]  /*4ce0*/  F2FP.F16.F32.PACK_AB R18, R17, R18 ;  /* 0x000000121112723e */ /* 0x000fe400000000ff */
[C---:B------:R-:W-:Y:S02]  /*4cf0*/  FSEL R17, R0.reuse, RZ, P1 ;  /* 0x000000ff00117208 */ /* 0x040fe40000800000 */
[----:B------:R-:W-:Y:S01]  /*4d00*/  FSEL R13, R0, RZ, P4 ;  /* 0x000000ff000d7208 */ /* 0x000fe20002000000 */
[----:B------:R-:W-:Y:S01]  /*4d10*/  FMUL.FTZ R0, R8, UR6 ;  /* 0x0000000608007c20 */ /* 0x000fe20008410000 */
[C---:B------:R-:W-:Y:S02]  /*4d20*/  LOP3.LUT P5, RZ, R20.reuse, 0xff00, RZ, 0xc0, !PT ;  /* 0x0000ff0014ff7812 */ /* 0x040fe400078ac0ff */
[----:B------:R-:W-:-:S02]  /*4d30*/  LOP3.LUT P6, RZ, R20, 0xff, RZ, 0xc0, !PT ;  /* 0x000000ff14ff7812 */ /* 0x000fc400078cc0ff */
[----:B------:R-:W-:Y:S01]  /*4d40*/  F2FP.F16.F32.PACK_AB R8, R8, R145 ;  /* 0x000000910808723e */ /* 0x000fe200000000ff */
[----:B------:R-:W-:Y:S01]  /*4d50*/  FMUL.FTZ R145, R145, UR6 ;  /* 0x0000000691917c20 */ /* 0x000fe20008410000 */
[----:B------:R-:W-:Y:S02]  /*4d60*/  LOP3.LUT P1, RZ, R40, 0xff000000, RZ, 0xc0, !PT ;  /* 0xff00000028ff7812 */ /* 0x000fe4000782c0ff */
[----:B------:R-:W-:Y:S02]  /*4d70*/  FSEL R20, R12, RZ, P3 ;  /* 0x000000ff0c147208 */ /* 0x000fe40001800000 */
[C---:B------:R-:W-:Y:S02]  /*4d80*/  LOP3.LUT P4, RZ, R40.reuse, 0xff00, RZ, 0xc0, !PT ;  /* 0x0000ff0028ff7812 */ /* 0x040fe4000788c0ff */
[----:B------:R-:W-:Y:S02]  /*4d90*/  LOP3.LUT P3, RZ, R40, 0xff, RZ, 0xc0, !PT ;  /* 0x000000ff28ff7812 */ /* 0x000fe4000786c0ff */
[----:B------:R-:W-:-:S02]  /*4da0*/  F2FP.F16.F32.PACK_AB R19, R24, R19 ;  /* 0x000000131813723e */ /* 0x000fc400000000ff */
        /* <DEDUP_REMOVED lines=12> */
.L_x_583:
[-CC-:B------:R-:W-:Y:S01]  /*4e70*/  FFMA.FTZ R164, R164, R170.reuse, R173.reuse ;  /* 0x000000aaa4a47223 */ /* 0x180fe200000100ad */
[-CC-:B------:R-:W-:Y:S01]  /*4e80*/  FFMA.FTZ R162, R162, R170.reuse, R173.reuse ;  /* 0x000000aaa2a27223 */ /* 0x180fe200000100ad */
[-CC-:B------:R-:W-:Y:S01]  /*4e90*/  FFMA.FTZ R168, R168, R170.reuse, R173.reuse ;  /* 0x000000aaa8a87223 */ /* 0x180fe200000100ad */
[----:B------:R-:W-:Y:S01]  /*4ea0*/  FFMA.FTZ R165, R165, R170, R173 ;  /* 0x000000aaa5a57223 */ /* 0x000fe200000100ad */
[----:B------:R-:W-:Y:S01]  /*4eb0*/  FADD.FTZ R164, R169, -R164 ;  /* 0x800000a4a9a47221 */ /* 0x000fe20000010000 */
[----:B------:R-:W-:Y:S01]  /*4ec0*/  FADD.FTZ R162, R167, -R162 ;  /* 0x800000a2a7a27221 */ /* 0x000fe20000010000 */
[----:B------:R-:W-:Y:S01]  /*4ed0*/  FADD.FTZ R168, R171, -R168 ;  /* 0x800000a8aba87221 */ /* 0x000fe20000010000 */
[----:B------:R-:W-:Y:S01]  /*4ee0*/  LOP3.LUT P3, RZ, R21, 0xff0000, RZ, 0xc0, !PT ;  /* 0x00ff000015ff7812 */ /* 0x000fe2000786c0ff */
[C---:B------:R-:W-:Y:S01]  /*4ef0*/  FMUL.FTZ R164, R145.reuse, R164 ;  /* 0x000000a491a47220 */ /* 0x040fe20000410000 */
[C---:B------:R-:W-:Y:S01]  /*4f00*/  FMUL.FTZ R162, R145.reuse, R162 ;  /* 0x000000a291a27220 */ /* 0x040fe20000410000 */
[----:B------:R-:W-:Y:S01]  /*4f10*/  FMUL.FTZ R168, R145, R168 ;  /* 0x000000a891a87220 */ /* 0x000fe20000410000 */
[----:B------:R-:W-:Y:S01]  /*4f20*/  FADD.FTZ R160, R160, -R165 ;  /* 0x800000a5a0a07221 */ /* 0x000fe20000010000 */
[----:B------:R-:W-:Y:S01]  /*4f30*/  FMUL.FTZ R164, R164, UR6 ;  /* 0x00000006a4a47c20 */ /* 0x000fe20008410000 */
[----:B------:R-:W-:Y:S01]  /*4f40*/  ISETP.GE.U32.AND P1, PT, R20, RZ, PT ;  /* 0x000000ff1400720c */ /* 0x000fe20003f26070 */
[-CC-:B------:R-:W-:Y:S01]  /*4f50*/  FFMA.FTZ R156, R156, R170.reuse, R173.reuse ;  /* 0x000000aa9c9c7223 */ /* 0x180fe200000100ad */
[----:B------:R-:W-:Y:S01]  /*4f60*/  FFMA.FTZ R163, R163, R170, R173 ;  /* 0x000000aaa3a37223 */ /* 0x000fe200000100ad */
[----:B------:R-:W-:Y:S01]  /*4f70*/  FMUL.FTZ R168, R168, UR6 ;  /* 0x00000006a8a87c20 */ /* 0x000fe20008410000 */
[----:B0-----:R-:W-:Y:S01]  /*4f80*/  FSEL R19, R164, RZ, P3 ;  /* 0x000000ffa4137208 */ /* 0x001fe20001800000 */
[----:B------:R-:W-:Y:S01]  /*4f90*/  FMUL.FTZ R162, R162, UR6 ;  /* 0x00000006a2a27c20 */ /* 0x000fe20008410000 */
[----:B------:R-:W-:Y:S01]  /*4fa0*/  ISETP.GE.U32.AND.EX P5, PT, R21, 0x1000000, PT, P1 ;  /* 0x010000001500780c */ /* 0x000fe20003fa6110 */
        /* <DEDUP_REMOVED lines=10> */
[----:B------:R-:W-:Y:S01]  /*5050*/  FMUL.FTZ R156, R145, R156 ;  /* 0x0000009c919c7220 */ /* 0x000fe20000410000 */
[----:B------:R-:W-:Y:S01]  /*5060*/  LOP3.LUT P6, RZ, R41, 0xff0000, RZ, 0xc0, !PT ;  /* 0x00ff000029ff7812 */ /* 0x000fe200078cc0ff */
[----:B------:R-:W-:Y:S01]  /*5070*/  FMUL.FTZ R158, R145, R158 ;  /* 0x0000009e919e7220 */ /* 0x000fe20000410000 */
[----:B------:R-:W-:Y:S01]  /*5080*/  LOP3.LUT P4, RZ, R21, 0xff, RZ, 0xc0, !PT ;  /* 0x000000ff15ff7812 */ /* 0x000fe2000788c0ff */
[----:B------:R-:W-:Y:S01]  /*5090*/  FADD.FTZ R38, R38, -R37 ;  /* 0x8000002526267221 */ /* 0x000fe20000010000 */
[----:B------:R-:W-:Y:S01]  /*50a0*/  LOP3.LUT P5, RZ, R41, 0xff, RZ, 0xc0, !PT ;  /* 0x000000ff29ff7812 */ /* 0x000fe200078ac0ff */
[----:B------:R-:W-:Y:S01]  /*50b0*/  FADD.FTZ R36, R35, -R36 ;  /* 0x8000002423247221 */ /* 0x000fe20000010000 */
[C---:B------:R-:W-:Y:S01]  /*50c0*/  ISETP.GE.U32.AND.EX P1, PT, R41.reuse, 0x1000000, PT, P1 ;  /* 0x010000002900780c */ /* 0x040fe20003f26110 */
        /* <DEDUP_REMOVED lines=15> */
[----:B------:R-:W-:Y:S02]  /*51c0*/  F2FP.F16.F32.PACK_AB R19, R0, R19 ;  /* 0x000000130013723e */ /* 0x000fe400000000ff */
[----:B------:R-:W-:Y:S02]  /*51d0*/  F2FP.F16.F32.PACK_AB R14, R17, R14 ;  /* 0x0000000e110e723e */ /* 0x000fe400000000ff */
[----:B------:R-:W-:-:S02]  /*51e0*/  F2FP.F16.F32.PACK_AB R18, R13, R18 ;  /* 0x000000120d12723e */ /* 0x000fc400000000ff */
[C---:B------:R-:W-:Y:S02]  /*51f0*/  FSEL R17, R156.reuse, RZ, P6 ;  /* 0x000000ff9c117208 */ /* 0x040fe40003000000 */
[----:B------:R-:W-:Y:S02]  /*5200*/  FSEL R13, R156, RZ, P3 ;  /* 0x000000ff9c0d7208 */ /* 0x000fe40001800000 */
[----:B------:R-:W-:Y:S02]  /*5210*/  FSEL R0, R158, RZ, P1 ;  /* 0x000000ff9e007208 */ /* 0x000fe40000800000 */
[C---:B------:R-:W-:Y:S02]  /*5220*/  LOP3.LUT P4, RZ, R20.reuse, 0xff00, RZ, 0xc0, !PT ;  /* 0x0000ff0014ff7812 */ /* 0x040fe4000788c0ff */
[----:B------:R-:W-:Y:S02]  /*5230*/  LOP3.LUT P5, RZ, R20, 0xff, RZ, 0xc0, !PT ;  /* 0x000000ff14ff7812 */ /* 0x000fe400078ac0ff */
[----:B------:R-:W-:-:S02]  /*5240*/  LOP3.LUT P6, RZ, R40, 0xff000000, RZ, 0xc0, !PT ;  /* 0xff00000028ff7812 */ /* 0x000fc400078cc0ff */
[C---:B------:R-:W-:Y:S02]  /*5250*/  LOP3.LUT P3, RZ, R40.reuse, 0xff00, RZ, 0xc0, !PT ;  /* 0x0000ff0028ff7812 */ /* 0x040fe4000786c0ff */
[----:B------:R-:W-:Y:S02]  /*5260*/  LOP3.LUT P1, RZ, R40, 0xff, RZ, 0xc0, !PT ;  /* 0x000000ff28ff7812 */ /* 0x000fe4000782c0ff */
[----:B------:R-:W-:Y:S02]  /*5270*/  FSEL R158, R158, RZ, P6 ;  /* 0x000000ff9e9e7208 */ /* 0x000fe40003000000 */
[C---:B------:R-:W-:Y:S02]  /*5280*/  FSEL R21, R38.reuse, RZ, P4 ;  /* 0x000000ff26157208 */ /* 0x040fe40002000000 */
[----:B------:R-:W-:Y:S02]  /*5290*/  FSEL R25, R38, RZ, P3 ;  /* 0x000000ff26197208 */ /* 0x000fe40001800000 */
        /* <DEDUP_REMOVED lines=8> */
.L_x_579:
[----:B------:R-:W-:Y:S05]  /*5320*/  @!P1 BRA `(.L_x_584) ;  /* 0x0000000800049947 */ /* 0x000fea0003800000 */
[----:B------:R-:W-:Y:S05]  /*5330*/  @!P2 BRA `(.L_x_585) ;  /* 0x000000040008a947 */ /* 0x000fea0003800000 */
[-CC-:B------:R-:W-:Y:S01]  /*5340*/  FFMA.FTZ R165, R165, R170.reuse, R173.reuse ;  /* 0x000000aaa5a57223 */ /* 0x180fe200000100ad */
[-CC-:B------:R-:W-:Y:S01]  /*5350*/  FFMA.FTZ R168, R168, R170.reuse, R173.reuse ;  /* 0x000000aaa8a87223 */ /* 0x180fe200000100ad */
[--C-:B------:R-:W-:Y:S02]  /*5360*/  HADD2.F32 R0, -RZ, R7.reuse.H1_H1 ;  /* 0x30000007ff007230 */ /* 0x100fe40000004100 */
[----:B------:R-:W-:Y:S01]  /*5370*/  FFMA.FTZ R164, R164, R170, R173 ;  /* 0x000000aaa4a47223 */ /* 0x000fe200000100ad */
[--C-:B0-----:R-:W-:Y:S02]  /*5380*/  HADD2.F32 R9, -RZ, R6.reuse.H0_H0 ;  /* 0x20000006ff097230 */ /* 0x101fe40000004100 */
[----:B------:R-:W-:Y:S01]  /*5390*/  FADD.FTZ R160, R160, -R165 ;  /* 0x800000a5a0a07221 */ /* 0x000fe20000010000 */
[----:B------:R-:W-:Y:S01]  /*53a0*/  FADD.FTZ R168, R171, -R168 ;  /* 0x800000a8aba87221 */ /* 0x000fe20000010000 */
[----:B------:R-:W-:Y:S02]  /*53b0*/  HADD2.F32 R11, -RZ, R7.H0_H0 ;  /* 0x20000007ff0b7230 */ /* 0x000fe40000004100 */
[----:B------:R-:W-:Y:S01]  /*53c0*/  FADD.FTZ R164, R169, -R164 ;  /* 0x800000a4a9a47221 */ /* 0x000fe20000010000 */
[C---:B------:R-:W-:Y:S01]  /*53d0*/  FFMA.FTZ R10, R145.reuse, R160, R9 ;  /* 0x000000a0910a7223 */ /* 0x040fe20000010009 */
[C---:B------:R-:W-:Y:S01]  /*53e0*/  FFMA.FTZ R25, R145.reuse, R168, R0 ;  /* 0x000000a891197223 */ /* 0x040fe20000010000 */
[----:B------:R-:W-:Y:S01]  /*53f0*/  ISETP.GE.U32.AND P1, PT, R20, RZ, PT ;  /* 0x000000ff1400720c */ /* 0x000fe20003f26070 */
[----:B------:R-:W-:Y:S01]  /*5400*/  FFMA.FTZ R164, R145, R164, R11 ;  /* 0x000000a491a47223 */ /* 0x000fe2000001000b */
[----:B------:R-:W-:Y:S01]  /*5410*/  FMUL.FTZ R0, R10, UR6 ;  /* 0x000000060a007c20 */ /* 0x000fe20008410000 */
[----:B------:R-:W-:Y:S01]  /*5420*/  FMUL.FTZ R9, R25, UR6 ;  /* 0x0000000619097c20 */ /* 0x000fe20008410000 */
[C---:B------:R-:W-:Y:S01]  /*5430*/  LOP3.LUT P4, RZ, R21.reuse, 0xff, RZ, 0xc0, !PT ;  /* 0x000000ff15ff7812 */ /* 0x040fe2000788c0ff */
[-CC-:B------:R-:W-:Y:S01]  /*5440*/  FFMA.FTZ R156, R156, R170.reuse, R173.reuse ;  /* 0x000000aa9c9c7223 */ /* 0x180fe200000100ad */
[----:B------:R-:W-:Y:S01]  /*5450*/  ISETP.GE.U32.AND.EX P1, PT, R21, 0x1000000, PT, P1 ;  /* 0x010000001500780c */ /* 0x000fe20003f26110 */
[-CC-:B------:R-:W-:Y:S01]  /*5460*/  FFMA.FTZ R163, R163, R170.reuse, R173.reuse ;  /* 0x000000aaa3a37223 */ /* 0x180fe200000100ad */
[-CC-:B------:R-:W-:Y:S01]  /*5470*/  FFMA.FTZ R162, R162, R170.reuse, R173.reuse ;  /* 0x000000aaa2a27223 */ /* 0x180fe200000100ad */
[-CC-:B------:R-:W-:Y:S01]  /*5480*/  FFMA.FTZ R36, R36, R170.reuse, R173.reuse ;  /* 0x000000aa24247223 */ /* 0x180fe200000100ad */
[----:B------:R-:W-:Y:S01]  /*5490*/  FFMA.FTZ R37, R37, R170, R173 ;  /* 0x000000aa25257223 */ /* 0x000fe200000100ad */
[----:B------:R-:W-:Y:S01]  /*54a0*/  FMUL.FTZ R8, R164, UR6 ;  /* 0x00000006a4087c20 */ /* 0x000fe20008410000 */
[----:B------:R-:W-:Y:S01]  /*54b0*/  FSEL R27, R9, RZ, P1 ;  /* 0x000000ff091b7208 */ /* 0x000fe20000800000 */
[--C-:B------:R-:W-:Y:S01]  /*54c0*/  HADD2.F32 R17, -RZ, R5.reuse.H0_H0 ;  /* 0x20000005ff117230 */ /* 0x100fe20000004100 */
[----:B------:R-:W-:Y:S01]  /*54d0*/  FSEL R18, R0, RZ, P4 ;  /* 0x000000ff00127208 */ /* 0x000fe20002000000 */
[----:B------:R-:W-:Y:S01]  /*54e0*/  HADD2.F32 R0, -RZ, R6.H1_H1 ;  /* 0x30000006ff007230 */ /* 0x000fe20000004100 */
[----:B------:R-:W-:Y:S01]  /*54f0*/  LOP3.LUT P5, RZ, R21, 0xff0000, RZ, 0xc0, !PT ;  /* 0x00ff000015ff7812 */ /* 0x000fe200078ac0ff */
[----:B------:R-:W-:-:S02]  /*5500*/  HADD2.F32 R19, -RZ, R5.H1_H1 ;  /* 0x30000005ff137230 */ /* 0x000fc40000004100 */
[----:B------:R-:W-:Y:S01]  /*5510*/  FADD.FTZ R156, R39, -R156 ;  /* 0x8000009c279c7221 */ /* 0x000fe20000010000 */
[--C-:B------:R-:W-:Y:S02]  /*5520*/  HADD2.F32 R9, -RZ, R4.reuse.H0_H0 ;  /* 0x20000004ff097230 */ /* 0x100fe40000004100 */
[----:B------:R-:W-:Y:S01]  /*5530*/  FADD.FTZ R158, R158, -R163 ;  /* 0x800000a39e9e7221 */ /* 0x000fe20000010000 */
[----:B------:R-:W-:Y:S01]  /*5540*/  FADD.FTZ R162, R167, -R162 ;  /* 0x800000a2a7a27221 */ /* 0x000fe20000010000 */
[----:B------:R-:W-:Y:S01]  /*5550*/  FADD.FTZ R36, R35, -R36 ;  /* 0x8000002423247221 */ /* 0x000fe20000010000 */
[----:B------:R-:W-:Y:S02]  /*5560*/  HADD2.F32 R11, -RZ, R4.H1_H1 ;  /* 0x30000004ff0b7230 */ /* 0x000fe40000004100 */
[----:B------:R-:W-:Y:S01]  /*5570*/  FADD.FTZ R38, R38, -R37 ;  /* 0x8000002526267221 */ /* 0x000fe20000010000 */
[----:B------:R-:W-:Y:S01]  /*5580*/  LOP3.LUT P3, RZ, R21, 0xff00, RZ, 0xc0, !PT ;  /* 0x0000ff0015ff7812 */ /* 0x000fe2000786c0ff */
[C---:B------:R-:W-:Y:S01]  /*5590*/  FFMA.FTZ R21, R145.reuse, R162, R0 ;  /* 0x000000a291157223 */ /* 0x040fe20000010000 */
[----:B------:R-:W-:Y:S01]  /*55a0*/  FSEL R24, R8, RZ, P5 ;  /* 0x000000ff08187208 */ /* 0x000fe20002800000 */
[C---:B------:R-:W-:Y:S01]  /*55b0*/  FFMA.FTZ R17, R145.reuse, R156, R17 ;  /* 0x0000009c91117223 */ /* 0x040fe20000010011 */
[C---:B------:R-:W-:Y:S01]  /*55c0*/  FFMA.FTZ R158, R145.reuse, R158, R19 ;  /* 0x0000009e919e7223 */ /* 0x040fe20000010013 */
[C---:B------:R-:W-:Y:S01]  /*55d0*/  FFMA.FTZ R8, R145.reuse, R36, R9 ;  /* 0x0000002491087223 */ /* 0x040fe20000010009 */
[----:B------:R-:W-:Y:S01]  /*55e0*/  FFMA.FTZ R145, R145, R38, R11 ;  /* 0x0000002691917223 */ /* 0x000fe2000001000b */
[----:B------:R-:W-:Y:S01]  /*55f0*/  F2FP.F16.F32.PACK_AB R10, R21, R10 ;  /* 0x0000000a150a723e */ /* 0x000fe200000000ff */
[----:B------:R-:W-:Y:S01]  /*5600*/  FMUL.FTZ R16, R17, UR6 ;  /* 0x0000000611107c20 */ /* 0x000fe20008410000 */
[----:B------:R-:W-:Y:S01]  /*5610*/  F2FP.F16.F32.PACK_AB R9, R158, R17 ;  /* 0x000000119e09723e */ /* 0x000fe200000000ff */
[----:B------:R-:W-:Y:S01]  /*5620*/  FMUL.FTZ R0, R8, UR6 ;  /* 0x0000000608007c20 */ /* 0x000fe20008410000 */
[----:B------:R-:W-:Y:S01]  /*5630*/  FMUL.FTZ R158, R158, UR6 ;  /* 0x000000069e9e7c20 */ /* 0x000fe20008410000 */
[----:B------:R-:W-:Y:S01]  /*5640*/  F2FP.F16.F32.PACK_AB R8, R145, R8 ;  /* 0x000000089108723e */ /* 0x000fe200000000ff */
[----:B------:R-:W-:Y:S01]  /*5650*/  FMUL.FTZ R21, R21, UR6 ;  /* 0x0000000615157c20 */ /* 0x000fe20008410000 */
[C---:B------:R-:W-:Y:S01]  /*5660*/  LOP3.LUT P6, RZ, R20.reuse, 0xff0000, RZ, 0xc0, !PT ;  /* 0x00ff000014ff7812 */ /* 0x040fe200078cc0ff */
        /* <DEDUP_REMOVED lines=15> */
.L_x_585:
[-CC-:B------:R-:W-:Y:S01]  /*5760*/  FFMA.FTZ R168, R168, R170.reuse, R173.reuse ;  /* 0x000000aaa8a87223 */ /* 0x180fe200000100ad */
[-CC-:B------:R-:W-:Y:S01]  /*5770*/  FFMA.FTZ R165, R165, R170.reuse, R173.reuse ;  /* 0x000000aaa5a57223 */ /* 0x180fe200000100ad */
[----:B------:R-:W-:Y:S01]  /*5780*/  FFMA.FTZ R164, R164, R170, R173 ;  /* 0x000000aaa4a47223 */ /* 0x000fe200000100ad */
[--C-:B------:R-:W-:Y:S02]  /*5790*/  HADD2.F32 R0, -RZ, R7.reuse.H1_H1 ;  /* 0x30000007ff007230 */ /* 0x100fe40000004100 */
[----:B------:R-:W-:Y:S01]  /*57a0*/  FADD.FTZ R168, R171, -R168 ;  /* 0x800000a8aba87221 */ /* 0x000fe20000010000 */
[----:B0-----:R-:W-:Y:S02]  /*57b0*/  HADD2.F32 R19, -RZ, R7.H0_H0 ;  /* 0x20000007ff137230 */ /* 0x001fe40000004100 */
[----:B------:R-:W-:Y:S01]  /*57c0*/  FADD.FTZ R160, R160, -R165 ;  /* 0x800000a5a0a07221 */ /* 0x000fe20000010000 */
[--C-:B------:R-:W-:Y:S02]  /*57d0*/  HADD2.F32 R17, -RZ, R6.reuse.H0_H0 ;  /* 0x20000006ff117230 */ /* 0x100fe40000004100 */
[----:B------:R-:W-:Y:S01]  /*57e0*/  FADD.FTZ R164, R169, -R164 ;  /* 0x800000a4a9a47221 */ /* 0x000fe20000010000 */
[C---:B------:R-:W-:Y:S01]  /*57f0*/  FFMA.FTZ R0, R145.reuse, R168, R0 ;  /* 0x000000a891007223 */ /* 0x040fe20000010000 */
[----:B------:R-:W-:Y:S01]  /*5800*/  ISETP.GE.U32.AND P1, PT, R20, RZ, PT ;  /* 0x000000ff1400720c */ /* 0x000fe20003f26070 */
[----:B------:R-:W-:Y:S01]  /*5810*/  FFMA.FTZ R162, R162, R170, R173 ;  /* 0x000000aaa2a27223 */ /* 0x000fe200000100ad */
[C---:B------:R-:W-:Y:S01]  /*5820*/  FFMA.FTZ R19, R145.reuse, R164, R19 ;  /* 0x000000a491137223 */ /* 0x040fe20000010013 */
[----:B------:R-:W-:Y:S01]  /*5830*/  FFMA.FTZ R17, R145, R160, R17 ;  /* 0x000000a091117223 */ /* 0x000fe20000010011 */
[----:B------:R-:W-:Y:S01]  /*5840*/  FMUL.FTZ R0, R0, UR6 ;  /* 0x0000000600007c20 */ /* 0x000fe20008410000 */
[----:B------:R-:W-:Y:S01]  /*5850*/  ISETP.GE.U32.AND.EX P1, PT, R21, 0x1000000, PT, P1 ;  /* 0x010000001500780c */ /* 0x000fe20003f26110 */
[----:B------:R-:W-:Y:S01]  /*5860*/  FMUL.FTZ R19, R19, UR6 ;  /* 0x0000000613137c20 */ /* 0x000fe20008410000 */
[----:B------:R-:W-:Y:S01]  /*5870*/  FMUL.FTZ R17, R17, UR6 ;  /* 0x0000000611117c20 */ /* 0x000fe20008410000 */
[C---:B------:R-:W-:Y:S01]  /*5880*/  LOP3.LUT P5, RZ, R21.reuse, 0xff0000, RZ, 0xc0, !PT ;  /* 0x00ff000015ff7812 */ /* 0x040fe200078ac0ff */
[-CC-:B------:R-:W-:Y:S01]  /*5890*/  FFMA.FTZ R156, R156, R170.reuse, R173.reuse ;  /* 0x000000aa9c9c7223 */ /* 0x180fe200000100ad */
[----:B------:R-:W-:Y:S01]  /*58a0*/  LOP3.LUT P4, RZ, R21, 0xff, RZ, 0xc0, !PT ;  /* 0x000000ff15ff7812 */ /* 0x000fe2000788c0ff */
[-CC-:B------:R-:W-:Y:S01]  /*58b0*/  FFMA.FTZ R37, R37, R170.reuse, R173.reuse ;  /* 0x000000aa25257223 */ /* 0x180fe200000100ad */
[-CC-:B------:R-:W-:Y:S01]  /*58c0*/  FFMA.FTZ R163, R163, R170.reuse, R173.reuse ;  /* 0x000000aaa3a37223 */ /* 0x180fe200000100ad */
[----:B------:R-:W-:Y:S01]  /*58d0*/  FFMA.FTZ R36, R36, R170, R173 ;  /* 0x000000aa24247223 */ /* 0x000fe200000100ad */
[----:B------:R-:W-:Y:S01]  /*58e0*/  FSEL R29, R0, RZ, P1 ;  /* 0x000000ff001d7208 */ /* 0x000fe20000800000 */
[----:B------:R-:W-:Y:S01]  /*58f0*/  HADD2.F32 R0, -RZ, R6.H1_H1 ;  /* 0x30000006ff007230 */ /* 0x000fe20000004100 */
[----:B------:R-:W-:Y:S01]  /*5900*/  LOP3.LUT P3, RZ, R21, 0xff00, RZ, 0xc0, !PT ;  /* 0x0000ff0015ff7812 */ /* 0x000fe2000786c0ff */
[----:B------:R-:W-:Y:S01]  /*5910*/  FADD.FTZ R162, R167, -R162 ;  /* 0x800000a2a7a27221 */ /* 0x000fe20000010000 */
[----:B------:R-:W-:Y:S01]  /*5920*/  FSEL R24, R19, RZ, P5 ;  /* 0x000000ff13187208 */ /* 0x000fe20002800000 */
[--C-:B------:R-:W-:Y:S01]  /*5930*/  HADD2.F32 R21, -RZ, R5.reuse.H0_H0 ;  /* 0x20000005ff157230 */ /* 0x100fe20000004100 */
[----:B------:R-:W-:Y:S01]  /*5940*/  FSEL R18, R17, RZ, P4 ;  /* 0x000000ff11127208 */ /* 0x000fe20002000000 */
[----:B------:R-:W-:Y:S01]  /*5950*/  FADD.FTZ R156, R39, -R156 ;  /* 0x8000009c279c7221 */ /* 0x000fe20000010000 */
[----:B------:R-:W-:-:S02]  /*5960*/  HADD2.F32 R25, -RZ, R5.H1_H1 ;  /* 0x30000005ff197230 */ /* 0x000fc40000004100 */
        /* <DEDUP_REMOVED lines=29> */
.L_x_584:
        /* <DEDUP_REMOVED lines=8> */
[--C-:B------:R-:W-:Y:S01]  /*5bc0*/  FFMA.FTZ R156, R156, R170, R173.reuse ;  /* 0x000000aa9c9c7223 */ /* 0x100fe200000100ad */
[C---:B------:R-:W-:Y:S01]  /*5bd0*/  FMUL.FTZ R168, R145.reuse, R168 ;  /* 0x000000a891a87220 */ /* 0x040fe20000410000 */
[----:B0-----:R-:W-:Y:S01]  /*5be0*/  FMUL.FTZ R11, R145, R164 ;  /* 0x000000a4910b7220 */ /* 0x001fe20000410000 */
[-CC-:B------:R-:W-:Y:S01]  /*5bf0*/  FFMA.FTZ R163, R163, R170.reuse, R173.reuse ;  /* 0x000000aaa3a37223 */ /* 0x180fe200000100ad */
[-CC-:B------:R-:W-:Y:S01]  /*5c00*/  FFMA.FTZ R37, R37, R170.reuse, R173.reuse ;  /* 0x000000aa25257223 */ /* 0x180fe200000100ad */
[-CC-:B------:R-:W-:Y:S01]  /*5c10*/  FFMA.FTZ R162, R162, R170.reuse, R173.reuse ;  /* 0x000000aaa2a27223 */ /* 0x180fe200000100ad */
[----:B------:R-:W-:Y:S01]  /*5c20*/  FFMA.FTZ R36, R36, R170, R173 ;  /* 0x000000aa24247223 */ /* 0x000fe200000100ad */
[----:B------:R-:W-:Y:S01]  /*5c30*/  FMUL.FTZ R9, R168, UR6 ;  /* 0x00000006a8097c20 */ /* 0x000fe20008410000 */
[----:B------:R-:W-:Y:S01]  /*5c40*/  FMUL.FTZ R10, R145, R160 ;  /* 0x000000a0910a7220 */ /* 0x000fe20000410000 */
[----:B------:R-:W-:Y:S01]  /*5c50*/  ISETP.GE.U32.AND.EX P1, PT, R21, 0x1000000, PT, P1 ;  /* 0x010000001500780c */ /* 0x000fe20003f26110 */
[----:B------:R-:W-:Y:S01]  /*5c60*/  FMUL.FTZ R8, R11, UR6 ;  /* 0x000000060b087c20 */ /* 0x000fe20008410000 */
[----:B------:R-:W-:Y:S01]  /*5c70*/  LOP3.LUT P5, RZ, R21, 0xff0000, RZ, 0xc0, !PT ;  /* 0x00ff000015ff7812 */ /* 0x000fe200078ac0ff */
[----:B------:R-:W-:Y:S01]  /*5c80*/  FADD.FTZ R156, R39, -R156 ;  /* 0x8000009c279c7221 */ /* 0x000fe20000010000 */
[----:B------:R-:W-:Y:S01]  /*5c90*/  FADD.FTZ R158, R158, -R163 ;  /* 0x800000a39e9e7221 */ /* 0x000fe20000010000 */
[----:B------:R-:W-:Y:S01]  /*5ca0*/  FADD.FTZ R38, R38, -R37 ;  /* 0x8000002526267221 */ /* 0x000fe20000010000 */
[----:B------:R-:W-:Y:S01]  /*5cb0*/  FADD.FTZ R162, R167, -R162 ;  /* 0x800000a2a7a27221 */ /* 0x000fe20000010000 */
[----:B------:R-:W-:Y:S01]  /*5cc0*/  FADD.FTZ R36, R35, -R36 ;  /* 0x8000002423247221 */ /* 0x000fe20000010000 */
[----:B------:R-:W-:Y:S01]  /*5cd0*/  FMUL.FTZ R0, R10, UR6 ;  /* 0x000000060a007c20 */ /* 0x000fe20008410000 */
[----:B------:R-:W-:Y:S01]  /*5ce0*/  FSEL R29, R9, RZ, P1 ;  /* 0x000000ff091d7208 */ /* 0x000fe20000800000 */
[----:B------:R-:W-:Y:S01]  /*5cf0*/  FMUL.FTZ R9, R145, R156 ;  /* 0x0000009c91097220 */ /* 0x000fe20000410000 */
[----:B------:R-:W-:Y:S01]  /*5d00*/  LOP3.LUT P4, RZ, R21, 0xff, RZ, 0xc0, !PT ;  /* 0x000000ff15ff7812 */ /* 0x000fe2000788c0ff */
[C---:B------:R-:W-:Y:S01]  /*5d10*/  FMUL.FTZ R158, R145.reuse, R158 ;  /* 0x0000009e919e7220 */ /* 0x040fe20000410000 */
[----:B------:R-:W-:Y:S01]  /*5d20*/  FSEL R24, R8, RZ, P5 ;  /* 0x000000ff08187208 */ /* 0x000fe20002800000 */
[C---:B------:R-:W-:Y:S01]  /*5d30*/  FMUL.FTZ R17, R145.reuse, R38 ;  /* 0x0000002691117220 */ /* 0x040fe20000410000 */
[C---:B------:R-:W-:Y:S01]  /*5d40*/  FMUL.FTZ R19, R145.reuse, R162 ;  /* 0x000000a291137220 */ /* 0x040fe20000410000 */
[----:B------:R-:W-:Y:S01]  /*5d50*/  FMUL.FTZ R8, R145, R36 ;  /* 0x0000002491087220 */ /* 0x000fe20000410000 */
[----:B------:R-:W-:Y:S01]  /*5d60*/  FSEL R18, R0, RZ, P4 ;  /* 0x000000ff00127208 */ /* 0x000fe20002000000 */
[----:B------:R-:W-:Y:S01]  /*5d70*/  FMUL.FTZ R16, R9, UR6 ;  /* 0x0000000609107c20 */ /* 0x000fe20008410000 */
[----:B------:R-:W-:Y:S01]  /*5d80*/  F2FP.F16.F32.PACK_AB R9, R158, R9 ;  /* 0x000000099e09723e */ /* 0x000fe200000000ff */
[----:B------:R-:W-:Y:S01]  /*5d90*/  FMUL.FTZ R0, R8, UR6 ;  /* 0x0000000608007c20 */ /* 0x000fe20008410000 */
[----:B------:R-:W-:Y:S01]  /*5da0*/  F2FP.F16.F32.PACK_AB R10, R19, R10 ;  /* 0x0000000a130a723e */ /* 0x000fe200000000ff */
[----:B------:R-:W-:Y:S01]  /*5db0*/  FMUL.FTZ R158, R158, UR6 ;  /* 0x000000069e9e7c20 */ /* 0x000fe20008410000 */
[----:B------:R-:W-:Y:S01]  /*5dc0*/  F2FP.F16.F32.PACK_AB R8, R17, R8 ;  /* 0x000000081108723e */ /* 0x000fe200000000ff */
[----:B------:R-:W-:Y:S01]  /*5dd0*/  FMUL.FTZ R19, R19, UR6 ;  /* 0x0000000613137c20 */ /* 0x000fe20008410000 */
[C---:B------:R-:W-:Y:S01]  /*5de0*/  LOP3.LUT P6, RZ, R20.reuse, 0xff0000, RZ, 0xc0, !PT ;  /* 0x00ff000014ff7812 */ /* 0x040fe200078cc0ff */
[----:B------:R-:W-:Y:S01]  /*5df0*/  FMUL.FTZ R17, R17, UR6 ;  /* 0x0000000611117c20 */ /* 0x000fe20008410000 */
[----:B------:R-:W-:-:S02]  /*5e00*/  LOP3.LUT P1, RZ, R20, 0xff000000, RZ, 0xc0, !PT ;  /* 0xff00000014ff7812 */ /* 0x000fc4000782c0ff */
[----:B------:R-:W-:Y:S02]  /*5e10*/  LOP3.LUT P3, RZ, R21, 0xff00, RZ, 0xc0, !PT ;  /* 0x0000ff0015ff7812 */ /* 0x000fe4000786c0ff */
[C---:B------:R-:W-:Y:S02]  /*5e20*/  LOP3.LUT P5, RZ, R20.reuse, 0xff, RZ, 0xc0, !PT ;  /* 0x000000ff14ff7812 */ /* 0x040fe400078ac0ff */
[----:B------:R-:W-:Y:S02]  /*5e30*/  LOP3.LUT P4, RZ, R20, 0xff00, RZ, 0xc0, !PT ;  /* 0x0000ff0014ff7812 */ /* 0x000fe4000788c0ff */
[----:B------:R-:W-:Y:S02]  /*5e40*/  FSEL R16, R16, RZ, P6 ;  /* 0x000000ff10107208 */ /* 0x000fe40003000000 */
[----:B------:R-:W-:Y:S02]  /*5e50*/  FSEL R25, R158, RZ, P1 ;  /* 0x000000ff9e197208 */ /* 0x000fe40000800000 */
[----:B------:R-:W-:-:S02]  /*5e60*/  FSEL R27, R19, RZ, P3 ;  /* 0x000000ff131b7208 */ /* 0x000fc40001800000 */
[----:B------:R-:W-:Y:S02]  /*5e70*/  FSEL R0, R0, RZ, P5 ;  /* 0x000000ff00007208 */ /* 0x000fe40002800000 */
[----:B------:R-:W-:Y:S02]  /*5e80*/  FSEL R21, R17, RZ, P4 ;  /* 0x000000ff11157208 */ /* 0x000fe40002000000 */
[----:B------:R-:W-:Y:S02]  /*5e90*/  F2FP.F16.F32.PACK_AB R17, R25, R16 ;  /* 0x000000101911723e */ /* 0x000fe400000000ff */
[----:B------:R-:W-:Y:S02]  /*5ea0*/  F2FP.F16.F32.PACK_AB R11, R168, R11 ;  /* 0x0000000ba80b723e */ /* 0x000fe400000000ff */
[----:B------:R-:W-:Y:S02]  /*5eb0*/  F2FP.F16.F32.PACK_AB R19, R29, R24 ;  /* 0x000000181d13723e */ /* 0x000fe400000000ff */
[----:B------:R-:W-:-:S02]  /*5ec0*/  F2FP.F16.F32.PACK_AB R18, R27, R18 ;  /* 0x000000121b12723e */ /* 0x000fc400000000ff */
[----:B------:R-:W-:Y:S01]  /*5ed0*/  F2FP.F16.F32.PACK_AB R16, R21, R0 ;  /* 0x000000001510723e */ /* 0x000fe200000000ff */
[----:B------:R-:W-:Y:S06]  /*5ee0*/  BRA `(.L_x_582) ;  /* 0x0000000000d47947 */ /* 0x000fec0003800000 */
.L_x_586:
        /* <DEDUP_REMOVED lines=33> */
[----:B0-----:R-:W-:Y:S01]  /*6100*/  FSEL R19, R164, RZ, P5 ;  /* 0x000000ffa4137208 */ /* 0x001fe20002800000 */
        /* <DEDUP_REMOVED lines=18> */
[----:B------:R-:W-:-:S07]  /*6230*/  F2FP.F16.F32.PACK_AB R16, R21, R16 ;  /* 0x000000101510723e */ /* 0x000fce00000000ff */
.L_x_582:
        /* <DEDUP_REMOVED lines=13> */
.L_x_569:
        /* <DEDUP_REMOVED lines=56> */
.L_x_568:
[----:B------:R-:W-:Y:S05]  /*6690*/  BSYNC B0 ;  /* 0x0000000000007941 */ /* 0x000fea0003800000 */
.L_x_567:
        /* <DEDUP_REMOVED lines=80> */
[----:B------:R-:W-:Y:S01]  /*6ba0*/  FADD.FTZ R3, R6, R3 ;  /* 0x0000000306037221 */ /* 0x000fe20000010000 */
[----:B------:R-:W-:-:S03]  /*6bb0*/  FADD.FTZ R4, R4, R9 ;  /* 0x0000000904047221 */ /* 0x000fc60000010000 */
[----:B------:R-:W3:Y:S01]  /*6bc0*/  LDC R9, c[0x0][0x388] ;  /* 0x0000e200ff097b82 */ /* 0x000ee20000000800 */
[----:B0-----:R-:W-:Y:S01]  /*6bd0*/  FADD.FTZ R5, R5, R20 ;  /* 0x0000001405057221 */ /* 0x001fe20000010000 */
[----:B------:R-:W-:Y:S01]  /*6be0*/  STS.128 [R2], R16 ;  /* 0x0000001002007388 */ /* 0x000fe20000000c00 */
[----:B-1----:R-:W-:-:S03]  /*6bf0*/  FADD.FTZ R37, R8, R37 ;  /* 0x0000002508257221 */ /* 0x002fc60000010000 */
[----:B------:R-:W-:Y:S04]  /*6c00*/  STS.128 [R2+0x10], R28 ;  /* 0x0000101c02007388 */ /* 0x000fe80000000c00 */
[----:B------:R-:W-:Y:S01]  /*6c10*/  STS.128 [R2+0x400], R32 ;  /* 0x0004002002007388 */ /* 0x000fe20000000c00 */
[----:B--2---:R-:W-:-:S03]  /*6c20*/  FADD.FTZ R39, R4, R39 ;  /* 0x0000002704277221 */ /* 0x004fc60000010000 */
[----:B------:R-:W-:Y:S01]  /*6c30*/  STS.128 [R2+0x410], R56 ;  /* 0x0004103802007388 */ /* 0x000fe20000000c00 */
[----:B------:R-:W-:Y:S06]  /*6c40*/  BAR.SYNC.DEFER_BLOCKING 0x0 ;  /* 0x0000000000007b1d */ /* 0x000fec0000010000 */
[----:B------:R-:W0:Y:S04]  /*6c50*/  LDS R38, [R0] ;  /* 0x0000000000267984 */ /* 0x000e280000000800 */
[----:B------:R-:W1:Y:S04]  /*6c60*/  LDS R40, [R0+0x200] ;  /* 0x0002000000287984 */ /* 0x000e680000000800 */
[----:B------:R-:W2:Y:S04]  /*6c70*/  LDS R41, [R0+0x400] ;  /* 0x0004000000297984 */ /* 0x000ea80000000800 */
[----:B------:R-:W4:Y:S04]  /*6c80*/  LDS R42, [R0+0x600] ;  /* 0x00060000002a7984 */ /* 0x000f280000000800 */
[----:B------:R-:W5:Y:S04]  /*6c90*/  LDS R53, [R0+0x800] ;  /* 0x0008000000357984 */ /* 0x000f680000000800 */
        /* <DEDUP_REMOVED lines=10> */
[----:B--2---:R-:W-:-:S03]  /*6d40*/  FADD.FTZ R41, RZ, R41 ;  /* 0x00000029ff297221 */ /* 0x004fc60000010000 */
[----:B------:R-:W2:Y:S01]  /*6d50*/  LDS R10, [R0+0x1a00] ;  /* 0x001a0000000a7984 */ /* 0x000ea20000000800 */
[----:B----4-:R-:W-:-:S03]  /*6d60*/  FADD.FTZ R42, RZ, R42 ;  /* 0x0000002aff2a7221 */ /* 0x010fc60000010000 */
[----:B------:R-:W-:Y:S01]  /*6d70*/  LDS R7, [R0+0x1c00] ;  /* 0x001c000000077984 */ /* 0x000fe20000000800 */
[----:B-----5:R-:W-:-:S03]  /*6d80*/  FADD.FTZ R38, R38, R53 ;  /* 0x0000003526267221 */ /* 0x020fc60000010000 */
[----:B------:R-:W4:Y:S01]  /*6d90*/  LDS R32, [R0+0x1e00] ;  /* 0x001e000000207984 */ /* 0x000f220000000800 */
        /* <DEDUP_REMOVED lines=10> */
[----:B------:R1:W-:Y:S01]  /*6e40*/  STS.128 [R2+0x10], R24 ;  /* 0x0000101802007388 */ /* 0x0003e20000000c00 */
[----:B--2---:R-:W-:-:S03]  /*6e50*/  FADD.FTZ R17, R17, R10 ;  /* 0x0000000a11117221 */ /* 0x004fc60000010000 */
[----:B------:R-:W-:Y:S04]  /*6e60*/  STS.128 [R2+0x400], R92 ;  /* 0x0004005c02007388 */ /* 0x000fe80000000c00 */
[----:B------:R2:W-:Y:S01]  /*6e70*/  STS.128 [R2+0x410], R44 ;  /* 0x0004102c02007388 */ /* 0x0005e20000000c00 */
[----:B----4-:R-:W-:Y:S01]  /*6e80*/  FADD.FTZ R19, R19, R32 ;  /* 0x0000002013137221 */ /* 0x010fe20000010000 */
[----:B------:R-:W-:Y:S01]  /*6e90*/  BAR.SYNC.DEFER_BLOCKING 0x0 ;  /* 0x0000000000007b1d */ /* 0x000fe20000010000 */
[----:B0-----:R-:W-:Y:S01]  /*6ea0*/  FADD.FTZ R13, R3, R22 ;  /* 0x00000016030d7221 */ /* 0x001fe20000010000 */
[----:B------:R-:W-:Y:S01]  /*6eb0*/  FADD.FTZ R15, R5, R36 ;  /* 0x00000024050f7221 */ /* 0x000fe20000010000 */
[----:B-1----:R-:W-:Y:S01]  /*6ec0*/  FADD.FTZ R25, R16, R7 ;  /* 0x0000000710197221 */ /* 0x002fe20000010000 */
[----:B--2---:R-:W-:-:S05]  /*6ed0*/  IMAD R2, R9, UR10, RZ ;  /* 0x0000000a09027c24 */ /* 0x004fca000f8e02ff */
[----:B------:R-:W-:-:S04]  /*6ee0*/  IADD3 R9, P0, PT, R2, R55, RZ ;  /* 0x0000003702097210 */ /* 0x000fc80007f1e0ff */
[----:B------:R-:W-:Y:S02]  /*6ef0*/  IADD3.X R2, PT, PT, RZ, RZ, RZ, P0, !PT ;  /* 0x000000ffff027210 */ /* 0x000fe400007fe4ff */
[C---:B------:R-:W-:Y:S01]  /*6f00*/  SHF.L.U32 R8, R9.reuse, 0x2, RZ ;  /* 0x0000000209087819 */ /* 0x040fe200000006ff */
[----:B------:R-:W0:Y:S01]  /*6f10*/  LDS R33, [R0] ;  /* 0x0000000000217984 */ /* 0x000e220000000800 */
[----:B------:R-:W-:Y:S02]  /*6f20*/  SHF.L.U64.HI R9, R9, 0x2, R2 ;  /* 0x0000000209097819 */ /* 0x000fe40000010202 */
[C---:B------:R-:W-:Y:S01]  /*6f30*/  IADD3 R2, P0, PT, R8.reuse, UR18, RZ ;  /* 0x0000001208027c10 */ /* 0x040fe2000ff1e0ff */
[----:B------:R-:W1:Y:S01]  /*6f40*/  LDS R6, [R0+0x800] ;  /* 0x0008000000067984 */ /* 0x000e620000000800 */
[----:B------:R-:W-:-:S03]  /*6f50*/  IADD3 R4, P1, PT, R8, UR16, RZ ;  /* 0x0000001008047c10 */ /* 0x000fc6000ff3e0ff */
        /* <DEDUP_REMOVED lines=15> */
[----:B---3--:R-:W-:Y:S01]  /*7050*/  FADD.FTZ R5, R6, R3 ;  /* 0x0000000306057221 */ /* 0x008fe20000010000 */
[----:B------:R-:W-:Y:S02]  /*7060*/  IADD3 R6, P2, PT, R8, UR22, RZ ;  /* 0x0000001608067c10 */ /* 0x000fe4000ff5e0ff */
[----:B------:R-:W3:Y:S01]  /*7070*/  LDS R47, [R0+0x1600] ;  /* 0x00160000002f7984 */ /* 0x000ee20000000800 */
[----:B----4-:R-:W-:Y:S01]  /*7080*/  FADD.FTZ R12, R12, R27 ;  /* 0x0000001b0c0c7221 */ /* 0x010fe20000010000 */
[----:B------:R-:W-:Y:S02]  /*7090*/  IADD3 R8, P3, PT, R8, UR20, RZ ;  /* 0x0000001408087c10 */ /* 0x000fe4000ff7e0ff */
[----:B------:R-:W4:Y:S01]  /*70a0*/  LDS R53, [R0+0x1e00] ;  /* 0x001e000000357984 */ /* 0x000f220000000800 */
[----:B-----5:R-:W-:Y:S01]  /*70b0*/  FADD.FTZ R14, RZ, R14 ;  /* 0x0000000eff0e7221 */ /* 0x020fe20000010000 */
[----:B------:R-:W-:Y:S01]  /*70c0*/  IADD3.X R3, PT, PT, R9, UR19, RZ, P0, !PT ;  /* 0x0000001309037c10 */ /* 0x000fe200087fe4ff */
[----:B------:R-:W-:Y:S01]  /*70d0*/  FADD.FTZ R33, R5, R20 ;  /* 0x0000001405217221 */ /* 0x000fe20000010000 */
[----:B------:R-:W-:-:S02]  /*70e0*/  IADD3.X R5, PT, PT, R9, UR17, RZ, P1, !PT ;  /* 0x0000001109057c10 */ /* 0x000fc40008ffe4ff */
[C---:B------:R-:W-:Y:S01]  /*70f0*/  IADD3.X R7, PT, PT, R9.reuse, UR23, RZ, P2, !PT ;  /* 0x0000001709077c10 */ /* 0x040fe200097fe4ff */
[----:B------:R-:W-:Y:S01]  /*7100*/  FADD.FTZ R12, R12, R41 ;  /* 0x000000290c0c7221 */ /* 0x000fe20000010000 */
[----:B------:R-:W-:Y:S01]  /*7110*/  IADD3.X R9, PT, PT, R9, UR21, RZ, P3, !PT ;  /* 0x0000001509097c10 */ /* 0x000fe20009ffe4ff */
        /* <DEDUP_REMOVED lines=25> */
.L_x_570:
        /* <DEDUP_REMOVED lines=8> */
.L_x_589:
[----:B------:R-:W-:Y:S05]  /*7330*/  BSYNC B2 ;  /* 0x0000000000027941 */ /* 0x000fea0003800000 */
.L_x_588:
        /* <DEDUP_REMOVED lines=8> */
.L_x_590:
[----:B------:R-:W-:-:S05]  /*73c0*/  FADD.FTZ R19, R18, R19 ;  /* 0x0000001312137221 */ /* 0x000fca0000010000 */
[----:B------:R-:W-:Y:S01]  /*73d0*/  MOV R173, R19 ;  /* 0x0000001300ad7202 */ /* 0x000fe20000000f00 */
[----:B------:R-:W-:Y:S01]  /*73e0*/  HFMA2 R170, -RZ, RZ, 0, 1.1920928955078125e-07 ;  /* 0x00000002ffaa7431 */ /* 0x000fe200000001ff */
[----:B------:R-:W-:-:S07]  /*73f0*/  MOV R22, R29 ;  /* 0x0000001d00167202 */ /* 0x000fce0000000f00 */
[----:B------:R-:W-:Y:S05]  /*7400*/  WARPSYNC.COLLECTIVE R28, `(.L_x_591) ;  /* 0x000000001c087348 */ /* 0x000fea0003c00000 */
[----:B------:R0:W1:Y:S02]  /*7410*/  SHFL.BFLY P4, R29, R173, R170, R175 ;  /* 0x0c0000aaad1d7389 */ /* 0x00006400000800af */
[----:B01----:R-:W-:Y:S05]  /*7420*/  ENDCOLLECTIVE ;  /* 0x000000000000791b */ /* 0x003fea0003800000 */
.L_x_591:
[----:B------:R-:W-:-:S05]  /*7430*/  FADD.FTZ R22, R23, R22 ;  /* 0x0000001617167221 */ /* 0x000fca0000010000 */
[----:B------:R-:W-:Y:S02]  /*7440*/  MOV R173, R22 ;  /* 0x0000001600ad7202 */ /* 0x000fe40000000f00 */
[----:B------:R-:W-:-:S07]  /*7450*/  MOV R24, R29 ;  /* 0x0000001d00187202 */ /* 0x000fce0000000f00 */
[----:B------:R-:W-:Y:S05]  /*7460*/  WARPSYNC.COLLECTIVE R28, `(.L_x_592) ;  /* 0x000000001c087348 */ /* 0x000fea0003c00000 */
[----:B------:R0:W1:Y:S02]  /*7470*/  SHFL.BFLY P4, R29, R173, R170, R175 ;  /* 0x0c0000aaad1d7389 */ /* 0x00006400000800af */
[----:B01----:R-:W-:Y:S05]  /*7480*/  ENDCOLLECTIVE ;  /* 0x000000000000791b */ /* 0x003fea0003800000 */
.L_x_592:
[----:B------:R-:W-:-:S05]  /*7490*/  FADD.FTZ R24, R19, R24 ;  /* 0x0000001813187221 */ /* 0x000fca0000010000 */
[----:B------:R-:W-:Y:S01]  /*74a0*/  MOV R173, R24 ;  /* 0x0000001800ad7202 */ /* 0x000fe20000000f00 */
[----:B------:R-:W-:Y:S01]  /*74b0*/  HFMA2 R170, -RZ, RZ, 0, 2.384185791015625e-07 ;  /* 0x00000004ffaa7431 */ /* 0x000fe200000001ff */
[----:B------:R-:W-:-:S07]  /*74c0*/  MOV R25, R29 ;  /* 0x0000001d00197202 */ /* 0x000fce0000000f00 */
[----:B------:R-:W-:Y:S05]  /*74d0*/  WARPSYNC.COLLECTIVE R28, `(.L_x_593) ;  /* 0x000000001c087348 */ /* 0x000fea0003c00000 */
[----:B------:R0:W1:Y:S02]  /*74e0*/  SHFL.BFLY P4, R29, R173, R170, R175 ;  /* 0x0c0000aaad1d7389 */ /* 0x00006400000800af */
[----:B01----:R-:W-:Y:S05]  /*74f0*/  ENDCOLLECTIVE ;  /* 0x000000000000791b */ /* 0x003fea0003800000 */
.L_x_593:
[----:B------:R-:W-:-:S05]  /*7500*/  FADD.FTZ R25, R22, R25 ;  /* 0x0000001916197221 */ /* 0x000fca0000010000 */
[----:B------:R-:W-:Y:S02]  /*7510*/  MOV R173, R25 ;  /* 0x0000001900ad7202 */ /* 0x000fe40000000f00 */
[----:B------:R-:W-:-:S07]  /*7520*/  MOV R27, R29 ;  /* 0x0000001d001b7202 */ /* 0x000fce0000000f00 */
[----:B------:R-:W-:Y:S05]  /*7530*/  WARPSYNC.COLLECTIVE R28, `(.L_x_594) ;  /* 0x000000001c087348 */ /* 0x000fea0003c00000 */
[----:B------:R0:W1:Y:S02]  /*7540*/  SHFL.BFLY P4, R29, R173, R170, R175 ;  /* 0x0c0000aaad1d7389 */ /* 0x00006400000800af */
[----:B01----:R-:W-:Y:S05]  /*7550*/  ENDCOLLECTIVE ;  /* 0x000000000000791b */ /* 0x003fea0003800000 */
.L_x_594:
[----:B------:R-:W-:-:S05]  /*7560*/  FADD.FTZ R27, R24, R27 ;  /* 0x0000001b181b7221 */ /* 0x000fca0000010000 */
[----:B------:R-:W-:Y:S01]  /*7570*/  MOV R173, R27 ;  /* 0x0000001b00ad7202 */ /* 0x000fe20000000f00 */
[----:B------:R-:W-:Y:S01]  /*7580*/  HFMA2 R170, -RZ, RZ, 0, 4.76837158203125e-07 ;  /* 0x00000008ffaa7431 */ /* 0x000fe200000001ff */
[----:B------:R-:W-:-:S07]  /*7590*/  MOV R26, R29 ;  /* 0x0000001d001a7202 */ /* 0x000fce0000000f00 */
[----:B------:R-:W-:Y:S05]  /*75a0*/  WARPSYNC.COLLECTIVE R28, `(.L_x_595) ;  /* 0x000000001c087348 */ /* 0x000fea0003c00000 */
[----:B------:R0:W1:Y:S02]  /*75b0*/  SHFL.BFLY P4, R29, R173, R170, R175 ;  /* 0x0c0000aaad1d7389 */ /* 0x00006400000800af */
[----:B01----:R-:W-:Y:S05]  /*75c0*/  ENDCOLLECTIVE ;  /* 0x000000000000791b */ /* 0x003fea0003800000 */
.L_x_595:
[----:B------:R-:W-:-:S05]  /*75d0*/  FADD.FTZ R26, R25, R26 ;  /* 0x0000001a191a7221 */ /* 0x000fca0000010000 */
[----:B------:R-:W-:Y:S02]  /*75e0*/  MOV R173, R26 ;  /* 0x0000001a00ad7202 */ /* 0x000fe40000000f00 */
[----:B------:R-:W-:-:S07]  /*75f0*/  MOV R18, R29 ;  /* 0x0000001d00127202 */ /* 0x000fce0000000f00 */
[----:B------:R-:W-:Y:S05]  /*7600*/  WARPSYNC.COLLECTIVE R28, `(.L_x_596) ;  /* 0x000000001c087348 */ /* 0x000fea0003c00000 */
[----:B------:R0:W1:Y:S02]  /*7610*/  SHFL.BFLY P4, R29, R173, R170, R175 ;  /* 0x0c0000aaad1d7389 */ /* 0x00006400000800af */
[----:B01----:R-:W-:Y:S05]  /*7620*/  ENDCOLLECTIVE ;  /* 0x000000000000791b */ /* 0x003fea0003800000 */
.L_x_596:
[----:B------:R-:W-:-:S05]  /*7630*/  FADD.FTZ R18, R27, R18 ;  /* 0x000000121b127221 */ /* 0x000fca0000010000 */
[----:B------:R-:W-:Y:S01]  /*7640*/  MOV R173, R18 ;  /* 0x0000001200ad7202 */ /* 0x000fe20000000f00 */
[----:B------:R-:W-:Y:S01]  /*7650*/  HFMA2 R170, -RZ, RZ, 0, 9.5367431640625e-07 ;  /* 0x00000010ffaa7431 */ /* 0x000fe200000001ff */
[----:B------:R-:W-:-:S07]  /*7660*/  MOV R23, R29 ;  /* 0x0000001d00177202 */ /* 0x000fce0000000f00 */
[----:B------:R-:W-:Y:S05]  /*7670*/  WARPSYNC.COLLECTIVE R28, `(.L_x_597) ;  /* 0x000000001c087348 */ /* 0x000fea0003c00000 */
[----:B------:R0:W1:Y:S02]  /*7680*/  SHFL.BFLY P4, R29, R173, R170, R175 ;  /* 0x0c0000aaad1d7389 */ /* 0x00006400000800af */
[----:B01----:R-:W-:Y:S05]  /*7690*/  ENDCOLLECTIVE ;  /* 0x000000000000791b */ /* 0x003fea0003800000 */
.L_x_597:
[----:B------:R-:W-:-:S05]  /*76a0*/  FADD.FTZ R23, R26, R23 ;  /* 0x000000171a177221 */ /* 0x000fca0000010000 */
[----:B------:R-:W-:Y:S02]  /*76b0*/  MOV R173, R23 ;  /* 0x0000001700ad7202 */ /* 0x000fe40000000f00 */
[----:B------:R-:W-:-:S07]  /*76c0*/  MOV R19, R29 ;  /* 0x0000001d00137202 */ /* 0x000fce0000000f00 */
[----:B------:R-:W-:Y:S05]  /*76d0*/  WARPSYNC.COLLECTIVE R28, `(.L_x_598) ;  /* 0x000000001c087348 */ /* 0x000fea0003c00000 */
[----:B------:R0:W1:Y:S02]  /*76e0*/  SHFL.BFLY P4, R29, R173, R170, R175 ;  /* 0x0c0000aaad1d7389 */ /* 0x00006400000800af */
[----:B01----:R-:W-:Y:S05]  /*76f0*/  ENDCOLLECTIVE ;  /* 0x000000000000791b */ /* 0x003fea0003800000 */
.L_x_598:
[----:B------:R-:W-:Y:S01]  /*7700*/  MOV R22, R29 ;  /* 0x0000001d00167202 */ /* 0x000fe20000000f00 */
[----:B------:R-:W-:Y:S06]  /*7710*/  BRA `(.L_x_599) ;  /* 0xffffffa000887947 */ /* 0x000fec000383ffff */
.L_x_600:
        /* <DEDUP_REMOVED lines=14> */
.L_x_3903:


//--------------------- .text._ZN10layer_norm22ln_bwd_finalize_kernelINS_22Kernel_traits_finalizeILj512E6__halfS2_S2_S2_fjLb0ELj1024ELj4ENS_18Kernel_traits_baseILj512ES2_S2_S2_S2_fjLj1024EEEEELb0ELb0EEEvNS_9BwdParamsE --------------------------
	.section	.text._ZN10layer_norm22ln_bwd_finalize_kernelINS_22Kernel_traits_finalizeILj512E6__halfS2_S2_S2_fjLb0ELj1024ELj4ENS_18Kernel_traits_baseILj512ES2_S2_S2_S2_fjLj1024EEEEELb0ELb0EEEvNS_9BwdParamsE,"ax",@progbits
	.align	128
        .global         _ZN10layer_norm22ln_bwd_finalize_kernelINS_22Kernel_traits_finalizeILj512E6__halfS2_S2_S2_fjLb0ELj1024ELj4ENS_18Kernel_traits_baseILj512ES2_S2_S2_S2_fjLj1024EEEEELb0ELb0EEEvNS_9BwdParamsE
        .type           _ZN10layer_norm22ln_bwd_finalize_kernelINS_22Kernel_traits_finalizeILj512E6__halfS2_S2_S2_fjLb0ELj1024ELj4ENS_18Kernel_traits_baseILj512ES2_S2_S2_S2_fjLj1024EEEEELb0ELb0EEEvNS_9BwdParamsE,@function
        .size           _ZN10layer_norm22ln_bwd_finalize_kernelINS_22Kernel_traits_finalizeILj512E6__halfS2_S2_S2_fjLb0ELj1024ELj4ENS_18Kernel_traits_baseILj512ES2_S2_S2_S2_fjLj1024EEEEELb0ELb0EEEvNS_9BwdParamsE,(.L_x_3904 - _ZN10layer_norm22ln_bwd_finalize_kernelINS_22Kernel_traits_finalizeILj512E6__halfS2_S2_S2_fjLb0ELj1024ELj4ENS_18Kernel_traits_baseILj512ES2_S2_S2_S2_fjLj1024EEEEELb0ELb0EEEvNS_9BwdParamsE)
        .other          _ZN10layer_norm22ln_bwd_finalize_kernelINS_22Kernel_traits_finalizeILj512E6__halfS2_S2_S2_fjLb0ELj1024ELj4ENS_18Kernel_traits_baseILj512ES2_S2_S2_S2_fjLj1024EEEEELb0ELb0EEEvNS_9BwdParamsE,@"STO_CUDA_ENTRY STV_DEFAULT"
_ZN10layer_norm22ln_bwd_finalize_kernelINS_22Kernel_traits_finalizeILj512E6__halfS2_S2_S2_fjLb0ELj1024ELj4ENS_18Kernel_traits_baseILj512ES2_S2_S2_S2_fjLj1024EEEEELb0ELb0EEEvNS_9BwdParamsE:
.text._ZN10layer_norm22ln_bwd_finalize_kernelINS_22Kernel_traits_finalizeILj512E6__halfS2_S2_S2_fjLb0ELj1024ELj4ENS_18Kernel_traits_baseILj512ES2_S2_S2_S2_fjLj1024EEEEELb0ELb0EEEvNS_9BwdParamsE:
        /* <DEDUP_REMOVED lines=82> */
.L_x_605:
        /* <DEDUP_REMOVED lines=118> */
.L_x_604:
[----:B------:R-:W-:Y:S05]  /*0c80*/  BSYNC.RECONVERGENT B1 ;  /* 0x0000000000017941 */ /* 0x000fea0003800200 */
.L_x_603:
        /* <DEDUP_REMOVED lines=75> */
.L_x_607:
[----:B------:R-:W-:Y:S05]  /*1140*/  BSYNC.RECONVERGENT B1 ;  /* 0x0000000000017941 */ /* 0x000fea0003800200 */
.L_x_606:
        /* <DEDUP_REMOVED lines=37> */
.L_x_609:
[----:B------:R-:W-:Y:S05]  /*13a0*/  BSYNC.RECONVERGENT B1 ;  /* 0x0000000000017941 */ /* 0x000fea0003800200 */
.L_x_608:
[----:B------:R-:W-:Y:S05]  /*13b0*/  @!P1 BRA `(.L_x_602) ;  /* 0x0000000000409947 */ /* 0x000fea0003800000 */
[----:B------:R-:W0:Y:S01]  /*13c0*/  LDC.64 R10, c[0x0][0x440] ;  /* 0x00011000ff0a7b82 */ /* 0x000e220000000a00 */
[----:B------:R-:W-:Y:S01]  /*13d0*/  IMAD R59, R0, R56, R59 ;  /* 0x00000038003b7224 */ /* 0x000fe200078e023b */
[----:B------:R-:W-:Y:S02]  /*13e0*/  LOP3.LUT R8, R8, 0x1f, RZ, 0xc0, !PT ;  /* 0x0000001f08087812 */ /* 0x000fe400078ec0ff */
[----:B------:R-:W-:Y:S02]  /*13f0*/  IADD3 R9, PT, PT, -R9, RZ, RZ ;  /* 0x000000ff09097210 */ /* 0x000fe40007ffe1ff */
[----:B------:R-:W-:Y:S02]  /*1400*/  IADD3 R59, PT, PT, R8, R59, RZ ;  /* 0x0000003b083b7210 */ /* 0x000fe40007ffe0ff */
[----:B------:R-:W1:Y:S05]  /*1410*/  LDC.64 R12, c[0x0][0x448] ;  /* 0x00011200ff0c7b82 */ /* 0x000e6a0000000a00 */
.L_x_610:
        /* <DEDUP_REMOVED lines=10> */
.L_x_602:
[----:B------:R-:W-:Y:S05]  /*14c0*/  BSYNC.RECONVERGENT B0 ;  /* 0x0000000000007941 */ /* 0x000fea0003800200 */
.L_x_601:
        /* <DEDUP_REMOVED lines=54> */
[----:B-1----:R-:W-:Y:S02]  /*1830*/  F2FP.F16.F32.PACK_AB R7, R7, R6 ;  /* 0x000000060707723e */ /* 0x002fe400000000ff */
[----:B--2---:R-:W-:-:S03]  /*1840*/  F2FP.F16.F32.PACK_AB R9, R9, R8 ;  /* 0x000000080909723e */ /* 0x004fc600000000ff */
[----:B------:R-:W-:Y:S04]  /*1850*/  STG.E desc[UR6][R2.64], R7 ;  /* 0x0000000702007986 */ /* 0x000fe8000c101906 */
[----:B------:R-:W-:Y:S01]  /*1860*/  STG.E desc[UR6][R4.64], R9 ;  /* 0x0000000904007986 */ /* 0x000fe2000c101906 */
[----:B------:R-:W-:Y:S05]  /*1870*/  EXIT ;  /* 0x000000000000794d */ /* 0x000fea0003800000 */
.L_x_611:
        /* <DEDUP_REMOVED lines=16> */
.L_x_3904:


//--------------------- .text._ZN10layer_norm40ln_parallel_residual_bwd_finalize_kernelINS_22Kernel_traits_finalizeILj512E6__halfS2_S2_S2_fjLb0ELj1024ELj4ENS_18Kernel_traits_baseILj512ES2_S2_S2_S2_fjLj1024EEEEELb0EEEvNS_9BwdParamsE --------------------------
	.section	.text._ZN10layer_norm40ln_parallel_residual_bwd_finalize_kernelINS_22Kernel_traits_finalizeILj512E6__halfS2_S2_S2_fjLb0ELj1024ELj4ENS_18Kernel_traits_baseILj512ES2_S2_S2_S2_fjLj1024EEEEELb0EEEvNS_9BwdParamsE,"ax",@progbits
	.align	128
        .global         _ZN10layer_norm40ln_parallel_residual_bwd_finalize_kernelINS_22Kernel_traits_finalizeILj512E6__halfS2_S2_S2_fjLb0ELj1024ELj4ENS_18Kernel_traits_baseILj512ES2_S2_S2_S2_fjLj1024EEEEELb0EEEvNS_9BwdParamsE
        .type           _ZN10layer_norm40ln_parallel_residual_bwd_finalize_kernelINS_22Kernel_traits_finalizeILj512E6__halfS2_S2_S2_fjLb0ELj1024ELj4ENS_18Kernel_traits_baseILj512ES2_S2_S2_S2_fjLj1024EEEEELb0EEEvNS_9BwdParamsE,@function
        .size           _ZN10layer_norm40ln_parallel_residual_bwd_finalize_kernelINS_22Kernel_traits_finalizeILj512E6__halfS2_S2_S2_fjLb0ELj1024ELj4ENS_18Kernel_traits_baseILj512ES2_S2_S2_S2_fjLj1024EEEEELb0EEEvNS_9BwdParamsE,(.L_x_3905 - _ZN10layer_norm40ln_parallel_residual_bwd_finalize_kernelINS_22Kernel_traits_finalizeILj512E6__halfS2_S2_S2_fjLb0ELj1024ELj4ENS_18Kernel_traits_baseILj512ES2_S2_S2_S2_fjLj1024EEEEELb0EEEvNS_9BwdParamsE)
        .other          _ZN10layer_norm40ln_parallel_residual_bwd_finalize_kernelINS_22Kernel_traits_finalizeILj512E6__halfS2_S2_S2_fjLb0ELj1024ELj4ENS_18Kernel_traits_baseILj512ES2_S2_S2_S2_fjLj1024EEEEELb0EEEvNS_9BwdParamsE,@"STO_CUDA_ENTRY STV_DEFAULT"
_ZN10layer_norm40ln_parallel_residual_bwd_finalize_kernelINS_22Kernel_traits_finalizeILj512E6__halfS2_S2_S2_fjLb0ELj1024ELj4ENS_18Kernel_traits_baseILj512ES2_S2_S2_S2_fjLj1024EEEEELb0EEEvNS_9BwdParamsE:
.text._ZN10layer_norm40ln_parallel_residual_bwd_finalize_kernelINS_22Kernel_traits_finalizeILj512E6__halfS2_S2_S2_fjLb0ELj1024ELj4ENS_18Kernel_traits_baseILj512ES2_S2_S2_S2_fjLj1024EEEEELb0EEEvNS_9BwdParamsE:
        /* <DEDUP_REMOVED lines=60> */
.L_x_616:
        /* <DEDUP_REMOVED lines=112> */
.L_x_615:
[----:B------:R-:W-:Y:S05]  /*0ac0*/  BSYNC.RECONVERGENT B1 ;  /* 0x0000000000017941 */ /* 0x000fea0003800200 */
.L_x_614:
        /* <DEDUP_REMOVED lines=65> */
.L_x_618:
[----:B------:R-:W-:Y:S05]  /*0ee0*/  BSYNC.RECONVERGENT B1 ;  /* 0x0000000000017941 */ /* 0x000fea0003800200 */
.L_x_617:
        /* <DEDUP_REMOVED lines=36> */
.L_x_620:
[----:B------:R-:W-:Y:S05]  /*1130*/  BSYNC.RECONVERGENT B1 ;  /* 0x0000000000017941 */ /* 0x000fea0003800200 */
.L_x_619:
        /* <DEDUP_REMOVED lines=18> */
.L_x_613:
[----:B------:R-:W-:Y:S05]  /*1260*/  BSYNC.RECONVERGENT B0 ;  /* 0x0000000000007941 */ /* 0x000fea0003800200 */
.L_x_612:
        /* <DEDUP_REMOVED lines=84> */
[----:B------:R-:W-:Y:S02]  /*17b0*/  F2FP.F16.F32.PACK_AB R13, R13, R12 ;  /* 0x0000000c0d0d723e */ /* 0x000fe400000000ff */
[----:B--2---:R-:W-:Y:S01]  /*17c0*/  F2FP.F16.F32.PACK_AB R15, R15, R14 ;  /* 0x0000000e0f0f723e */ /* 0x004fe200000000ff */
[----:B0-----:R-:W-:Y:S02]  /*17d0*/  IMAD.WIDE.U32 R2, R8, 0x4, R2 ;  /* 0x0000000408027825 */ /* 0x001fe400078e0002 */
[----:B------:R-:W-:Y:S01]  /*17e0*/  STG.E desc[UR6][R6.64], R13 ;  /* 0x0000000d06007986 */ /* 0x000fe2000c101906 */
[----:B----4-:R-:W-:-:S03]  /*17f0*/  F2FP.F16.F32.PACK_AB R17, R17, R16 ;  /* 0x000000101111723e */ /* 0x010fc600000000ff */
[----:B------:R-:W-:Y:S01]  /*1800*/  STG.E desc[UR6][R10.64], R15 ;  /* 0x0000000f0a007986 */ /* 0x000fe2000c101906 */
[----:B-----5:R-:W-:-:S03]  /*1810*/  F2FP.F16.F32.PACK_AB R19, R19, R18 ;  /* 0x000000121313723e */ /* 0x020fc600000000ff */
[----:B------:R-:W-:Y:S04]  /*1820*/  STG.E desc[UR6][R4.64], R17 ;  /* 0x0000001104007986 */ /* 0x000fe8000c101906 */
[----:B------:R-:W-:Y:S01]  /*1830*/  STG.E desc[UR6][R2.64], R19 ;  /* 0x0000001302007986 */ /* 0x000fe2000c101906 */
[----:B------:R-:W-:Y:S05]  /*1840*/  EXIT ;  /* 0x000000000000794d */ /* 0x000fea0003800000 */
.L_x_621:
        /* <DEDUP_REMOVED lines=11> */
.L_x_3905:


//--------------------- .text._ZN10layer_norm31ln_parallel_residual_bwd_kernelINS_13Kernel_traitsI6__halfS2_S2_S2_fjLj512ELj1ELj4ELj1ELj16ENS_18Kernel_traits_baseILj512ES2_S2_S2_S2_fjLj128EEEEELb1ELb1ELb0EEEvNS_9BwdParamsE --------------------------
	.section	.text._ZN10layer_norm31ln_parallel_residual_bwd_kernelINS_13Kernel_traitsI6__halfS2_S2_S2_fjLj512ELj1ELj4ELj1ELj16ENS_18Kernel_traits_baseILj512ES2_S2_S2_S2_fjLj128EEEEELb1ELb1ELb0EEEvNS_9BwdParamsE,"ax",@progbits
	.align	128
        .global         _ZN10layer_norm31ln_parallel_residual_bwd_kernelINS_13Kernel_traitsI6__halfS2_S2_S2_fjLj512ELj1ELj4ELj1ELj16ENS_18Kernel_traits_baseILj512ES2_S2_S2_S2_fjLj128EEEEELb1ELb1ELb0EEEvNS_9BwdParamsE
        .type           _ZN10layer_norm31ln_parallel_residual_bwd_kernelINS_13Kernel_traitsI6__halfS2_S2_S2_fjLj512ELj1ELj4ELj1ELj16ENS_18Kernel_traits_baseILj512ES2_S2_S2_S2_fjLj128EEEEELb1ELb1ELb0EEEvNS_9BwdParamsE,@function
        .size           _ZN10layer_norm31ln_parallel_residual_bwd_kernelINS_13Kernel_traitsI6__halfS2_S2_S2_fjLj512ELj1ELj4ELj1ELj16ENS_18Kernel_traits_baseILj512ES2_S2_S2_S2_fjLj128EEEEELb1ELb1ELb0EEEvNS_9BwdParamsE,(.L_x_3906 - _ZN10layer_norm31ln_parallel_residual_bwd_kernelINS_13Kernel_traitsI6__halfS2_S2_S2_fjLj512ELj1ELj4ELj1ELj16ENS_18Kernel_traits_baseILj512ES2_S2_S2_S2_fjLj128EEEEELb1ELb1ELb0EEEvNS_9BwdParamsE)
        .other          _ZN10layer_norm31ln_parallel_residual_bwd_kernelINS_13Kernel_traitsI6__halfS2_S2_S2_fjLj512ELj1ELj4ELj1ELj16ENS_18Kernel_traits_baseILj512ES2_S2_S2_S2_fjLj128EEEEELb1ELb1ELb0EEEvNS_9BwdParamsE,@"STO_CUDA_ENTRY STV_DEFAULT"
_ZN10layer_norm31ln_parallel_residual_bwd_kernelINS_13Kernel_traitsI6__halfS2_S2_S2_fjLj512ELj1ELj4ELj1ELj16ENS_18Kernel_traits_baseILj512ES2_S2_S2_S2_fjLj128EEEEELb1ELb1ELb0EEEvNS_9BwdParamsE:
.text._ZN10layer_norm31ln_parallel_residual_bwd_kernelINS_13Kernel_traitsI6__halfS2_S2_S2_fjLj512ELj1ELj4ELj1ELj16ENS_18Kernel_traits_baseILj512ES2_S2_S2_S2_fjLj128EEEEELb1ELb1ELb0EEEvNS_9BwdParamsE:
        /* <DEDUP_REMOVED lines=22> */
[----:B------:R-:W3:Y:S01]  /*0160*/  @P3 LDC.64 R6, c[0x0][0x3d0] ;  /* 0x0000f400ff063b82 */ /* 0x000ee20000000a00 */
[----:B------:R-:W-:-:S07]  /*0170*/  @P3 LOP3.LUT R3, R4, 0x20, RZ, 0xfc, !PT ;  /* 0x0000002004033812 */ /* 0x000fce00078efcff */
[----:B------:R-:W4:Y:S01]  /*0180*/  @P0 LDC.64 R8, c[0x0][0x3d0] ;  /* 0x0000f400ff080b82 */ /* 0x000f220000000a00 */
[----:B--2---:R-:W-:Y:S01]  /*0190*/  USHF.L.U32 UR6, UR7, 0x2, URZ ;  /* 0x0000000207067899 */ /* 0x004fe200080006ff */
[----:B---3--:R-:W-:-:S05]  /*01a0*/  @P3 IMAD.WIDE.U32 R6, R4, 0x10, R6 ;  /* 0x0000001004063825 */ /* 0x008fca00078e0006 */
[----:B------:R2:W5:Y:S01]  /*01b0*/  @P3 LDG.E.128 R52, desc[UR8][R6.64] ;  /* 0x0000000806343981 */ /* 0x000562000c1e1d00 */
        /* <DEDUP_REMOVED lines=40> */
.L_x_649:
        /* <DEDUP_REMOVED lines=9> */
[----:B------:R-:W-:Y:S01]  /*04d0*/  MOV R110, RZ ;  /* 0x000000ff006e7202 */ /* 0x000fe20000000f00 */
[----:B------:R-:W-:-:S05]  /*04e0*/  IMAD R6, R7, R0, RZ ;  /* 0x0000000007067224 */ /* 0x000fca00078e02ff */
[----:B------:R-:W-:-:S04]  /*04f0*/  SHF.R.S32.HI R105, RZ, 0x1f, R6 ;  /* 0x0000001fff697819 */ /* 0x000fc80000011406 */
[----:B------:R-:W-:-:S04]  /*0500*/  LEA.HI R107, R105, R6, RZ, 0x3 ;  /* 0x00000006696b7211 */ /* 0x000fc800078f18ff */
[----:B------:R-:W-:Y:S01]  /*0510*/  LEA.HI.SX32 R6, R107, R4, 0x1d ;  /* 0x000000046b067211 */ /* 0x000fe200078feaff */
[----:B------:R-:W-:-:S03]  /*0520*/  HFMA2 R107, -RZ, RZ, 0, 0 ;  /* 0x00000000ff6b7431 */ /* 0x000fc600000001ff */
[----:B------:R-:W-:Y:S02]  /*0530*/  MOV R111, R6 ;  /* 0x00000006006f7202 */ /* 0x000fe40000000f00 */
        /* <DEDUP_REMOVED lines=22> */
[----:B0-----:R-:W-:Y:S02]  /*06a0*/  HADD2.F32 R81, -RZ, R54.H1_H1 ;  /* 0x30000036ff517230 */ /* 0x001fe40000004100 */
[----:B------:R-:W-:Y:S02]  /*06b0*/  HADD2.F32 R111, -RZ, R55.H1_H1 ;  /* 0x30000037ff6f7230 */ /* 0x000fe40000004100 */
[--C-:B---3--:R-:W-:Y:S02]  /*06c0*/  HADD2.F32 R112, -RZ, R8.reuse.H0_H0 ;  /* 0x20000008ff707230 */ /* 0x108fe40000004100 */
[----:B------:R-:W-:Y:S02]  /*06d0*/  HADD2.F32 R114, -RZ, R8.H1_H1 ;  /* 0x30000008ff727230 */ /* 0x000fe40000004100 */
[--C-:B------:R-:W-:Y:S02]  /*06e0*/  HADD2.F32 R116, -RZ, R9.reuse.H0_H0 ;  /* 0x20000009ff747230 */ /* 0x100fe40000004100 */
[----:B------:R-:W-:Y:S01]  /*06f0*/  FADD.FTZ R112, -R105, R112 ;  /* 0x0000007069707221 */ /* 0x000fe20000010100 */
[----:B------:R-:W-:-:S02]  /*0700*/  HADD2.F32 R118, -RZ, R9.H1_H1 ;  /* 0x30000009ff767230 */ /* 0x000fc40000004100 */
[--C-:B------:R-:W-:Y:S02]  /*0710*/  HADD2.F32 R84, -RZ, R11.reuse.H0_H0 ;  /* 0x2000000bff547230 */ /* 0x100fe40000004100 */
[----:B-----5:R-:W-:Y:S01]  /*0720*/  FMUL.FTZ R3, R87, R112 ;  /* 0x0000007057037220 */ /* 0x020fe20000410000 */
[----:B------:R-:W-:Y:S02]  /*0730*/  HADD2.F32 R72, -RZ, R11.H1_H1 ;  /* 0x3000000bff487230 */ /* 0x000fe40000004100 */
[----:B------:R-:W-:Y:S02]  /*0740*/  HADD2.F32 R8, -RZ, R52.H0_H0 ;  /* 0x20000034ff087230 */ /* 0x000fe40000004100 */
[----:B----4-:R-:W-:Y:S02]  /*0750*/  HADD2.F32 R9, -RZ, R12.H0_H0 ;  /* 0x2000000cff097230 */ /* 0x010fe40000004100 */
[--C-:B------:R-:W-:Y:S02]  /*0760*/  HADD2.F32 R110, -RZ, R10.reuse.H0_H0 ;  /* 0x2000000aff6e7230 */ /* 0x100fe40000004100 */
[----:B------:R-:W-:-:S02]  /*0770*/  HADD2.F32 R82, -RZ, R10.H1_H1 ;  /* 0x3000000aff527230 */ /* 0x000fc40000004100 */
[C---:B------:R-:W-:Y:S01]  /*0780*/  FADD.FTZ R10, -R105.reuse, R114 ;  /* 0x00000072690a7221 */ /* 0x040fe20000010100 */
[----:B------:R-:W-:Y:S02]  /*0790*/  HADD2.F32 R12, -RZ, R12.H1_H1 ;  /* 0x3000000cff0c7230 */ /* 0x000fe40000004100 */
[----:B------:R-:W-:Y:S02]  /*07a0*/  HADD2.F32 R11, -RZ, R52.H1_H1 ;  /* 0x30000034ff0b7230 */ /* 0x000fe40000004100 */
[----:B------:R-:W-:Y:S01]  /*07b0*/  FADD.FTZ R116, -R105, R116 ;  /* 0x0000007469747221 */ /* 0x000fe20000010100 */
[--C-:B------:R-:W-:Y:S02]  /*07c0*/  HADD2.F32 R80, -RZ, R13.reuse.H0_H0 ;  /* 0x2000000dff507230 */ /* 0x100fe40000004100 */
[-C--:B------:R-:W-:Y:S01]  /*07d0*/  FMUL.FTZ R8, R8, R9.reuse ;  /* 0x0000000908087220 */ /* 0x080fe20000410000 */
[----:B------:R-:W-:Y:S02]  /*07e0*/  HADD2.F32 R120, -RZ, R13.H1_H1 ;  /* 0x3000000dff787230 */ /* 0x000fe40000004100 */
[----:B------:R-:W-:Y:S01]  /*07f0*/  FADD.FTZ R32, R32, R9 ;  /* 0x0000000920207221 */ /* 0x000fe20000010000 */
[----:B------:R-:W-:Y:S01]  /*0800*/  FFMA.FTZ R48, R3, R9, R48 ;  /* 0x0000000903307223 */ /* 0x000fe20000010030 */
[----:B------:R-:W-:-:S02]  /*0810*/  HADD2.F32 R73, -RZ, R15.H0_H0 ;  /* 0x2000000fff497230 */ /* 0x000fc40000004100 */
[----:B------:R-:W-:Y:S01]  /*0820*/  FMUL.FTZ R10, R87, R10 ;  /* 0x0000000a570a7220 */ /* 0x000fe20000410000 */
[----:B-1----:R-:W-:Y:S02]  /*0830*/  HADD2.F32 R74, -RZ, R15.H1_H1 ;  /* 0x3000000fff4a7230 */ /* 0x002fe40000004100 */
[----:B------:R-:W-:Y:S01]  /*0840*/  FMUL.FTZ R9, R11, R12 ;  /* 0x0000000c0b097220 */ /* 0x000fe20000410000 */
[--C-:B------:R-:W-:Y:S02]  /*0850*/  HADD2.F32 R13, -RZ, R53.reuse.H0_H0 ;  /* 0x20000035ff0d7230 */ /* 0x100fe40000004100 */
[----:B------:R-:W-:Y:S01]  /*0860*/  FMUL.FTZ R11, R87, R116 ;  /* 0x00000074570b7220 */ /* 0x000fe20000410000 */
[----:B------:R-:W-:Y:S02]  /*0870*/  HADD2.F32 R15, -RZ, R53.H1_H1 ;  /* 0x30000035ff0f7230 */ /* 0x000fe40000004100 */
[----:B------:R-:W-:Y:S01]  /*0880*/  FADD.FTZ R110, -R105, R110 ;  /* 0x0000006e696e7221 */ /* 0x000fe20000010100 */
[----:B------:R-:W-:Y:S01]  /*0890*/  FADD.FTZ R33, R33, R12 ;  /* 0x0000000c21217221 */ /* 0x000fe20000010000 */
[----:B------:R-:W-:Y:S01]  /*08a0*/  FFMA.FTZ R49, R10, R12, R49 ;  /* 0x0000000c0a317223 */ /* 0x000fe20000010031 */
[-C--:B------:R-:W-:Y:S01]  /*08b0*/  FMUL.FTZ R12, R13, R80.reuse ;  /* 0x000000500d0c7220 */ /* 0x080fe20000410000 */
[----:B------:R-:W-:Y:S01]  /*08c0*/  FADD.FTZ R34, R34, R80 ;  /* 0x0000005022227221 */ /* 0x000fe20000010000 */
[----:B------:R-:W-:Y:S01]  /*08d0*/  FFMA.FTZ R50, R11, R80, R50 ;  /* 0x000000500b327223 */ /* 0x000fe20000010032 */
[----:B------:R-:W-:-:S02]  /*08e0*/  HADD2.F32 R75, -RZ, R14.H0_H0 ;  /* 0x2000000eff4b7230 */ /* 0x000fc40000004100 */
[----:B------:R-:W-:Y:S01]  /*08f0*/  FMUL.FTZ R13, R15, R120 ;  /* 0x000000780f0d7220 */ /* 0x000fe20000410000 */
[----:B------:R-:W-:Y:S02]  /*0900*/  HADD2.F32 R80, -RZ, R54.H0_H0 ;  /* 0x20000036ff507230 */ /* 0x000fe40000004100 */
[----:B------:R-:W-:Y:S01]  /*0910*/  FMUL.FTZ R15, R87, R110 ;  /* 0x0000006e570f7220 */ /* 0x000fe20000410000 */
[----:B------:R-:W-:Y:S01]  /*0920*/  FADD.FTZ R82, -R105, R82 ;  /* 0x0000005269527221 */ /* 0x000fe20000010100 */
[----:B------:R-:W-:Y:S02]  /*0930*/  HADD2.F32 R86, -RZ, R14.H1_H1 ;  /* 0x3000000eff567230 */ /* 0x000fe40000004100 */
[----:B------:R-:W-:Y:S01]  /*0940*/  FADD.FTZ R28, R28, R75 ;  /* 0x0000004b1c1c7221 */ /* 0x000fe20000010000 */
[-C--:B------:R-:W-:Y:S01]  /*0950*/  FMUL.FTZ R80, R80, R75.reuse ;  /* 0x0000004b50507220 */ /* 0x080fe20000410000 */
[----:B------:R-:W-:Y:S01]  /*0960*/  FFMA.FTZ R44, R15, R75, R44 ;  /* 0x0000004b0f2c7223 */ /* 0x000fe2000001002c */
[----:B------:R-:W-:Y:S01]  /*0970*/  FMUL.FTZ R82, R87, R82 ;  /* 0x0000005257527220 */ /* 0x000fe20000410000 */
[----:B------:R-:W-:Y:S01]  /*0980*/  FADD.FTZ R110, RZ, R8 ;  /* 0x00000008ff6e7221 */ /* 0x000fe20000010000 */
[----:B------:R-:W-:Y:S01]  /*0990*/  FFMA.FTZ R75, R3, R8, RZ ;  /* 0x00000008034b7223 */ /* 0x000fe200000100ff */
[-C--:B------:R-:W-:Y:S01]  /*09a0*/  FMUL.FTZ R81, R81, R86.reuse ;  /* 0x0000005651517220 */ /* 0x080fe20000410000 */
[----:B------:R-:W-:Y:S01]  /*09b0*/  FADD.FTZ R29, R29, R86 ;  /* 0x000000561d1d7221 */ /* 0x000fe20000010000 */
[----:B------:R-:W-:Y:S01]  /*09c0*/  FFMA.FTZ R45, R82, R86, R45 ;  /* 0x00000056522d7223 */ /* 0x000fe2000001002d */
[----:B------:R-:W-:Y:S01]  /*09d0*/  FADD.FTZ R83, R110, R9 ;  /* 0x000000096e537221 */ /* 0x000fe20000010000 */
[C---:B------:R-:W-:Y:S01]  /*09e0*/  FADD.FTZ R14, -R105.reuse, R118 ;  /* 0x00000076690e7221 */ /* 0x040fe20000010100 */
[----:B------:R-:W-:Y:S01]  /*09f0*/  FFMA.FTZ R86, R10, R9, R75 ;  /* 0x000000090a567223 */ /* 0x000fe2000001004b */
[----:B------:R-:W-:Y:S01]  /*0a00*/  FADD.FTZ R110, -R105, R84 ;  /* 0x00000054696e7221 */ /* 0x000fe20000010100 */
[----:B------:R-:W-:Y:S01]  /*0a10*/  FADD.FTZ R84, R83, R12 ;  /* 0x0000000c53547221 */ /* 0x000fe20000010000 */
[----:B------:R-:W-:Y:S01]  /*0a20*/  FMUL.FTZ R14, R87, R14 ;  /* 0x0000000e570e7220 */ /* 0x000fe20000410000 */
        /* <DEDUP_REMOVED lines=10> */
[----:B------:R-:W-:Y:S02]  /*0ad0*/  FADD.FTZ R112, -R105, R72 ;  /* 0x0000004869707221 */ /* 0x000fe40000010100 */
[----:B------:R-:W-:Y:S01]  /*0ae0*/  FADD.FTZ R72, R86, R81 ;  /* 0x0000005156487221 */ /* 0x000fe20000010000 */
        /* <DEDUP_REMOVED lines=12> */
.L_x_625:
[----:B------:R-:W-:Y:S05]  /*0bb0*/  BSYNC.RECONVERGENT B1 ;  /* 0x0000000000017941 */ /* 0x000fea0003800200 */
.L_x_624:
[----:B------:R-:W-:Y:S01]  /*0bc0*/  BSSY.RECONVERGENT B1, `(.L_x_626) ;  /* 0x0000066000017945 */ /* 0x000fe20003800200 */
[----:B------:R-:W-:-:S03]  /*0bd0*/  ISETP.GE.U32.AND P3, PT, R2, 0x20, PT ;  /* 0x000000200200780c */ /* 0x000fc60003f66070 */
[----:B------:R-:W-:Y:S10]  /*0be0*/  @!P2 BRA `(.L_x_627) ;  /* 0x00000004008ca947 */ /* 0x000ff40003800000 */
[----:B------:R-:W0:Y:S08]  /*0bf0*/  LDC.64 R72, c[0x0][0x3a8] ;  /* 0x0000ea00ff487b82 */ /* 0x000e300000000a00 */
[----:B------:R-:W1:Y:S01]  /*0c00*/  LDC.64 R76, c[0x0][0x428] ;  /* 0x00010a00ff4c7b82 */ /* 0x000e620000000a00 */
[----:B------:R-:W-:-:S07]  /*0c10*/  ISETP.NE.U32.AND P0, PT, RZ, UR20, PT ;  /* 0x00000014ff007c0c */ /* 0x000fce000bf05070 */
[----:B------:R-:W2:Y:S01]  /*0c20*/  LDC.64 R94, c[0x0][0x3b0] ;  /* 0x0000ec00ff5e7b82 */ /* 0x000ea20000000a00 */
[----:B0-----:R-:W-:-:S06]  /*0c30*/  IMAD.WIDE.U32 R72, R111, 0x10, R72 ;  /* 0x000000106f487825 */ /* 0x001fcc00078e0048 */
[----:B------:R-:W3:Y:S01]  /*0c40*/  LDG.E.128 R72, desc[UR8][R72.64] ;  /* 0x0000000848487981 */ /* 0x000ee2000c1e1d00 */
[----:B-1----:R-:W-:Y:S01]  /*0c50*/  IMAD.WIDE.U32 R76, R111, 0x10, R76 ;  /* 0x000000106f4c7825 */ /* 0x002fe200078e004c */
[----:B------:R-:W-:-:S05]  /*0c60*/  ISETP.NE.AND.EX P0, PT, RZ, UR21, PT, P0 ;  /* 0x00000015ff007c0c */ /* 0x000fca000bf05300 */
[----:B------:R-:W4:Y:S01]  /*0c70*/  LDG.E.128 R76, desc[UR8][R76.64] ;  /* 0x000000084c4c7981 */ /* 0x000f22000c1e1d00 */
[----:B------:R-:W-:-:S04]  /*0c80*/  ISETP.NE.U32.AND P1, PT, RZ, UR12, PT ;  /* 0x0000000cff007c0c */ /* 0x000fc8000bf25070 */
[----:B------:R-:W-:-:S03]  /*0c90*/  ISETP.NE.AND.EX P1, PT, RZ, UR13, PT, P1 ;  /* 0x0000000dff007c0c */ /* 0x000fc6000bf25310 */
[----:B------:R-:W0:Y:S10]  /*0ca0*/  @P0 LDC.64 R88, c[0x0][0x438] ;  /* 0x00010e00ff580b82 */ /* 0x000e340000000a00 */
[----:B------:R-:W1:Y:S01]  /*0cb0*/  @P1 LDC.64 R96, c[0x0][0x3b8] ;  /* 0x0000ee00ff601b82 */ /* 0x000e620000000a00 */
[----:B0-----:R-:W-:-:S04]  /*0cc0*/  @P0 IMAD.WIDE.U32 R98, R111, 0x10, R88 ;  /* 0x000000106f620825 */ /* 0x001fc800078e0058 */
[C---:B--2---:R-:W-:Y:S01]  /*0cd0*/  IMAD.WIDE.U32 R88, R111.reuse, 0x8, R94 ;  /* 0x000000086f587825 */ /* 0x044fe200078e005e */
[----:B------:R-:W5:Y:S05]  /*0ce0*/  @P0 LDG.E.128 R60, desc[UR8][R98.64] ;  /* 0x00000008623c0981 */ /* 0x000f6a000c1e1d00 */
[----:B------:R-:W5:Y:S01]  /*0cf0*/  LDG.E.64 R88, desc[UR8][R88.64] ;  /* 0x0000000858587981 */ /* 0x000f62000c1e1b00 */
[----:B-1----:R-:W-:-:S05]  /*0d00*/  @P1 IMAD.WIDE.U32 R96, R111, 0x8, R96 ;  /* 0x000000086f601825 */ /* 0x002fca00078e0060 */
[----:B------:R0:W5:Y:S01]  /*0d10*/  @P1 LDG.E.64 R90, desc[UR8][R96.64] ;  /* 0x00000008605a1981 */ /* 0x000162000c1e1b00 */
[----:B------:R-:W-:Y:S02]  /*0d20*/  HADD2.F32 R103, -RZ, R58.H1_H1 ;  /* 0x3000003aff677230 */ /* 0x000fe40000004100 */
[--C-:B---3--:R-:W-:Y:S02]  /*0d30*/  HADD2.F32 R94, -RZ, R72.reuse.H0_H0 ;  /* 0x20000048ff5e7230 */ /* 0x108fe40000004100 */
[----:B------:R-:W-:Y:S02]  /*0d40*/  HADD2.F32 R72, -RZ, R72.H1_H1 ;  /* 0x30000048ff487230 */ /* 0x000fe40000004100 */
[--C-:B------:R-:W-:Y:S02]  /*0d50*/  HADD2.F32 R106, -RZ, R75.reuse.H0_H0 ;  /* 0x2000004bff6a7230 */ /* 0x100fe40000004100 */
[----:B------:R-:W-:Y:S02]  /*0d60*/  HADD2.F32 R116, -RZ, R75.H1_H1 ;  /* 0x3000004bff747230 */ /* 0x000fe40000004100 */
[----:B------:R-:W-:Y:S01]  /*0d70*/  FADD.FTZ R94, -R105, R94 ;  /* 0x0000005e695e7221 */ /* 0x000fe20000010100 */
[----:B------:R-:W-:-:S02]  /*0d80*/  HADD2.F32 R102, -RZ, R73.H1_H1 ;  /* 0x30000049ff667230 */ /* 0x000fc40000004100 */
[C---:B0-----:R-:W-:Y:S01]  /*0d90*/  FADD.FTZ R96, -R105.reuse, R72 ;  /* 0x0000004869607221 */ /* 0x041fe20000010100 */
[--C-:B------:R-:W-:Y:S02]  /*0da0*/  HADD2.F32 R104, -RZ, R74.reuse.H0_H0 ;  /* 0x2000004aff687230 */ /* 0x100fe40000004100 */
[C---:B------:R-:W-:Y:S01]  /*0db0*/  FADD.FTZ R72, -R105.reuse, R106 ;  /* 0x0000006a69487221 */ /* 0x040fe20000010100 */
[----:B------:R-:W-:Y:S02]  /*0dc0*/  HADD2.F32 R100, -RZ, R73.H0_H0 ;  /* 0x20000049ff647230 */ /* 0x000fe40000004100 */
[----:B------:R-:W-:Y:S02]  /*0dd0*/  HADD2.F32 R74, -RZ, R74.H1_H1 ;  /* 0x3000004aff4a7230 */ /* 0x000fe40000004100 */
[C---:B------:R-:W-:Y:S01]  /*0de0*/  FADD.FTZ R106, -R105.reuse, R116 ;  /* 0x00000074696a7221 */ /* 0x040fe20000010100 */
[----:B------:R-:W-:Y:S02]  /*0df0*/  HADD2.F32 R75, -RZ, R56.H0_H0 ;  /* 0x20000038ff4b7230 */ /* 0x000fe40000004100 */
[----:B------:R-:W-:Y:S01]  /*0e00*/  FADD.FTZ R114, -R105, R102 ;  /* 0x0000006669727221 */ /* 0x000fe20000010100 */
[----:B----4-:R-:W-:-:S02]  /*0e10*/  HADD2.F32 R95, -RZ, R76.H0_H0 ;  /* 0x2000004cff5f7230 */ /* 0x010fc40000004100 */
[--C-:B------:R-:W-:Y:S02]  /*0e20*/  HADD2.F32 R97, -RZ, R77.reuse.H0_H0 ;  /* 0x2000004dff617230 */ /* 0x100fe40000004100 */
[----:B------:R-:W-:Y:S02]  /*0e30*/  HADD2.F32 R116, -RZ, R77.H1_H1 ;  /* 0x3000004dff747230 */ /* 0x000fe40000004100 */
[----:B-----5:R-:W-:Y:S01]  /*0e40*/  FMUL.FTZ R77, R87, R94 ;  /* 0x0000005e574d7220 */ /* 0x020fe20000410000 */
[C---:B------:R-:W-:Y:S01]  /*0e50*/  FADD.FTZ R112, -R105.reuse, R100 ;  /* 0x0000006469707221 */ /* 0x040fe20000010100 */
[C---:B------:R-:W-:Y:S01]  /*0e60*/  FADD.FTZ R102, -R105.reuse, R74 ;  /* 0x0000004a69667221 */ /* 0x040fe20000010100 */
[----:B------:R-:W-:Y:S01]  /*0e70*/  FADD.FTZ R98, -R105, R104 ;  /* 0x0000006869627221 */ /* 0x000fe20000010100 */
[--C-:B------:R-:W-:Y:S02]  /*0e80*/  HADD2.F32 R73, -RZ, R79.reuse.H0_H0 ;  /* 0x2000004fff497230 */ /* 0x100fe40000004100 */
[----:B------:R-:W-:-:S02]  /*0e90*/  HADD2.F32 R74, -RZ, R79.H1_H1 ;  /* 0x3000004fff4a7230 */ /* 0x000fc40000004100 */
[----:B------:R-:W-:Y:S01]  /*0ea0*/  FADD.FTZ R24, R24, R95 ;  /* 0x0000005f18187221 */ /* 0x000fe20000010000 */
[----:B------:R-:W-:Y:S02]  /*0eb0*/  HADD2.F32 R100, -RZ, R76.H1_H1 ;  /* 0x3000004cff647230 */ /* 0x000fe40000004100 */
[-C--:B------:R-:W-:Y:S01]  /*0ec0*/  FMUL.FTZ R76, R75, R95.reuse ;  /* 0x0000005f4b4c7220 */ /* 0x080fe20000410000 */
[--C-:B------:R-:W-:Y:S02]  /*0ed0*/  HADD2.F32 R101, -RZ, R78.reuse.H0_H0 ;  /* 0x2000004eff657230 */ /* 0x100fe40000004100 */
[----:B------:R-:W-:Y:S01]  /*0ee0*/  FFMA.FTZ R40, R77, R95, R40 ;  /* 0x0000005f4d287223 */ /* 0x000fe20000010028 */
[----:B------:R-:W-:Y:S02]  /*0ef0*/  HADD2.F32 R104, -RZ, R78.H1_H1 ;  /* 0x3000004eff687230 */ /* 0x000fe40000004100 */
[----:B------:R-:W-:Y:S01]  /*0f00*/  FMUL.FTZ R78, R87, R96 ;  /* 0x00000060574e7220 */ /* 0x000fe20000410000 */
[----:B------:R-:W-:-:S02]  /*0f10*/  HADD2.F32 R79, -RZ, R56.H1_H1 ;  /* 0x30000038ff4f7230 */ /* 0x000fc40000004100 */
[----:B------:R-:W-:Y:S01]  /*0f20*/  FMUL.FTZ R95, R87, R112 ;  /* 0x00000070575f7220 */ /* 0x000fe20000410000 */
[--C-:B------:R-:W-:Y:S02]  /*0f30*/  HADD2.F32 R94, -RZ, R57.reuse.H0_H0 ;  /* 0x20000039ff5e7230 */ /* 0x100fe40000004100 */
[----:B------:R-:W-:Y:S02]  /*0f40*/  HADD2.F32 R75, -RZ, R57.H1_H1 ;  /* 0x30000039ff4b7230 */ /* 0x000fe40000004100 */
[-C--:B------:R-:W-:Y:S01]  /*0f50*/  FMUL.FTZ R79, R79, R100.reuse ;  /* 0x000000644f4f7220 */ /* 0x080fe20000410000 */
[----:B------:R-:W-:Y:S01]  /*0f60*/  FADD.FTZ R25, R25, R100 ;  /* 0x0000006419197221 */ /* 0x000fe20000010000 */
[----:B------:R-:W-:Y:S01]  /*0f70*/  FFMA.FTZ R41, R78, R100, R41 ;  /* 0x000000644e297223 */ /* 0x000fe20000010029 */
[-C--:B------:R-:W-:Y:S01]  /*0f80*/  FMUL.FTZ R94, R94, R97.reuse ;  /* 0x000000615e5e7220 */ /* 0x080fe20000410000 */
[----:B------:R-:W-:Y:S01]  /*0f90*/  FADD.FTZ R26, R26, R97 ;  /* 0x000000611a1a7221 */ /* 0x000fe20000010000 */
[----:B------:R-:W-:Y:S01]  /*0fa0*/  FFMA.FTZ R42, R95, R97, R42 ;  /* 0x000000615f2a7223 */ /* 0x000fe2000001002a */
[----:B------:R-:W-:-:S02]  /*0fb0*/  HADD2.F32 R100, -RZ, R58.H0_H0 ;  /* 0x2000003aff647230 */ /* 0x000fc40000004100 */
[----:B------:R-:W-:Y:S01]  /*0fc0*/  FMUL.FTZ R97, R75, R116 ;  /* 0x000000744b617220 */ /* 0x000fe20000410000 */
[----:B------:R-:W-:Y:S01]  /*0fd0*/  FMUL.FTZ R99, R87, R98 ;  /* 0x0000006257637220 */ /* 0x000fe20000410000 */
[----:B------:R-:W-:Y:S01]  /*0fe0*/  FADD.FTZ R112, R107, R76 ;  /* 0x0000004c6b707221 */ /* 0x000fe20000010000 */
[----:B------:R-:W-:Y:S01]  /*0ff0*/  FFMA.FTZ R75, R77, R76, R110 ;  /* 0x0000004c4d4b7223 */ /* 0x000fe2000001006e */
[-C--:B------:R-:W-:Y:S01]  /*1000*/  FMUL.FTZ R98, R100, R101.reuse ;  /* 0x0000006564627220 */ /* 0x080fe20000410000 */
[----:B------:R-:W-:Y:S01]  /*1010*/  FADD.FTZ R20, R20, R101 ;  /* 0x0000006514147221 */ /* 0x000fe20000010000 */
[----:B------:R-:W-:Y:S01]  /*1020*/  FFMA.FTZ R36, R99, R101, R36 ;  /* 0x0000006563247223 */ /* 0x000fe20000010024 */
[----:B------:R-:W-:Y:S01]  /*1030*/  FADD.FTZ R101, R112, R79 ;  /* 0x0000004f70657221 */ /* 0x000fe20000010000 */
[----:B------:R-:W-:Y:S01]  /*1040*/  FFMA.FTZ R110, R78, R79, R75 ;  /* 0x0000004f4e6e7223 */ /* 0x000fe2000001004b */
[C---:B------:R-:W-:Y:S01]  /*1050*/  FMUL.FTZ R102, R87.reuse, R102 ;  /* 0x0000006657667220 */ /* 0x040fe20000410000 */
        /* <DEDUP_REMOVED lines=8> */
[----:B------:R-:W-:-:S02]  /*10e0*/  HADD2.F32 R114, -RZ, R59.H0_H0 ;  /* 0x2000003bff727230 */ /* 0x000fc40000004100 */
[----:B------:R-:W-:Y:S01]  /*10f0*/  FADD.FTZ R105, R105, R98 ;  /* 0x0000006269697221 */ /* 0x000fe20000010000 */
[----:B------:R-:W-:Y:S01]  /*1100*/  FFMA.FTZ R75, R99, R98, R104 ;  /* 0x00000062634b7223 */ /* 0x000fe20000010068 */
[----:B------:R-:W-:Y:S02]  /*1110*/  HADD2.F32 R107, -RZ, R59.H1_H1 ;  /* 0x3000003bff6b7230 */ /* 0x000fe40000004100 */
        /* <DEDUP_REMOVED lines=16> */
.L_x_627:
[----:B------:R-:W-:Y:S05]  /*1220*/  BSYNC.RECONVERGENT B1 ;  /* 0x0000000000017941 */ /* 0x000fea0003800200 */
.L_x_626:
        /* <DEDUP_REMOVED lines=20> */
.L_x_661:
        /* <DEDUP_REMOVED lines=66> */
[----:B------:R-:W-:Y:S02]  /*1790*/  F2FP.F16.F32.PACK_AB R74, R111, R74 ;  /* 0x0000004a6f4a723e */ /* 0x000fe400000000ff */
[----:B------:R-:W-:Y:S02]  /*17a0*/  F2FP.F16.F32.PACK_AB R73, R118, R73 ;  /* 0x000000497649723e */ /* 0x000fe400000000ff */
[----:B------:R-:W-:Y:S01]  /*17b0*/  F2FP.F16.F32.PACK_AB R72, R107, R110 ;  /* 0x0000006e6b48723e */ /* 0x000fe200000000ff */
[----:B------:R-:W-:Y:S06]  /*17c0*/  BRA `(.L_x_634) ;  /* 0x0000002000247947 */ /* 0x000fec0003800000 */
.L_x_633:
        /* <DEDUP_REMOVED lines=8> */
[C---:B-----5:R-:W-:Y:S01]  /*1850*/  FMUL.FTZ R64, R87.reuse, R64 ;  /* 0x0000004057407220 */ /* 0x060fe20000410000 */
[----:B------:R-:W-:Y:S01]  /*1860*/  FMUL.FTZ R65, R87, R72 ;  /* 0x0000004857417220 */ /* 0x000fe20000410000 */
[----:B------:R-:W-:Y:S01]  /*1870*/  FADD.FTZ R118, R81, -R112 ;  /* 0x8000007051767221 */ /* 0x000fe20000010000 */
[-CC-:B0-----:R-:W-:Y:S01]  /*1880*/  FFMA.FTZ R110, R10, R105.reuse, R116.reuse ;  /* 0x000000690a6e7223 */ /* 0x181fe20000010074 */
[----:B------:R-:W-:Y:S01]  /*1890*/  FMUL.FTZ R72, R64, UR14 ;  /* 0x0000000e40487c20 */ /* 0x000fe20008410000 */
[C---:B------:R-:W-:Y:S01]  /*18a0*/  FMUL.FTZ R75, R65.reuse, UR14 ;  /* 0x0000000e414b7c20 */ /* 0x040fe20008410000 */
[----:B------:R-:W-:Y:S01]  /*18b0*/  F2FP.F16.F32.PACK_AB R67, R65, R64 ;  /* 0x000000404143723e */ /* 0x000fe200000000ff */
[-CC-:B------:R-:W-:Y:S01]  /*18c0*/  FFMA.FTZ R64, R14, R105.reuse, R116.reuse ;  /* 0x000000690e407223 */ /* 0x180fe20000010074 */
[----:B------:R-:W-:Y:S01]  /*18d0*/  FFMA.FTZ R65, R3, R105, R116 ;  /* 0x0000006903417223 */ /* 0x000fe20000010074 */
[----:B------:R-:W-:Y:S01]  /*18e0*/  FADD.FTZ R112, R12, -R73 ;  /* 0x800000490c707221 */ /* 0x000fe20000010000 */
[----:B------:R-:W-:Y:S01]  /*18f0*/  FMUL.FTZ R66, R87, R66 ;  /* 0x0000004257427220 */ /* 0x000fe20000410000 */
[----:B------:R-:W-:Y:S01]  /*1900*/  FADD.FTZ R114, R13, -R64 ;  /* 0x800000400d727221 */ /* 0x000fe20000010000 */
[----:B------:R-:W-:Y:S01]  /*1910*/  FMUL.FTZ R73, R87, R118 ;  /* 0x0000007657497220 */ /* 0x000fe20000410000 */
[----:B------:R-:W-:Y:S01]  /*1920*/  ISETP.GE.U32.AND P0, PT, R92, RZ, PT ;  /* 0x000000ff5c00720c */ /* 0x000fe20003f06070 */
[----:B------:R-:W-:Y:S01]  /*1930*/  FADD.FTZ R64, R8, -R65 ;  /* 0x8000004108407221 */ /* 0x000fe20000010000 */
[----:B------:R-:W-:Y:S01]  /*1940*/  FADD.FTZ R110, R9, -R110 ;  /* 0x8000006e096e7221 */ /* 0x000fe20000010000 */
[C---:B------:R-:W-:Y:S01]  /*1950*/  FMUL.FTZ R65, R87.reuse, R112 ;  /* 0x0000007057417220 */ /* 0x040fe20000410000 */
[----:B------:R-:W-:Y:S01]  /*1960*/  FMUL.FTZ R114, R87, R114 ;  /* 0x0000007257727220 */ /* 0x000fe20000410000 */
[----:B------:R-:W-:Y:S01]  /*1970*/  FMUL.FTZ R74, R66, UR14 ;  /* 0x0000000e424a7c20 */ /* 0x000fe20008410000 */
[----:B------:R-:W-:Y:S01]  /*1980*/  FMUL.FTZ R112, R73, UR14 ;  /* 0x0000000e49707c20 */ /* 0x000fe20008410000 */
[----:B------:R-:W-:Y:S01]  /*1990*/  LOP3.LUT P1, RZ, R93, 0xff0000, RZ, 0xc0, !PT ;  /* 0x00ff00005dff7812 */ /* 0x000fe2000782c0ff */
[----:B------:R-:W-:Y:S01]  /*19a0*/  FMUL.FTZ R64, R87, R64 ;  /* 0x0000004057407220 */ /* 0x000fe20000410000 */
[----:B------:R-:W-:Y:S01]  /*19b0*/  LOP3.LUT P5, RZ, R93, 0xff, RZ, 0xc0, !PT ;  /* 0x000000ff5dff7812 */ /* 0x000fe200078ac0ff */
[----:B------:R-:W-:Y:S01]  /*19c0*/  FMUL.FTZ R107, R87, R110 ;  /* 0x0000006e576b7220 */ /* 0x000fe20000410000 */
[----:B------:R-:W-:Y:S01]  /*19d0*/  LOP3.LUT P6, RZ, R93, 0xff00, RZ, 0xc0, !PT ;  /* 0x0000ff005dff7812 */ /* 0x000fe200078cc0ff */
[----:B------:R-:W-:Y:S01]  /*19e0*/  FMUL.FTZ R111, R65, UR14 ;  /* 0x0000000e416f7c20 */ /* 0x000fe20008410000 */
[----:B------:R-:W-:Y:S01]  /*19f0*/  ISETP.GE.U32.AND.EX P0, PT, R93, 0x1000000, PT, P0 ;  /* 0x010000005d00780c */ /* 0x000fe20003f06100 */
[----:B------:R-:W-:Y:S01]  /*1a00*/  FMUL.FTZ R110, R107, UR14 ;  /* 0x0000000e6b6e7c20 */ /* 0x000fe20008410000 */
[----:B------:R-:W-:Y:S01]  /*1a10*/  F2FP.F16.F32.PACK_AB R66, R73, R66 ;  /* 0x000000424942723e */ /* 0x000fe200000000ff */
[----:B------:R-:W-:Y:S01]  /*1a20*/  FMUL.FTZ R73, R64, UR14 ;  /* 0x0000000e40497c20 */ /* 0x000fe20008410000 */
[C---:B------:R-:W-:Y:S01]  /*1a30*/  F2FP.F16.F32.PACK_AB R65, R114.reuse, R65 ;  /* 0x000000417241723e */ /* 0x040fe200000000ff */
[----:B------:R-:W-:Y:S01]  /*1a40*/  FMUL.FTZ R114, R114, UR14 ;  /* 0x0000000e72727c20 */ /* 0x000fe20008410000 */
[----:B------:R-:W-:-:S02]  /*1a50*/  FSEL R72, R72, RZ, P1 ;  /* 0x000000ff48487208 */ /* 0x000fc40000800000 */
[----:B------:R-:W-:Y:S02]  /*1a60*/  FSEL R75, R75, RZ, P0 ;  /* 0x000000ff4b4b7208 */ /* 0x000fe40000000000 */
[----:B------:R-:W-:Y:S02]  /*1a70*/  FSEL R74, R74, RZ, P5 ;  /* 0x000000ff4a4a7208 */ /* 0x000fe40002800000 */
[----:B------:R-:W-:Y:S02]  /*1a80*/  FSEL R113, R112, RZ, P6 ;  /* 0x000000ff70717208 */ /* 0x000fe40003000000 */
[C---:B------:R-:W-:Y:S02]  /*1a90*/  LOP3.LUT P1, RZ, R92.reuse, 0xff0000, RZ, 0xc0, !PT ;  /* 0x00ff00005cff7812 */ /* 0x040fe4000782c0ff */
[C---:B------:R-:W-:Y:S02]  /*1aa0*/  LOP3.LUT P0, RZ, R92.reuse, 0xff000000, RZ, 0xc0, !PT ;  /* 0xff0000005cff7812 */ /* 0x040fe4000780c0ff */
[----:B------:R-:W-:-:S02]  /*1ab0*/  LOP3.LUT P5, RZ, R92, 0xff, RZ, 0xc0, !PT ;  /* 0x000000ff5cff7812 */ /* 0x000fc400078ac0ff */
[----:B------:R-:W-:Y:S02]  /*1ac0*/  LOP3.LUT P6, RZ, R92, 0xff00, RZ, 0xc0, !PT ;  /* 0x0000ff005cff7812 */ /* 0x000fe400078cc0ff */
[----:B------:R-:W-:Y:S02]  /*1ad0*/  F2FP.F16.F32.PACK_AB R64, R107, R64 ;  /* 0x000000406b40723e */ /* 0x000fe400000000ff */
[----:B------:R-:W-:Y:S02]  /*1ae0*/  FSEL R111, R111, RZ, P1 ;  /* 0x000000ff6f6f7208 */ /* 0x000fe40000800000 */
        /* <DEDUP_REMOVED lines=8> */
.L_x_632:
[----:B------:R-:W-:-:S04]  /*1b70*/  UISETP.NE.U32.AND UP0, UPT, UR4, URZ, UPT ;  /* 0x000000ff0400728c */ /* 0x000fc8000bf05070 */
[----:B------:R-:W-:-:S09]  /*1b80*/  UISETP.NE.AND.EX UP0, UPT, UR5, URZ, UPT, UP0 ;  /* 0x000000ff0500728c */ /* 0x000fd2000bf05300 */
[----:B------:R-:W-:Y:S05]  /*1b90*/  BRA.U UP0, `(.L_x_635) ;  /* 0x0000000100f87547 */ /* 0x000fea000b800000 */
[-CC-:B------:R-:W-:Y:S01]  /*1ba0*/  FFMA.FTZ R74, R85, R105.reuse, R116.reuse ;  /* 0x00000069554a7223 */ /* 0x180fe20000010074 */
[-CC-:B------:R-:W-:Y:S01]  /*1bb0*/  FFMA.FTZ R73, R86, R105.reuse, R116.reuse ;  /* 0x0000006956497223 */ /* 0x180fe20000010074 */
[-C--:B------:R-:W-:Y:S01]  /*1bc0*/  FFMA.FTZ R111, R15, R105.reuse, R116 ;  /* 0x000000690f6f7223 */ /* 0x080fe20000010074 */
[----:B0-----:R-:W-:Y:S02]  /*1bd0*/  HADD2.F32 R110, -RZ, R18.H0_H0 ;  /* 0x20000012ff6e7230 */ /* 0x001fe40000004100 */
[----:B------:R-:W-:Y:S01]  /*1be0*/  FADD.FTZ R75, R83, -R74 ;  /* 0x8000004a534b7221 */ /* 0x000fe20000010000 */
[--C-:B------:R-:W-:Y:S02]  /*1bf0*/  HADD2.F32 R74, -RZ, R19.reuse.H1_H1 ;  /* 0x30000013ff4a7230 */ /* 0x100fe40000004100 */
[----:B------:R-:W-:Y:S01]  /*1c00*/  FADD.FTZ R73, R84, -R73 ;  /* 0x8000004954497221 */ /* 0x000fe20000010000 */
[----:B------:R-:W-:Y:S01]  /*1c10*/  FFMA.FTZ R114, R82, R105, R116 ;  /* 0x0000006952727223 */ /* 0x000fe20000010074 */
[----:B------:R-:W-:-:S02]  /*1c20*/  HADD2.F32 R72, -RZ, R19.H0_H0 ;  /* 0x20000013ff487230 */ /* 0x000fc40000004100 */
[----:B------:R-:W-:Y:S01]  /*1c30*/  FADD.FTZ R112, R80, -R111 ;  /* 0x8000006f50707221 */ /* 0x000fe20000010000 */
[----:B-----5:R-:W-:Y:S01]  /*1c40*/  FFMA.FTZ R107, R87, R73, R74 ;  /* 0x00000049576b7223 */ /* 0x020fe2000001004a */
[----:B------:R-:W-:Y:S02]  /*1c50*/  HADD2.F32 R74, -RZ, R18.H1_H1 ;  /* 0x30000012ff4a7230 */ /* 0x000fe40000004100 */
[----:B------:R-:W-:Y:S01]  /*1c60*/  FFMA.FTZ R73, R11, R105, R116 ;  /* 0x000000690b497223 */ /* 0x000fe20000010074 */
[----:B------:R-:W-:Y:S01]  /*1c70*/  FADD.FTZ R113, R81, -R114 ;  /* 0x8000007251717221 */ /* 0x000fe20000010000 */
[C---:B------:R-:W-:Y:S01]  /*1c80*/  FFMA.FTZ R110, R87.reuse, R112, R110 ;  /* 0x00000070576e7223 */ /* 0x040fe2000001006e */
[C---:B------:R-:W-:Y:S01]  /*1c90*/  FFMA.FTZ R75, R87.reuse, R75, R72 ;  /* 0x0000004b574b7223 */ /* 0x040fe20000010048 */
[----:B------:R-:W-:Y:S01]  /*1ca0*/  FFMA.FTZ R112, R14, R105, R116 ;  /* 0x000000690e707223 */ /* 0x000fe20000010074 */
[--C-:B------:R-:W-:Y:S02]  /*1cb0*/  HADD2.F32 R72, -RZ, R17.reuse.H0_H0 ;  /* 0x20000011ff487230 */ /* 0x100fe40000004100 */
[----:B------:R-:W-:Y:S01]  /*1cc0*/  FADD.FTZ R111, R12, -R73 ;  /* 0x800000490c6f7221 */ /* 0x000fe20000010000 */
[----:B------:R-:W-:Y:S01]  /*1cd0*/  FFMA.FTZ R73, R87, R113, R74 ;  /* 0x0000007157497223 */ /* 0x000fe2000001004a */
[----:B------:R-:W-:-:S02]  /*1ce0*/  HADD2.F32 R74, -RZ, R17.H1_H1 ;  /* 0x30000011ff4a7230 */ /* 0x000fc40000004100 */
[----:B------:R-:W-:Y:S01]  /*1cf0*/  FADD.FTZ R113, R13, -R112 ;  /* 0x800000700d717221 */ /* 0x000fe20000010000 */
[----:B------:R-:W-:Y:S01]  /*1d00*/  FFMA.FTZ R112, R10, R105, R116 ;  /* 0x000000690a707223 */ /* 0x000fe20000010074 */
[----:B------:R-:W-:Y:S01]  /*1d10*/  FFMA.FTZ R72, R87, R111, R72 ;  /* 0x0000006f57487223 */ /* 0x000fe20000010048 */
[----:B------:R-:W-:Y:S01]  /*1d20*/  FFMA.FTZ R111, R3, R105, R116 ;  /* 0x00000069036f7223 */ /* 0x000fe20000010074 */
[----:B------:R-:W-:Y:S01]  /*1d30*/  FFMA.FTZ R74, R87, R113, R74 ;  /* 0x00000071574a7223 */ /* 0x000fe2000001004a */
[----:B------:R-:W-:Y:S01]  /*1d40*/  FADD.FTZ R113, R9, -R112 ;  /* 0x8000007009717221 */ /* 0x000fe20000010000 */
[--C-:B------:R-:W-:Y:S02]  /*1d50*/  HADD2.F32 R112, -RZ, R16.reuse.H0_H0 ;  /* 0x20000010ff707230 */ /* 0x100fe40000004100 */
[----:B------:R-:W-:Y:S01]  /*1d60*/  FADD.FTZ R111, R8, -R111 ;  /* 0x8000006f086f7221 */ /* 0x000fe20000010000 */
[----:B------:R-:W-:Y:S01]  /*1d70*/  HADD2.F32 R114, -RZ, R16.H1_H1 ;  /* 0x30000010ff727230 */ /* 0x000fe20000004100 */
[----:B------:R-:W-:Y:S01]  /*1d80*/  ISETP.GE.U32.AND P0, PT, R92, RZ, PT ;  /* 0x000000ff5c00720c */ /* 0x000fe20003f06070 */
[----:B------:R-:W-:Y:S01]  /*1d90*/  FMUL.FTZ R75, R75, UR14 ;  /* 0x0000000e4b4b7c20 */ /* 0x000fe20008410000 */
[----:B------:R-:W-:Y:S01]  /*1da0*/  LOP3.LUT P1, RZ, R93, 0xff0000, RZ, 0xc0, !PT ;  /* 0x00ff00005dff7812 */ /* 0x000fe2000782c0ff */
[----:B------:R-:W-:Y:S01]  /*1db0*/  FMUL.FTZ R107, R107, UR14 ;  /* 0x0000000e6b6b7c20 */ /* 0x000fe20008410000 */
        /* <DEDUP_REMOVED lines=8> */
[----:B------:R-:W-:Y:S01]  /*1e40*/  ISETP.GE.U32.AND.EX P0, PT, R93, 0x1000000, PT, P0 ;  /* 0x010000005d00780c */ /* 0x000fe20003f06100 */
[----:B------:R-:W-:Y:S01]  /*1e50*/  FMUL.FTZ R112, R112, UR14 ;  /* 0x0000000e70707c20 */ /* 0x000fe20008410000 */
[----:B------:R-:W-:Y:S01]  /*1e60*/  FSEL R75, R75, RZ, P1 ;  /* 0x000000ff4b4b7208 */ /* 0x000fe20000800000 */
        /* <DEDUP_REMOVED lines=17> */
.L_x_635:
[-CC-:B------:R-:W-:Y:S01]  /*1f80*/  FFMA.FTZ R72, R82, R105.reuse, R116.reuse ;  /* 0x0000006952487223 */ /* 0x180fe20000010074 */
[-CC-:B------:R-:W-:Y:S01]  /*1f90*/  FFMA.FTZ R65, R11, R105.reuse, R116.reuse ;  /* 0x000000690b417223 */ /* 0x180fe20000010074 */
[-C--:B------:R-:W-:Y:S01]  /*1fa0*/  FFMA.FTZ R64, R85, R105.reuse, R116 ;  /* 0x0000006955407223 */ /* 0x080fe20000010074 */
[----:B------:R-:W-:Y:S02]  /*1fb0*/  HADD2.F32 R67, -RZ, R17.H0_H0 ;  /* 0x20000011ff437230 */ /* 0x000fe40000004100 */
[----:B------:R-:W-:Y:S01]  /*1fc0*/  FADD.FTZ R74, R81, -R72 ;  /* 0x80000048514a7221 */ /* 0x000fe20000010000 */
[----:B------:R-:W-:Y:S02]  /*1fd0*/  HADD2.F32 R66, -RZ, R19.H0_H0 ;  /* 0x20000013ff427230 */ /* 0x000fe40000004100 */
[-C--:B------:R-:W-:Y:S01]  /*1fe0*/  FFMA.FTZ R111, R86, R105.reuse, R116 ;  /* 0x00000069566f7223 */ /* 0x080fe20000010074 */
[----:B------:R-:W-:Y:S01]  /*1ff0*/  FADD.FTZ R72, R12, -R65 ;  /* 0x800000410c487221 */ /* 0x000fe20000010000 */
[----:B------:R-:W-:Y:S01]  /*2000*/  FADD.FTZ R64, R83, -R64 ;  /* 0x8000004053407221 */ /* 0x000fe20000010000 */
[----:B------:R-:W-:Y:S01]  /*2010*/  FFMA.FTZ R73, R15, R105, R116 ;  /* 0x000000690f497223 */ /* 0x000fe20000010074 */
[----:B0-----:R-:W-:-:S02]  /*2020*/  HADD2.F32 R107, -RZ, R18.H1_H1 ;  /* 0x30000012ff6b7230 */ /* 0x001fc40000004100 */
[----:B------:R-:W-:Y:S01]  /*2030*/  FADD.FTZ R110, R84, -R111 ;  /* 0x8000006f546e7221 */ /* 0x000fe20000010000 */
[----:B------:R-:W-:Y:S02]  /*2040*/  HADD2.F32 R112, -RZ, R19.H1_H1 ;  /* 0x30000013ff707230 */ /* 0x000fe40000004100 */
[C---:B-----5:R-:W-:Y:S01]  /*2050*/  FFMA.FTZ R65, R87.reuse, R72, R67 ;  /* 0x0000004857417223 */ /* 0x060fe20000010043 */
[----:B------:R-:W-:Y:S01]  /*2060*/  FFMA.FTZ R64, R87, R64, R66 ;  /* 0x0000004057407223 */ /* 0x000fe20000010042 */
[-CC-:B------:R-:W-:Y:S01]  /*2070*/  FFMA.FTZ R72, R14, R105.reuse, R116.reuse ;  /* 0x000000690e487223 */ /* 0x180fe20000010074 */
[----:B------:R-:W-:Y:S01]  /*2080*/  FADD.FTZ R66, R80, -R73 ;  /* 0x8000004950427221 */ /* 0x000fe20000010000 */
[-C--:B------:R-:W-:Y:S01]  /*2090*/  FFMA.FTZ R67, R3, R105.reuse, R116 ;  /* 0x0000006903437223 */ /* 0x080fe20000010074 */
[C---:B------:R-:W-:Y:S01]  /*20a0*/  FFMA.FTZ R73, R87.reuse, R74, R107 ;  /* 0x0000004a57497223 */ /* 0x040fe2000001006b */
[----:B------:R-:W-:Y:S02]  /*20b0*/  HADD2.F32 R75, -RZ, R18.H0_H0 ;  /* 0x20000012ff4b7230 */ /* 0x000fe40000004100 */
[----:B------:R-:W-:Y:S01]  /*20c0*/  FFMA.FTZ R111, R87, R110, R112 ;  /* 0x0000006e576f7223 */ /* 0x000fe20000010070 */
[----:B------:R-:W-:Y:S01]  /*20d0*/  FFMA.FTZ R74, R10, R105, R116 ;  /* 0x000000690a4a7223 */ /* 0x000fe20000010074 */
[----:B------:R-:W-:Y:S01]  /*20e0*/  FADD.FTZ R110, R13, -R72 ;  /* 0x800000480d6e7221 */ /* 0x000fe20000010000 */
[----:B------:R-:W-:Y:S01]  /*20f0*/  FADD.FTZ R72, R8, -R67 ;  /* 0x8000004308487221 */ /* 0x000fe20000010000 */
[----:B------:R-:W-:-:S02]  /*2100*/  HADD2.F32 R67, -RZ, R16.H1_H1 ;  /* 0x30000010ff437230 */ /* 0x000fc40000004100 */
[----:B------:R-:W-:Y:S01]  /*2110*/  FADD.FTZ R74, R9, -R74 ;  /* 0x8000004a094a7221 */ /* 0x000fe20000010000 */
[C---:B------:R-:W-:Y:S01]  /*2120*/  FFMA.FTZ R66, R87.reuse, R66, R75 ;  /* 0x0000004257427223 */ /* 0x040fe2000001004b */
[----:B------:R-:W-:Y:S01]  /*2130*/  HADD2.F32 R75, -RZ, R16.H0_H0 ;  /* 0x20000010ff4b7230 */ /* 0x000fe20000004100 */
[----:B------:R-:W-:Y:S01]  /*2140*/  ISETP.GE.U32.AND P0, PT, R92, RZ, PT ;  /* 0x000000ff5c00720c */ /* 0x000fe20003f06070 */
[----:B------:R-:W-:Y:S02]  /*2150*/  HADD2.F32 R112, -RZ, R17.H1_H1 ;  /* 0x30000011ff707230 */ /* 0x000fe40000004100 */
[----:B------:R-:W-:Y:S01]  /*2160*/  FFMA.FTZ R107, R87, R74, R67 ;  /* 0x0000004a576b7223 */ /* 0x000fe20000010043 */
[----:B------:R-:W-:Y:S01]  /*2170*/  F2FP.F16.F32.PACK_AB R67, R111, R64 ;  /* 0x000000406f43723e */ /* 0x000fe200000000ff */
[----:B------:R-:W-:Y:S01]  /*2180*/  FMUL.FTZ R74, R64, UR14 ;  /* 0x0000000e404a7c20 */ /* 0x000fe20008410000 */
[----:B------:R-:W-:Y:S01]  /*2190*/  FMUL.FTZ R64, R66, UR14 ;  /* 0x0000000e42407c20 */ /* 0x000fe20008410000 */
[----:B------:R-:W-:Y:S01]  /*21a0*/  FFMA.FTZ R72, R87, R72, R75 ;  /* 0x0000004857487223 */ /* 0x000fe2000001004b */
[----:B------:R-:W-:Y:S01]  /*21b0*/  LOP3.LUT P5, RZ, R93, 0xff, RZ, 0xc0, !PT ;  /* 0x000000ff5dff7812 */ /* 0x000fe200078ac0ff */
[----:B------:R-:W-:Y:S01]  /*21c0*/  FMUL.FTZ R75, R111, UR14 ;  /* 0x0000000e6f4b7c20 */ /* 0x000fe20008410000 */
[----:B------:R-:W-:Y:S01]  /*21d0*/  LOP3.LUT P1, RZ, R93, 0xff0000, RZ, 0xc0, !PT ;  /* 0x00ff00005dff7812 */ /* 0x000fe2000782c0ff */
[----:B------:R-:W-:Y:S01]  /*21e0*/  FMUL.FTZ R113, R73, UR14 ;  /* 0x0000000e49717c20 */ /* 0x000fe20008410000 */
[----:B------:R-:W-:Y:S01]  /*21f0*/  FFMA.FTZ R110, R87, R110, R112 ;  /* 0x0000006e576e7223 */ /* 0x000fe20000010070 */
[----:B------:R-:W-:-:S02]  /*2200*/  ISETP.GE.U32.AND.EX P0, PT, R93, 0x1000000, PT, P0 ;  /* 0x010000005d00780c */ /* 0x000fc40003f06100 */
[----:B------:R-:W-:Y:S01]  /*2210*/  LOP3.LUT P6, RZ, R93, 0xff00, RZ, 0xc0, !PT ;  /* 0x0000ff005dff7812 */ /* 0x000fe200078cc0ff */
[----:B------:R-:W-:Y:S01]  /*2220*/  FMUL.FTZ R111, R110, UR14 ;  /* 0x0000000e6e6f7c20 */ /* 0x000fe20008410000 */
[----:B------:R-:W-:Y:S02]  /*2230*/  FSEL R112, R64, RZ, P5 ;  /* 0x000000ff40707208 */ /* 0x000fe40002800000 */
[----:B------:R-:W-:Y:S01]  /*2240*/  FSEL R114, R74, RZ, P1 ;  /* 0x000000ff4a727208 */ /* 0x000fe20000800000 */
[----:B------:R-:W-:Y:S01]  /*2250*/  FMUL.FTZ R74, R65, UR14 ;  /* 0x0000000e414a7c20 */ /* 0x000fe20008410000 */
[----:B------:R-:W-:Y:S01]  /*2260*/  F2FP.F16.F32.PACK_AB R66, R73, R66 ;  /* 0x000000424942723e */ /* 0x000fe200000000ff */
[----:B------:R-:W-:Y:S01]  /*2270*/  FMUL.FTZ R73, R72, UR14 ;  /* 0x0000000e48497c20 */ /* 0x000fe20008410000 */
[C---:B------:R-:W-:Y:S01]  /*2280*/  F2FP.F16.F32.PACK_AB R64, R107.reuse, R72 ;  /* 0x000000486b40723e */ /* 0x040fe200000000ff */
[----:B------:R-:W-:Y:S01]  /*2290*/  FMUL.FTZ R107, R107, UR14 ;  /* 0x0000000e6b6b7c20 */ /* 0x000fe20008410000 */
[----:B------:R-:W-:-:S02]  /*22a0*/  FSEL R75, R75, RZ, P0 ;  /* 0x000000ff4b4b7208 */ /* 0x000fc40000000000 */
[----:B------:R-:W-:Y:S02]  /*22b0*/  FSEL R113, R113, RZ, P6 ;  /* 0x000000ff71717208 */ /* 0x000fe40003000000 */
[C---:B------:R-:W-:Y:S02]  /*22c0*/  LOP3.LUT P0, RZ, R92.reuse, 0xff0000, RZ, 0xc0, !PT ;  /* 0x00ff00005cff7812 */ /* 0x040fe4000780c0ff */
[C---:B------:R-:W-:Y:S02]  /*22d0*/  LOP3.LUT P1, RZ, R92.reuse, 0xff000000, RZ, 0xc0, !PT ;  /* 0xff0000005cff7812 */ /* 0x040fe4000782c0ff */
[C---:B------:R-:W-:Y:S02]  /*22e0*/  LOP3.LUT P5, RZ, R92.reuse, 0xff, RZ, 0xc0, !PT ;  /* 0x000000ff5cff7812 */ /* 0x040fe400078ac0ff */
[----:B------:R-:W-:Y:S02]  /*22f0*/  LOP3.LUT P6, RZ, R92, 0xff00, RZ, 0xc0, !PT ;  /* 0x0000ff005cff7812 */ /* 0x000fe400078cc0ff */
[----:B------:R-:W-:-:S02]  /*2300*/  F2FP.F16.F32.PACK_AB R65, R110, R65 ;  /* 0x000000416e41723e */ /* 0x000fc400000000ff */
        /* <DEDUP_REMOVED lines=9> */
.L_x_631:
        /* <DEDUP_REMOVED lines=25> */
[----:B------:R-:W-:Y:S01]  /*2530*/  F2FP.F16.F32.PACK_AB R71, R68, R71 ;  /* 0x000000474447723e */ /* 0x000fe200000000ff */
        /* <DEDUP_REMOVED lines=18> */
[----:B------:R-:W-:Y:S01]  /*2660*/  F2FP.F16.F32.PACK_AB R70, R69, R70 ;  /* 0x000000464546723e */ /* 0x000fe200000000ff */
[----:B------:R-:W-:Y:S01]  /*2670*/  FMUL.FTZ R69, R87, R68 ;  /* 0x0000004457457220 */ /* 0x000fe20000410000 */
[----:B------:R-:W-:Y:S01]  /*2680*/  F2FP.F16.F32.PACK_AB R75, R110, R75 ;  /* 0x0000004b6e4b723e */ /* 0x000fe200000000ff */
        /* <DEDUP_REMOVED lines=14> */
[----:B------:R-:W-:Y:S01]  /*2770*/  F2FP.F16.F32.PACK_AB R74, R107, R74 ;  /* 0x0000004a6b4a723e */ /* 0x000fe200000000ff */
        /* <DEDUP_REMOVED lines=19> */
.L_x_637:
        /* <DEDUP_REMOVED lines=12> */
[----:B------:R-:W-:Y:S01]  /*2970*/  F2FP.F16.F32.PACK_AB R67, R67, R64 ;  /* 0x000000404343723e */ /* 0x000fe200000000ff */
[----:B------:R-:W-:Y:S01]  /*2980*/  FADD.FTZ R64, R80, -R65 ;  /* 0x8000004150407221 */ /* 0x000fe20000010000 */
[----:B------:R-:W-:Y:S02]  /*2990*/  LOP3.LUT P6, RZ, R93, 0xff0000, RZ, 0xc0, !PT ;  /* 0x00ff00005dff7812 */ /* 0x000fe400078cc0ff */
[----:B------:R-:W-:Y:S01]  /*29a0*/  FSEL R71, R68, RZ, P1 ;  /* 0x000000ff44477208 */ /* 0x000fe20000800000 */
[----:B------:R-:W-:Y:S01]  /*29b0*/  FMUL.FTZ R64, R87, R64 ;  /* 0x0000004057407220 */ /* 0x000fe20000410000 */
[----:B------:R-:W-:Y:S02]  /*29c0*/  FSEL R66, R69, RZ, P0 ;  /* 0x000000ff45427208 */ /* 0x000fe40000000000 */
[----:B------:R-:W-:-:S02]  /*29d0*/  ISETP.GE.U32.AND P0, PT, R92, RZ, PT ;  /* 0x000000ff5c00720c */ /* 0x000fc40003f06070 */
[----:B------:R-:W-:Y:S01]  /*29e0*/  F2FP.F16.F32.PACK_AB R71, R66, R71 ;  /* 0x000000474247723e */ /* 0x000fe200000000ff */
        /* <DEDUP_REMOVED lines=9> */
[C---:B------:R-:W-:Y:S01]  /*2a80*/  F2FP.F16.F32.PACK_AB R66, R65.reuse, R64 ;  /* 0x000000404142723e */ /* 0x040fe200000000ff */
        /* <DEDUP_REMOVED lines=12> */
[----:B------:R-:W-:Y:S01]  /*2b50*/  F2FP.F16.F32.PACK_AB R74, R69, R74 ;  /* 0x0000004a454a723e */ /* 0x000fe200000000ff */
[C---:B------:R-:W-:Y:S01]  /*2b60*/  FMUL.FTZ R69, R87.reuse, R64 ;  /* 0x0000004057457220 */ /* 0x040fe20000410000 */
[----:B------:R-:W-:Y:S01]  /*2b70*/  FFMA.FTZ R64, R10, R105, R116 ;  /* 0x000000690a407223 */ /* 0x000fe20000010074 */
[----:B0-----:R-:W-:Y:S01]  /*2b80*/  FMUL.FTZ R110, R87, R68 ;  /* 0x00000044576e7220 */ /* 0x001fe20000410000 */
[----:B------:R-:W-:Y:S01]  /*2b90*/  F2FP.F16.F32.PACK_AB R75, R72, R75 ;  /* 0x0000004b484b723e */ /* 0x000fe200000000ff */
[----:B------:R-:W-:Y:S01]  /*2ba0*/  FMUL.FTZ R72, R69, UR14 ;  /* 0x0000000e45487c20 */ /* 0x000fe20008410000 */
[----:B------:R-:W-:Y:S01]  /*2bb0*/  FADD.FTZ R68, R9, -R64 ;  /* 0x8000004009447221 */ /* 0x000fe20000010000 */
[----:B------:R-:W-:Y:S01]  /*2bc0*/  FADD.FTZ R64, R8, -R65 ;  /* 0x8000004108407221 */ /* 0x000fe20000010000 */
[C---:B------:R-:W-:Y:S01]  /*2bd0*/  F2FP.F16.F32.PACK_AB R65, R110.reuse, R69 ;  /* 0x000000456e41723e */ /* 0x040fe200000000ff */
[----:B------:R-:W-:Y:S01]  /*2be0*/  FMUL.FTZ R110, R110, UR14 ;  /* 0x0000000e6e6e7c20 */ /* 0x000fe20008410000 */
[C---:B------:R-:W-:Y:S01]  /*2bf0*/  FMUL.FTZ R69, R87.reuse, R68 ;  /* 0x0000004457457220 */ /* 0x040fe20000410000 */
[----:B------:R-:W-:Y:S01]  /*2c00*/  LOP3.LUT P0, RZ, R92, 0xff0000, RZ, 0xc0, !PT ;  /* 0x00ff00005cff7812 */ /* 0x000fe2000780c0ff */
[----:B------:R-:W-:Y:S01]  /*2c10*/  FMUL.FTZ R68, R87, R64 ;  /* 0x0000004057447220 */ /* 0x000fe20000410000 */
[----:B------:R-:W-:-:S02]  /*2c20*/  LOP3.LUT P1, RZ, R108, 0xff0000, RZ, 0xc0, !PT ;  /* 0x00ff00006cff7812 */ /* 0x000fc4000782c0ff */
[----:B------:R-:W-:Y:S02]  /*2c30*/  LOP3.LUT P6, RZ, R92, 0xff000000, RZ, 0xc0, !PT ;  /* 0xff0000005cff7812 */ /* 0x000fe400078cc0ff */
[----:B------:R-:W-:Y:S02]  /*2c40*/  LOP3.LUT P5, RZ, R108, 0xff000000, RZ, 0xc0, !PT ;  /* 0xff0000006cff7812 */ /* 0x000fe400078ac0ff */
[----:B------:R-:W-:Y:S02]  /*2c50*/  F2FP.F16.F32.PACK_AB R70, R73, R70 ;  /* 0x000000464946723e */ /* 0x000fe400000000ff */
[C---:B------:R-:W-:Y:S02]  /*2c60*/  FSEL R73, R72.reuse, RZ, P0 ;  /* 0x000000ff48497208 */ /* 0x040fe40000000000 */
[----:B------:R-:W-:Y:S01]  /*2c70*/  FSEL R112, R72, RZ, P1 ;  /* 0x000000ff48707208 */ /* 0x000fe20000800000 */
[C---:B------:R-:W-:Y:S01]  /*2c80*/  FMUL.FTZ R72, R69.reuse, UR14 ;  /* 0x0000000e45487c20 */ /* 0x040fe20008410000 */
[----:B------:R-:W-:Y:S01]  /*2c90*/  F2FP.F16.F32.PACK_AB R64, R69, R68 ;  /* 0x000000444540723e */ /* 0x000fe200000000ff */
        /* <DEDUP_REMOVED lines=11> */
[----:B------:R-:W-:Y:S02]  /*2d50*/  F2FP.F16.F32.PACK_AB R69, R69, R112 ;  /* 0x000000704545723e */ /* 0x000fe400000000ff */
[----:B------:R-:W-:Y:S02]  /*2d60*/  F2FP.F16.F32.PACK_AB R73, R114, R73 ;  /* 0x000000497249723e */ /* 0x000fe400000000ff */
[----:B------:R-:W-:-:S02]  /*2d70*/  F2FP.F16.F32.PACK_AB R68, R110, R107 ;  /* 0x0000006b6e44723e */ /* 0x000fc400000000ff */
[----:B------:R-:W-:Y:S01]  /*2d80*/  F2FP.F16.F32.PACK_AB R72, R111, R72 ;  /* 0x000000486f48723e */ /* 0x000fe200000000ff */
[----:B------:R-:W-:Y:S06]  /*2d90*/  BRA `(.L_x_634) ;  /* 0x0000000800b07947 */ /* 0x000fec0003800000 */
.L_x_636:
[----:B------:R-:W-:-:S04]  /*2da0*/  UISETP.NE.U32.AND UP0, UPT, UR4, URZ, UPT ;  /* 0x000000ff0400728c */ /* 0x000fc8000bf05070 */
[----:B------:R-:W-:-:S09]  /*2db0*/  UISETP.NE.AND.EX UP0, UPT, UR5, URZ, UPT, UP0 ;  /* 0x000000ff0500728c */ /* 0x000fd2000bf05300 */
[----:B------:R-:W-:Y:S05]  /*2dc0*/  BRA.U UP0, `(.L_x_638) ;  /* 0x00000005004c7547 */ /* 0x000fea000b800000 */
[-CC-:B------:R-:W-:Y:S01]  /*2dd0*/  FFMA.FTZ R68, R85, R105.reuse, R116.reuse ;  /* 0x0000006955447223 */ /* 0x180fe20000010074 */
[-CC-:B------:R-:W-:Y:S01]  /*2de0*/  FFMA.FTZ R69, R15, R105.reuse, R116.reuse ;  /* 0x000000690f457223 */ /* 0x180fe20000010074 */
[-C--:B------:R-:W-:Y:S01]  /*2df0*/  FFMA.FTZ R70, R82, R105.reuse, R116 ;  /* 0x0000006952467223 */ /* 0x080fe20000010074 */
[--C-:B------:R-:W-:Y:S02]  /*2e00*/  HADD2.F32 R71, -RZ, R18.reuse.H0_H0 ;  /* 0x20000012ff477230 */ /* 0x100fe40000004100 */
[----:B------:R-:W-:Y:S01]  /*2e10*/  FADD.FTZ R74, R83, -R68 ;  /* 0x80000044534a7221 */ /* 0x000fe20000010000 */
[----:B------:R-:W-:Y:S01]  /*2e20*/  FADD.FTZ R68, R80, -R69 ;  /* 0x8000004550447221 */ /* 0x000fe20000010000 */
[----:B------:R-:W-:Y:S01]  /*2e30*/  FFMA.FTZ R73, R86, R105, R116 ;  /* 0x0000006956497223 */ /* 0x000fe20000010074 */
[----:B------:R-:W-:Y:S02]  /*2e40*/  HADD2.F32 R75, -RZ, R18.H1_H1 ;  /* 0x30000012ff4b7230 */ /* 0x000fe40000004100 */
[----:B------:R-:W-:Y:S01]  /*2e50*/  FADD.FTZ R72, R81, -R70 ;  /* 0x8000004651487221 */ /* 0x000fe20000010000 */
[----:B0-----:R-:W-:-:S02]  /*2e60*/  HADD2.F32 R107, -RZ, R19.H1_H1 ;  /* 0x30000013ff6b7230 */ /* 0x001fc40000004100 */
[C---:B-----5:R-:W-:Y:S01]  /*2e70*/  FFMA.FTZ R71, R87.reuse, R68, R71 ;  /* 0x0000004457477223 */ /* 0x060fe20000010047 */
[----:B------:R-:W-:Y:S02]  /*2e80*/  HADD2.F32 R110, -RZ, R19.H0_H0 ;  /* 0x20000013ff6e7230 */ /* 0x000fe40000004100 */
[----:B------:R-:W-:Y:S01]  /*2e90*/  FADD.FTZ R112, R84, -R73 ;  /* 0x8000004954707221 */ /* 0x000fe20000010000 */
[-CC-:B------:R-:W-:Y:S01]  /*2ea0*/  FFMA.FTZ R68, R14, R105.reuse, R116.reuse ;  /* 0x000000690e447223 */ /* 0x180fe20000010074 */
[----:B------:R-:W-:Y:S01]  /*2eb0*/  FFMA.FTZ R75, R87, R72, R75 ;  /* 0x00000048574b7223 */ /* 0x000fe2000001004b */
[-CC-:B------:R-:W-:Y:S01]  /*2ec0*/  FFMA.FTZ R69, R3, R105.reuse, R116.reuse ;  /* 0x0000006903457223 */ /* 0x180fe20000010074 */
[----:B------:R-:W-:Y:S01]  /*2ed0*/  FFMA.FTZ R72, R10, R105, R116 ;  /* 0x000000690a487223 */ /* 0x000fe20000010074 */
[----:B------:R-:W-:Y:S01]  /*2ee0*/  FFMA.FTZ R70, R87, R112, R107 ;  /* 0x0000007057467223 */ /* 0x000fe2000001006b */
[--C-:B------:R-:W-:Y:S02]  /*2ef0*/  HADD2.F32 R73, -RZ, R16.reuse.H0_H0 ;  /* 0x20000010ff497230 */ /* 0x100fe40000004100 */
[----:B------:R-:W-:Y:S01]  /*2f00*/  FADD.FTZ R118, R13, -R68 ;  /* 0x800000440d767221 */ /* 0x000fe20000010000 */
[----:B------:R-:W-:Y:S01]  /*2f10*/  FFMA.FTZ R74, R87, R74, R110 ;  /* 0x0000004a574a7223 */ /* 0x000fe2000001006e */
[----:B------:R-:W-:-:S02]  /*2f20*/  HADD2.F32 R107, -RZ, R16.H1_H1 ;  /* 0x30000010ff6b7230 */ /* 0x000fc40000004100 */
[----:B------:R-:W-:Y:S01]  /*2f30*/  FADD.FTZ R68, R8, -R69 ;  /* 0x8000004508447221 */ /* 0x000fe20000010000 */
[----:B------:R-:W-:Y:S01]  /*2f40*/  FFMA.FTZ R111, R11, R105, R116 ;  /* 0x000000690b6f7223 */ /* 0x000fe20000010074 */
[----:B------:R-:W-:Y:S01]  /*2f50*/  FADD.FTZ R110, R9, -R72 ;  /* 0x80000048096e7221 */ /* 0x000fe20000010000 */
[----:B------:R-:W-:Y:S01]  /*2f60*/  ISETP.GE.U32.AND P0, PT, R92, RZ, PT ;  /* 0x000000ff5c00720c */ /* 0x000fe20003f06070 */
[--C-:B------:R-:W-:Y:S02]  /*2f70*/  HADD2.F32 R114, -RZ, R17.reuse.H0_H0 ;  /* 0x20000011ff727230 */ /* 0x100fe40000004100 */
[C---:B------:R-:W-:Y:S01]  /*2f80*/  FFMA.FTZ R68, R87.reuse, R68, R73 ;  /* 0x0000004457447223 */ /* 0x040fe20000010049 */
[----:B------:R-:W-:Y:S01]  /*2f90*/  ISETP.GE.U32.AND P1, PT, R108, RZ, PT ;  /* 0x000000ff6c00720c */ /* 0x000fe20003f26070 */
[----:B------:R-:W-:Y:S02]  /*2fa0*/  HADD2.F32 R113, -RZ, R17.H1_H1 ;  /* 0x30000011ff717230 */ /* 0x000fe40000004100 */
[----:B------:R-:W-:Y:S01]  /*2fb0*/  FADD.FTZ R112, R12, -R111 ;  /* 0x8000006f0c707221 */ /* 0x000fe20000010000 */
[----:B------:R-:W-:Y:S01]  /*2fc0*/  FFMA.FTZ R73, R87, R110, R107 ;  /* 0x0000006e57497223 */ /* 0x000fe2000001006b */
[----:B------:R-:W-:Y:S01]  /*2fd0*/  FMUL.FTZ R74, R74, UR14 ;  /* 0x0000000e4a4a7c20 */ /* 0x000fe20008410000 */
[----:B------:R-:W-:Y:S01]  /*2fe0*/  LOP3.LUT P5, RZ, R93, 0xff0000, RZ, 0xc0, !PT ;  /* 0x00ff00005dff7812 */ /* 0x000fe200078ac0ff */
[----:B------:R-:W-:Y:S01]  /*2ff0*/  FMUL.FTZ R107, R70, UR14 ;  /* 0x0000000e466b7c20 */ /* 0x000fe20008410000 */
[----:B------:R-:W-:Y:S01]  /*3000*/  LOP3.LUT P6, RZ, R109, 0xff0000, RZ, 0xc0, !PT ;  /* 0x00ff00006dff7812 */ /* 0x000fe200078cc0ff */
[----:B------:R-:W-:Y:S01]  /*3010*/  FFMA.FTZ R69, R87, R112, R114 ;  /* 0x0000007057457223 */ /* 0x000fe20000010072 */
[----:B------:R-:W-:Y:S01]  /*3020*/  ISETP.GE.U32.AND.EX P0, PT, R93, 0x1000000, PT, P0 ;  /* 0x010000005d00780c */ /* 0x000fe20003f06100 */
[----:B------:R-:W-:Y:S01]  /*3030*/  FFMA.FTZ R72, R87, R118, R113 ;  /* 0x0000007657487223 */ /* 0x000fe20000010071 */
[----:B------:R-:W-:Y:S01]  /*3040*/  ISETP.GE.U32.AND.EX P1, PT, R109, 0x1000000, PT, P1 ;  /* 0x010000006d00780c */ /* 0x000fe20003f26110 */
[----:B------:R-:W-:Y:S01]  /*3050*/  FMUL.FTZ R70, R71, UR14 ;  /* 0x0000000e47467c20 */ /* 0x000fe20008410000 */
[C---:B------:R-:W-:Y:S01]  /*3060*/  FSEL R112, R74.reuse, RZ, P5 ;  /* 0x000000ff4a707208 */ /* 0x040fe20002800000 */
[----:B------:R-:W-:Y:S01]  /*3070*/  FMUL.FTZ R75, R75, UR14 ;  /* 0x0000000e4b4b7c20 */ /* 0x000fe20008410000 */
[----:B------:R-:W-:Y:S01]  /*3080*/  LOP3.LUT P5, RZ, R93, 0xff, RZ, 0xc0, !PT ;  /* 0x000000ff5dff7812 */ /* 0x000fe200078ac0ff */
[----:B------:R-:W-:Y:S01]  /*3090*/  FMUL.FTZ R69, R69, UR14 ;  /* 0x0000000e45457c20 */ /* 0x000fe20008410000 */
[----:B------:R-:W-:Y:S01]  /*30a0*/  FSEL R74, R74, RZ, P6 ;  /* 0x000000ff4a4a7208 */ /* 0x000fe20003000000 */
[----:B------:R-:W-:Y:S01]  /*30b0*/  FMUL.FTZ R72, R72, UR14 ;  /* 0x0000000e48487c20 */ /* 0x000fe20008410000 */
[----:B------:R-:W-:-:S02]  /*30c0*/  FSEL R113, R107, RZ, P0 ;  /* 0x000000ff6b717208 */ /* 0x000fc40000000000 */
[C---:B------:R-:W-:Y:S02]  /*30d0*/  LOP3.LUT P6, RZ, R109.reuse, 0xff, RZ, 0xc0, !PT ;  /* 0x000000ff6dff7812 */ /* 0x040fe400078cc0ff */
[----:B------:R-:W-:Y:S02]  /*30e0*/  LOP3.LUT P0, RZ, R109, 0xff00, RZ, 0xc0, !PT ;  /* 0x0000ff006dff7812 */ /* 0x000fe4000780c0ff */
[----:B------:R-:W-:Y:S02]  /*30f0*/  FSEL R71, R107, RZ, P1 ;  /* 0x000000ff6b477208 */ /* 0x000fe40000800000 */
[----:B------:R-:W-:Y:S02]  /*3100*/  LOP3.LUT P1, RZ, R93, 0xff00, RZ, 0xc0, !PT ;  /* 0x0000ff005dff7812 */ /* 0x000fe4000782c0ff */
[C---:B------:R-:W-:Y:S02]  /*3110*/  FSEL R110, R70.reuse, RZ, P5 ;  /* 0x000000ff466e7208 */ /* 0x040fe40002800000 */
[----:B------:R-:W-:-:S02]  /*3120*/  FSEL R70, R70, RZ, P6 ;  /* 0x000000ff46467208 */ /* 0x000fc40003000000 */
[C---:B------:R-:W-:Y:S02]  /*3130*/  FSEL R107, R75.reuse, RZ, P0 ;  /* 0x000000ff4b6b7208 */ /* 0x040fe40000000000 */
[----:B------:R-:W-:Y:S02]  /*3140*/  FSEL R111, R75, RZ, P1 ;  /* 0x000000ff4b6f7208 */ /* 0x000fe40000800000 */
[C---:B------:R-:W-:Y:S02]  /*3150*/  LOP3.LUT P0, RZ, R92.reuse, 0xff0000, RZ, 0xc0, !PT ;  /* 0x00ff00005cff7812 */ /* 0x040fe4000780c0ff */
[----:B------:R-:W-:Y:S02]  /*3160*/  LOP3.LUT P6, RZ, R92, 0xff000000, RZ, 0xc0, !PT ;  /* 0xff0000005cff7812 */ /* 0x000fe400078cc0ff */
[C---:B------:R-:W-:Y:S02]  /*3170*/  LOP3.LUT P1, RZ, R108.reuse, 0xff0000, RZ, 0xc0, !PT ;  /* 0x00ff00006cff7812 */ /* 0x040fe4000782c0ff */
[----:B------:R-:W-:-:S02]  /*3180*/  LOP3.LUT P5, RZ, R108, 0xff000000, RZ, 0xc0, !PT ;  /* 0xff0000006cff7812 */ /* 0x000fc400078ac0ff */
[----:B------:R-:W-:Y:S02]  /*3190*/  F2FP.F16.F32.PACK_AB R75, R113, R112 ;  /* 0x00000070714b723e */ /* 0x000fe400000000ff */
[----:B------:R-:W-:Y:S01]  /*31a0*/  F2FP.F16.F32.PACK_AB R70, R107, R70 ;  /* 0x000000466b46723e */ /* 0x000fe200000000ff */
[----:B------:R-:W-:Y:S01]  /*31b0*/  FMUL.FTZ R107, R73, UR14 ;  /* 0x0000000e496b7c20 */ /* 0x000fe20008410000 */
[C---:B------:R-:W-:Y:S01]  /*31c0*/  FSEL R112, R69.reuse, RZ, P0 ;  /* 0x000000ff45707208 */ /* 0x040fe20000000000 */
[----:B------:R-:W-:Y:S01]  /*31d0*/  FMUL.FTZ R73, R68, UR14 ;  /* 0x0000000e44497c20 */ /* 0x000fe20008410000 */
[----:B------:R-:W-:Y:S02]  /*31e0*/  FSEL R113, R72, RZ, P6 ;  /* 0x000000ff48717208 */ /* 0x000fe40003000000 */
[----:B------:R-:W-:Y:S02]  /*31f0*/  LOP3.LUT P0, RZ, R92, 0xff00, RZ, 0xc0, !PT ;  /* 0x0000ff005cff7812 */ /* 0x000fe4000780c0ff */
[----:B------:R-:W-:-:S02]  /*3200*/  FSEL R69, R69, RZ, P1 ;  /* 0x000000ff45457208 */ /* 0x000fc40000800000 */
[----:B------:R-:W-:Y:S02]  /*3210*/  FSEL R72, R72, RZ, P5 ;  /* 0x000000ff48487208 */ /* 0x000fe40002800000 */
[C---:B------:R-:W-:Y:S02]  /*3220*/  LOP3.LUT P1, RZ, R108.reuse, 0xff00, RZ, 0xc0, !PT ;  /* 0x0000ff006cff7812 */ /* 0x040fe4000782c0ff */
[----:B------:R-:W-:Y:S02]  /*3230*/  LOP3.LUT P6, RZ, R108, 0xff, RZ, 0xc0, !PT ;  /* 0x000000ff6cff7812 */ /* 0x000fe400078cc0ff */
[----:B------:R-:W-:Y:S02]  /*3240*/  LOP3.LUT P5, RZ, R92, 0xff, RZ, 0xc0, !PT ;  /* 0x000000ff5cff7812 */ /* 0x000fe400078ac0ff */
[----:B------:R-:W-:Y:S02]  /*3250*/  F2FP.F16.F32.PACK_AB R71, R71, R74 ;  /* 0x0000004a4747723e */ /* 0x000fe400000000ff */
[----:B------:R-:W-:-:S02]  /*3260*/  F2FP.F16.F32.PACK_AB R74, R111, R110 ;  /* 0x0000006e6f4a723e */ /* 0x000fc400000000ff */
[C---:B------:R-:W-:Y:S02]  /*3270*/  FSEL R111, R107.reuse, RZ, P0 ;  /* 0x000000ff6b6f7208 */ /* 0x040fe40000000000 */
        /* <DEDUP_REMOVED lines=8> */
.L_x_638:
[-CC-:B------:R-:W-:Y:S01]  /*3300*/  FFMA.FTZ R64, R82, R105.reuse, R116.reuse ;  /* 0x0000006952407223 */ /* 0x180fe20000010074 */
[-CC-:B------:R-:W-:Y:S01]  /*3310*/  FFMA.FTZ R66, R85, R105.reuse, R116.reuse ;  /* 0x0000006955427223 */ /* 0x180fe20000010074 */
[--C-:B------:R-:W-:Y:S02]  /*3320*/  HADD2.F32 R69, -RZ, R18.reuse.H1_H1 ;  /* 0x30000012ff457230 */ /* 0x100fe40000004100 */
[-C--:B------:R-:W-:Y:S01]  /*3330*/  FFMA.FTZ R65, R15, R105.reuse, R116 ;  /* 0x000000690f417223 */ /* 0x080fe20000010074 */
[----:B------:R-:W-:Y:S02]  /*3340*/  HADD2.F32 R70, -RZ, R19.H0_H0 ;  /* 0x20000013ff467230 */ /* 0x000fe40000004100 */
[----:B------:R-:W-:Y:S01]  /*3350*/  FADD.FTZ R64, R81, -R64 ;  /* 0x8000004051407221 */ /* 0x000fe20000010000 */
[----:B------:R-:W-:Y:S01]  /*3360*/  FADD.FTZ R68, R83, -R66 ;  /* 0x8000004253447221 */ /* 0x000fe20000010000 */
[----:B------:R-:W-:Y:S01]  /*3370*/  FFMA.FTZ R71, R86, R105, R116 ;  /* 0x0000006956477223 */ /* 0x000fe20000010074 */
[----:B------:R-:W-:-:S02]  /*3380*/  HADD2.F32 R67, -RZ, R18.H0_H0 ;  /* 0x20000012ff437230 */ /* 0x000fc40000004100 */
[C---:B-----5:R-:W-:Y:S01]  /*3390*/  FFMA.FTZ R75, R87.reuse, R64, R69 ;  /* 0x00000040574b7223 */ /* 0x060fe20000010045 */
[----:B------:R-:W-:Y:S01]  /*33a0*/  FADD.FTZ R66, R80, -R65 ;  /* 0x8000004150427221 */ /* 0x000fe20000010000 */
[----:B0-----:R-:W-:Y:S01]  /*33b0*/  FFMA.FTZ R107, R87, R68, R70 ;  /* 0x00000044576b7223 */ /* 0x001fe20000010046 */
[-CC-:B------:R-:W-:Y:S01]  /*33c0*/  FFMA.FTZ R64, R10, R105.reuse, R116.reuse ;  /* 0x000000690a407223 */ /* 0x180fe20000010074 */
[----:B------:R-:W-:Y:S02]  /*33d0*/  HADD2.F32 R73, -RZ, R19.H1_H1 ;  /* 0x30000013ff497230 */ /* 0x000fe40000004100 */
[-CC-:B------:R-:W-:Y:S01]  /*33e0*/  FFMA.FTZ R68, R14, R105.reuse, R116.reuse ;  /* 0x000000690e447223 */ /* 0x180fe20000010074 */
[----:B------:R-:W-:Y:S01]  /*33f0*/  FADD.FTZ R72, R84, -R71 ;  /* 0x8000004754487221 */ /* 0x000fe20000010000 */
[-C--:B------:R-:W-:Y:S01]  /*3400*/  FFMA.FTZ R65, R3, R105.reuse, R116 ;  /* 0x0000006903417223 */ /* 0x080fe20000010074 */
[--C-:B------:R-:W-:Y:S02]  /*3410*/  HADD2.F32 R69, -RZ, R16.reuse.H1_H1 ;  /* 0x30000010ff457230 */ /* 0x100fe40000004100 */
[----:B------:R-:W-:Y:S01]  /*3420*/  FFMA.FTZ R66, R87, R66, R67 ;  /* 0x0000004257427223 */ /* 0x000fe20000010043 */
[----:B------:R-:W-:Y:S01]  /*3430*/  FADD.FTZ R70, R9, -R64 ;  /* 0x8000004009467221 */ /* 0x000fe20000010000 */
[----:B------:R-:W-:Y:S01]  /*3440*/  FFMA.FTZ R71, R11, R105, R116 ;  /* 0x000000690b477223 */ /* 0x000fe20000010074 */
[----:B------:R-:W-:-:S02]  /*3450*/  HADD2.F32 R67, -RZ, R16.H0_H0 ;  /* 0x20000010ff437230 */ /* 0x000fc40000004100 */
[----:B------:R-:W-:Y:S01]  /*3460*/  FADD.FTZ R110, R13, -R68 ;  /* 0x800000440d6e7221 */ /* 0x000fe20000010000 */
[C---:B------:R-:W-:Y:S01]  /*3470*/  FFMA.FTZ R112, R87.reuse, R72, R73 ;  /* 0x0000004857707223 */ /* 0x040fe20000010049 */
[----:B------:R-:W-:Y:S01]  /*3480*/  FADD.FTZ R68, R8, -R65 ;  /* 0x8000004108447221 */ /* 0x000fe20000010000 */
[--C-:B------:R-:W-:Y:S02]  /*3490*/  HADD2.F32 R74, -RZ, R17.reuse.H0_H0 ;  /* 0x20000011ff4a7230 */ /* 0x100fe40000004100 */
[----:B------:R-:W-:Y:S01]  /*34a0*/  FFMA.FTZ R69, R87, R70, R69 ;  /* 0x0000004657457223 */ /* 0x000fe20000010045 */
[----:B------:R-:W-:Y:S01]  /*34b0*/  FADD.FTZ R72, R12, -R71 ;  /* 0x800000470c487221 */ /* 0x000fe20000010000 */
[----:B------:R-:W-:Y:S01]  /*34c0*/  ISETP.GE.U32.AND P1, PT, R92, RZ, PT ;  /* 0x000000ff5c00720c */ /* 0x000fe20003f26070 */
[----:B------:R-:W-:Y:S01]  /*34d0*/  FMUL.FTZ R70, R107, UR14 ;  /* 0x0000000e6b467c20 */ /* 0x000fe20008410000 */
[----:B------:R-:W-:Y:S01]  /*34e0*/  FFMA.FTZ R68, R87, R68, R67 ;  /* 0x0000004457447223 */ /* 0x000fe20000010043 */
[----:B------:R-:W-:Y:S01]  /*34f0*/  LOP3.LUT P5, RZ, R93, 0xff0000, RZ, 0xc0, !PT ;  /* 0x00ff00005dff7812 */ /* 0x000fe200078ac0ff */
[----:B------:R-:W-:Y:S01]  /*3500*/  FFMA.FTZ R65, R87, R72, R74 ;  /* 0x0000004857417223 */ /* 0x000fe2000001004a */
[----:B------:R-:W-:Y:S01]  /*3510*/  LOP3.LUT P6, RZ, R109, 0xff0000, RZ, 0xc0, !PT ;  /* 0x00ff00006dff7812 */ /* 0x000fe200078cc0ff */
[----:B------:R-:W-:Y:S01]  /*3520*/  HADD2.F32 R73, -RZ, R17.H1_H1 ;  /* 0x30000011ff497230 */ /* 0x000fe20000004100 */
[----:B------:R-:W-:-:S02]  /*3530*/  ISETP.GE.U32.AND P0, PT, R108, RZ, PT ;  /* 0x000000ff6c00720c */ /* 0x000fc40003f06070 */
[C---:B------:R-:W-:Y:S01]  /*3540*/  F2FP.F16.F32.PACK_AB R67, R112.reuse, R107 ;  /* 0x0000006b7043723e */ /* 0x040fe200000000ff */
[----:B------:R-:W-:Y:S01]  /*3550*/  FMUL.FTZ R112, R112, UR14 ;  /* 0x0000000e70707c20 */ /* 0x000fe20008410000 */
[----:B------:R-:W-:Y:S01]  /*3560*/  ISETP.GE.U32.AND.EX P1, PT, R93, 0x1000000, PT, P1 ;  /* 0x010000005d00780c */ /* 0x000fe20003f26110 */
[----:B------:R-:W-:Y:S01]  /*3570*/  FFMA.FTZ R64, R87, R110, R73 ;  /* 0x0000006e57407223 */ /* 0x000fe20000010049 */
[C---:B------:R-:W-:Y:S02]  /*3580*/  FSEL R72, R70.reuse, RZ, P5 ;  /* 0x000000ff46487208 */ /* 0x040fe40002800000 */
[----:B------:R-:W-:Y:S01]  /*3590*/  FSEL R71, R70, RZ, P6 ;  /* 0x000000ff46477208 */ /* 0x000fe20003000000 */
[----:B------:R-:W-:Y:S01]  /*35a0*/  FMUL.FTZ R70, R66, UR14 ;  /* 0x0000000e42467c20 */ /* 0x000fe20008410000 */
[----:B------:R-:W-:Y:S02]  /*35b0*/  ISETP.GE.U32.AND.EX P0, PT, R109, 0x1000000, PT, P0 ;  /* 0x010000006d00780c */ /* 0x000fe40003f06100 */
[C---:B------:R-:W-:Y:S01]  /*35c0*/  F2FP.F16.F32.PACK_AB R66, R75.reuse, R66 ;  /* 0x000000424b42723e */ /* 0x040fe200000000ff */
[----:B------:R-:W-:Y:S01]  /*35d0*/  FMUL.FTZ R75, R75, UR14 ;  /* 0x0000000e4b4b7c20 */ /* 0x000fe20008410000 */
[----:B------:R-:W-:-:S02]  /*35e0*/  LOP3.LUT P5, RZ, R93, 0xff, RZ, 0xc0, !PT ;  /* 0x000000ff5dff7812 */ /* 0x000fc400078ac0ff */
[C---:B------:R-:W-:Y:S02]  /*35f0*/  FSEL R111, R112.reuse, RZ, P1 ;  /* 0x000000ff706f7208 */ /* 0x040fe40000800000 */
[C---:B------:R-:W-:Y:S02]  /*3600*/  LOP3.LUT P6, RZ, R109.reuse, 0xff, RZ, 0xc0, !PT ;  /* 0x000000ff6dff7812 */ /* 0x040fe400078cc0ff */
[----:B------:R-:W-:Y:S02]  /*3610*/  LOP3.LUT P1, RZ, R109, 0xff00, RZ, 0xc0, !PT ;  /* 0x0000ff006dff7812 */ /* 0x000fe4000782c0ff */
[----:B------:R-:W-:Y:S02]  /*3620*/  FSEL R112, R112, RZ, P0 ;  /* 0x000000ff70707208 */ /* 0x000fe40000000000 */
[----:B------:R-:W-:Y:S02]  /*3630*/  LOP3.LUT P0, RZ, R93, 0xff00, RZ, 0xc0, !PT ;  /* 0x0000ff005dff7812 */ /* 0x000fe4000780c0ff */
[----:B------:R-:W-:-:S02]  /*3640*/  FSEL R74, R70, RZ, P5 ;  /* 0x000000ff464a7208 */ /* 0x000fc40002800000 */
[----:B------:R-:W-:Y:S02]  /*3650*/  FSEL R70, R70, RZ, P6 ;  /* 0x000000ff46467208 */ /* 0x000fe40003000000 */
[C---:B------:R-:W-:Y:S02]  /*3660*/  FSEL R107, R75.reuse, RZ, P1 ;  /* 0x000000ff4b6b7208 */ /* 0x040fe40000800000 */
[----:B------:R-:W-:Y:S02]  /*3670*/  FSEL R73, R75, RZ, P0 ;  /* 0x000000ff4b497208 */ /* 0x000fe40000000000 */
[----:B------:R-:W-:Y:S01]  /*3680*/  F2FP.F16.F32.PACK_AB R75, R111, R72 ;  /* 0x000000486f4b723e */ /* 0x000fe200000000ff */
[----:B------:R-:W-:Y:S01]  /*3690*/  FMUL.FTZ R72, R65, UR14 ;  /* 0x0000000e41487c20 */ /* 0x000fe20008410000 */
[----:B------:R-:W-:Y:S01]  /*36a0*/  F2FP.F16.F32.PACK_AB R70, R107, R70 ;  /* 0x000000466b46723e */ /* 0x000fe200000000ff */
[----:B------:R-:W-:Y:S01]  /*36b0*/  FMUL.FTZ R107, R64, UR14 ;  /* 0x0000000e406b7c20 */ /* 0x000fe20008410000 */
[----:B------:R-:W-:-:S02]  /*36c0*/  LOP3.LUT P0, RZ, R92, 0xff0000, RZ, 0xc0, !PT ;  /* 0x00ff00005cff7812 */ /* 0x000fc4000780c0ff */
[----:B------:R-:W-:Y:S02]  /*36d0*/  LOP3.LUT P1, RZ, R108, 0xff0000, RZ, 0xc0, !PT ;  /* 0x00ff00006cff7812 */ /* 0x000fe4000782c0ff */
[----:B------:R-:W-:Y:S02]  /*36e0*/  LOP3.LUT P6, RZ, R92, 0xff000000, RZ, 0xc0, !PT ;  /* 0xff0000005cff7812 */ /* 0x000fe400078cc0ff */
[----:B------:R-:W-:Y:S02]  /*36f0*/  LOP3.LUT P5, RZ, R108, 0xff000000, RZ, 0xc0, !PT ;  /* 0xff0000006cff7812 */ /* 0x000fe400078ac0ff */
[----:B------:R-:W-:Y:S02]  /*3700*/  F2FP.F16.F32.PACK_AB R71, R112, R71 ;  /* 0x000000477047723e */ /* 0x000fe400000000ff */
[----:B------:R-:W-:Y:S02]  /*3710*/  F2FP.F16.F32.PACK_AB R74, R73, R74 ;  /* 0x0000004a494a723e */ /* 0x000fe400000000ff */
[----:B------:R-:W-:-:S02]  /*3720*/  F2FP.F16.F32.PACK_AB R65, R64, R65 ;  /* 0x000000414041723e */ /* 0x000fc400000000ff */
[C---:B------:R-:W-:Y:S02]  /*3730*/  FSEL R73, R72.reuse, RZ, P0 ;  /* 0x000000ff48497208 */ /* 0x040fe40000000000 */
[----:B------:R-:W-:Y:S01]  /*3740*/  FSEL R112, R72, RZ, P1 ;  /* 0x000000ff48707208 */ /* 0x000fe20000800000 */
[C---:B------:R-:W-:Y:S01]  /*3750*/  FMUL.FTZ R72, R69.reuse, UR14 ;  /* 0x0000000e45487c20 */ /* 0x040fe20008410000 */
[----:B------:R-:W-:Y:S01]  /*3760*/  F2FP.F16.F32.PACK_AB R64, R69, R68 ;  /* 0x000000444540723e */ /* 0x000fe200000000ff */
[----:B------:R-:W-:Y:S01]  /*3770*/  FMUL.FTZ R68, R68, UR14 ;  /* 0x0000000e44447c20 */ /* 0x000fe20008410000 */
[----:B------:R-:W-:Y:S02]  /*3780*/  LOP3.LUT P0, RZ, R92, 0xff00, RZ, 0xc0, !PT ;  /* 0x0000ff005cff7812 */ /* 0x000fe4000780c0ff */
[----:B------:R-:W-:Y:S02]  /*3790*/  LOP3.LUT P1, RZ, R108, 0xff00, RZ, 0xc0, !PT ;  /* 0x0000ff006cff7812 */ /* 0x000fe4000782c0ff */
[----:B------:R-:W-:-:S02]  /*37a0*/  FSEL R114, R107, RZ, P6 ;  /* 0x000000ff6b727208 */ /* 0x000fc40003000000 */
[----:B------:R-:W-:Y:S02]  /*37b0*/  FSEL R69, R107, RZ, P5 ;  /* 0x000000ff6b457208 */ /* 0x000fe40002800000 */
        /* <DEDUP_REMOVED lines=9> */
[----:B------:R-:W-:-:S07]  /*3850*/  F2FP.F16.F32.PACK_AB R72, R111, R72 ;  /* 0x000000486f48723e */ /* 0x000fce00000000ff */
.L_x_634:
        /* <DEDUP_REMOVED lines=14> */
.L_x_630:
[----:B------:R-:W-:Y:S05]  /*3940*/  BSYNC.RECONVERGENT B1 ;  /* 0x0000000000017941 */ /* 0x000fea0003800200 */
.L_x_629:
        /* <DEDUP_REMOVED lines=14> */
[--C-:B------:R-:W-:Y:S02]  /*3a30*/  HADD2.F32 R72, -RZ, R63.reuse.H1_H1 ;  /* 0x3000003fff487230 */ /* 0x100fe40000004100 */
[-C--:B------:R-:W-:Y:S01]  /*3a40*/  FFMA.FTZ R69, R99, R105.reuse, R116 ;  /* 0x0000006963457223 */ /* 0x080fe20000010074 */
[----:B------:R-:W-:Y:S01]  /*3a50*/  FADD.FTZ R66, R104, -R71 ;  /* 0x8000004768427221 */ /* 0x000fe20000010000 */
[----:B------:R-:W-:Y:S02]  /*3a60*/  HADD2.F32 R75, -RZ, R63.H0_H0 ;  /* 0x2000003fff4b7230 */ /* 0x000fe40000004100 */
[----:B------:R-:W-:Y:S01]  /*3a70*/  FADD.FTZ R68, R101, -R64 ;  /* 0x8000004065447221 */ /* 0x000fe20000010000 */
[-CC-:B------:R-:W-:Y:S01]  /*3a80*/  FFMA.FTZ R65, R95, R105.reuse, R116.reuse ;  /* 0x000000695f417223 */ /* 0x180fe20000010074 */
[-CC-:B------:R-:W-:Y:S01]  /*3a90*/  FFMA.FTZ R73, R102, R105.reuse, R116.reuse ;  /* 0x0000006966497223 */ /* 0x180fe20000010074 */
[-CC-:B------:R-:W-:Y:S01]  /*3aa0*/  FFMA.FTZ R70, R96, R105.reuse, R116.reuse ;  /* 0x0000006960467223 */ /* 0x180fe20000010074 */
[-C--:B------:R-:W-:Y:S01]  /*3ab0*/  FFMA.FTZ R67, R77, R105.reuse, R116 ;  /* 0x000000694d437223 */ /* 0x080fe20000010074 */
[C---:B-----5:R-:W-:Y:S01]  /*3ac0*/  FFMA.FTZ R64, R87.reuse, R66, R72 ;  /* 0x0000004257407223 */ /* 0x060fe20000010048 */
[----:B------:R-:W-:Y:S01]  /*3ad0*/  FFMA.FTZ R116, R78, R105, R116 ;  /* 0x000000694e747223 */ /* 0x000fe20000010074 */
[----:B------:R-:W-:Y:S01]  /*3ae0*/  FADD.FTZ R66, R98, -R69 ;  /* 0x8000004562427221 */ /* 0x000fe20000010000 */
[----:B------:R-:W-:Y:S01]  /*3af0*/  FFMA.FTZ R105, R87, R68, R75 ;  /* 0x0000004457697223 */ /* 0x000fe2000001004b */
[----:B------:R-:W-:-:S02]  /*3b00*/  HADD2.F32 R69, -RZ, R61.H0_H0 ;  /* 0x2000003dff457230 */ /* 0x000fc40000004100 */
[----:B------:R-:W-:Y:S01]  /*3b10*/  FADD.FTZ R68, R94, -R65 ;  /* 0x800000415e447221 */ /* 0x000fe20000010000 */
[--C-:B------:R-:W-:Y:S01]  /*3b20*/  HADD2.F32 R71, -RZ, R62.reuse.H0_H0 ;  /* 0x2000003eff477230 */ /* 0x100fe20000004100 */
[----:B------:R-:W-:Y:S01]  /*3b30*/  LOP3.LUT P2, RZ, R89, 0xff0000, RZ, 0xc0, !PT ;  /* 0x00ff000059ff7812 */ /* 0x000fe2000784c0ff */
[----:B------:R-:W-:Y:S02]  /*3b40*/  HADD2.F32 R75, -RZ, R62.H1_H1 ;  /* 0x3000003eff4b7230 */ /* 0x000fe40000004100 */
[C---:B------:R-:W-:Y:S01]  /*3b50*/  FFMA.FTZ R65, R87.reuse, R68, R69 ;  /* 0x0000004457417223 */ /* 0x040fe20000010045 */
[----:B------:R-:W-:Y:S02]  /*3b60*/  HADD2.F32 R69, -RZ, R60.H0_H0 ;  /* 0x2000003cff457230 */ /* 0x000fe40000004100 */
[----:B------:R-:W-:Y:S01]  /*3b70*/  FADD.FTZ R68, R76, -R67 ;  /* 0x800000434c447221 */ /* 0x000fe20000010000 */
[----:B------:R-:W-:Y:S01]  /*3b80*/  FFMA.FTZ R66, R87, R66, R71 ;  /* 0x0000004257427223 */ /* 0x000fe20000010047 */
[----:B------:R-:W-:Y:S01]  /*3b90*/  FADD.FTZ R72, R100, -R73 ;  /* 0x8000004964487221 */ /* 0x000fe20000010000 */
[----:B------:R-:W-:-:S02]  /*3ba0*/  HADD2.F32 R71, -RZ, R61.H1_H1 ;  /* 0x3000003dff477230 */ /* 0x000fc40000004100 */
[----:B------:R-:W-:Y:S01]  /*3bb0*/  FFMA.FTZ R68, R87, R68, R69 ;  /* 0x0000004457447223 */ /* 0x000fe20000010045 */
[----:B------:R-:W-:Y:S01]  /*3bc0*/  FMUL.FTZ R69, R105, UR14 ;  /* 0x0000000e69457c20 */ /* 0x000fe20008410000 */
[----:B------:R-:W-:Y:S01]  /*3bd0*/  FADD.FTZ R70, R97, -R70 ;  /* 0x8000004661467221 */ /* 0x000fe20000010000 */
[----:B------:R-:W-:Y:S02]  /*3be0*/  HADD2.F32 R67, -RZ, R60.H1_H1 ;  /* 0x3000003cff437230 */ /* 0x000fe40000004100 */
[----:B------:R-:W-:Y:S01]  /*3bf0*/  FADD.FTZ R116, R79, -R116 ;  /* 0x800000744f747221 */ /* 0x000fe20000010000 */
[----:B------:R-:W-:Y:S01]  /*3c00*/  FFMA.FTZ R75, R87, R72, R75 ;  /* 0x00000048574b7223 */ /* 0x000fe2000001004b */
[----:B------:R-:W-:Y:S01]  /*3c10*/  FSEL R74, R69, RZ, P2 ;  /* 0x000000ff454a7208 */ /* 0x000fe20001000000 */
[----:B------:R-:W-:Y:S01]  /*3c20*/  FFMA.FTZ R72, R87, R70, R71 ;  /* 0x0000004657487223 */ /* 0x000fe20000010047 */
[----:B------:R-:W-:Y:S01]  /*3c30*/  LOP3.LUT P6, RZ, R91, 0xff0000, RZ, 0xc0, !PT ;  /* 0x00ff00005bff7812 */ /* 0x000fe200078cc0ff */
[----:B------:R-:W-:Y:S01]  /*3c40*/  FFMA.FTZ R87, R87, R116, R67 ;  /* 0x0000007457577223 */ /* 0x000fe20000010043 */
[----:B------:R-:W-:Y:S01]  /*3c50*/  ISETP.GE.U32.AND P5, PT, R88, RZ, PT ;  /* 0x000000ff5800720c */ /* 0x000fe20003fa6070 */
[----:B------:R-:W-:Y:S01]  /*3c60*/  FMUL.FTZ R70, R64, UR14 ;  /* 0x0000000e40467c20 */ /* 0x000fe20008410000 */
[----:B------:R-:W-:-:S02]  /*3c70*/  ISETP.GE.U32.AND P2, PT, R90, RZ, PT ;  /* 0x000000ff5a00720c */ /* 0x000fc40003f46070 */
[----:B------:R-:W-:Y:S01]  /*3c80*/  F2FP.F16.F32.PACK_AB R67, R64, R105 ;  /* 0x000000694043723e */ /* 0x000fe200000000ff */
[----:B------:R-:W-:Y:S01]  /*3c90*/  FMUL.FTZ R64, R66, UR14 ;  /* 0x0000000e42407c20 */ /* 0x000fe20008410000 */
[----:B------:R-:W-:Y:S01]  /*3ca0*/  FSEL R71, R69, RZ, P6 ;  /* 0x000000ff45477208 */ /* 0x000fe20003000000 */
[----:B------:R-:W-:Y:S01]  /*3cb0*/  FMUL.FTZ R69, R75, UR14 ;  /* 0x0000000e4b457c20 */ /* 0x000fe20008410000 */
[----:B------:R-:W-:Y:S02]  /*3cc0*/  ISETP.GE.U32.AND.EX P5, PT, R89, 0x1000000, PT, P5 ;  /* 0x010000005900780c */ /* 0x000fe40003fa6150 */
[C---:B------:R-:W-:Y:S02]  /*3cd0*/  ISETP.GE.U32.AND.EX P2, PT, R91.reuse, 0x1000000, PT, P2 ;  /* 0x010000005b00780c */ /* 0x040fe40003f46120 */
[----:B------:R-:W-:Y:S02]  /*3ce0*/  LOP3.LUT P6, RZ, R91, 0xff, RZ, 0xc0, !PT ;  /* 0x000000ff5bff7812 */ /* 0x000fe400078cc0ff */
[----:B------:R-:W-:-:S02]  /*3cf0*/  FSEL R105, R70, RZ, P5 ;  /* 0x000000ff46697208 */ /* 0x000fc40002800000 */
[----:B0-----:R-:W-:Y:S02]  /*3d00*/  FSEL R110, R70, RZ, P2 ;  /* 0x000000ff466e7208 */ /* 0x001fe40001000000 */
[----:B------:R-:W-:Y:S02]  /*3d10*/  FSEL R70, R64, RZ, P6 ;  /* 0x000000ff40467208 */ /* 0x000fe40003000000 */
[----:B------:R-:W-:Y:S02]  /*3d20*/  LOP3.LUT P6, RZ, R89, 0xff, RZ, 0xc0, !PT ;  /* 0x000000ff59ff7812 */ /* 0x000fe400078cc0ff */
[----:B------:R-:W-:Y:S02]  /*3d30*/  LOP3.LUT P5, RZ, R91, 0xff00, RZ, 0xc0, !PT ;  /* 0x0000ff005bff7812 */ /* 0x000fe400078ac0ff */
[----:B------:R-:W-:Y:S02]  /*3d40*/  F2FP.F16.F32.PACK_AB R66, R75, R66 ;  /* 0x000000424b42723e */ /* 0x000fe400000000ff */
[----:B------:R-:W-:-:S02]  /*3d50*/  F2FP.F16.F32.PACK_AB R75, R105, R74 ;  /* 0x0000004a694b723e */ /* 0x000fc400000000ff */
[----:B------:R-:W-:Y:S01]  /*3d60*/  FSEL R74, R64, RZ, P6 ;  /* 0x000000ff404a7208 */ /* 0x000fe20003000000 */
[----:B------:R-:W-:Y:S01]  /*3d70*/  FMUL.FTZ R64, R65, UR14 ;  /* 0x0000000e41407c20 */ /* 0x000fe20008410000 */
[----:B------:R-:W-:Y:S02]  /*3d80*/  FSEL R73, R69, RZ, P5 ;  /* 0x000000ff45497208 */ /* 0x000fe40002800000 */
[----:B------:R-:W-:Y:S02]  /*3d90*/  LOP3.LUT P2, RZ, R89, 0xff00, RZ, 0xc0, !PT ;  /* 0x0000ff0059ff7812 */ /* 0x000fe4000784c0ff */
[----:B------:R-:W-:Y:S02]  /*3da0*/  LOP3.LUT P5, RZ, R88, 0xff0000, RZ, 0xc0, !PT ;  /* 0x00ff000058ff7812 */ /* 0x000fe400078ac0ff */
[----:B------:R-:W-:Y:S02]  /*3db0*/  LOP3.LUT P6, RZ, R90, 0xff0000, RZ, 0xc0, !PT ;  /* 0x00ff00005aff7812 */ /* 0x000fe400078cc0ff */
[----:B------:R-:W-:-:S02]  /*3dc0*/  F2FP.F16.F32.PACK_AB R70, R73, R70 ;  /* 0x000000464946723e */ /* 0x000fc400000000ff */
[----:B------:R-:W-:Y:S01]  /*3dd0*/  FSEL R111, R69, RZ, P2 ;  /* 0x000000ff456f7208 */ /* 0x000fe20001000000 */
[----:B------:R-:W-:Y:S01]  /*3de0*/  FMUL.FTZ R69, R87, UR14 ;  /* 0x0000000e57457c20 */ /* 0x000fe20008410000 */
[C---:B------:R-:W-:Y:S01]  /*3df0*/  F2FP.F16.F32.PACK_AB R65, R72.reuse, R65 ;  /* 0x000000414841723e */ /* 0x040fe200000000ff */
[----:B------:R-:W-:Y:S01]  /*3e00*/  FMUL.FTZ R72, R72, UR14 ;  /* 0x0000000e48487c20 */ /* 0x000fe20008410000 */
[C---:B------:R-:W-:Y:S02]  /*3e10*/  FSEL R73, R64.reuse, RZ, P5 ;  /* 0x000000ff40497208 */ /* 0x040fe40002800000 */
[----:B------:R-:W-:Y:S02]  /*3e20*/  FSEL R107, R64, RZ, P6 ;  /* 0x000000ff406b7208 */ /* 0x000fe40003000000 */
[----:B------:R-:W-:Y:S02]  /*3e30*/  LOP3.LUT P2, RZ, R88, 0xff000000, RZ, 0xc0, !PT ;  /* 0xff00000058ff7812 */ /* 0x000fe4000784c0ff */
[----:B------:R-:W-:-:S02]  /*3e40*/  LOP3.LUT P5, RZ, R90, 0xff000000, RZ, 0xc0, !PT ;  /* 0xff0000005aff7812 */ /* 0x000fc400078ac0ff */
[----:B------:R-:W-:Y:S02]  /*3e50*/  LOP3.LUT P6, RZ, R88, 0xff00, RZ, 0xc0, !PT ;  /* 0x0000ff0058ff7812 */ /* 0x000fe400078cc0ff */
[----:B------:R-:W-:Y:S01]  /*3e60*/  F2FP.F16.F32.PACK_AB R64, R87, R68 ;  /* 0x000000445740723e */ /* 0x000fe200000000ff */
[----:B------:R-:W-:Y:S01]  /*3e70*/  FMUL.FTZ R68, R68, UR14 ;  /* 0x0000000e44447c20 */ /* 0x000fe20008410000 */
[C---:B------:R-:W-:Y:S02]  /*3e80*/  FSEL R112, R72.reuse, RZ, P2 ;  /* 0x000000ff48707208 */ /* 0x040fe40001000000 */
[----:B------:R-:W-:Y:S02]  /*3e90*/  FSEL R114, R72, RZ, P5 ;  /* 0x000000ff48727208 */ /* 0x000fe40002800000 */
[----:B------:R-:W-:Y:S02]  /*3ea0*/  FSEL R105, R69, RZ, P6 ;  /* 0x000000ff45697208 */ /* 0x000fe40003000000 */
[----:B------:R-:W-:-:S02]  /*3eb0*/  LOP3.LUT P2, RZ, R90, 0xff00, RZ, 0xc0, !PT ;  /* 0x0000ff005aff7812 */ /* 0x000fc4000784c0ff */
[----:B------:R-:W-:Y:S02]  /*3ec0*/  LOP3.LUT P5, RZ, R90, 0xff, RZ, 0xc0, !PT ;  /* 0x000000ff5aff7812 */ /* 0x000fe400078ac0ff */
[----:B------:R-:W-:Y:S02]  /*3ed0*/  LOP3.LUT P6, RZ, R88, 0xff, RZ, 0xc0, !PT ;  /* 0x000000ff58ff7812 */ /* 0x000fe400078cc0ff */
[----:B------:R-:W-:Y:S02]  /*3ee0*/  F2FP.F16.F32.PACK_AB R71, R110, R71 ;  /* 0x000000476e47723e */ /* 0x000fe400000000ff */
        /* <DEDUP_REMOVED lines=9> */
.L_x_643:
[-CC-:B-1----:R-:W-:Y:S01]  /*3f80*/  FFMA.FTZ R70, R103, R105.reuse, R116.reuse ;  /* 0x0000006967467223 */ /* 0x182fe20000010074 */
[-CC-:B------:R-:W-:Y:S01]  /*3f90*/  FFMA.FTZ R113, R106, R105.reuse, R116.reuse ;  /* 0x000000696a717223 */ /* 0x180fe20000010074 */
[-C--:B------:R-:W-:Y:S01]  /*3fa0*/  FFMA.FTZ R71, R99, R105.reuse, R116 ;  /* 0x0000006963477223 */ /* 0x080fe20000010074 */
[--C-:B------:R-:W-:Y:S02]  /*3fb0*/  HADD2.F32 R111, -RZ, R63.reuse.H0_H0 ;  /* 0x2000003fff6f7230 */ /* 0x100fe40000004100 */
[----:B------:R-:W-:Y:S01]  /*3fc0*/  FADD.FTZ R72, R101, -R70 ;  /* 0x8000004665487221 */ /* 0x000fe20000010000 */
[----:B0-----:R-:W-:Y:S02]  /*3fd0*/  HADD2.F32 R110, -RZ, R63.H1_H1 ;  /* 0x3000003fff6e7230 */ /* 0x001fe40000004100 */
[----:B------:R-:W-:Y:S01]  /*3fe0*/  FADD.FTZ R74, R104, -R113 ;  /* 0x80000071684a7221 */ /* 0x000fe20000010000 */
[----:B------:R-:W-:Y:S02]  /*3ff0*/  HADD2.F32 R75, -RZ, R62.H0_H0 ;  /* 0x2000003eff4b7230 */ /* 0x000fe40000004100 */
[----:B------:R-:W-:Y:S01]  /*4000*/  FADD.FTZ R70, R98, -R71 ;  /* 0x8000004762467221 */ /* 0x000fe20000010000 */
[-CC-:B------:R-:W-:Y:S01]  /*4010*/  FFMA.FTZ R68, R96, R105.reuse, R116.reuse ;  /* 0x0000006960447223 */ /* 0x180fe20000010074 */
[-CC-:B------:R-:W-:Y:S01]  /*4020*/  FFMA.FTZ R69, R77, R105.reuse, R116.reuse ;  /* 0x000000694d457223 */ /* 0x180fe20000010074 */
[----:B-----5:R-:W-:Y:S01]  /*4030*/  FFMA.FTZ R111, R87, R72, R111 ;  /* 0x00000048576f7223 */ /* 0x020fe2000001006f */
[-C--:B------:R-:W-:Y:S01]  /*4040*/  FFMA.FTZ R73, R95, R105.reuse, R116 ;  /* 0x000000695f497223 */ /* 0x080fe20000010074 */
[C---:B------:R-:W-:Y:S01]  /*4050*/  FFMA.FTZ R113, R87.reuse, R74, R110 ;  /* 0x0000004a57717223 */ /* 0x040fe2000001006e */
[----:B------:R-:W-:Y:S01]  /*4060*/  FFMA.FTZ R107, R102, R105, R116 ;  /* 0x00000069666b7223 */ /* 0x000fe20000010074 */
[----:B------:R-:W-:Y:S01]  /*4070*/  FFMA.FTZ R74, R87, R70, R75 ;  /* 0x00000046574a7223 */ /* 0x000fe2000001004b */
[----:B------:R-:W-:-:S02]  /*4080*/  HADD2.F32 R71, -RZ, R60.H0_H0 ;  /* 0x2000003cff477230 */ /* 0x000fc40000004100 */
[----:B------:R-:W-:Y:S01]  /*4090*/  FADD.FTZ R70, R97, -R68 ;  /* 0x8000004461467221 */ /* 0x000fe20000010000 */
[--C-:B------:R-:W-:Y:S02]  /*40a0*/  HADD2.F32 R75, -RZ, R61.reuse.H0_H0 ;  /* 0x2000003dff4b7230 */ /* 0x100fe40000004100 */
[----:B------:R-:W-:Y:S01]  /*40b0*/  FADD.FTZ R68, R76, -R69 ;  /* 0x800000454c447221 */ /* 0x000fe20000010000 */
[----:B------:R-:W-:Y:S01]  /*40c0*/  FMUL.FTZ R111, R111, UR14 ;  /* 0x0000000e6f6f7c20 */ /* 0x000fe20008410000 */
[----:B------:R-:W-:Y:S02]  /*40d0*/  HADD2.F32 R112, -RZ, R62.H1_H1 ;  /* 0x3000003eff707230 */ /* 0x000fe40000004100 */
[----:B------:R-:W-:Y:S01]  /*40e0*/  FADD.FTZ R72, R94, -R73 ;  /* 0x800000495e487221 */ /* 0x000fe20000010000 */
[----:B------:R-:W-:Y:S01]  /*40f0*/  LOP3.LUT P6, RZ, R91, 0xff0000, RZ, 0xc0, !PT ;  /* 0x00ff00005bff7812 */ /* 0x000fe200078cc0ff */
[----:B------:R-:W-:Y:S01]  /*4100*/  FFMA.FTZ R116, R78, R105, R116 ;  /* 0x000000694e747223 */ /* 0x000fe20000010074 */
[----:B------:R-:W-:Y:S01]  /*4110*/  FADD.FTZ R110, R100, -R107 ;  /* 0x8000006b646e7221 */ /* 0x000fe20000010000 */
[----:B------:R-:W-:Y:S01]  /*4120*/  ISETP.GE.U32.AND P2, PT, R88, RZ, PT ;  /* 0x000000ff5800720c */ /* 0x000fe20003f46070 */
[----:B------:R-:W-:Y:S01]  /*4130*/  HADD2.F32 R105, -RZ, R61.H1_H1 ;  /* 0x3000003dff697230 */ /* 0x000fe20000004100 */
[----:B------:R-:W-:Y:S01]  /*4140*/  LOP3.LUT P5, RZ, R89, 0xff0000, RZ, 0xc0, !PT ;  /* 0x00ff000059ff7812 */ /* 0x000fe200078ac0ff */
[C---:B------:R-:W-:Y:S01]  /*4150*/  FFMA.FTZ R68, R87.reuse, R68, R71 ;  /* 0x0000004457447223 */ /* 0x040fe20000010047 */
[----:B------:R-:W-:Y:S01]  /*4160*/  FFMA.FTZ R72, R87, R72, R75 ;  /* 0x0000004857487223 */ /* 0x000fe2000001004b */
[----:B------:R-:W-:Y:S01]  /*4170*/  FMUL.FTZ R113, R113, UR14 ;  /* 0x0000000e71717c20 */ /* 0x000fe20008410000 */
[----:B------:R-:W-:Y:S01]  /*4180*/  FSEL R71, R111, RZ, P6 ;  /* 0x000000ff6f477208 */ /* 0x000fe20003000000 */
[----:B------:R-:W-:Y:S01]  /*4190*/  FMUL.FTZ R74, R74, UR14 ;  /* 0x0000000e4a4a7c20 */ /* 0x000fe20008410000 */
[----:B------:R-:W-:Y:S01]  /*41a0*/  FFMA.FTZ R110, R87, R110, R112 ;  /* 0x0000006e576e7223 */ /* 0x000fe20000010070 */
[----:B------:R-:W-:Y:S01]  /*41b0*/  ISETP.GE.U32.AND.EX P2, PT, R89, 0x1000000, PT, P2 ;  /* 0x010000005900780c */ /* 0x000fe20003f46120 */
[----:B------:R-:W-:Y:S01]  /*41c0*/  FFMA.FTZ R69, R87, R70, R105 ;  /* 0x0000004657457223 */ /* 0x000fe20000010069 */
[----:B------:R-:W-:Y:S01]  /*41d0*/  FSEL R75, R111, RZ, P5 ;  /* 0x000000ff6f4b7208 */ /* 0x000fe20002800000 */
[----:B------:R-:W-:Y:S01]  /*41e0*/  HADD2.F32 R70, -RZ, R60.H1_H1 ;  /* 0x3000003cff467230 */ /* 0x000fe20000004100 */
[----:B------:R-:W-:Y:S01]  /*41f0*/  LOP3.LUT P6, RZ, R91, 0xff, RZ, 0xc0, !PT ;  /* 0x000000ff5bff7812 */ /* 0x000fe200078cc0ff */
[----:B------:R-:W-:Y:S01]  /*4200*/  FMUL.FTZ R110, R110, UR14 ;  /* 0x0000000e6e6e7c20 */ /* 0x000fe20008410000 */
[----:B------:R-:W-:Y:S01]  /*4210*/  ISETP.GE.U32.AND P5, PT, R90, RZ, PT ;  /* 0x000000ff5a00720c */ /* 0x000fe20003fa6070 */
[----:B------:R-:W-:Y:S01]  /*4220*/  FADD.FTZ R116, R79, -R116 ;  /* 0x800000744f747221 */ /* 0x000fe20000010000 */
[----:B------:R-:W-:Y:S01]  /*4230*/  FSEL R114, R113, RZ, P2 ;  /* 0x000000ff71727208 */ /* 0x000fe20001000000 */
[----:B------:R-:W-:Y:S01]  /*4240*/  FMUL.FTZ R72, R72, UR14 ;  /* 0x0000000e48487c20 */ /* 0x000fe20008410000 */
[----:B------:R-:W-:Y:S01]  /*4250*/  FSEL R73, R74, RZ, P6 ;  /* 0x000000ff4a497208 */ /* 0x000fe20003000000 */
[----:B------:R-:W-:Y:S01]  /*4260*/  FFMA.FTZ R116, R87, R116, R70 ;  /* 0x0000007457747223 */ /* 0x000fe20000010046 */
[C---:B------:R-:W-:Y:S01]  /*4270*/  LOP3.LUT P2, RZ, R91.reuse, 0xff00, RZ, 0xc0, !PT ;  /* 0x0000ff005bff7812 */ /* 0x040fe2000784c0ff */
[----:B------:R-:W-:Y:S01]  /*4280*/  FMUL.FTZ R68, R68, UR14 ;  /* 0x0000000e44447c20 */ /* 0x000fe20008410000 */
[----:B------:R-:W-:Y:S01]  /*4290*/  ISETP.GE.U32.AND.EX P5, PT, R91, 0x1000000, PT, P5 ;  /* 0x010000005b00780c */ /* 0x000fe20003fa6150 */
[----:B------:R-:W-:Y:S01]  /*42a0*/  FMUL.FTZ R116, R116, UR14 ;  /* 0x0000000e74747c20 */ /* 0x000fe20008410000 */
[----:B------:R-:W-:-:S02]  /*42b0*/  LOP3.LUT P6, RZ, R89, 0xff, RZ, 0xc0, !PT ;  /* 0x000000ff59ff7812 */ /* 0x000fc400078cc0ff */
[----:B------:R-:W-:Y:S02]  /*42c0*/  FSEL R118, R113, RZ, P5 ;  /* 0x000000ff71767208 */ /* 0x000fe40002800000 */
[----:B------:R-:W-:Y:S02]  /*42d0*/  FSEL R112, R110, RZ, P2 ;  /* 0x000000ff6e707208 */ /* 0x000fe40001000000 */
[----:B------:R-:W-:Y:S01]  /*42e0*/  FSEL R87, R74, RZ, P6 ;  /* 0x000000ff4a577208 */ /* 0x000fe20003000000 */
[----:B------:R-:W-:Y:S01]  /*42f0*/  FMUL.FTZ R74, R69, UR14 ;  /* 0x0000000e454a7c20 */ /* 0x000fe20008410000 */
[----:B------:R-:W-:Y:S02]  /*4300*/  LOP3.LUT P2, RZ, R89, 0xff00, RZ, 0xc0, !PT ;  /* 0x0000ff0059ff7812 */ /* 0x000fe4000784c0ff */
[----:B------:R-:W-:Y:S02]  /*4310*/  LOP3.LUT P5, RZ, R88, 0xff0000, RZ, 0xc0, !PT ;  /* 0x00ff000058ff7812 */ /* 0x000fe400078ac0ff */
[----:B------:R-:W-:-:S02]  /*4320*/  LOP3.LUT P6, RZ, R90, 0xff0000, RZ, 0xc0, !PT ;  /* 0x00ff00005aff7812 */ /* 0x000fc400078cc0ff */
[----:B------:R-:W-:Y:S02]  /*4330*/  F2FP.F16.F32.PACK_AB R75, R114, R75 ;  /* 0x0000004b724b723e */ /* 0x000fe400000000ff */
[----:B------:R-:W-:Y:S02]  /*4340*/  F2FP.F16.F32.PACK_AB R70, R112, R73 ;  /* 0x000000497046723e */ /* 0x000fe400000000ff */
[----:B------:R-:W-:Y:S02]  /*4350*/  FSEL R114, R110, RZ, P2 ;  /* 0x000000ff6e727208 */ /* 0x000fe40001000000 */
[C---:B------:R-:W-:Y:S02]  /*4360*/  FSEL R73, R72.reuse, RZ, P5 ;  /* 0x000000ff48497208 */ /* 0x040fe40002800000 */
[----:B------:R-:W-:Y:S02]  /*4370*/  FSEL R69, R72, RZ, P6 ;  /* 0x000000ff48457208 */ /* 0x000fe40003000000 */
[----:B------:R-:W-:-:S02]  /*4380*/  LOP3.LUT P2, RZ, R88, 0xff000000, RZ, 0xc0, !PT ;  /* 0xff00000058ff7812 */ /* 0x000fc4000784c0ff */
[----:B------:R-:W-:Y:S02]  /*4390*/  LOP3.LUT P5, RZ, R90, 0xff000000, RZ, 0xc0, !PT ;  /* 0xff0000005aff7812 */ /* 0x000fe400078ac0ff */
[----:B------:R-:W-:Y:S02]  /*43a0*/  LOP3.LUT P6, RZ, R88, 0xff00, RZ, 0xc0, !PT ;  /* 0x0000ff0058ff7812 */ /* 0x000fe400078cc0ff */
        /* <DEDUP_REMOVED lines=16> */
.L_x_642:
        /* <DEDUP_REMOVED lines=38> */
[----:B------:R-:W-:Y:S01]  /*4710*/  F2FP.F16.F32.PACK_AB R67, R67, R68 ;  /* 0x000000444343723e */ /* 0x000fe200000000ff */
[----:B------:R-:W-:Y:S01]  /*4720*/  FMUL.FTZ R68, R66, UR14 ;  /* 0x0000000e42447c20 */ /* 0x000fe20008410000 */
[----:B------:R-:W-:-:S02]  /*4730*/  FSEL R74, R71, RZ, P2 ;  /* 0x000000ff474a7208 */ /* 0x000fc40001000000 */
[----:B------:R-:W-:Y:S02]  /*4740*/  F2FP.F16.F32.PACK_AB R66, R69, R66 ;  /* 0x000000424542723e */ /* 0x000fe400000000ff */
[----:B------:R-:W-:Y:S02]  /*4750*/  LOP3.LUT P2, RZ, R91, 0xff0000, RZ, 0xc0, !PT ;  /* 0x00ff00005bff7812 */ /* 0x000fe4000784c0ff */
[----:B------:R-:W-:Y:S02]  /*4760*/  FSEL R110, R71, RZ, P5 ;  /* 0x000000ff476e7208 */ /* 0x000fe40002800000 */
[----:B------:R-:W-:Y:S02]  /*4770*/  FSEL R69, R73, RZ, P6 ;  /* 0x000000ff49457208 */ /* 0x000fe40003000000 */
[----:B------:R-:W-:Y:S02]  /*4780*/  LOP3.LUT P5, RZ, R91, 0xff, RZ, 0xc0, !PT ;  /* 0x000000ff5bff7812 */ /* 0x000fe400078ac0ff */
[----:B------:R-:W-:-:S02]  /*4790*/  LOP3.LUT P6, RZ, R89, 0xff, RZ, 0xc0, !PT ;  /* 0x000000ff59ff7812 */ /* 0x000fc400078cc0ff */
[----:B------:R-:W-:Y:S02]  /*47a0*/  FSEL R71, R70, RZ, P2 ;  /* 0x000000ff46477208 */ /* 0x000fe40001000000 */
[----:B------:R-:W-:Y:S02]  /*47b0*/  F2FP.F16.F32.PACK_AB R75, R74, R75 ;  /* 0x0000004b4a4b723e */ /* 0x000fe400000000ff */
[C---:B------:R-:W-:Y:S02]  /*47c0*/  FSEL R70, R68.reuse, RZ, P5 ;  /* 0x000000ff44467208 */ /* 0x040fe40002800000 */
[----:B------:R-:W-:Y:S01]  /*47d0*/  FSEL R74, R68, RZ, P6 ;  /* 0x000000ff444a7208 */ /* 0x000fe20003000000 */
[----:B------:R-:W-:Y:S01]  /*47e0*/  FMUL.FTZ R68, R65, UR14 ;  /* 0x0000000e41447c20 */ /* 0x000fe20008410000 */
[----:B------:R-:W-:Y:S02]  /*47f0*/  LOP3.LUT P2, RZ, R89, 0xff00, RZ, 0xc0, !PT ;  /* 0x0000ff0059ff7812 */ /* 0x000fe4000784c0ff */
[----:B------:R-:W-:-:S02]  /*4800*/  LOP3.LUT P5, RZ, R88, 0xff0000, RZ, 0xc0, !PT ;  /* 0x00ff000058ff7812 */ /* 0x000fc400078ac0ff */
[----:B------:R-:W-:Y:S02]  /*4810*/  LOP3.LUT P6, RZ, R90, 0xff0000, RZ, 0xc0, !PT ;  /* 0x00ff00005aff7812 */ /* 0x000fe400078cc0ff */
[----:B------:R-:W-:Y:S02]  /*4820*/  F2FP.F16.F32.PACK_AB R70, R69, R70 ;  /* 0x000000464546723e */ /* 0x000fe400000000ff */
[----:B------:R-:W-:Y:S02]  /*4830*/  FSEL R107, R73, RZ, P2 ;  /* 0x000000ff496b7208 */ /* 0x000fe40001000000 */
[C---:B------:R-:W-:Y:S01]  /*4840*/  F2FP.F16.F32.PACK_AB R65, R72.reuse, R65 ;  /* 0x000000414841723e */ /* 0x040fe200000000ff */
[----:B------:R-:W-:Y:S01]  /*4850*/  FMUL.FTZ R72, R72, UR14 ;  /* 0x0000000e48487c20 */ /* 0x000fe20008410000 */
[C---:B------:R-:W-:Y:S02]  /*4860*/  FSEL R73, R68.reuse, RZ, P5 ;  /* 0x000000ff44497208 */ /* 0x040fe40002800000 */
[----:B------:R-:W-:Y:S01]  /*4870*/  FSEL R69, R68, RZ, P6 ;  /* 0x000000ff44457208 */ /* 0x000fe20003000000 */
[----:B------:R-:W-:Y:S01]  /*4880*/  FMUL.FTZ R68, R64, UR14 ;  /* 0x0000000e40447c20 */ /* 0x000fe20008410000 */
[----:B------:R-:W-:-:S02]  /*4890*/  LOP3.LUT P2, RZ, R88, 0xff000000, RZ, 0xc0, !PT ;  /* 0xff00000058ff7812 */ /* 0x000fc4000784c0ff */
[----:B------:R-:W-:Y:S02]  /*48a0*/  LOP3.LUT P5, RZ, R90, 0xff000000, RZ, 0xc0, !PT ;  /* 0xff0000005aff7812 */ /* 0x000fe400078ac0ff */
[----:B------:R-:W-:Y:S02]  /*48b0*/  LOP3.LUT P6, RZ, R88, 0xff00, RZ, 0xc0, !PT ;  /* 0x0000ff0058ff7812 */ /* 0x000fe400078cc0ff */
[----:B------:R-:W-:Y:S02]  /*48c0*/  F2FP.F16.F32.PACK_AB R71, R110, R71 ;  /* 0x000000476e47723e */ /* 0x000fe400000000ff */
[----:B------:R-:W-:Y:S02]  /*48d0*/  FSEL R110, R72, RZ, P2 ;  /* 0x000000ff486e7208 */ /* 0x000fe40001000000 */
[----:B------:R-:W-:Y:S01]  /*48e0*/  F2FP.F16.F32.PACK_AB R64, R64, R87 ;  /* 0x000000574040723e */ /* 0x000fe200000000ff */
[----:B------:R-:W-:Y:S01]  /*48f0*/  FMUL.FTZ R87, R87, UR14 ;  /* 0x0000000e57577c20 */ /* 0x000fe20008410000 */
        /* <DEDUP_REMOVED lines=14> */
.L_x_645:
[-CC-:B------:R-:W-:Y:S01]  /*49e0*/  FFMA.FTZ R68, R103, R105.reuse, R116.reuse ;  /* 0x0000006967447223 */ /* 0x180fe20000010074 */
[-CC-:B------:R-:W-:Y:S01]  /*49f0*/  FFMA.FTZ R71, R106, R105.reuse, R116.reuse ;  /* 0x000000696a477223 */ /* 0x180fe20000010074 */
[-CC-:B------:R-:W-:Y:S01]  /*4a00*/  FFMA.FTZ R73, R99, R105.reuse, R116.reuse ;  /* 0x0000006963497223 */ /* 0x180fe20000010074 */
[-C--:B0-----:R-:W-:Y:S01]  /*4a10*/  FFMA.FTZ R107, R102, R105.reuse, R116 ;  /* 0x00000069666b7223 */ /* 0x081fe20000010074 */
        /* <DEDUP_REMOVED lines=36> */
[----:B------:R-:W-:Y:S01]  /*4c60*/  F2FP.F16.F32.PACK_AB R75, R68, R75 ;  /* 0x0000004b444b723e */ /* 0x000fe200000000ff */
        /* <DEDUP_REMOVED lines=11> */
[----:B------:R-:W-:-:S02]  /*4d20*/  F2FP.F16.F32.PACK_AB R70, R116, R69 ;  /* 0x000000457446723e */ /* 0x000fc400000000ff */
        /* <DEDUP_REMOVED lines=19> */
[----:B------:R-:W-:Y:S02]  /*4e60*/  F2FP.F16.F32.PACK_AB R68, R107, R68 ;  /* 0x000000446b44723e */ /* 0x000fe400000000ff */
[----:B------:R-:W-:Y:S01]  /*4e70*/  F2FP.F16.F32.PACK_AB R72, R105, R72 ;  /* 0x000000486948723e */ /* 0x000fe200000000ff */
[----:B------:R-:W-:Y:S06]  /*4e80*/  BRA `(.L_x_644) ;  /* 0x0000000c00e87947 */ /* 0x000fec0003800000 */
.L_x_641:
        /* <DEDUP_REMOVED lines=8> */
[----:B------:R-:W-:Y:S02]  /*4f10*/  HADD2.F32 R74, -RZ, R63.H1_H1 ;  /* 0x3000003fff4a7230 */ /* 0x000fe40000004100 */
[-CC-:B0-----:R-:W-:Y:S01]  /*4f20*/  FFMA.FTZ R107, R99, R105.reuse, R116.reuse ;  /* 0x00000069636b7223 */ /* 0x181fe20000010074 */
[-CC-:B------:R-:W-:Y:S01]  /*4f30*/  FFMA.FTZ R64, R103, R105.reuse, R116.reuse ;  /* 0x0000006967407223 */ /* 0x180fe20000010074 */
[----:B------:R-:W-:Y:S01]  /*4f40*/  FADD.FTZ R72, R104, -R65 ;  /* 0x8000004168487221 */ /* 0x000fe20000010000 */
[-CC-:B------:R-:W-:Y:S01]  /*4f50*/  FFMA.FTZ R111, R102, R105.reuse, R116.reuse ;  /* 0x00000069666f7223 */ /* 0x180fe20000010074 */
[-CC-:B------:R-:W-:Y:S01]  /*4f60*/  FFMA.FTZ R73, R95, R105.reuse, R116.reuse ;  /* 0x000000695f497223 */ /* 0x180fe20000010074 */
[-CC-:B------:R-:W-:Y:S01]  /*4f70*/  FFMA.FTZ R66, R96, R105.reuse, R116.reuse ;  /* 0x0000006960427223 */ /* 0x180fe20000010074 */
[-CC-:B------:R-:W-:Y:S01]  /*4f80*/  FFMA.FTZ R65, R77, R105.reuse, R116.reuse ;  /* 0x000000694d417223 */ /* 0x180fe20000010074 */
[----:B------:R-:W-:Y:S01]  /*4f90*/  FFMA.FTZ R116, R78, R105, R116 ;  /* 0x000000694e747223 */ /* 0x000fe20000010074 */
[----:B-----5:R-:W-:Y:S01]  /*4fa0*/  FFMA.FTZ R67, R87, R72, R74 ;  /* 0x0000004857437223 */ /* 0x020fe2000001004a */
[----:B------:R-:W-:-:S02]  /*4fb0*/  HADD2.F32 R105, -RZ, R62.H0_H0 ;  /* 0x2000003eff697230 */ /* 0x000fc40000004100 */
[----:B------:R-:W-:Y:S01]  /*4fc0*/  FADD.FTZ R72, R98, -R107 ;  /* 0x8000006b62487221 */ /* 0x000fe20000010000 */
[----:B------:R-:W-:Y:S02]  /*4fd0*/  HADD2.F32 R112, -RZ, R63.H0_H0 ;  /* 0x2000003fff707230 */ /* 0x000fe40000004100 */
[----:B------:R-:W-:Y:S01]  /*4fe0*/  FADD.FTZ R110, R101, -R64 ;  /* 0x80000040656e7221 */ /* 0x000fe20000010000 */
[----:B------:R-:W-:Y:S01]  /*4ff0*/  FADD.FTZ R116, R79, -R116 ;  /* 0x800000744f747221 */ /* 0x000fe20000010000 */
[----:B------:R-:W-:Y:S01]  /*5000*/  FFMA.FTZ R107, R87, R72, R105 ;  /* 0x00000048576b7223 */ /* 0x000fe20000010069 */
[----:B------:R-:W-:Y:S01]  /*5010*/  FADD.FTZ R72, R97, -R66 ;  /* 0x8000004261487221 */ /* 0x000fe20000010000 */
[----:B------:R-:W-:Y:S01]  /*5020*/  FADD.FTZ R66, R76, -R65 ;  /* 0x800000414c427221 */ /* 0x000fe20000010000 */
[----:B------:R-:W-:Y:S02]  /*5030*/  HADD2.F32 R65, -RZ, R60.H1_H1 ;  /* 0x3000003cff417230 */ /* 0x000fe40000004100 */
[----:B------:R-:W-:Y:S01]  /*5040*/  FADD.FTZ R74, R100, -R111 ;  /* 0x8000006f644a7221 */ /* 0x000fe20000010000 */
[----:B------:R-:W-:-:S02]  /*5050*/  HADD2.F32 R113, -RZ, R62.H1_H1 ;  /* 0x3000003eff717230 */ /* 0x000fc40000004100 */
[C---:B------:R-:W-:Y:S01]  /*5060*/  FFMA.FTZ R112, R87.reuse, R110, R112 ;  /* 0x0000006e57707223 */ /* 0x040fe20000010070 */
[----:B------:R-:W-:Y:S01]  /*5070*/  ISETP.GE.U32.AND P2, PT, R88, RZ, PT ;  /* 0x000000ff5800720c */ /* 0x000fe20003f46070 */
[--C-:B------:R-:W-:Y:S02]  /*5080*/  HADD2.F32 R75, -RZ, R61.reuse.H0_H0 ;  /* 0x2000003dff4b7230 */ /* 0x100fe40000004100 */
[----:B------:R-:W-:Y:S01]  /*5090*/  FFMA.FTZ R116, R87, R116, R65 ;  /* 0x0000007457747223 */ /* 0x000fe20000010041 */
[----:B------:R-:W-:Y:S01]  /*50a0*/  FADD.FTZ R64, R94, -R73 ;  /* 0x800000495e407221 */ /* 0x000fe20000010000 */
[----:B------:R-:W-:Y:S01]  /*50b0*/  FMUL.FTZ R65, R67, UR14 ;  /* 0x0000000e43417c20 */ /* 0x000fe20008410000 */
[----:B------:R-:W-:Y:S01]  /*50c0*/  FFMA.FTZ R110, R87, R74, R113 ;  /* 0x0000004a576e7223 */ /* 0x000fe20000010071 */
[----:B------:R-:W-:Y:S01]  /*50d0*/  HADD2.F32 R73, -RZ, R60.H0_H0 ;  /* 0x2000003cff497230 */ /* 0x000fe20000004100 */
[----:B------:R-:W-:Y:S01]  /*50e0*/  ISETP.GE.U32.AND.EX P2, PT, R89, 0x1000000, PT, P2 ;  /* 0x010000005900780c */ /* 0x000fe20003f46120 */
[----:B------:R-:W-:Y:S01]  /*50f0*/  HADD2.F32 R74, -RZ, R61.H1_H1 ;  /* 0x3000003dff4a7230 */ /* 0x000fe20000004100 */
[----:B------:R-:W-:Y:S01]  /*5100*/  F2FP.F16.F32.PACK_AB R67, R67, R112 ;  /* 0x000000704343723e */ /* 0x000fe200000000ff */
[----:B------:R-:W-:Y:S01]  /*5110*/  FMUL.FTZ R112, R112, UR14 ;  /* 0x0000000e70707c20 */ /* 0x000fe20008410000 */
[----:B------:R-:W-:Y:S01]  /*5120*/  FFMA.FTZ R64, R87, R64, R75 ;  /* 0x0000004057407223 */ /* 0x000fe2000001004b */
[----:B------:R-:W-:Y:S01]  /*5130*/  LOP3.LUT P5, RZ, R89, 0xff0000, RZ, 0xc0, !PT ;  /* 0x00ff000059ff7812 */ /* 0x000fe200078ac0ff */
[----:B------:R-:W-:Y:S01]  /*5140*/  FFMA.FTZ R73, R87, R66, R73 ;  /* 0x0000004257497223 */ /* 0x000fe20000010049 */
[----:B------:R-:W-:Y:S01]  /*5150*/  FSEL R114, R65, RZ, P2 ;  /* 0x000000ff41727208 */ /* 0x000fe20001000000 */
[----:B------:R-:W-:Y:S01]  /*5160*/  FMUL.FTZ R65, R107, UR14 ;  /* 0x0000000e6b417c20 */ /* 0x000fe20008410000 */
[----:B------:R-:W-:Y:S01]  /*5170*/  FFMA.FTZ R105, R87, R72, R74 ;  /* 0x0000004857697223 */ /* 0x000fe2000001004a */
[----:B------:R-:W-:Y:S01]  /*5180*/  LOP3.LUT P6, RZ, R89, 0xff, RZ, 0xc0, !PT ;  /* 0x000000ff59ff7812 */ /* 0x000fe200078cc0ff */
[----:B------:R-:W-:Y:S01]  /*5190*/  FMUL.FTZ R75, R64, UR14 ;  /* 0x0000000e404b7c20 */ /* 0x000fe20008410000 */
[C---:B------:R-:W-:Y:S01]  /*51a0*/  F2FP.F16.F32.PACK_AB R66, R110.reuse, R107 ;  /* 0x0000006b6e42723e */ /* 0x040fe200000000ff */
[----:B------:R-:W-:Y:S01]  /*51b0*/  FMUL.FTZ R110, R110, UR14 ;  /* 0x0000000e6e6e7c20 */ /* 0x000fe20008410000 */
[----:B------:R-:W-:Y:S01]  /*51c0*/  FSEL R111, R112, RZ, P5 ;  /* 0x000000ff706f7208 */ /* 0x000fe20002800000 */
[----:B------:R-:W-:Y:S01]  /*51d0*/  FMUL.FTZ R87, R105, UR14 ;  /* 0x0000000e69577c20 */ /* 0x000fe20008410000 */
[----:B------:R-:W-:Y:S01]  /*51e0*/  LOP3.LUT P2, RZ, R89, 0xff00, RZ, 0xc0, !PT ;  /* 0x0000ff0059ff7812 */ /* 0x000fe2000784c0ff */
[----:B------:R-:W-:Y:S01]  /*51f0*/  FMUL.FTZ R72, R73, UR14 ;  /* 0x0000000e49487c20 */ /* 0x000fe20008410000 */
[----:B------:R-:W-:Y:S01]  /*5200*/  LOP3.LUT P5, RZ, R88, 0xff0000, RZ, 0xc0, !PT ;  /* 0x00ff000058ff7812 */ /* 0x000fe200078ac0ff */
[----:B------:R-:W-:Y:S01]  /*5210*/  FMUL.FTZ R74, R116, UR14 ;  /* 0x0000000e744a7c20 */ /* 0x000fe20008410000 */
[----:B------:R-:W-:-:S02]  /*5220*/  FSEL R107, R65, RZ, P6 ;  /* 0x000000ff416b7208 */ /* 0x000fc40003000000 */
[----:B------:R-:W-:Y:S02]  /*5230*/  F2FP.F16.F32.PACK_AB R65, R105, R64 ;  /* 0x000000406941723e */ /* 0x000fe400000000ff */
[----:B------:R-:W-:Y:S02]  /*5240*/  LOP3.LUT P6, RZ, R88, 0xff000000, RZ, 0xc0, !PT ;  /* 0xff00000058ff7812 */ /* 0x000fe400078cc0ff */
[----:B------:R-:W-:Y:S02]  /*5250*/  FSEL R112, R110, RZ, P2 ;  /* 0x000000ff6e707208 */ /* 0x000fe40001000000 */
[----:B------:R-:W-:Y:S02]  /*5260*/  FSEL R105, R75, RZ, P5 ;  /* 0x000000ff4b697208 */ /* 0x000fe40002800000 */
[C---:B------:R-:W-:Y:S02]  /*5270*/  LOP3.LUT P2, RZ, R88.reuse, 0xff, RZ, 0xc0, !PT ;  /* 0x000000ff58ff7812 */ /* 0x040fe4000784c0ff */
[----:B------:R-:W-:-:S02]  /*5280*/  LOP3.LUT P5, RZ, R88, 0xff00, RZ, 0xc0, !PT ;  /* 0x0000ff0058ff7812 */ /* 0x000fc400078ac0ff */
[----:B------:R-:W-:Y:S02]  /*5290*/  FSEL R110, R87, RZ, P6 ;  /* 0x000000ff576e7208 */ /* 0x000fe40003000000 */
[----:B------:R-:W-:Y:S02]  /*52a0*/  FSEL R72, R72, RZ, P2 ;  /* 0x000000ff48487208 */ /* 0x000fe40001000000 */
[----:B------:R-:W-:Y:S02]  /*52b0*/  FSEL R87, R74, RZ, P5 ;  /* 0x000000ff4a577208 */ /* 0x000fe40002800000 */
[----:B------:R-:W-:Y:S02]  /*52c0*/  F2FP.F16.F32.PACK_AB R64, R116, R73 ;  /* 0x000000497440723e */ /* 0x000fe400000000ff */
[----:B------:R-:W-:Y:S02]  /*52d0*/  F2FP.F16.F32.PACK_AB R75, R114, R111 ;  /* 0x0000006f724b723e */ /* 0x000fe400000000ff */
[----:B------:R-:W-:-:S02]  /*52e0*/  F2FP.F16.F32.PACK_AB R74, R112, R107 ;  /* 0x0000006b704a723e */ /* 0x000fc400000000ff */
[----:B------:R-:W-:Y:S02]  /*52f0*/  F2FP.F16.F32.PACK_AB R73, R110, R105 ;  /* 0x000000696e49723e */ /* 0x000fe400000000ff */
[----:B------:R-:W-:Y:S01]  /*5300*/  F2FP.F16.F32.PACK_AB R72, R87, R72 ;  /* 0x000000485748723e */ /* 0x000fe200000000ff */
[----:B------:R-:W-:Y:S06]  /*5310*/  BRA `(.L_x_644) ;  /* 0x0000000800c47947 */ /* 0x000fec0003800000 */
.L_x_647:
[-CC-:B------:R-:W-:Y:S01]  /*5320*/  FFMA.FTZ R73, R106, R105.reuse, R116.reuse ;  /* 0x000000696a497223 */ /* 0x180fe20000010074 */
[-CC-:B------:R-:W-:Y:S01]  /*5330*/  FFMA.FTZ R72, R103, R105.reuse, R116.reuse ;  /* 0x0000006967487223 */ /* 0x180fe20000010074 */
[--C-:B------:R-:W-:Y:S02]  /*5340*/  HADD2.F32 R112, -RZ, R63.reuse.H1_H1 ;  /* 0x3000003fff707230 */ /* 0x100fe40000004100 */
[-CC-:B------:R-:W-:Y:S01]  /*5350*/  FFMA.FTZ R111, R99, R105.reuse, R116.reuse ;  /* 0x00000069636f7223 */ /* 0x180fe20000010074 */
[----:B0-----:R-:W-:Y:S01]  /*5360*/  FADD.FTZ R110, R104, -R73 ;  /* 0x80000049686e7221 */ /* 0x001fe20000010000 */
[----:B------:R-:W-:Y:S02]  /*5370*/  HADD2.F32 R115, -RZ, R63.H0_H0 ;  /* 0x2000003fff737230 */ /* 0x000fe40000004100 */
[-CC-:B------:R-:W-:Y:S01]  /*5380*/  FFMA.FTZ R107, R95, R105.reuse, R116.reuse ;  /* 0x000000695f6b7223 */ /* 0x180fe20000010074 */
[-CC-:B------:R-:W-:Y:S01]  /*5390*/  FFMA.FTZ R113, R102, R105.reuse, R116.reuse ;  /* 0x0000006966717223 */ /* 0x180fe20000010074 */
[-C--:B------:R-:W-:Y:S01]  /*53a0*/  FFMA.FTZ R74, R96, R105.reuse, R116 ;  /* 0x00000069604a7223 */ /* 0x080fe20000010074 */
[----:B------:R-:W-:Y:S01]  /*53b0*/  FADD.FTZ R72, R101, -R72 ;  /* 0x8000004865487221 */ /* 0x000fe20000010000 */
[-CC-:B------:R-:W-:Y:S01]  /*53c0*/  FFMA.FTZ R75, R77, R105.reuse, R116.reuse ;  /* 0x000000694d4b7223 */ /* 0x180fe20000010074 */
[----:B------:R-:W-:Y:S01]  /*53d0*/  FFMA.FTZ R116, R78, R105, R116 ;  /* 0x000000694e747223 */ /* 0x000fe20000010074 */
[----:B-----5:R-:W-:Y:S01]  /*53e0*/  FFMA.FTZ R73, R87, R110, R112 ;  /* 0x0000006e57497223 */ /* 0x020fe20000010070 */
[----:B------:R-:W-:-:S02]  /*53f0*/  HADD2.F32 R114, -RZ, R62.H0_H0 ;  /* 0x2000003eff727230 */ /* 0x000fc40000004100 */
[----:B------:R-:W-:Y:S01]  /*5400*/  FADD.FTZ R110, R98, -R111 ;  /* 0x8000006f626e7221 */ /* 0x000fe20000010000 */
[--C-:B------:R-:W-:Y:S02]  /*5410*/  HADD2.F32 R105, -RZ, R61.reuse.H0_H0 ;  /* 0x2000003dff697230 */ /* 0x100fe40000004100 */
[----:B------:R-:W-:Y:S01]  /*5420*/  FADD.FTZ R112, R94, -R107 ;  /* 0x8000006b5e707221 */ /* 0x000fe20000010000 */
[C---:B------:R-:W-:Y:S01]  /*5430*/  FFMA.FTZ R72, R87.reuse, R72, R115 ;  /* 0x0000004857487223 */ /* 0x040fe20000010073 */
[----:B------:R-:W-:Y:S02]  /*5440*/  HADD2.F32 R115, -RZ, R62.H1_H1 ;  /* 0x3000003eff737230 */ /* 0x000fe40000004100 */
[----:B------:R-:W-:Y:S01]  /*5450*/  FADD.FTZ R118, R100, -R113 ;  /* 0x8000007164767221 */ /* 0x000fe20000010000 */
[----:B------:R-:W-:Y:S01]  /*5460*/  ISETP.GE.U32.AND P2, PT, R88, RZ, PT ;  /* 0x000000ff5800720c */ /* 0x000fe20003f46070 */
[C---:B------:R-:W-:Y:S01]  /*5470*/  FFMA.FTZ R110, R87.reuse, R110, R114 ;  /* 0x0000006e576e7223 */ /* 0x040fe20000010072 */
[----:B------:R-:W-:Y:S01]  /*5480*/  FFMA.FTZ R105, R87, R112, R105 ;  /* 0x0000007057697223 */ /* 0x000fe20000010069 */
[----:B------:R-:W-:-:S02]  /*5490*/  HADD2.F32 R114, -RZ, R61.H1_H1 ;  /* 0x3000003dff727230 */ /* 0x000fc40000004100 */
[----:B------:R-:W-:Y:S01]  /*54a0*/  FADD.FTZ R112, R97, -R74 ;  /* 0x8000004a61707221 */ /* 0x000fe20000010000 */
[--C-:B------:R-:W-:Y:S02]  /*54b0*/  HADD2.F32 R111, -RZ, R60.reuse.H0_H0 ;  /* 0x2000003cff6f7230 */ /* 0x100fe40000004100 */
[----:B------:R-:W-:Y:S01]  /*54c0*/  FADD.FTZ R74, R76, -R75 ;  /* 0x8000004b4c4a7221 */ /* 0x000fe20000010000 */
[----:B------:R-:W-:Y:S01]  /*54d0*/  FMUL.FTZ R72, R72, UR14 ;  /* 0x0000000e48487c20 */ /* 0x000fe20008410000 */
[----:B------:R-:W-:Y:S01]  /*54e0*/  FMUL.FTZ R73, R73, UR14 ;  /* 0x0000000e49497c20 */ /* 0x000fe20008410000 */
[----:B------:R-:W-:Y:S01]  /*54f0*/  FFMA.FTZ R107, R87, R118, R115 ;  /* 0x00000076576b7223 */ /* 0x000fe20000010073 */
[----:B------:R-:W-:Y:S01]  /*5500*/  HADD2.F32 R75, -RZ, R60.H1_H1 ;  /* 0x3000003cff4b7230 */ /* 0x000fe20000004100 */
[----:B------:R-:W-:Y:S01]  /*5510*/  LOP3.LUT P5, RZ, R89, 0xff0000, RZ, 0xc0, !PT ;  /* 0x00ff000059ff7812 */ /* 0x000fe200078ac0ff */
[----:B------:R-:W-:Y:S01]  /*5520*/  FADD.FTZ R116, R79, -R116 ;  /* 0x800000744f747221 */ /* 0x000fe20000010000 */
        /* <DEDUP_REMOVED lines=29> */
.L_x_646:
[----:B-1----:R-:W1:Y:S02]  /*5700*/  LDC.64 R72, c[0x0][0x478] ;  /* 0x00011e00ff487b82 */ /* 0x002e640000000a00 */
[----:B-1----:R-:W-:-:S04]  /*5710*/  ISETP.NE.U32.AND P1, PT, R72, RZ, PT ;  /* 0x000000ff4800720c */ /* 0x002fc80003f25070 */
[----:B------:R-:W-:-:S13]  /*5720*/  ISETP.NE.AND.EX P1, PT, R73, RZ, PT, P1 ;  /* 0x000000ff4900720c */ /* 0x000fda0003f25310 */
[----:B------:R-:W-:Y:S05]  /*5730*/  @!P1 BRA `(.L_x_648) ;  /* 0x0000000000e89947 */ /* 0x000fea0003800000 */
[-CC-:B0-----:R-:W-:Y:S01]  /*5740*/  FFMA.FTZ R107, R106, R105.reuse, R116.reuse ;  /* 0x000000696a6b7223 */ /* 0x181fe20000010074 */
[-CC-:B------:R-:W-:Y:S01]  /*5750*/  FFMA.FTZ R66, R103, R105.reuse, R116.reuse ;  /* 0x0000006967427223 */ /* 0x180fe20000010074 */
[-CC-:B------:R-:W-:Y:S01]  /*5760*/  FFMA.FTZ R67, R95, R105.reuse, R116.reuse ;  /* 0x000000695f437223 */ /* 0x180fe20000010074 */
[-CC-:B------:R-:W-:Y:S01]  /*5770*/  FFMA.FTZ R73, R99, R105.reuse, R116.reuse ;  /* 0x0000006963497223 */ /* 0x180fe20000010074 */
[----:B------:R-:W-:Y:S01]  /*5780*/  FADD.FTZ R114, R104, -R107 ;  /* 0x8000006b68727221 */ /* 0x000fe20000010000 */
[-CC-:B------:R-:W-:Y:S01]  /*5790*/  FFMA.FTZ R75, R102, R105.reuse, R116.reuse ;  /* 0x00000069664b7223 */ /* 0x180fe20000010074 */
[-CC-:B------:R-:W-:Y:S01]  /*57a0*/  FFMA.FTZ R64, R96, R105.reuse, R116.reuse ;  /* 0x0000006960407223 */ /* 0x180fe20000010074 */
[-C--:B------:R-:W-:Y:S01]  /*57b0*/  FFMA.FTZ R65, R77, R105.reuse, R116 ;  /* 0x000000694d417223 */ /* 0x080fe20000010074 */
[----:B------:R-:W-:Y:S01]  /*57c0*/  FADD.FTZ R112, R101, -R66 ;  /* 0x8000004265707221 */ /* 0x000fe20000010000 */
[----:B------:R-:W-:Y:S01]  /*57d0*/  FADD.FTZ R66, R94, -R67 ;  /* 0x800000435e427221 */ /* 0x000fe20000010000 */
[----:B-----5:R-:W-:Y:S01]  /*57e0*/  FMUL.FTZ R67, R87, R114 ;  /* 0x0000007257437220 */ /* 0x020fe20000410000 */
[----:B------:R-:W-:Y:S01]  /*57f0*/  ISETP.GE.U32.AND P2, PT, R88, RZ, PT ;  /* 0x000000ff5800720c */ /* 0x000fe20003f46070 */
[----:B------:R-:W-:Y:S01]  /*5800*/  FADD.FTZ R74, R98, -R73 ;  /* 0x80000049624a7221 */ /* 0x000fe20000010000 */
        /* <DEDUP_REMOVED lines=10> */
[----:B------:R-:W-:Y:S01]  /*58b0*/  F2FP.F16.F32.PACK_AB R67, R67, R112 ;  /* 0x000000704343723e */ /* 0x000fe200000000ff */
[----:B------:R-:W-:Y:S01]  /*58c0*/  FMUL.FTZ R112, R112, UR14 ;  /* 0x0000000e70707c20 */ /* 0x000fe20008410000 */
[----:B------:R-:W-:Y:S01]  /*58d0*/  LOP3.LUT P5, RZ, R89, 0xff0000, RZ, 0xc0, !PT ;  /* 0x00ff000059ff7812 */ /* 0x000fe200078ac0ff */
[----:B------:R-:W-:Y:S01]  /*58e0*/  FADD.FTZ R116, R79, -R116 ;  /* 0x800000744f747221 */ /* 0x000fe20000010000 */
[----:B------:R-:W-:Y:S01]  /*58f0*/  FSEL R114, R66, RZ, P2 ;  /* 0x000000ff42727208 */ /* 0x000fe20001000000 */
[----:B------:R-:W-:Y:S01]  /*5900*/  FMUL.FTZ R72, R87, R72 ;  /* 0x0000004857487220 */ /* 0x000fe20000410000 */
[C---:B------:R-:W-:Y:S01]  /*5910*/  F2FP.F16.F32.PACK_AB R66, R75.reuse, R74 ;  /* 0x0000004a4b42723e */ /* 0x040fe200000000ff */
        /* <DEDUP_REMOVED lines=13> */
[----:B------:R-:W-:Y:S01]  /*59f0*/  F2FP.F16.F32.PACK_AB R65, R72, R65 ;  /* 0x000000414841723e */ /* 0x000fe200000000ff */
[----:B------:R-:W-:Y:S01]  /*5a00*/  FMUL.FTZ R72, R64, UR14 ;  /* 0x0000000e40487c20 */ /* 0x000fe20008410000 */
[----:B------:R-:W-:Y:S02]  /*5a10*/  FSEL R105, R74, RZ, P5 ;  /* 0x000000ff4a697208 */ /* 0x000fe40002800000 */
[C---:B------:R-:W-:Y:S02]  /*5a20*/  LOP3.LUT P6, RZ, R88.reuse, 0xff000000, RZ, 0xc0, !PT ;  /* 0xff00000058ff7812 */ /* 0x040fe400078cc0ff */
[----:B------:R-:W-:-:S02]  /*5a30*/  LOP3.LUT P2, RZ, R88, 0xff, RZ, 0xc0, !PT ;  /* 0x000000ff58ff7812 */ /* 0x000fc4000784c0ff */
[----:B------:R-:W-:Y:S02]  /*5a40*/  LOP3.LUT P5, RZ, R88, 0xff00, RZ, 0xc0, !PT ;  /* 0x0000ff0058ff7812 */ /* 0x000fe400078ac0ff */
[----:B------:R-:W-:Y:S02]  /*5a50*/  F2FP.F16.F32.PACK_AB R64, R87, R64 ;  /* 0x000000405740723e */ /* 0x000fe400000000ff */
[----:B------:R-:W-:Y:S02]  /*5a60*/  FSEL R110, R75, RZ, P6 ;  /* 0x000000ff4b6e7208 */ /* 0x000fe40003000000 */
[----:B------:R-:W-:Y:S02]  /*5a70*/  FSEL R72, R72, RZ, P2 ;  /* 0x000000ff48487208 */ /* 0x000fe40001000000 */
[----:B------:R-:W-:Y:S02]  /*5a80*/  FSEL R87, R73, RZ, P5 ;  /* 0x000000ff49577208 */ /* 0x000fe40002800000 */
[----:B------:R-:W-:-:S02]  /*5a90*/  F2FP.F16.F32.PACK_AB R75, R114, R111 ;  /* 0x0000006f724b723e */ /* 0x000fc400000000ff */
[----:B------:R-:W-:Y:S02]  /*5aa0*/  F2FP.F16.F32.PACK_AB R74, R112, R107 ;  /* 0x0000006b704a723e */ /* 0x000fe400000000ff */
[----:B------:R-:W-:Y:S02]  /*5ab0*/  F2FP.F16.F32.PACK_AB R73, R110, R105 ;  /* 0x000000696e49723e */ /* 0x000fe400000000ff */
[----:B------:R-:W-:Y:S01]  /*5ac0*/  F2FP.F16.F32.PACK_AB R72, R87, R72 ;  /* 0x000000485748723e */ /* 0x000fe200000000ff */
[----:B------:R-:W-:Y:S06]  /*5ad0*/  BRA `(.L_x_644) ;  /* 0x0000000000d47947 */ /* 0x000fec0003800000 */
.L_x_648:
        /* <DEDUP_REMOVED lines=53> */
.L_x_644:
        /* <DEDUP_REMOVED lines=9> */
.L_x_640:
[----:B------:R-:W-:Y:S05]  /*5ec0*/  BSYNC.RECONVERGENT B1 ;  /* 0x0000000000017941 */ /* 0x000fea0003800200 */
.L_x_639:
[----:B-1-3--:R-:W1:Y:S02]  /*5ed0*/  LDC.64 R72, c[0x0][0x380] ;  /* 0x0000e000ff487b82 */ /* 0x00ae640000000a00 */
[----:B-1----:R-:W-:-:S04]  /*5ee0*/  LEA R7, R72, R7, 0x2 ;  /* 0x0000000748077211 */ /* 0x002fc800078e10ff */
[----:B------:R-:W-:-:S13]  /*5ef0*/  ISETP.GE.AND P0, PT, R7, R73, PT ;  /* 0x000000490700720c */ /* 0x000fda0003f06270 */
[----:B------:R-:W-:Y:S05]  /*5f00*/  @!P0 BRA `(.L_x_649) ;  /* 0xffffffa4004c8947 */ /* 0x000fea000383ffff */
.L_x_623:
[----:B------:R-:W-:Y:S05]  /*5f10*/  BSYNC B0 ;  /* 0x0000000000007941 */ /* 0x000fea0003800000 */
.L_x_622:
[----:B-----5:R-:W1:Y:S01]  /*5f20*/  S2R R53, SR_TID.X ;  /* 0x0000000000357919 */ /* 0x020e620000002100 */
[----:B------:R-:W-:Y:S01]  /*5f30*/  MOV R5, 0x400 ;  /* 0x0000040000057802 */ /* 0x000fe20000000f00 */
[----:B------:R-:W-:Y:S05]  /*5f40*/  WARPSYNC.ALL ;  /* 0x0000000000007948 */ /* 0x000fea0003800000 */
[----:B------:R-:W2:Y:S01]  /*5f50*/  S2R R6, SR_CgaCtaId ;  /* 0x0000000000067919 */ /* 0x000ea20000008800 */
[----:B------:R-:W3:Y:S01]  /*5f60*/  LDCU.128 UR16, c[0x0][0x440] ;  /* 0x00008800ff1077ac */ /* 0x000ee20008000c00 */
[----:B-1----:R-:W-:-:S04]  /*5f70*/  SHF.L.U32 R2, R53, 0x6, RZ ;  /* 0x0000000635027819 */ /* 0x002fc800000006ff */
[----:B------:R-:W-:Y:S02]  /*5f80*/  LOP3.LUT R3, R2, 0x1800, RZ, 0xc0, !PT ;  /* 0x0000180002037812 */ /* 0x000fe400078ec0ff */
[----:B--2---:R-:W-:Y:S02]  /*5f90*/  LEA R2, R6, R5, 0x18 ;  /* 0x0000000506027211 */ /* 0x004fe400078ec0ff */
[----:B------:R-:W-:-:S04]  /*5fa0*/  LEA R3, R4, R3, 0x5 ;  /* 0x0000000304037211 */ /* 0x000fc800078e28ff */
[-C--:B------:R-:W-:Y:S02]  /*5fb0*/  IADD3 R3, PT, PT, R3, R2.reuse, RZ ;  /* 0x0000000203037210 */ /* 0x080fe40007ffe0ff */
[----:B------:R-:W-:-:S03]  /*5fc0*/  LEA R2, R53, R2, 0x2 ;  /* 0x0000000235027211 */ /* 0x000fc600078e10ff */
[----:B------:R-:W-:Y:S04]  /*5fd0*/  STS.128 [R3], R32 ;  /* 0x0000002003007388 */ /* 0x000fe80000000c00 */
[----:B------:R-:W-:Y:S04]  /*5fe0*/  STS.128 [R3+0x10], R28 ;  /* 0x0000101c03007388 */ /* 0x000fe80000000c00 */
[----:B------:R-:W-:Y:S04]  /*5ff0*/  STS.128 [R3+0x400], R24 ;  /* 0x0004001803007388 */ /* 0x000fe80000000c00 */
[----:B------:R1:W-:Y:S01]  /*6000*/  STS.128 [R3+0x410], R20 ;  /* 0x0004101403007388 */ /* 0x0003e20000000c00 */
[----:B------:R-:W-:Y:S01]  /*6010*/  BAR.SYNC.DEFER_BLOCKING 0x0 ;  /* 0x0000000000007b1d */ /* 0x000fe20000010000 */
[----:B-1----:R-:W-:Y:S01]  /*6020*/  IMAD R22, R0, UR7, RZ ;  /* 0x0000000700167c24 */ /* 0x002fe2000f8e02ff */
[----:B------:R-:W-:-:S04]  /*6030*/  LOP3.LUT R23, R53, 0x7f, RZ, 0x3c, !PT ;  /* 0x0000007f35177812 */ /* 0x000fc800078e3cff */
[----:B------:R-:W-:Y:S02]  /*6040*/  IADD3 R22, P0, PT, R22, R53, RZ ;  /* 0x0000003516167210 */ /* 0x000fe40007f1e0ff */
[----:B------:R-:W-:Y:S02]  /*6050*/  IADD3 R23, PT, PT, R23, R0, RZ ;  /* 0x0000000017177210 */ /* 0x000fe40007ffe0ff */
[----:B------:R-:W-:Y:S02]  /*6060*/  IADD3.X R25, PT, PT, RZ, RZ, RZ, P0, !PT ;  /* 0x000000ffff197210 */ /* 0x000fe400007fe4ff */
[----:B------:R-:W-:Y:S01]  /*6070*/  SHF.L.U32 R24, R22, 0x2, RZ ;  /* 0x0000000216187819 */ /* 0x000fe200000006ff */
[----:B------:R-:W1:Y:S01]  /*6080*/  LDS R4, [R2] ;  /* 0x0000000002047984 */ /* 0x000e620000000800 */
[C---:B------:R-:W-:Y:S02]  /*6090*/  ISETP.GE.U32.AND P3, PT, R23.reuse, 0x80, PT ;  /* 0x000000801700780c */ /* 0x040fe40003f66070 */
[C---:B------:R-:W-:Y:S01]  /*60a0*/  ISETP.GE.U32.AND P2, PT, R23.reuse, 0x100, PT ;  /* 0x000001001700780c */ /* 0x040fe20003f46070 */
[----:B------:R-:W2:Y:S01]  /*60b0*/  LDS R9, [R2+0x800] ;  /* 0x0008000002097984 */ /* 0x000ea20000000800 */
[----:B------:R-:W-:-:S02]  /*60c0*/  ISETP.GE.U32.AND P1, PT, R23, 0x180, PT ;  /* 0x000001801700780c */ /* 0x000fc40003f26070 */
[----:B------:R-:W-:Y:S01]  /*60d0*/  ISETP.GE.U32.AND P0, PT, R23, 0x200, PT ;  /* 0x000002001700780c */ /* 0x000fe20003f06070 */
[----:B------:R-:W4:Y:S01]  /*60e0*/  LDS R5, [R2+0x200] ;  /* 0x0002000002057984 */ /* 0x000f220000000800 */
[C---:B---3--:R-:W-:Y:S02]  /*60f0*/  IADD3 R26, P4, PT, R24.reuse, UR18, RZ ;  /* 0x00000012181a7c10 */ /* 0x048fe4000ff9e0ff */
[----:B------:R-:W-:Y:S01]  /*6100*/  IADD3 R24, P5, PT, R24, UR16, RZ ;  /* 0x0000001018187c10 */ /* 0x000fe2000ffbe0ff */
[----:B------:R-:W3:Y:S04]  /*6110*/  LDS R8, [R2+0xa00] ;  /* 0x000a000002087984 */ /* 0x000ee80000000800 */
        /* <DEDUP_REMOVED lines=11> */
[----:B----4-:R-:W-:-:S03]  /*61d0*/  FADD.FTZ R5, RZ, R5 ;  /* 0x00000005ff057221 */ /* 0x010fc60000010000 */
[----:B------:R-:W4:Y:S01]  /*61e0*/  LDS R16, [R2+0x1a00] ;  /* 0x001a000002107984 */ /* 0x000f220000000800 */
[----:B---3--:R-:W-:-:S03]  /*61f0*/  FADD.FTZ R5, R5, R8 ;  /* 0x0000000805057221 */ /* 0x008fc60000010000 */
        /* <DEDUP_REMOVED lines=14> */
[----:B----4-:R-:W-:-:S03]  /*62e0*/  FADD.FTZ R9, R5, R16 ;  /* 0x0000001005097221 */ /* 0x010fc60000010000 */
[----:B------:R-:W-:Y:S01]  /*62f0*/  STS.128 [R3+0x400], R40 ;  /* 0x0004002803007388 */ /* 0x000fe20000000c00 */
[----:B---3--:R-:W-:-:S03]  /*6300*/  FADD.FTZ R19, R6, R19 ;  /* 0x0000001306137221 */ /* 0x008fc60000010000 */
[----:B------:R1:W-:Y:S01]  /*6310*/  STS.128 [R3+0x410], R36 ;  /* 0x0004102403007388 */ /* 0x0003e20000000c00 */
[----:B0-----:R-:W-:Y:S01]  /*6320*/  FADD.FTZ R11, R7, R18 ;  /* 0x00000012070b7221 */ /* 0x001fe20000010000 */
[----:B------:R-:W-:Y:S01]  /*6330*/  BAR.SYNC.DEFER_BLOCKING 0x0 ;  /* 0x0000000000007b1d */ /* 0x000fe20000010000 */
[----:B-1----:R-:W-:-:S04]  /*6340*/  SHF.L.U64.HI R39, R22, 0x2, R25 ;  /* 0x0000000216277819 */ /* 0x002fc80000010219 */
[C---:B------:R-:W-:Y:S02]  /*6350*/  IADD3.X R41, PT, PT, R39.reuse, UR19, RZ, P4, !PT ;  /* 0x0000001327297c10 */ /* 0x040fe4000a7fe4ff */
        /* <DEDUP_REMOVED lines=24> */
[----:B------:R-:W-:Y:S01]  /*64e0*/  FADD.FTZ R0, RZ, R0 ;  /* 0x00000000ff007221 */ /* 0x000fe20000010000 */
[----:B----4-:R-:W-:Y:S01]  /*64f0*/  @P3 MOV R2, R26 ;  /* 0x0000001a00023202 */ /* 0x010fe20000000f00 */
[----:B------:R-:W-:Y:S01]  /*6500*/  FADD.FTZ R22, R22, R29 ;  /* 0x0000001d16167221 */ /* 0x000fe20000010000 */
[----:B------:R-:W-:Y:S01]  /*6510*/  @P3 IADD3 R26, P4, PT, R26, 0x200, RZ ;  /* 0x000002001a1a3810 */ /* 0x000fe20007f9e0ff */
[----:B------:R-:W-:-:S02]  /*6520*/  FADD.FTZ R0, R0, R23 ;  /* 0x0000001700007221 */ /* 0x000fc40000010000 */
[----:B------:R4:W-:Y:S01]  /*6530*/  @P3 STG.E desc[UR8][R2.64], R33 ;  /* 0x0000002102003986 */ /* 0x0009e2000c101908 */
[----:B------:R-:W-:Y:S01]  /*6540*/  @P3 IADD3.X R41, PT, PT, RZ, R41, RZ, P4, !PT ;  /* 0x00000029ff293210 */ /* 0x000fe200027fe4ff */
[----:B------:R-:W-:Y:S01]  /*6550*/  FADD.FTZ R35, R22, R35 ;  /* 0x0000002316237221 */ /* 0x000fe20000010000 */
[----:B------:R-:W-:Y:S01]  /*6560*/  FADD.FTZ R0, R0, R31 ;  /* 0x0000001f00007221 */ /* 0x000fe20000010000 */
[----:B0-----:R-:W-:Y:S01]  /*6570*/  FADD.FTZ R8, RZ, R8 ;  /* 0x00000008ff087221 */ /* 0x001fe20000010000 */
[----:B----4-:R-:W-:Y:S02]  /*6580*/  @P3 MOV R2, R24 ;  /* 0x0000001800023202 */ /* 0x010fe40000000f00 */
[----:B------:R-:W-:Y:S01]  /*6590*/  @P3 MOV R3, R39 ;  /* 0x0000002700033202 */ /* 0x000fe20000000f00 */
[----:B-1----:R-:W-:Y:S01]  /*65a0*/  FADD.FTZ R37, R0, R37 ;  /* 0x0000002500257221 */ /* 0x002fe20000010000 */
[----:B------:R-:W-:-:S03]  /*65b0*/  @P3 IADD3 R24, P5, PT, R24, 0x200, RZ ;  /* 0x0000020018183810 */ /* 0x000fc60007fbe0ff */
[----:B------:R0:W-:Y:S01]  /*65c0*/  @P3 STG.E desc[UR8][R2.64], R17 ;  /* 0x0000001102003986 */ /* 0x0001e2000c101908 */
[----:B------:R-:W-:Y:S01]  /*65d0*/  @P3 IADD3.X R39, PT, PT, RZ, R39, RZ, P5, !PT ;  /* 0x00000027ff273210 */ /* 0x000fe20002ffe4ff */
[----:B--2---:R-:W-:Y:S01]  /*65e0*/  FADD.FTZ R8, R8, R25 ;  /* 0x0000001908087221 */ /* 0x004fe20000010000 */
[----:B------:R-:W-:Y:S02]  /*65f0*/  @P2 MOV R4, R24 ;  /* 0x0000001800042202 */ /* 0x000fe40000000f00 */
[----:B------:R-:W-:Y:S01]  /*6600*/  @P2 IADD3 R24, P4, PT, R24, 0x200, RZ ;  /* 0x0000020018182810 */ /* 0x000fe20007f9e0ff */
[----:B---3--:R-:W-:Y:S01]  /*6610*/  FADD.FTZ R8, R8, R13 ;  /* 0x0000000d08087221 */ /* 0x008fe20000010000 */
[-C--:B------:R-:W-:Y:S02]  /*6620*/  @P2 MOV R5, R39.reuse ;  /* 0x0000002700052202 */ /* 0x080fe40000000f00 */
[----:B------:R-:W-:Y:S01]  /*6630*/  @P2 IADD3.X R39, PT, PT, RZ, R39, RZ, P4, !PT ;  /* 0x00000027ff272210 */ /* 0x000fe200027fe4ff */
[----:B------:R-:W-:Y:S01]  /*6640*/  FADD.FTZ R15, R8, R15 ;  /* 0x0000000f080f7221 */ /* 0x000fe20000010000 */
[----:B------:R-:W-:-:S02]  /*6650*/  @P1 MOV R6, R24 ;  /* 0x0000001800061202 */ /* 0x000fc40000000f00 */
[----:B0-----:R-:W-:Y:S02]  /*6660*/  @P2 MOV R2, R26 ;  /* 0x0000001a00022202 */ /* 0x001fe40000000f00 */
[----:B------:R-:W-:Y:S02]  /*6670*/  @P2 IADD3 R26, P3, PT, R26, 0x200, RZ ;  /* 0x000002001a1a2810 */ /* 0x000fe40007f7e0ff */
[-C--:B------:R-:W-:Y:S02]  /*6680*/  @P2 MOV R3, R41.reuse ;  /* 0x0000002900032202 */ /* 0x080fe40000000f00 */
        /* <DEDUP_REMOVED lines=20> */
.L_x_628:
        /* <DEDUP_REMOVED lines=8> */
.L_x_651:
[----:B------:R-:W-:Y:S05]  /*6850*/  BSYNC B1 ;  /* 0x0000000000017941 */ /* 0x000fea0003800000 */
.L_x_650:
        /* <DEDUP_REMOVED lines=8> */
.L_x_652:
[----:B------:R-:W-:-:S05]  /*68e0*/  FADD.FTZ R72, R72, R107 ;  /* 0x0000006b48487221 */ /* 0x000fca0000010000 */
[----:B------:R-:W-:Y:S01]  /*68f0*/  MOV R114, R72 ;  /* 0x0000004800727202 */ /* 0x000fe20000000f00 */
[----:B------:R-:W-:Y:S01]  /*6900*/  HFMA2 R115, -RZ, RZ, 0, 1.1920928955078125e-07 ;  /* 0x00000002ff737431 */ /* 0x000fe200000001ff */
[----:B------:R-:W-:-:S07]  /*6910*/  MOV R73, R113 ;  /* 0x0000007100497202 */ /* 0x000fce0000000f00 */
[----:B------:R-:W-:Y:S05]  /*6920*/  WARPSYNC.COLLECTIVE R111, `(.L_x_653) ;  /* 0x000000006f087348 */ /* 0x000fea0003c00000 */
[----:B------:R0:W1:Y:S02]  /*6930*/  SHFL.BFLY P0, R113, R114, R115, R116 ;  /* 0x0c00007372717389 */ /* 0x0000640000000074 */
[----:B01----:R-:W-:Y:S05]  /*6940*/  ENDCOLLECTIVE ;  /* 0x000000000000791b */ /* 0x003fea0003800000 */
.L_x_653:
[----:B------:R-:W-:-:S05]  /*6950*/  FADD.FTZ R73, R73, R110 ;  /* 0x0000006e49497221 */ /* 0x000fca0000010000 */
[----:B------:R-:W-:Y:S02]  /*6960*/  MOV R114, R73 ;  /* 0x0000004900727202 */ /* 0x000fe40000000f00 */
[----:B------:R-:W-:-:S07]  /*6970*/  MOV R75, R113 ;  /* 0x00000071004b7202 */ /* 0x000fce0000000f00 */
[----:B------:R-:W-:Y:S05]  /*6980*/  WARPSYNC.COLLECTIVE R111, `(.L_x_654) ;  /* 0x000000006f087348 */ /* 0x000fea0003c00000 */
[----:B------:R0:W1:Y:S02]  /*6990*/  SHFL.BFLY P0, R113, R114, R115, R116 ;  /* 0x0c00007372717389 */ /* 0x0000640000000074 */
[----:B01----:R-:W-:Y:S05]  /*69a0*/  ENDCOLLECTIVE ;  /* 0x000000000000791b */ /* 0x003fea0003800000 */
.L_x_654:
[----:B------:R-:W-:-:S05]  /*69b0*/  FADD.FTZ R75, R72, R75 ;  /* 0x0000004b484b7221 */ /* 0x000fca0000010000 */
[----:B------:R-:W-:Y:S01]  /*69c0*/  MOV R114, R75 ;  /* 0x0000004b00727202 */ /* 0x000fe20000000f00 */
[----:B------:R-:W-:Y:S01]  /*69d0*/  HFMA2 R115, -RZ, RZ, 0, 2.384185791015625e-07 ;  /* 0x00000004ff737431 */ /* 0x000fe200000001ff */
[----:B------:R-:W-:-:S07]  /*69e0*/  MOV R74, R113 ;  /* 0x00000071004a7202 */ /* 0x000fce0000000f00 */
[----:B------:R-:W-:Y:S05]  /*69f0*/  WARPSYNC.COLLECTIVE R111, `(.L_x_655) ;  /* 0x000000006f087348 */ /* 0x000fea0003c00000 */
[----:B------:R0:W1:Y:S02]  /*6a00*/  SHFL.BFLY P0, R113, R114, R115, R116 ;  /* 0x0c00007372717389 */ /* 0x0000640000000074 */
[----:B01----:R-:W-:Y:S05]  /*6a10*/  ENDCOLLECTIVE ;  /* 0x000000000000791b */ /* 0x003fea0003800000 */
.L_x_655:
[----:B------:R-:W-:-:S05]  /*6a20*/  FADD.FTZ R74, R73, R74 ;  /* 0x0000004a494a7221 */ /* 0x000fca0000010000 */
[----:B------:R-:W-:Y:S02]  /*6a30*/  MOV R114, R74 ;  /* 0x0000004a00727202 */ /* 0x000fe40000000f00 */
[----:B------:R-:W-:-:S07]  /*6a40*/  MOV R112, R113 ;  /* 0x0000007100707202 */ /* 0x000fce0000000f00 */
[----:B------:R-:W-:Y:S05]  /*6a50*/  WARPSYNC.COLLECTIVE R111, `(.L_x_656) ;  /* 0x000000006f087348 */ /* 0x000fea0003c00000 */
[----:B------:R0:W1:Y:S02]  /*6a60*/  SHFL.BFLY P0, R113, R114, R115, R116 ;  /* 0x0c00007372717389 */ /* 0x0000640000000074 */
[----:B01----:R-:W-:Y:S05]  /*6a70*/  ENDCOLLECTIVE ;  /* 0x000000000000791b */ /* 0x003fea0003800000 */
.L_x_656:
[----:B------:R-:W-:-:S05]  /*6a80*/  FADD.FTZ R112, R75, R112 ;  /* 0x000000704b707221 */ /* 0x000fca0000010000 */
[----:B------:R-:W-:Y:S01]  /*6a90*/  MOV R114, R112 ;  /* 0x0000007000727202 */ /* 0x000fe20000000f00 */
[----:B------:R-:W-:Y:S01]  /*6aa0*/  HFMA2 R115, -RZ, RZ, 0, 4.76837158203125e-07 ;  /* 0x00000008ff737431 */ /* 0x000fe200000001ff */
[----:B------:R-:W-:-:S07]  /*6ab0*/  MOV R105, R113 ;  /* 0x0000007100697202 */ /* 0x000fce0000000f00 */
[----:B------:R-:W-:Y:S05]  /*6ac0*/  WARPSYNC.COLLECTIVE R111, `(.L_x_657) ;  /* 0x000000006f087348 */ /* 0x000fea0003c00000 */
[----:B------:R0:W1:Y:S02]  /*6ad0*/  SHFL.BFLY P0, R113, R114, R115, R116 ;  /* 0x0c00007372717389 */ /* 0x0000640000000074 */
[----:B01----:R-:W-:Y:S05]  /*6ae0*/  ENDCOLLECTIVE ;  /* 0x000000000000791b */ /* 0x003fea0003800000 */
.L_x_657:
[----:B------:R-:W-:-:S05]  /*6af0*/  FADD.FTZ R105, R74, R105 ;  /* 0x000000694a697221 */ /* 0x000fca0000010000 */
[----:B------:R-:W-:Y:S02]  /*6b00*/  MOV R114, R105 ;  /* 0x0000006900727202 */ /* 0x000fe40000000f00 */
[----:B------:R-:W-:-:S07]  /*6b10*/  MOV R107, R113 ;  /* 0x00000071006b7202 */ /* 0x000fce0000000f00 */
[----:B------:R-:W-:Y:S05]  /*6b20*/  WARPSYNC.COLLECTIVE R111, `(.L_x_658) ;  /* 0x000000006f087348 */ /* 0x000fea0003c00000 */
[----:B------:R0:W1:Y:S02]  /*6b30*/  SHFL.BFLY P0, R113, R114, R115, R116 ;  /* 0x0c00007372717389 */ /* 0x0000640000000074 */
[----:B01----:R-:W-:Y:S05]  /*6b40*/  ENDCOLLECTIVE ;  /* 0x000000000000791b */ /* 0x003fea0003800000 */
.L_x_658:
[----:B------:R-:W-:-:S05]  /*6b50*/  FADD.FTZ R107, R112, R107 ;  /* 0x0000006b706b7221 */ /* 0x000fca0000010000 */
[----:B------:R-:W-:Y:S01]  /*6b60*/  MOV R114, R107 ;  /* 0x0000006b00727202 */ /* 0x000fe20000000f00 */
[----:B------:R-:W-:Y:S01]  /*6b70*/  HFMA2 R115, -RZ, RZ, 0, 9.5367431640625e-07 ;  /* 0x00000010ff737431 */ /* 0x000fe200000001ff */
[----:B------:R-:W-:-:S07]  /*6b80*/  MOV R110, R113 ;  /* 0x00000071006e7202 */ /* 0x000fce0000000f00 */
[----:B------:R-:W-:Y:S05]  /*6b90*/  WARPSYNC.COLLECTIVE R111, `(.L_x_659) ;  /* 0x000000006f087348 */ /* 0x000fea0003c00000 */
[----:B------:R0:W1:Y:S02]  /*6ba0*/  SHFL.BFLY P0, R113, R114, R115, R116 ;  /* 0x0c00007372717389 */ /* 0x0000640000000074 */
[----:B01----:R-:W-:Y:S05]  /*6bb0*/  ENDCOLLECTIVE ;  /* 0x000000000000791b */ /* 0x003fea0003800000 */
.L_x_659:
[----:B------:R-:W-:-:S05]  /*6bc0*/  FADD.FTZ R110, R105, R110 ;  /* 0x0000006e696e7221 */ /* 0x000fca0000010000 */
[----:B------:R-:W-:Y:S02]  /*6bd0*/  MOV R114, R110 ;  /* 0x0000006e00727202 */ /* 0x000fe40000000f00 */
[----:B------:R-:W-:-:S07]  /*6be0*/  MOV R72, R113 ;  /* 0x0000007100487202 */ /* 0x000fce0000000f00 */
[----:B------:R-:W-:Y:S05]  /*6bf0*/  WARPSYNC.COLLECTIVE R111, `(.L_x_660) ;  /* 0x000000006f087348 */ /* 0x000fea0003c00000 */
[----:B------:R0:W1:Y:S02]  /*6c00*/  SHFL.BFLY P0, R113, R114, R115, R116 ;  /* 0x0c00007372717389 */ /* 0x0000640000000074 */
[----:B01----:R-:W-:Y:S05]  /*6c10*/  ENDCOLLECTIVE ;  /* 0x000000000000791b */ /* 0x003fea0003800000 */
.L_x_660:
[----:B------:R-:W-:Y:S01]  /*6c20*/  MOV R73, R113 ;  /* 0x0000007100497202 */ /* 0x000fe20000000f00 */
[----:B------:R-:W-:Y:S06]  /*6c30*/  BRA `(.L_x_661) ;  /* 0xffffffa400cc7947 */ /* 0x000fec000383ffff */
.L_x_662:
        /* <DEDUP_REMOVED lines=12> */
.L_x_3906:


//--------------------- .text._ZN10layer_norm22ln_bwd_finalize_kernelINS_22Kernel_traits_finalizeILj512E6__halfS2_S2_S2_fjLb0ELj1024ELj4ENS_18Kernel_traits_baseILj512ES2_S2_S2_S2_fjLj1024EEEEELb0ELb1EEEvNS_9BwdParamsE --------------------------
	.section	.text._ZN10layer_norm22ln_bwd_finalize_kernelINS_22Kernel_traits_finalizeILj512E6__halfS2_S2_S2_fjLb0ELj1024ELj4ENS_18Kernel_traits_baseILj512ES2_S2_S2_S2_fjLj1024EEEEELb0ELb1EEEvNS_9BwdParamsE,"ax",@progbits
	.align	128
        .global         _ZN10layer_norm22ln_bwd_finalize_kernelINS_22Kernel_traits_finalizeILj512E6__halfS2_S2_S2_fjLb0ELj1024ELj4ENS_18Kernel_traits_baseILj512ES2_S2_S2_S2_fjLj1024EEEEELb0ELb1EEEvNS_9BwdParamsE
        .type           _ZN10layer_norm22ln_bwd_finalize_kernelINS_22Kernel_traits_finalizeILj512E6__halfS2_S2_S2_fjLb0ELj1024ELj4ENS_18Kernel_traits_baseILj512ES2_S2_S2_S2_fjLj1024EEEEELb0ELb1EEEvNS_9BwdParamsE,@function
        .size           _ZN10layer_norm22ln_bwd_finalize_kernelINS_22Kernel_traits_finalizeILj512E6__halfS2_S2_S2_fjLb0ELj1024ELj4ENS_18Kernel_traits_baseILj512ES2_S2_S2_S2_fjLj1024EEEEELb0ELb1EEEvNS_9BwdParamsE,(.L_x_3907 - _ZN10layer_norm22ln_bwd_finalize_kernelINS_22Kernel_traits_finalizeILj512E6__halfS2_S2_S2_fjLb0ELj1024ELj4ENS_18Kernel_traits_baseILj512ES2_S2_S2_S2_fjLj1024EEEEELb0ELb1EEEvNS_9BwdParamsE)
        .other          _ZN10layer_norm22ln_bwd_finalize_kernelINS_22Kernel_traits_finalizeILj512E6__halfS2_S2_S2_fjLb0ELj1024ELj4ENS_18Kernel_traits_baseILj512ES2_S2_S2_S2_fjLj1024EEEEELb0ELb1EEEvNS_9BwdParamsE,@"STO_CUDA_ENTRY STV_DEFAULT"
_ZN10layer_norm22ln_bwd_finalize_kernelINS_22Kernel_traits_finalizeILj512E6__halfS2_S2_S2_fjLb0ELj1024ELj4ENS_18Kernel_traits_baseILj512ES2_S2_S2_S2_fjLj1024EEEEELb0ELb1EEEvNS_9BwdParamsE:
.text._ZN10layer_norm22ln_bwd_finalize_kernelINS_22Kernel_traits_finalizeILj512E6__halfS2_S2_S2_fjLb0ELj1024ELj4ENS_18Kernel_traits_baseILj512ES2_S2_S2_S2_fjLj1024EEEEELb0ELb1EEEvNS_9BwdParamsE:
        /* <DEDUP_REMOVED lines=81> */
.L_x_667:
        /* <DEDUP_REMOVED lines=118> */
.L_x_666:
[----:B------:R-:W-:Y:S05]  /*0c70*/  BSYNC.RECONVERGENT B1 ;  /* 0x0000000000017941 */ /* 0x000fea0003800200 */
.L_x_665:
        /* <DEDUP_REMOVED lines=77> */
.L_x_669:
[----:B------:R-:W-:Y:S05]  /*1150*/  BSYNC.RECONVERGENT B1 ;  /* 0x0000000000017941 */ /* 0x000fea0003800200 */
.L_x_668:
        /* <DEDUP_REMOVED lines=38> */
.L_x_671:
[----:B------:R-:W-:Y:S05]  /*13c0*/  BSYNC.RECONVERGENT B1 ;  /* 0x0000000000017941 */ /* 0x000fea0003800200 */
.L_x_670:
        /* <DEDUP_REMOVED lines=8> */
.L_x_672:
        /* <DEDUP_REMOVED lines=10> */
.L_x_664:
[----:B------:R-:W-:Y:S05]  /*14f0*/  BSYNC.RECONVERGENT B0 ;  /* 0x0000000000007941 */ /* 0x000fea0003800200 */
.L_x_663:
        /* <DEDUP_REMOVED lines=57> */
.L_x_673:
        /* <DEDUP_REMOVED lines=15> */
.L_x_3907:


//--------------------- .text._ZN10layer_norm40ln_parallel_residual_bwd_finalize_kernelINS_22Kernel_traits_finalizeILj512E6__halfS2_S2_S2_fjLb0ELj1024ELj4ENS_18Kernel_traits_baseILj512ES2_S2_S2_S2_fjLj1024EEEEELb1EEEvNS_9BwdParamsE --------------------------
	.section	.text._ZN10layer_norm40ln_parallel_residual_bwd_finalize_kernelINS_22Kernel_traits_finalizeILj512E6__halfS2_S2_S2_fjLb0ELj1024ELj4ENS_18Kernel_traits_baseILj512ES2_S2_S2_S2_fjLj1024EEEEELb1EEEvNS_9BwdParamsE,"ax",@progbits
	.align	128
        .global         _ZN10layer_norm40ln_parallel_residual_bwd_finalize_kernelINS_22Kernel_traits_finalizeILj512E6__halfS2_S2_S2_fjLb0ELj1024ELj4ENS_18Kernel_traits_baseILj512ES2_S2_S2_S2_fjLj1024EEEEELb1EEEvNS_9BwdParamsE
        .type           _ZN10layer_norm40ln_parallel_residual_bwd_finalize_kernelINS_22Kernel_traits_finalizeILj512E6__halfS2_S2_S2_fjLb0ELj1024ELj4ENS_18Kernel_traits_baseILj512ES2_S2_S2_S2_fjLj1024EEEEELb1EEEvNS_9BwdParamsE,@function
        .size           _ZN10layer_norm40ln_parallel_residual_bwd_finalize_kernelINS_22Kernel_traits_finalizeILj512E6__halfS2_S2_S2_fjLb0ELj1024ELj4ENS_18Kernel_traits_baseILj512ES2_S2_S2_S2_fjLj1024EEEEELb1EEEvNS_9BwdParamsE,(.L_x_3908 - _ZN10layer_norm40ln_parallel_residual_bwd_finalize_kernelINS_22Kernel_traits_finalizeILj512E6__halfS2_S2_S2_fjLb0ELj1024ELj4ENS_18Kernel_traits_baseILj512ES2_S2_S2_S2_fjLj1024EEEEELb1EEEvNS_9BwdParamsE)
        .other          _ZN10layer_norm40ln_parallel_residual_bwd_finalize_kernelINS_22Kernel_traits_finalizeILj512E6__halfS2_S2_S2_fjLb0ELj1024ELj4ENS_18Kernel_traits_baseILj512ES2_S2_S2_S2_fjLj1024EEEEELb1EEEvNS_9BwdParamsE,@"STO_CUDA_ENTRY STV_DEFAULT"
_ZN10layer_norm40ln_parallel_residual_bwd_finalize_kernelINS_22Kernel_traits_finalizeILj512E6__halfS2_S2_S2_fjLb0ELj1024ELj4ENS_18Kernel_traits_baseILj512ES2_S2_S2_S2_fjLj1024EEEEELb1EEEvNS_9BwdParamsE:
.text._ZN10layer_norm40ln_parallel_residual_bwd_finalize_kernelINS_22Kernel_traits_finalizeILj512E6__halfS2_S2_S2_fjLb0ELj1024ELj4ENS_18Kernel_traits_baseILj512ES2_S2_S2_S2_fjLj1024EEEEELb1EEEvNS_9BwdParamsE:
        /* <DEDUP_REMOVED lines=60> */
.L_x_678:
        /* <DEDUP_REMOVED lines=112> */
.L_x_677:
[----:B------:R-:W-:Y:S05]  /*0ac0*/  BSYNC.RECONVERGENT B1 ;  /* 0x0000000000017941 */ /* 0x000fea0003800200 */
.L_x_676:
        /* <DEDUP_REMOVED lines=66> */
.L_x_680:
[----:B------:R-:W-:Y:S05]  /*0ef0*/  BSYNC.RECONVERGENT B1 ;  /* 0x0000000000017941 */ /* 0x000fea0003800200 */
.L_x_679:
        /* <DEDUP_REMOVED lines=37> */
.L_x_682:
[----:B------:R-:W-:Y:S05]  /*1150*/  BSYNC.RECONVERGENT B1 ;  /* 0x0000000000017941 */ /* 0x000fea0003800200 */
.L_x_681:
        /* <DEDUP_REMOVED lines=19> */
.L_x_675:
[----:B------:R-:W-:Y:S05]  /*1290*/  BSYNC.RECONVERGENT B0 ;  /* 0x0000000000007941 */ /* 0x000fea0003800200 */
.L_x_674:
        /* <DEDUP_REMOVED lines=92> */
.L_x_683:
        /* <DEDUP_REMOVED lines=10> */
.L_x_3908:


//--------------------- .text._ZN10layer_norm31ln_parallel_residual_bwd_kernelINS_13Kernel_traitsI6__halfS2_S2_S2_fjLj512ELj1ELj4ELj1ELj16ENS_18Kernel_traits_baseILj512ES2_S2_S2_S2_fjLj128EEEEELb1ELb1ELb1EEEvNS_9BwdParamsE --------------------------
	.section	.text._ZN10layer_norm31ln_parallel_residual_bwd_kernelINS_13Kernel_traitsI6__halfS2_S2_S2_fjLj512ELj1ELj4ELj1ELj16ENS_18Kernel_traits_baseILj512ES2_S2_S2_S2_fjLj128EEEEELb1ELb1ELb1EEEvNS_9BwdParamsE,"ax",@progbits
	.align	128
        .global         _ZN10layer_norm31ln_parallel_residual_bwd_kernelINS_13Kernel_traitsI6__halfS2_S2_S2_fjLj512ELj1ELj4ELj1ELj16ENS_18Kernel_traits_baseILj512ES2_S2_S2_S2_fjLj128EEEEELb1ELb1ELb1EEEvNS_9BwdParamsE
        .type           _ZN10layer_norm31ln_parallel_residual_bwd_kernelINS_13Kernel_traitsI6__halfS2_S2_S2_fjLj512ELj1ELj4ELj1ELj16ENS_18Kernel_traits_baseILj512ES2_S2_S2_S2_fjLj128EEEEELb1ELb1ELb1EEEvNS_9BwdParamsE,@function
        .size           _ZN10layer_norm31ln_parallel_residual_bwd_kernelINS_13Kernel_traitsI6__halfS2_S2_S2_fjLj512ELj1ELj4ELj1ELj16ENS_18Kernel_traits_baseILj512ES2_S2_S2_S2_fjLj128EEEEELb1ELb1ELb1EEEvNS_9BwdParamsE,(.L_x_3909 - _ZN10layer_norm31ln_parallel_residual_bwd_kernelINS_13Kernel_traitsI6__halfS2_S2_S2_fjLj512ELj1ELj4ELj1ELj16ENS_18Kernel_traits_baseILj512ES2_S2_S2_S2_fjLj128EEEEELb1ELb1ELb1EEEvNS_9BwdParamsE)
        .other          _ZN10layer_norm31ln_parallel_residual_bwd_kernelINS_13Kernel_traitsI6__halfS2_S2_S2_fjLj512ELj1ELj4ELj1ELj16ENS_18Kernel_traits_baseILj512ES2_S2_S2_S2_fjLj128EEEEELb1ELb1ELb1EEEvNS_9BwdParamsE,@"STO_CUDA_ENTRY STV_DEFAULT"
_ZN10layer_norm31ln_parallel_residual_bwd_kernelINS_13Kernel_traitsI6__halfS2_S2_S2_fjLj512ELj1ELj4ELj1ELj16ENS_18Kernel_traits_baseILj512ES2_S2_S2_S2_fjLj128EEEEELb1ELb1ELb1EEEvNS_9BwdParamsE:
.text._ZN10layer_norm31ln_parallel_residual_bwd_kernelINS_13Kernel_traitsI6__halfS2_S2_S2_fjLj512ELj1ELj4ELj1ELj16ENS_18Kernel_traits_baseILj512ES2_S2_S2_S2_fjLj128EEEEELb1ELb1ELb1EEEvNS_9BwdParamsE:
        /* <DEDUP_REMOVED lines=58> */
[----:B--2---:R-:W-:Y:S02]  /*03a0*/  ISETP.NE.AND P3, PT, R66, RZ, PT ;  /* 0x000000ff4200720c */ /* 0x004fe40003f65270 */
[----:B0-----:R-:W-:Y:S02]  /*03b0*/  CS2R R2, SRZ ;  /* 0x0000000000027805 */ /* 0x001fe4000001ff00 */
[----:B------:R-:W-:Y:S02]  /*03c0*/  PLOP3.LUT P5, PT, PT, PT, UP0, 0x80, 0x8 ;  /* 0x000000000008781c */ /* 0x000fe40003faf008 */
[----:B------:R-:W-:Y:S01]  /*03d0*/  MOV R67, RZ ;  /* 0x000000ff00437202 */ /* 0x000fe20000000f00 */
[--C-:B---3--:R-:W-:Y:S02]  /*03e0*/  HADD2.F32 R90, -RZ, R80.reuse.H0_H0 ;  /* 0x20000050ff5a7230 */ /* 0x108fe40000004100 */
[----:B------:R-:W-:Y:S02]  /*03f0*/  HADD2.F32 R89, -RZ, R80.H1_H1 ;  /* 0x30000050ff597230 */ /* 0x000fe40000004100 */
[----:B------:R-:W-:-:S02]  /*0400*/  HADD2.F32 R88, -RZ, R81.H0_H0 ;  /* 0x20000051ff587230 */ /* 0x000fc40000004100 */
[----:B------:R-:W-:Y:S02]  /*0410*/  HADD2.F32 R87, -RZ, R81.H1_H1 ;  /* 0x30000051ff577230 */ /* 0x000fe40000004100 */
[--C-:B------:R-:W-:Y:S02]  /*0420*/  HADD2.F32 R86, -RZ, R82.reuse.H0_H0 ;  /* 0x20000052ff567230 */ /* 0x100fe40000004100 */
[----:B------:R-:W-:Y:S02]  /*0430*/  HADD2.F32 R85, -RZ, R82.H1_H1 ;  /* 0x30000052ff557230 */ /* 0x000fe40000004100 */
[----:B------:R-:W-:Y:S02]  /*0440*/  HADD2.F32 R84, -RZ, R83.H0_H0 ;  /* 0x20000053ff547230 */ /* 0x000fe40000004100 */
[--C-:B----4-:R-:W-:Y:S02]  /*0450*/  HADD2.F32 R82, -RZ, R72.reuse.H0_H0 ;  /* 0x20000048ff527230 */ /* 0x110fe40000004100 */
[----:B------:R-:W-:-:S02]  /*0460*/  HADD2.F32 R81, -RZ, R72.H1_H1 ;  /* 0x30000048ff517230 */ /* 0x000fc40000004100 */
[----:B------:R-:W-:Y:S02]  /*0470*/  HADD2.F32 R80, -RZ, R73.H0_H0 ;  /* 0x20000049ff507230 */ /* 0x000fe40000004100 */
[----:B------:R-:W-:Y:S02]  /*0480*/  HADD2.F32 R83, -RZ, R83.H1_H1 ;  /* 0x30000053ff537230 */ /* 0x000fe40000004100 */
[----:B------:R-:W-:Y:S02]  /*0490*/  HADD2.F32 R73, -RZ, R73.H1_H1 ;  /* 0x30000049ff497230 */ /* 0x000fe40000004100 */
[--C-:B------:R-:W-:Y:S02]  /*04a0*/  HADD2.F32 R72, -RZ, R74.reuse.H0_H0 ;  /* 0x2000004aff487230 */ /* 0x100fe40000004100 */
[----:B------:R-:W-:Y:S02]  /*04b0*/  HADD2.F32 R71, -RZ, R74.H1_H1 ;  /* 0x3000004aff477230 */ /* 0x000fe40000004100 */
[----:B------:R-:W-:-:S02]  /*04c0*/  HADD2.F32 R70, -RZ, R75.H0_H0 ;  /* 0x2000004bff467230 */ /* 0x000fc40000004100 */
[----:B------:R-:W-:-:S07]  /*04d0*/  HADD2.F32 R69, -RZ, R75.H1_H1 ;  /* 0x3000004bff457230 */ /* 0x000fce0000004100 */
.L_x_704:
        /* <DEDUP_REMOVED lines=8> */
[C---:B0-----:R-:W-:Y:S01]  /*0560*/  IMAD.WIDE.U32 R40, R93.reuse, 0x10, R48 ;  /* 0x000000105d287825 */ /* 0x041fe200078e0030 */
[----:B------:R-:W-:-:S05]  /*0570*/  IADD3 R65, PT, PT, R93, 0x20, RZ ;  /* 0x000000205d417810 */ /* 0x000fca0007ffe0ff */
[----:B------:R-:W4:Y:S01]  /*0580*/  LDG.E.128 R40, desc[UR12][R40.64] ;  /* 0x0000000c28287981 */ /* 0x000f22000c1e1d00 */
[----:B-1----:R-:W-:Y:S01]  /*0590*/  IMAD.WIDE R96, R68, 0x4, R96 ;  /* 0x0000000444607825 */ /* 0x002fe200078e0260 */
[----:B------:R-:W-:Y:S01]  /*05a0*/  ISETP.NE.U32.AND P0, PT, RZ, UR18, PT ;  /* 0x00000012ff007c0c */ /* 0x000fe2000bf05070 */
[----:B------:R-:W0:Y:S03]  /*05b0*/  @P5 LDC.64 R98, c[0x0][0x438] ;  /* 0x00010e00ff625b82 */ /* 0x000e260000000a00 */
[----:B------:R1:W4:Y:S01]  /*05c0*/  LDG.E R0, desc[UR12][R96.64] ;  /* 0x0000000c60007981 */ /* 0x000322000c1e1900 */
[----:B------:R-:W-:-:S04]  /*05d0*/  IMAD.WIDE.U32 R48, R65, 0x10, R48 ;  /* 0x0000001041307825 */ /* 0x000fc800078e0030 */
[----:B--2---:R-:W-:Y:S02]  /*05e0*/  IMAD.WIDE.U32 R44, R93, 0x10, R52 ;  /* 0x000000105d2c7825 */ /* 0x004fe400078e0034 */
[----:B------:R-:W2:Y:S02]  /*05f0*/  LDG.E.128 R48, desc[UR12][R48.64] ;  /* 0x0000000c30307981 */ /* 0x000ea4000c1e1d00 */
[----:B---3--:R-:W-:Y:S02]  /*0600*/  IMAD.WIDE R102, R68, 0x4, R78 ;  /* 0x0000000444667825 */ /* 0x008fe400078e024e */
[----:B------:R-:W3:Y:S01]  /*0610*/  LDG.E.128 R44, desc[UR12][R44.64] ;  /* 0x0000000c2c2c7981 */ /* 0x000ee2000c1e1d00 */
[----:B------:R-:W0:Y:S01]  /*0620*/  LDC.64 R78, c[0x0][0x3b0] ;  /* 0x0000ec00ff4e7b82 */ /* 0x000e220000000a00 */
[----:B------:R-:W-:Y:S02]  /*0630*/  IMAD.WIDE.U32 R52, R65, 0x10, R52 ;  /* 0x0000001041347825 */ /* 0x000fe400078e0034 */
[----:B------:R-:W2:Y:S04]  /*0640*/  LDG.E R92, desc[UR12][R102.64] ;  /* 0x0000000c665c7981 */ /* 0x000ea8000c1e1900 */
[----:B------:R-:W2:Y:S01]  /*0650*/  LDG.E.128 R52, desc[UR12][R52.64] ;  /* 0x0000000c34347981 */ /* 0x000ea2000c1e1d00 */
[----:B------:R-:W-:Y:S01]  /*0660*/  ISETP.NE.AND.EX P0, PT, RZ, UR19, PT, P0 ;  /* 0x00000013ff007c0c */ /* 0x000fe2000bf05300 */
[----:B-1----:R-:W1:-:S12]  /*0670*/  @P5 LDC.64 R96, c[0x0][0x438] ;  /* 0x00010e00ff605b82 */ /* 0x002e580000000a00 */
[----:B------:R-:W1:Y:S01]  /*0680*/  @P0 LDC.64 R100, c[0x0][0x3b8] ;  /* 0x0000ee00ff640b82 */ /* 0x000e620000000a00 */
[----:B0-----:R-:W-:-:S04]  /*0690*/  IMAD.WIDE.U32 R114, R93, 0x8, R78 ;  /* 0x000000085d727825 */ /* 0x001fc800078e004e */
[----:B------:R-:W-:Y:S02]  /*06a0*/  IMAD.WIDE.U32 R78, R65, 0x8, R78 ;  /* 0x00000008414e7825 */ /* 0x000fe400078e004e */
[----:B------:R-:W5:Y:S01]  /*06b0*/  LDG.E.64 R114, desc[UR12][R114.64] ;  /* 0x0000000c72727981 */ /* 0x000f62000c1e1b00 */
[----:B------:R-:W0:Y:S03]  /*06c0*/  @P0 LDC.64 R94, c[0x0][0x3b8] ;  /* 0x0000ee00ff5e0b82 */ /* 0x000e260000000a00 */
[----:B------:R-:W5:Y:S01]  /*06d0*/  LDG.E.64 R78, desc[UR12][R78.64] ;  /* 0x0000000c4e4e7981 */ /* 0x000f62000c1e1b00 */
[----:B------:R-:W-:-:S04]  /*06e0*/  @P5 IMAD.WIDE.U32 R98, R93, 0x10, R98 ;  /* 0x000000105d625825 */ /* 0x000fc800078e0062 */
[----:B-1----:R-:W-:Y:S01]  /*06f0*/  @P5 IMAD.WIDE.U32 R96, R65, 0x10, R96 ;  /* 0x0000001041605825 */ /* 0x002fe200078e0060 */
[----:B------:R-:W5:Y:S04]  /*0700*/  @P5 LDG.E.128 R28, desc[UR12][R98.64] ;  /* 0x0000000c621c5981 */ /* 0x000f68000c1e1d00 */
[----:B------:R-:W5:Y:S01]  /*0710*/  @P5 LDG.E.128 R24, desc[UR12][R96.64] ;  /* 0x0000000c60185981 */ /* 0x000f62000c1e1d00 */
[----:B------:R-:W-:-:S05]  /*0720*/  @P0 IMAD.WIDE.U32 R100, R93, 0x8, R100 ;  /* 0x000000085d640825 */ /* 0x000fca00078e0064 */
[----:B------:R4:W5:Y:S01]  /*0730*/  @P0 LDG.E.64 R74, desc[UR12][R100.64] ;  /* 0x0000000c644a0981 */ /* 0x000962000c1e1b00 */
[----:B0-----:R-:W-:-:S05]  /*0740*/  @P0 IMAD.WIDE.U32 R94, R65, 0x8, R94 ;  /* 0x00000008415e0825 */ /* 0x001fca00078e005e */
[----:B------:R0:W5:Y:S01]  /*0750*/  @P0 LDG.E.64 R76, desc[UR12][R94.64] ;  /* 0x0000000c5e4c0981 */ /* 0x000162000c1e1b00 */
[----:B------:R-:W-:Y:S01]  /*0760*/  UMOV UR7, 0xffffffff ;  /* 0xffffffff00077882 */ /* 0x000fe20000000000 */
[----:B------:R-:W-:-:S04]  /*0770*/  ISETP.NE.U32.AND P1, PT, RZ, UR18, PT ;  /* 0x00000012ff007c0c */ /* 0x000fc8000bf25070 */
[----:B------:R-:W-:Y:S01]  /*0780*/  ISETP.NE.AND.EX P1, PT, RZ, UR19, PT, P1 ;  /* 0x00000013ff007c0c */ /* 0x000fe2000bf25310 */
[----:B----4-:R-:W-:Y:S02]  /*0790*/  HADD2.F32 R100, -RZ, R40.H0_H0 ;  /* 0x20000028ff647230 */ /* 0x010fe40000004100 */
[----:B------:R-:W-:Y:S01]  /*07a0*/  HADD2.F32 R106, -RZ, R41.H0_H0 ;  /* 0x20000029ff6a7230 */ /* 0x000fe20000004100 */
[----:B------:R-:W-:Y:S01]  /*07b0*/  FSEL R109, R0, RZ, !P3 ;  /* 0x000000ff006d7208 */ /* 0x000fe20005800000 */
[----:B------:R-:W-:Y:S02]  /*07c0*/  HADD2.F32 R102, -RZ, R42.H0_H0 ;  /* 0x2000002aff667230 */ /* 0x000fe40000004100 */
[----:B------:R-:W-:Y:S02]  /*07d0*/  HADD2.F32 R108, -RZ, R40.H1_H1 ;  /* 0x30000028ff6c7230 */ /* 0x000fe40000004100 */
[----:B------:R-:W-:Y:S02]  /*07e0*/  HADD2.F32 R42, -RZ, R42.H1_H1 ;  /* 0x3000002aff2a7230 */ /* 0x000fe40000004100 */
[C---:B------:R-:W-:Y:S01]  /*07f0*/  FADD.FTZ R0, -R109.reuse, R100 ;  /* 0x000000646d007221 */ /* 0x040fe20000010100 */
[C---:B------:R-:W-:Y:S01]  /*0800*/  FADD.FTZ R106, -R109.reuse, R106 ;  /* 0x0000006a6d6a7221 */ /* 0x040fe20000010100 */
[----:B------:R-:W-:Y:S01]  /*0810*/  FADD.FTZ R108, -R109, R108 ;  /* 0x0000006c6d6c7221 */ /* 0x000fe20000010100 */
[----:B0-----:R-:W-:-:S02]  /*0820*/  HADD2.F32 R94, -RZ, R43.H0_H0 ;  /* 0x2000002bff5e7230 */ /* 0x001fc40000004100 */
[----:B------:R-:W-:Y:S01]  /*0830*/  FADD.FTZ R100, -R109, R42 ;  /* 0x0000002a6d647221 */ /* 0x000fe20000010100 */
[--C-:B---3--:R-:W-:Y:S02]  /*0840*/  HADD2.F32 R107, -RZ, R44.reuse.H0_H0 ;  /* 0x2000002cff6b7230 */ /* 0x108fe40000004100 */
[----:B------:R-:W-:Y:S02]  /*0850*/  HADD2.F32 R105, -RZ, R44.H1_H1 ;  /* 0x3000002cff697230 */ /* 0x000fe40000004100 */
[C---:B--2---:R-:W-:Y:S01]  /*0860*/  FMUL.FTZ R0, R92.reuse, R0 ;  /* 0x000000005c007220 */ /* 0x044fe20000410000 */
[----:B------:R-:W-:Y:S02]  /*0870*/  HADD2.F32 R98, -RZ, R43.H1_H1 ;  /* 0x3000002bff627230 */ /* 0x000fe40000004100 */
[----:B------:R-:W-:Y:S02]  /*0880*/  HADD2.F32 R44, -RZ, R48.H0_H0 ;  /* 0x20000030ff2c7230 */ /* 0x000fe40000004100 */
[----:B------:R-:W-:Y:S01]  /*0890*/  FMUL.FTZ R106, R92, R106 ;  /* 0x0000006a5c6a7220 */ /* 0x000fe20000410000 */
[----:B------:R-:W-:-:S02]  /*08a0*/  HADD2.F32 R43, -RZ, R45.H0_H0 ;  /* 0x2000002dff2b7230 */ /* 0x000fc40000004100 */
[--C-:B------:R-:W-:Y:S02]  /*08b0*/  HADD2.F32 R99, -RZ, R46.reuse.H0_H0 ;  /* 0x2000002eff637230 */ /* 0x100fe40000004100 */
[----:B------:R-:W-:Y:S01]  /*08c0*/  FADD.FTZ R64, R107, R64 ;  /* 0x000000406b407221 */ /* 0x000fe20000010000 */
[----:B------:R-:W-:Y:S02]  /*08d0*/  HADD2.F32 R104, -RZ, R41.H1_H1 ;  /* 0x30000029ff687230 */ /* 0x000fe40000004100 */
[----:B------:R-:W-:Y:S01]  /*08e0*/  FMUL.FTZ R108, R92, R108 ;  /* 0x0000006c5c6c7220 */ /* 0x000fe20000410000 */
[----:B------:R-:W-:Y:S02]  /*08f0*/  HADD2.F32 R46, -RZ, R46.H1_H1 ;  /* 0x3000002eff2e7230 */ /* 0x000fe40000004100 */
[----:B------:R-:W-:Y:S01]  /*0900*/  FFMA.FTZ R67, R0, R107, R67 ;  /* 0x0000006b00437223 */ /* 0x000fe20000010043 */
[----:B------:R-:W-:Y:S01]  /*0910*/  FMUL.FTZ R100, R92, R100 ;  /* 0x000000645c647220 */ /* 0x000fe20000410000 */
[----:B------:R-:W-:-:S02]  /*0920*/  HADD2.F32 R96, -RZ, R49.H0_H0 ;  /* 0x20000031ff607230 */ /* 0x000fc40000004100 */
[----:B------:R-:W-:Y:S01]  /*0930*/  FMUL.FTZ R107, R90, R107 ;  /* 0x0000006b5a6b7220 */ /* 0x000fe20000410000 */
[----:B------:R-:W-:Y:S02]  /*0940*/  HADD2.F32 R110, -RZ, R49.H1_H1 ;  /* 0x30000031ff6e7230 */ /* 0x000fe40000004100 */
[C---:B------:R-:W-:Y:S01]  /*0950*/  FADD.FTZ R103, -R109.reuse, R102 ;  /* 0x000000666d677221 */ /* 0x040fe20000010100 */
[--C-:B------:R-:W-:Y:S02]  /*0960*/  HADD2.F32 R41, -RZ, R47.reuse.H0_H0 ;  /* 0x2000002fff297230 */ /* 0x100fe40000004100 */
[----:B------:R-:W-:Y:S01]  /*0970*/  FADD.FTZ R49, -R109, R44 ;  /* 0x0000002c6d317221 */ /* 0x000fe20000010100 */
[----:B------:R-:W-:Y:S02]  /*0980*/  HADD2.F32 R40, -RZ, R47.H1_H1 ;  /* 0x3000002fff287230 */ /* 0x000fe40000004100 */
[----:B------:R-:W-:Y:S01]  /*0990*/  FADD.FTZ R60, R43, R60 ;  /* 0x0000003c2b3c7221 */ /* 0x000fe20000010000 */
[----:B------:R-:W-:-:S02]  /*09a0*/  HADD2.F32 R47, -RZ, R52.H0_H0 ;  /* 0x20000034ff2f7230 */ /* 0x000fc40000004100 */
[-C--:B------:R-:W-:Y:S01]  /*09b0*/  FFMA.FTZ R61, R106, R43.reuse, R61 ;  /* 0x0000002b6a3d7223 */ /* 0x080fe2000001003d */
[----:B------:R-:W-:Y:S02]  /*09c0*/  HADD2.F32 R44, -RZ, R52.H1_H1 ;  /* 0x30000034ff2c7230 */ /* 0x000fe40000004100 */
[----:B------:R-:W-:Y:S01]  /*09d0*/  FMUL.FTZ R102, R88, R43 ;  /* 0x0000002b58667220 */ /* 0x000fe20000410000 */
[----:B------:R-:W-:Y:S01]  /*09e0*/  FADD.FTZ R104, -R109, R104 ;  /* 0x000000686d687221 */ /* 0x000fe20000010100 */
[--C-:B------:R-:W-:Y:S02]  /*09f0*/  HADD2.F32 R121, -RZ, R53.reuse.H0_H0 ;  /* 0x20000035ff797230 */ /* 0x100fe40000004100 */
[----:B------:R-:W-:Y:S01]  /*0a00*/  FADD.FTZ R62, R105, R62 ;  /* 0x0000003e693e7221 */ /* 0x000fe20000010000 */
[----:B------:R-:W-:Y:S02]  /*0a10*/  HADD2.F32 R52, -RZ, R53.H1_H1 ;  /* 0x30000035ff347230 */ /* 0x000fe40000004100 */
[-C--:B------:R-:W-:Y:S01]  /*0a20*/  FFMA.FTZ R63, R108, R105.reuse, R63 ;  /* 0x000000696c3f7223 */ /* 0x080fe2000001003f */
[----:B------:R-:W-:Y:S01]  /*0a30*/  FADD.FTZ R15, R46, R15 ;  /* 0x0000000f2e0f7221 */ /* 0x000fe20000010000 */
[-C--:B------:R-:W-:Y:S01]  /*0a40*/  FFMA.FTZ R3, R100, R46.reuse, R3 ;  /* 0x0000002e64037223 */ /* 0x080fe20000010003 */
[----:B------:R-:W-:Y:S01]  /*0a50*/  FMUL.FTZ R43, R85, R46 ;  /* 0x0000002e552b7220 */ /* 0x000fe20000410000 */
[----:B------:R-:W-:Y:S01]  /*0a60*/  FMUL.FTZ R105, R89, R105 ;  /* 0x0000006959697220 */ /* 0x000fe20000410000 */
[----:B------:R-:W-:Y:S01]  /*0a70*/  FADD.FTZ R46, RZ, R107 ;  /* 0x0000006bff2e7221 */ /* 0x000fe20000010000 */
[----:B------:R-:W-:Y:S01]  /*0a80*/  FFMA.FTZ R53, R0, R107, RZ ;  /* 0x0000006b00357223 */ /* 0x000fe200000100ff */
[----:B------:R-:W-:-:S02]  /*0a90*/  HADD2.F32 R116, -RZ, R51.H0_H0 ;  /* 0x20000033ff747230 */ /* 0x000fc40000004100 */
[----:B------:R-:W-:Y:S02]  /*0aa0*/  HADD2.F32 R118, -RZ, R51.H1_H1 ;  /* 0x30000033ff767230 */ /* 0x000fe40000004100 */
[----:B------:R-:W-:Y:S01]  /*0ab0*/  FADD.FTZ R51, -R109, R110 ;  /* 0x0000006e6d337221 */ /* 0x000fe20000010100 */
[----:B------:R-:W-:Y:S02]  /*0ac0*/  HADD2.F32 R101, -RZ, R45.H1_H1 ;  /* 0x3000002dff657230 */ /* 0x000fe40000004100 */
[----:B------:R-:W-:Y:S01]  /*0ad0*/  FMUL.FTZ R104, R92, R104 ;  /* 0x000000685c687220 */ /* 0x000fe20000410000 */
[----:B------:R-:W-:Y:S02]  /*0ae0*/  HADD2.F32 R48, -RZ, R48.H1_H1 ;  /* 0x30000030ff307230 */ /* 0x000fe40000004100 */
[----:B------:R-:W-:Y:S01]  /*0af0*/  FFMA.FTZ R53, R108, R105, R53 ;  /* 0x000000696c357223 */ /* 0x000fe20000010035 */
[--C-:B------:R-:W-:Y:S02]  /*0b00*/  HADD2.F32 R111, -RZ, R55.reuse.H0_H0 ;  /* 0x20000037ff6f7230 */ /* 0x100fe40000004100 */
[----:B------:R-:W-:-:S02]  /*0b10*/  HADD2.F32 R110, -RZ, R55.H1_H1 ;  /* 0x30000037ff6e7230 */ /* 0x000fc40000004100 */
[----:B------:R-:W-:Y:S01]  /*0b20*/  FADD.FTZ R55, R46, R105 ;  /* 0x000000692e377221 */ /* 0x000fe20000010000 */
[--C-:B------:R-:W-:Y:S02]  /*0b30*/  HADD2.F32 R112, -RZ, R50.reuse.H0_H0 ;  /* 0x20000032ff707230 */ /* 0x100fe40000004100 */
[----:B------:R-:W-:Y:S01]  /*0b40*/  FADD.FTZ R123, -R109, R48 ;  /* 0x000000306d7b7221 */ /* 0x000fe20000010100 */
[----:B------:R-:W-:Y:S02]  /*0b50*/  HADD2.F32 R50, -RZ, R50.H1_H1 ;  /* 0x30000032ff327230 */ /* 0x000fe40000004100 */
[----:B------:R-:W-:Y:S01]  /*0b60*/  FADD.FTZ R58, R101, R58 ;  /* 0x0000003a653a7221 */ /* 0x000fe20000010000 */
[----:B------:R-:W-:Y:S01]  /*0b70*/  FMUL.FTZ R103, R92, R103 ;  /* 0x000000675c677220 */ /* 0x000fe20000410000 */
[-C--:B------:R-:W-:Y:S01]  /*0b80*/  FFMA.FTZ R59, R104, R101.reuse, R59 ;  /* 0x00000065683b7223 */ /* 0x080fe2000001003b */
[----:B------:R-:W-:Y:S01]  /*0b90*/  FMUL.FTZ R101, R87, R101 ;  /* 0x0000006557657220 */ /* 0x000fe20000410000 */
[----:B------:R-:W-:Y:S01]  /*0ba0*/  FADD.FTZ R48, R55, R102 ;  /* 0x0000006637307221 */ /* 0x000fe20000010000 */
[----:B------:R-:W-:Y:S01]  /*0bb0*/  FFMA.FTZ R53, R106, R102, R53 ;  /* 0x000000666a357223 */ /* 0x000fe20000010035 */
[C---:B------:R-:W-:Y:S01]  /*0bc0*/  FADD.FTZ R97, -R109.reuse, R94 ;  /* 0x0000005e6d617221 */ /* 0x040fe20000010100 */
[----:B------:R-:W-:Y:S01]  /*0bd0*/  FADD.FTZ R113, -R109, R50 ;  /* 0x000000326d717221 */ /* 0x000fe20000010100 */
[----:B------:R-:W-:Y:S01]  /*0be0*/  FADD.FTZ R14, R99, R14 ;  /* 0x0000000e630e7221 */ /* 0x000fe20000010000 */
[-C--:B------:R-:W-:Y:S01]  /*0bf0*/  FFMA.FTZ R2, R103, R99.reuse, R2 ;  /* 0x0000006367027223 */ /* 0x080fe20000010002 */
[----:B------:R-:W-:Y:S01]  /*0c00*/  FMUL.FTZ R99, R86, R99 ;  /* 0x0000006356637220 */ /* 0x000fe20000410000 */
[----:B------:R-:W-:Y:S01]  /*0c10*/  FADD.FTZ R48, R48, R101 ;  /* 0x0000006530307221 */ /* 0x000fe20000010000 */
[----:B------:R-:W-:Y:S01]  /*0c20*/  FFMA.FTZ R50, R104, R101, R53 ;  /* 0x0000006568327223 */ /* 0x000fe20000010035 */
[----:B------:R-:W-:Y:S01]  /*0c30*/  FADD.FTZ R125, -R109, R98 ;  /* 0x000000626d7d7221 */ /* 0x000fe20000010100 */
[----:B------:R-:W-:-:S02]  /*0c40*/  HADD2.F32 R117, -RZ, R54.H0_H0 ;  /* 0x20000036ff757230 */ /* 0x000fc40000004100 */
[----:B------:R-:W-:Y:S01]  /*0c50*/  FMUL.FTZ R97, R92, R97 ;  /* 0x000000615c617220 */ /* 0x000fe20000410000 */
[----:B------:R-:W-:Y:S02]  /*0c60*/  HADD2.F32 R94, -RZ, R54.H1_H1 ;  /* 0x30000036ff5e7230 */ /* 0x000fe40000004100 */
[----:B------:R-:W-:Y:S01]  /*0c70*/  FADD.FTZ R54, R48, R99 ;  /* 0x0000006330367221 */ /* 0x000fe20000010000 */
[----:B------:R-:W-:Y:S01]  /*0c80*/  FFMA.FTZ R53, R103, R99, R50 ;  /* 0x0000006367357223 */ /* 0x000fe20000010032 */
[----:B------:R-:W-:Y:S01]  /*0c90*/  FADD.FTZ R45, -R109, R96 ;  /* 0x000000606d2d7221 */ /* 0x000fe20000010100 */
[----:B------:R-:W-:Y:S01]  /*0ca0*/  FADD.FTZ R16, R41, R16 ;  /* 0x0000001029107221 */ /* 0x000fe20000010000 */
[----:B------:R-:W-:Y:S01]  /*0cb0*/  FMUL.FTZ R42, R92, R125 ;  /* 0x0000007d5c2a7220 */ /* 0x000fe20000410000 */
[-C--:B------:R-:W-:Y:S01]  /*0cc0*/  FFMA.FTZ R4, R97, R41.reuse, R4 ;  /* 0x0000002961047223 */ /* 0x080fe20000010004 */
[----:B------:R-:W-:Y:S01]  /*0cd0*/  FMUL.FTZ R41, R84, R41 ;  /* 0x0000002954297220 */ /* 0x000fe20000410000 */
[----:B------:R-:W-:Y:S01]  /*0ce0*/  FADD.FTZ R54, R54, R43 ;  /* 0x0000002b36367221 */ /* 0x000fe20000010000 */
[----:B------:R-:W-:Y:S01]  /*0cf0*/  FFMA.FTZ R96, R100, R43, R53 ;  /* 0x0000002b64607223 */ /* 0x000fe20000010035 */
[----:B------:R-:W-:Y:S01]  /*0d00*/  FADD.FTZ R17, R40, R17 ;  /* 0x0000001128117221 */ /* 0x000fe20000010000 */
[-C--:B------:R-:W-:Y:S01]  /*0d10*/  FFMA.FTZ R5, R42, R40.reuse, R5 ;  /* 0x000000282a057223 */ /* 0x080fe20000010005 */
[C---:B------:R-:W-:Y:S01]  /*0d20*/  FMUL.FTZ R49, R92.reuse, R49 ;  /* 0x000000315c317220 */ /* 0x040fe20000410000 */
[----:B------:R-:W-:Y:S01]  /*0d30*/  FMUL.FTZ R50, R92, R51 ;  /* 0x000000335c327220 */ /* 0x000fe20000410000 */
[----:B------:R-:W-:Y:S01]  /*0d40*/  FMUL.FTZ R40, R83, R40 ;  /* 0x0000002853287220 */ /* 0x000fe20000410000 */
[----:B------:R-:W-:Y:S01]  /*0d50*/  FADD.FTZ R53, R54, R41 ;  /* 0x0000002936357221 */ /* 0x000fe20000010000 */
[----:B------:R-:W-:Y:S01]  /*0d60*/  FFMA.FTZ R55, R97, R41, R96 ;  /* 0x0000002961377223 */ /* 0x000fe20000010060 */
[----:B------:R-:W-:Y:S01]  /*0d70*/  FADD.FTZ R119, -R109, R112 ;  /* 0x000000706d777221 */ /* 0x000fe20000010100 */
[----:B------:R-:W-:Y:S01]  /*0d80*/  FADD.FTZ R18, R47, R18 ;  /* 0x000000122f127221 */ /* 0x000fe20000010000 */
[----:B------:R-:W-:Y:S01]  /*0d90*/  FFMA.FTZ R6, R49, R47, R6 ;  /* 0x0000002f31067223 */ /* 0x000fe20000010006 */
[----:B------:R-:W-:Y:S01]  /*0da0*/  FMUL.FTZ R46, R92, R123 ;  /* 0x0000007b5c2e7220 */ /* 0x000fe20000410000 */
[----:B------:R-:W-:Y:S01]  /*0db0*/  FADD.FTZ R21, R52, R21 ;  /* 0x0000001534157221 */ /* 0x000fe20000010000 */
[-C--:B------:R-:W-:Y:S01]  /*0dc0*/  FFMA.FTZ R9, R50, R52.reuse, R9 ;  /* 0x0000003432097223 */ /* 0x080fe20000010009 */
[----:B------:R-:W-:Y:S01]  /*0dd0*/  FMUL.FTZ R51, R73, R52 ;  /* 0x0000003449337220 */ /* 0x000fe20000410000 */
[----:B------:R-:W-:Y:S01]  /*0de0*/  FMUL.FTZ R47, R82, R47 ;  /* 0x0000002f522f7220 */ /* 0x000fe20000410000 */
[----:B------:R-:W-:Y:S01]  /*0df0*/  FADD.FTZ R52, R53, R40 ;  /* 0x0000002835347221 */ /* 0x000fe20000010000 */
[----:B------:R-:W-:Y:S01]  /*0e00*/  FFMA.FTZ R54, R42, R40, R55 ;  /* 0x000000282a367223 */ /* 0x000fe20000010037 */
[----:B------:R-:W-:Y:S01]  /*0e10*/  FADD.FTZ R19, R44, R19 ;  /* 0x000000132c137221 */ /* 0x000fe20000010000 */
[-C--:B------:R-:W-:Y:S01]  /*0e20*/  FFMA.FTZ R7, R46, R44.reuse, R7 ;  /* 0x0000002c2e077223 */ /* 0x080fe20000010007 */
        /* <DEDUP_REMOVED lines=8> */
[----:B------:R-:W-:-:S02]  /*0eb0*/  FMUL.FTZ R54, R92, R113 ;  /* 0x000000715c367220 */ /* 0x000fc40000410000 */
[----:B------:R-:W-:Y:S01]  /*0ec0*/  FADD.FTZ R98, R55, R48 ;  /* 0x0000003037627221 */ /* 0x000fe20000010000 */
[----:B------:R-:W-:Y:S01]  /*0ed0*/  FFMA.FTZ R113, R45, R48, R96 ;  /* 0x000000302d717223 */ /* 0x000fe20000010060 */
[----:B------:R-:W-:Y:S01]  /*0ee0*/  FADD.FTZ R95, -R109, R116 ;  /* 0x000000746d5f7221 */ /* 0x000fe20000010100 */
[----:B------:R-:W-:Y:S01]  /*0ef0*/  FADD.FTZ R22, R117, R22 ;  /* 0x0000001675167221 */ /* 0x000fe20000010000 */
[-C--:B------:R-:W-:Y:S01]  /*0f00*/  FFMA.FTZ R10, R53, R117.reuse, R10 ;  /* 0x00000075350a7223 */ /* 0x080fe2000001000a */
[----:B------:R-:W-:Y:S01]  /*0f10*/  FMUL.FTZ R52, R72, R117 ;  /* 0x0000007548347220 */ /* 0x000fe20000410000 */
[----:B------:R-:W-:Y:S01]  /*0f20*/  FADD.FTZ R23, R94, R23 ;  /* 0x000000175e177221 */ /* 0x000fe20000010000 */
[-C--:B------:R-:W-:Y:S01]  /*0f30*/  FFMA.FTZ R11, R54, R94.reuse, R11 ;  /* 0x0000005e360b7223 */ /* 0x080fe2000001000b */
        /* <DEDUP_REMOVED lines=11> */
[----:B------:R-:W-:Y:S01]  /*0ff0*/  FFMA.FTZ R112, R54, R55, R113 ;  /* 0x0000003736707223 */ /* 0x000fe20000010071 */
[----:B------:R-:W-:Y:S01]  /*1000*/  FMUL.FTZ R98, R92, R109 ;  /* 0x0000006d5c627220 */ /* 0x000fe20000410000 */
[----:B------:R-:W-:Y:S01]  /*1010*/  FMUL.FTZ R96, R69, R110 ;  /* 0x0000006e45607220 */ /* 0x000fe20000410000 */
[----:B------:R-:W-:Y:S01]  /*1020*/  FADD.FTZ R111, R111, R94 ;  /* 0x0000005e6f6f7221 */ /* 0x000fe20000010000 */
[----:B------:R-:W-:Y:S01]  /*1030*/  FFMA.FTZ R109, R95, R94, R112 ;  /* 0x0000005e5f6d7223 */ /* 0x000fe20000010070 */
[----:B------:R-:W-:Y:S01]  /*1040*/  ISETP.NE.AND P3, PT, R66, RZ, PT ;  /* 0x000000ff4200720c */ /* 0x000fe20003f65270 */
[----:B------:R-:W-:Y:S01]  /*1050*/  FADD.FTZ R20, R121, R20 ;  /* 0x0000001479147221 */ /* 0x000fe20000010000 */
[----:B------:R-:W-:Y:S01]  /*1060*/  FFMA.FTZ R8, R45, R121, R8 ;  /* 0x000000792d087223 */ /* 0x000fe20000010008 */
[----:B------:R-:W-:Y:S01]  /*1070*/  FADD.FTZ R57, R110, R57 ;  /* 0x000000396e397221 */ /* 0x000fe20000010000 */
[C---:B------:R-:W-:Y:S01]  /*1080*/  FFMA.FTZ R13, R98.reuse, R110, R13 ;  /* 0x0000006e620d7223 */ /* 0x040fe2000001000d */
        /* <DEDUP_REMOVED lines=21> */
.L_x_716:
        /* <DEDUP_REMOVED lines=22> */
[--C-:B------:R-:W-:Y:S01]  /*1340*/  FFMA.FTZ R104, R104, R109, R110.reuse ;  /* 0x0000006d68687223 */ /* 0x100fe2000001006e */
[----:B------:R-:W-:Y:S01]  /*1350*/  FMUL.FTZ R97, R92, R97 ;  /* 0x000000615c617220 */ /* 0x000fe20000410000 */
[--C-:B------:R-:W-:Y:S01]  /*1360*/  FFMA.FTZ R0, R0, R109, R110.reuse ;  /* 0x0000006d00007223 */ /* 0x100fe2000001006e */
[C---:B------:R-:W-:Y:S01]  /*1370*/  FMUL.FTZ R41, R92.reuse, R41 ;  /* 0x000000295c297220 */ /* 0x040fe20000410000 */
[----:B------:R-:W-:Y:S01]  /*1380*/  FMUL.FTZ R99, R92, R99 ;  /* 0x000000635c637220 */ /* 0x000fe20000410000 */
[----:B------:R-:W-:Y:S01]  /*1390*/  FMUL.FTZ R40, R97, UR6 ;  /* 0x0000000661287c20 */ /* 0x000fe20008410000 */
[----:B------:R-:W-:Y:S01]  /*13a0*/  FFMA.FTZ R97, R106, R109, R110 ;  /* 0x0000006d6a617223 */ /* 0x000fe2000001006e */
        /* <DEDUP_REMOVED lines=39> */
.L_x_690:
        /* <DEDUP_REMOVED lines=8> */
[----:B------:R-:W-:Y:S01]  /*16a0*/  FMUL.FTZ R36, R92, R37 ;  /* 0x000000255c247220 */ /* 0x000fe20000410000 */
[-CC-:B------:R-:W-:Y:S01]  /*16b0*/  FFMA.FTZ R37, R106, R109.reuse, R110.reuse ;  /* 0x0000006d6a257223 */ /* 0x180fe2000001006e */
[-CC-:B------:R-:W-:Y:S01]  /*16c0*/  FFMA.FTZ R108, R108, R109.reuse, R110.reuse ;  /* 0x0000006d6c6c7223 */ /* 0x180fe2000001006e */
[----:B------:R-:W-:Y:S01]  /*16d0*/  FFMA.FTZ R0, R0, R109, R110 ;  /* 0x0000006d00007223 */ /* 0x000fe2000001006e */
[----:B------:R-:W-:Y:S01]  /*16e0*/  FADD.FTZ R43, R43, -R100 ;  /* 0x800000642b2b7221 */ /* 0x000fe20000010000 */
[----:B------:R-:W-:Y:S01]  /*16f0*/  FMUL.FTZ R39, R92, R41 ;  /* 0x000000295c277220 */ /* 0x000fe20000410000 */
[----:B------:R-:W-:Y:S01]  /*1700*/  FADD.FTZ R37, R102, -R37 ;  /* 0x8000002566257221 */ /* 0x000fe20000010000 */
[----:B------:R-:W-:Y:S01]  /*1710*/  FADD.FTZ R101, R101, -R104 ;  /* 0x8000006865657221 */ /* 0x000fe20000010000 */
[C---:B------:R-:W-:Y:S01]  /*1720*/  FMUL.FTZ R38, R92.reuse, R99 ;  /* 0x000000635c267220 */ /* 0x040fe20000410000 */
[----:B------:R-:W-:Y:S01]  /*1730*/  FADD.FTZ R105, R105, -R108 ;  /* 0x8000006c69697221 */ /* 0x000fe20000010000 */
[----:B------:R-:W-:Y:S01]  /*1740*/  FADD.FTZ R107, R107, -R0 ;  /* 0x800000006b6b7221 */ /* 0x000fe20000010000 */
[----:B------:R-:W-:Y:S01]  /*1750*/  FMUL.FTZ R43, R92, R43 ;  /* 0x0000002b5c2b7220 */ /* 0x000fe20000410000 */
[----:B-----5:R-:W-:Y:S01]  /*1760*/  ISETP.GE.U32.AND P1, PT, R114, RZ, PT ;  /* 0x000000ff7200720c */ /* 0x020fe20003f26070 */
[----:B------:R-:W-:Y:S01]  /*1770*/  FMUL.FTZ R41, R39, UR6 ;  /* 0x0000000627297c20 */ /* 0x000fe20008410000 */
[C---:B------:R-:W-:Y:S01]  /*1780*/  FMUL.FTZ R37, R92.reuse, R37 ;  /* 0x000000255c257220 */ /* 0x040fe20000410000 */
[----:B------:R-:W-:Y:S01]  /*1790*/  FMUL.FTZ R0, R92, R101 ;  /* 0x000000655c007220 */ /* 0x000fe20000410000 */
[C---:B------:R-:W-:Y:S01]  /*17a0*/  FMUL.FTZ R40, R36.reuse, UR6 ;  /* 0x0000000624287c20 */ /* 0x040fe20008410000 */
[----:B------:R-:W-:Y:S01]  /*17b0*/  F2FP.F16.F32.PACK_AB R39, R36, R39 ;  /* 0x000000272427723e */ /* 0x000fe200000000ff */
[----:B------:R-:W-:Y:S01]  /*17c0*/  FMUL.FTZ R42, R38, UR6 ;  /* 0x00000006262a7c20 */ /* 0x000fe20008410000 */
[C---:B------:R-:W-:Y:S01]  /*17d0*/  FMUL.FTZ R105, R92.reuse, R105 ;  /* 0x000000695c697220 */ /* 0x040fe20000410000 */
[----:B------:R-:W-:Y:S01]  /*17e0*/  FMUL.FTZ R36, R92, R107 ;  /* 0x0000006b5c247220 */ /* 0x000fe20000410000 */
[C---:B------:R-:W-:Y:S01]  /*17f0*/  F2FP.F16.F32.PACK_AB R38, R43.reuse, R38 ;  /* 0x000000262b26723e */ /* 0x040fe200000000ff */
[----:B------:R-:W-:Y:S01]  /*1800*/  FMUL.FTZ R97, R43, UR6 ;  /* 0x000000062b617c20 */ /* 0x000fe20008410000 */
[----:B------:R-:W-:Y:S01]  /*1810*/  LOP3.LUT P5, RZ, R115, 0xff0000, RZ, 0xc0, !PT ;  /* 0x00ff000073ff7812 */ /* 0x000fe200078ac0ff */
[----:B------:R-:W-:Y:S01]  /*1820*/  FMUL.FTZ R43, R37, UR6 ;  /* 0x00000006252b7c20 */ /* 0x000fe20008410000 */
[C---:B------:R-:W-:Y:S01]  /*1830*/  LOP3.LUT P4, RZ, R115.reuse, 0xff, RZ, 0xc0, !PT ;  /* 0x000000ff73ff7812 */ /* 0x040fe2000788c0ff */
[----:B------:R-:W-:Y:S01]  /*1840*/  FMUL.FTZ R99, R0, UR6 ;  /* 0x0000000600637c20 */ /* 0x000fe20008410000 */
[----:B------:R-:W-:-:S02]  /*1850*/  ISETP.GE.U32.AND.EX P1, PT, R115, 0x1000000, PT, P1 ;  /* 0x010000007300780c */ /* 0x000fc40003f26110 */
[----:B------:R-:W-:Y:S01]  /*1860*/  F2FP.F16.F32.PACK_AB R37, R0, R37 ;  /* 0x000000250025723e */ /* 0x000fe200000000ff */
[----:B------:R-:W-:Y:S01]  /*1870*/  FMUL.FTZ R0, R36, UR6 ;  /* 0x0000000624007c20 */ /* 0x000fe20008410000 */
[C---:B------:R-:W-:Y:S01]  /*1880*/  F2FP.F16.F32.PACK_AB R36, R105.reuse, R36 ;  /* 0x000000246924723e */ /* 0x040fe200000000ff */
[----:B------:R-:W-:Y:S01]  /*1890*/  FMUL.FTZ R105, R105, UR6 ;  /* 0x0000000669697c20 */ /* 0x000fe20008410000 */
[----:B------:R-:W-:Y:S02]  /*18a0*/  LOP3.LUT P2, RZ, R115, 0xff00, RZ, 0xc0, !PT ;  /* 0x0000ff0073ff7812 */ /* 0x000fe4000784c0ff */
[----:B------:R-:W-:Y:S02]  /*18b0*/  FSEL R40, R40, RZ, P1 ;  /* 0x000000ff28287208 */ /* 0x000fe40000800000 */
[----:B------:R-:W-:Y:S02]  /*18c0*/  FSEL R41, R41, RZ, P5 ;  /* 0x000000ff29297208 */ /* 0x000fe40002800000 */
        /* <DEDUP_REMOVED lines=15> */
.L_x_689:
[----:B------:R-:W-:-:S04]  /*19c0*/  UISETP.NE.U32.AND UP0, UPT, UR4, URZ, UPT ;  /* 0x000000ff0400728c */ /* 0x000fc8000bf05070 */
[----:B------:R-:W-:-:S09]  /*19d0*/  UISETP.NE.AND.EX UP0, UPT, UR5, URZ, UPT, UP0 ;  /* 0x000000ff0500728c */ /* 0x000fd2000bf05300 */
[----:B------:R-:W-:Y:S05]  /*19e0*/  BRA.U UP0, `(.L_x_692) ;  /* 0x0000000100f87547 */ /* 0x000fea000b800000 */
[-CC-:B------:R-:W-:Y:S01]  /*19f0*/  FFMA.FTZ R112, R97, R109.reuse, R110.reuse ;  /* 0x0000006d61707223 */ /* 0x180fe2000001006e */
[-CC-:B------:R-:W-:Y:S01]  /*1a00*/  FFMA.FTZ R97, R42, R109.reuse, R110.reuse ;  /* 0x0000006d2a617223 */ /* 0x180fe2000001006e */
[-C--:B------:R-:W-:Y:S01]  /*1a10*/  FFMA.FTZ R42, R103, R109.reuse, R110 ;  /* 0x0000006d672a7223 */ /* 0x080fe2000001006e */
[--C-:B-----5:R-:W-:Y:S02]  /*1a20*/  HADD2.F32 R103, -RZ, R31.reuse.H1_H1 ;  /* 0x3000001fff677230 */ /* 0x120fe40000004100 */
[----:B------:R-:W-:Y:S01]  /*1a30*/  FADD.FTZ R112, R41, -R112 ;  /* 0x8000007029707221 */ /* 0x000fe20000010000 */
[----:B------:R-:W-:Y:S01]  /*1a40*/  FADD.FTZ R40, R40, -R97 ;  /* 0x8000006128287221 */ /* 0x000fe20000010000 */
[----:B------:R-:W-:Y:S02]  /*1a50*/  HADD2.F32 R97, -RZ, R31.H0_H0 ;  /* 0x2000001fff617230 */ /* 0x000fe40000004100 */
[----:B------:R-:W-:Y:S01]  /*1a60*/  FADD.FTZ R42, R99, -R42 ;  /* 0x8000002a632a7221 */ /* 0x000fe20000010000 */
[--C-:B------:R-:W-:Y:S01]  /*1a70*/  HADD2.F32 R41, -RZ, R30.reuse.H0_H0 ;  /* 0x2000001eff297230 */ /* 0x100fe20000004100 */
[----:B------:R-:W-:Y:S01]  /*1a80*/  LOP3.LUT P5, RZ, R115, 0xff0000, RZ, 0xc0, !PT ;  /* 0x00ff000073ff7812 */ /* 0x000fe200078ac0ff */
[C---:B------:R-:W-:Y:S01]  /*1a90*/  FFMA.FTZ R103, R92.reuse, R40, R103 ;  /* 0x000000285c677223 */ /* 0x040fe20000010067 */
[----:B------:R-:W-:Y:S01]  /*1aa0*/  FFMA.FTZ R97, R92, R112, R97 ;  /* 0x000000705c617223 */ /* 0x000fe20000010061 */
[-CC-:B------:R-:W-:Y:S01]  /*1ab0*/  FFMA.FTZ R104, R104, R109.reuse, R110.reuse ;  /* 0x0000006d68687223 */ /* 0x180fe2000001006e */
[----:B------:R-:W-:Y:S01]  /*1ac0*/  FFMA.FTZ R41, R92, R42, R41 ;  /* 0x0000002a5c297223 */ /* 0x000fe20000010029 */
[-CC-:B------:R-:W-:Y:S01]  /*1ad0*/  FFMA.FTZ R100, R100, R109.reuse, R110.reuse ;  /* 0x0000006d64647223 */ /* 0x180fe2000001006e */
[----:B------:R-:W-:Y:S01]  /*1ae0*/  FMUL.FTZ R97, R97, UR6 ;  /* 0x0000000661617c20 */ /* 0x000fe20008410000 */
[-CC-:B------:R-:W-:Y:S01]  /*1af0*/  FFMA.FTZ R108, R108, R109.reuse, R110.reuse ;  /* 0x0000006d6c6c7223 */ /* 0x180fe2000001006e */
[----:B------:R-:W-:Y:S01]  /*1b00*/  FMUL.FTZ R42, R41, UR6 ;  /* 0x00000006292a7c20 */ /* 0x000fe20008410000 */
[-CC-:B------:R-:W-:Y:S01]  /*1b10*/  FFMA.FTZ R0, R0, R109.reuse, R110.reuse ;  /* 0x0000006d00007223 */ /* 0x180fe2000001006e */
[----:B------:R-:W-:Y:S01]  /*1b20*/  FMUL.FTZ R40, R103, UR6 ;  /* 0x0000000667287c20 */ /* 0x000fe20008410000 */
[----:B------:R-:W-:Y:S01]  /*1b30*/  FSEL R41, R97, RZ, P5 ;  /* 0x000000ff61297208 */ /* 0x000fe20002800000 */
[----:B------:R-:W-:Y:S01]  /*1b40*/  FFMA.FTZ R97, R106, R109, R110 ;  /* 0x0000006d6a617223 */ /* 0x000fe2000001006e */
[----:B------:R-:W-:Y:S01]  /*1b50*/  FADD.FTZ R104, R101, -R104 ;  /* 0x8000006865687221 */ /* 0x000fe20000010000 */
[----:B------:R-:W-:Y:S01]  /*1b60*/  FADD.FTZ R100, R43, -R100 ;  /* 0x800000642b647221 */ /* 0x000fe20000010000 */
[----:B------:R-:W-:-:S02]  /*1b70*/  HADD2.F32 R103, -RZ, R30.H1_H1 ;  /* 0x3000001eff677230 */ /* 0x000fc40000004100 */
[----:B------:R-:W-:Y:S01]  /*1b80*/  FADD.FTZ R102, R102, -R97 ;  /* 0x8000006166667221 */ /* 0x000fe20000010000 */
[--C-:B------:R-:W-:Y:S01]  /*1b90*/  HADD2.F32 R99, -RZ, R29.reuse.H0_H0 ;  /* 0x2000001dff637230 */ /* 0x100fe20000004100 */
[----:B------:R-:W-:Y:S01]  /*1ba0*/  ISETP.GE.U32.AND P1, PT, R114, RZ, PT ;  /* 0x000000ff7200720c */ /* 0x000fe20003f26070 */
[----:B------:R-:W-:Y:S02]  /*1bb0*/  HADD2.F32 R101, -RZ, R29.H1_H1 ;  /* 0x3000001dff657230 */ /* 0x000fe40000004100 */
[----:B------:R-:W-:Y:S01]  /*1bc0*/  FADD.FTZ R108, R105, -R108 ;  /* 0x8000006c696c7221 */ /* 0x000fe20000010000 */
[--C-:B------:R-:W-:Y:S02]  /*1bd0*/  HADD2.F32 R43, -RZ, R28.reuse.H0_H0 ;  /* 0x2000001cff2b7230 */ /* 0x100fe40000004100 */
[----:B------:R-:W-:Y:S01]  /*1be0*/  FADD.FTZ R0, R107, -R0 ;  /* 0x800000006b007221 */ /* 0x000fe20000010000 */
[----:B------:R-:W-:Y:S01]  /*1bf0*/  HADD2.F32 R97, -RZ, R28.H1_H1 ;  /* 0x3000001cff617230 */ /* 0x000fe20000004100 */
[C---:B------:R-:W-:Y:S01]  /*1c00*/  LOP3.LUT P4, RZ, R115.reuse, 0xff, RZ, 0xc0, !PT ;  /* 0x000000ff73ff7812 */ /* 0x040fe2000788c0ff */
[C---:B------:R-:W-:Y:S01]  /*1c10*/  FFMA.FTZ R103, R92.reuse, R100, R103 ;  /* 0x000000645c677223 */ /* 0x040fe20000010067 */
[----:B------:R-:W-:Y:S01]  /*1c20*/  ISETP.GE.U32.AND.EX P1, PT, R115, 0x1000000, PT, P1 ;  /* 0x010000007300780c */ /* 0x000fe20003f26110 */
[C---:B------:R-:W-:Y:S01]  /*1c30*/  FFMA.FTZ R99, R92.reuse, R102, R99 ;  /* 0x000000665c637223 */ /* 0x040fe20000010063 */
[C---:B------:R-:W-:Y:S01]  /*1c40*/  FFMA.FTZ R101, R92.reuse, R104, R101 ;  /* 0x000000685c657223 */ /* 0x040fe20000010065 */
[C---:B------:R-:W-:Y:S01]  /*1c50*/  FFMA.FTZ R43, R92.reuse, R0, R43 ;  /* 0x000000005c2b7223 */ /* 0x040fe2000001002b */
[----:B------:R-:W-:Y:S01]  /*1c60*/  FFMA.FTZ R97, R92, R108, R97 ;  /* 0x0000006c5c617223 */ /* 0x000fe20000010061 */
[----:B------:R-:W-:Y:S01]  /*1c70*/  FSEL R40, R40, RZ, P1 ;  /* 0x000000ff28287208 */ /* 0x000fe20000800000 */
[----:B------:R-:W-:Y:S01]  /*1c80*/  FMUL.FTZ R103, R103, UR6 ;  /* 0x0000000667677c20 */ /* 0x000fe20008410000 */
[----:B------:R-:W-:Y:S01]  /*1c90*/  FSEL R42, R42, RZ, P4 ;  /* 0x000000ff2a2a7208 */ /* 0x000fe20002000000 */
[----:B------:R-:W-:Y:S01]  /*1ca0*/  FMUL.FTZ R99, R99, UR6 ;  /* 0x0000000663637c20 */ /* 0x000fe20008410000 */
        /* <DEDUP_REMOVED lines=18> */
.L_x_692:
[-CC-:B------:R-:W-:Y:S01]  /*1dd0*/  FFMA.FTZ R38, R97, R109.reuse, R110.reuse ;  /* 0x0000006d61267223 */ /* 0x180fe2000001006e */
[-CC-:B------:R-:W-:Y:S01]  /*1de0*/  FFMA.FTZ R37, R42, R109.reuse, R110.reuse ;  /* 0x0000006d2a257223 */ /* 0x180fe2000001006e */
[-CC-:B------:R-:W-:Y:S01]  /*1df0*/  FFMA.FTZ R36, R103, R109.reuse, R110.reuse ;  /* 0x0000006d67247223 */ /* 0x180fe2000001006e */
[-C--:B------:R-:W-:Y:S01]  /*1e00*/  FFMA.FTZ R104, R104, R109.reuse, R110 ;  /* 0x0000006d68687223 */ /* 0x080fe2000001006e */
[----:B------:R-:W-:Y:S01]  /*1e10*/  FADD.FTZ R39, R41, -R38 ;  /* 0x8000002629277221 */ /* 0x000fe20000010000 */
[----:B------:R-:W-:Y:S01]  /*1e20*/  FADD.FTZ R41, R40, -R37 ;  /* 0x8000002528297221 */ /* 0x000fe20000010000 */
[--C-:B-----5:R-:W-:Y:S02]  /*1e30*/  HADD2.F32 R37, -RZ, R31.reuse.H0_H0 ;  /* 0x2000001fff257230 */ /* 0x120fe40000004100 */
[-CC-:B------:R-:W-:Y:S01]  /*1e40*/  FFMA.FTZ R100, R100, R109.reuse, R110.reuse ;  /* 0x0000006d64647223 */ /* 0x180fe2000001006e */
[----:B------:R-:W-:Y:S01]  /*1e50*/  FFMA.FTZ R0, R0, R109, R110 ;  /* 0x0000006d00007223 */ /* 0x000fe2000001006e */
[----:B------:R-:W-:-:S02]  /*1e60*/  HADD2.F32 R40, -RZ, R31.H1_H1 ;  /* 0x3000001fff287230 */ /* 0x000fc40000004100 */
[--C-:B------:R-:W-:Y:S01]  /*1e70*/  FFMA.FTZ R108, R108, R109, R110.reuse ;  /* 0x0000006d6c6c7223 */ /* 0x100fe2000001006e */
[----:B------:R-:W-:Y:S01]  /*1e80*/  FFMA.FTZ R39, R92, R39, R37 ;  /* 0x000000275c277223 */ /* 0x000fe20000010025 */
[----:B------:R-:W-:Y:S01]  /*1e90*/  FFMA.FTZ R37, R106, R109, R110 ;  /* 0x0000006d6a257223 */ /* 0x000fe2000001006e */
[--C-:B------:R-:W-:Y:S02]  /*1ea0*/  HADD2.F32 R38, -RZ, R30.reuse.H0_H0 ;  /* 0x2000001eff267230 */ /* 0x100fe40000004100 */
[----:B------:R-:W-:Y:S01]  /*1eb0*/  FADD.FTZ R99, R99, -R36 ;  /* 0x8000002463637221 */ /* 0x000fe20000010000 */
[----:B------:R-:W-:Y:S01]  /*1ec0*/  FADD.FTZ R101, R101, -R104 ;  /* 0x8000006865657221 */ /* 0x000fe20000010000 */
[----:B------:R-:W-:Y:S01]  /*1ed0*/  FADD.FTZ R37, R102, -R37 ;  /* 0x8000002566257221 */ /* 0x000fe20000010000 */
[----:B------:R-:W-:Y:S01]  /*1ee0*/  FADD.FTZ R43, R43, -R100 ;  /* 0x800000642b2b7221 */ /* 0x000fe20000010000 */
[----:B------:R-:W-:Y:S01]  /*1ef0*/  FADD.FTZ R107, R107, -R0 ;  /* 0x800000006b6b7221 */ /* 0x000fe20000010000 */
[----:B------:R-:W-:-:S02]  /*1f00*/  HADD2.F32 R97, -RZ, R30.H1_H1 ;  /* 0x3000001eff617230 */ /* 0x000fc40000004100 */
[----:B------:R-:W-:Y:S01]  /*1f10*/  FADD.FTZ R105, R105, -R108 ;  /* 0x8000006c69697221 */ /* 0x000fe20000010000 */
[--C-:B------:R-:W-:Y:S02]  /*1f20*/  HADD2.F32 R102, -RZ, R29.reuse.H0_H0 ;  /* 0x2000001dff667230 */ /* 0x100fe40000004100 */
[C---:B------:R-:W-:Y:S01]  /*1f30*/  FFMA.FTZ R36, R92.reuse, R41, R40 ;  /* 0x000000295c247223 */ /* 0x040fe20000010028 */
[----:B------:R-:W-:Y:S02]  /*1f40*/  HADD2.F32 R104, -RZ, R29.H1_H1 ;  /* 0x3000001dff687230 */ /* 0x000fe40000004100 */
[----:B------:R-:W-:Y:S01]  /*1f50*/  FFMA.FTZ R38, R92, R99, R38 ;  /* 0x000000635c267223 */ /* 0x000fe20000010026 */
[--C-:B------:R-:W-:Y:S01]  /*1f60*/  HADD2.F32 R0, -RZ, R28.reuse.H0_H0 ;  /* 0x2000001cff007230 */ /* 0x100fe20000004100 */
[----:B------:R-:W-:Y:S01]  /*1f70*/  ISETP.GE.U32.AND P1, PT, R114, RZ, PT ;  /* 0x000000ff7200720c */ /* 0x000fe20003f26070 */
[----:B------:R-:W-:Y:S02]  /*1f80*/  HADD2.F32 R100, -RZ, R28.H1_H1 ;  /* 0x3000001cff647230 */ /* 0x000fe40000004100 */
        /* <DEDUP_REMOVED lines=10> */
[----:B------:R-:W-:Y:S01]  /*2030*/  LOP3.LUT P4, RZ, R115, 0xff, RZ, 0xc0, !PT ;  /* 0x000000ff73ff7812 */ /* 0x000fe2000788c0ff */
[----:B------:R-:W-:Y:S01]  /*2040*/  FMUL.FTZ R99, R43, UR6 ;  /* 0x000000062b637c20 */ /* 0x000fe20008410000 */
[----:B------:R-:W-:-:S02]  /*2050*/  ISETP.GE.U32.AND.EX P1, PT, R115, 0x1000000, PT, P1 ;  /* 0x010000007300780c */ /* 0x000fc40003f26110 */
[----:B------:R-:W-:Y:S02]  /*2060*/  F2FP.F16.F32.PACK_AB R39, R36, R39 ;  /* 0x000000272427723e */ /* 0x000fe400000000ff */
[----:B------:R-:W-:Y:S01]  /*2070*/  F2FP.F16.F32.PACK_AB R38, R43, R38 ;  /* 0x000000262b26723e */ /* 0x000fe200000000ff */
[----:B------:R-:W-:Y:S01]  /*2080*/  FMUL.FTZ R43, R0, UR6 ;  /* 0x00000006002b7c20 */ /* 0x000fe20008410000 */
[C---:B------:R-:W-:Y:S01]  /*2090*/  F2FP.F16.F32.PACK_AB R37, R104.reuse, R37 ;  /* 0x000000256825723e */ /* 0x040fe200000000ff */
[----:B------:R-:W-:Y:S01]  /*20a0*/  FMUL.FTZ R104, R104, UR6 ;  /* 0x0000000668687c20 */ /* 0x000fe20008410000 */
[C---:B------:R-:W-:Y:S01]  /*20b0*/  F2FP.F16.F32.PACK_AB R36, R105.reuse, R0 ;  /* 0x000000006924723e */ /* 0x040fe200000000ff */
[----:B------:R-:W-:Y:S01]  /*20c0*/  FMUL.FTZ R105, R105, UR6 ;  /* 0x0000000669697c20 */ /* 0x000fe20008410000 */
[----:B------:R-:W-:Y:S02]  /*20d0*/  FSEL R40, R40, RZ, P1 ;  /* 0x000000ff28287208 */ /* 0x000fe40000800000 */
[----:B------:R-:W-:-:S02]  /*20e0*/  FSEL R41, R41, RZ, P5 ;  /* 0x000000ff29297208 */ /* 0x000fc40002800000 */
[----:B------:R-:W-:Y:S02]  /*20f0*/  FSEL R42, R42, RZ, P4 ;  /* 0x000000ff2a2a7208 */ /* 0x000fe40002000000 */
[----:B------:R-:W-:Y:S02]  /*2100*/  LOP3.LUT P2, RZ, R115, 0xff00, RZ, 0xc0, !PT ;  /* 0x0000ff0073ff7812 */ /* 0x000fe4000784c0ff */
        /* <DEDUP_REMOVED lines=14> */
.L_x_688:
        /* <DEDUP_REMOVED lines=23> */
[--C-:B------:R-:W-:Y:S01]  /*2360*/  FFMA.FTZ R104, R104, R109, R110.reuse ;  /* 0x0000006d68687223 */ /* 0x100fe2000001006e */
[----:B------:R-:W-:Y:S01]  /*2370*/  LOP3.LUT P6, RZ, R75, 0xff0000, RZ, 0xc0, !PT ;  /* 0x00ff00004bff7812 */ /* 0x000fe200078cc0ff */
[----:B------:R-:W-:Y:S01]  /*2380*/  FMUL.FTZ R32, R35, UR6 ;  /* 0x0000000623207c20 */ /* 0x000fe20008410000 */
[----:B------:R-:W-:Y:S01]  /*2390*/  FSEL R40, R41, RZ, P2 ;  /* 0x000000ff29287208 */ /* 0x000fe20001000000 */
[----:B------:R-:W-:Y:S01]  /*23a0*/  FMUL.FTZ R43, R43, UR6 ;  /* 0x000000062b2b7c20 */ /* 0x000fe20008410000 */
[C---:B------:R-:W-:Y:S01]  /*23b0*/  ISETP.GE.U32.AND.EX P5, PT, R115.reuse, 0x1000000, PT, P1 ;  /* 0x010000007300780c */ /* 0x040fe20003fa6110 */
[----:B------:R-:W-:Y:S01]  /*23c0*/  FMUL.FTZ R99, R92, R99 ;  /* 0x000000635c637220 */ /* 0x000fe20000410000 */
[----:B------:R-:W-:Y:S01]  /*23d0*/  LOP3.LUT P2, RZ, R115, 0xff00, RZ, 0xc0, !PT ;  /* 0x0000ff0073ff7812 */ /* 0x000fe2000784c0ff */
[-C--:B------:R-:W-:Y:S01]  /*23e0*/  FFMA.FTZ R0, R0, R109.reuse, R110 ;  /* 0x0000006d00007223 */ /* 0x080fe2000001006e */
[----:B------:R-:W-:Y:S01]  /*23f0*/  ISETP.GE.U32.AND P1, PT, R74, RZ, PT ;  /* 0x000000ff4a00720c */ /* 0x000fe20003f26070 */
[----:B------:R-:W-:Y:S01]  /*2400*/  FADD.FTZ R33, R102, -R33 ;  /* 0x8000002166217221 */ /* 0x000fe20000010000 */
[----:B------:R-:W-:Y:S01]  /*2410*/  FADD.FTZ R101, R101, -R104 ;  /* 0x8000006865657221 */ /* 0x000fe20000010000 */
[----:B------:R-:W-:Y:S01]  /*2420*/  FFMA.FTZ R108, R108, R109, R110 ;  /* 0x0000006d6c6c7223 */ /* 0x000fe2000001006e */
[----:B------:R-:W-:Y:S01]  /*2430*/  FSEL R35, R41, RZ, P6 ;  /* 0x000000ff29237208 */ /* 0x000fe20003000000 */
[----:B------:R-:W-:Y:S01]  /*2440*/  FMUL.FTZ R99, R99, UR6 ;  /* 0x0000000663637c20 */ /* 0x000fe20008410000 */
[----:B------:R-:W-:Y:S01]  /*2450*/  FSEL R97, R32, RZ, P5 ;  /* 0x000000ff20617208 */ /* 0x000fe20002800000 */
[----:B------:R-:W-:Y:S01]  /*2460*/  FADD.FTZ R107, R107, -R0 ;  /* 0x800000006b6b7221 */ /* 0x000fe20000010000 */
[----:B------:R-:W-:Y:S01]  /*2470*/  FSEL R41, R43, RZ, P2 ;  /* 0x000000ff2b297208 */ /* 0x000fe20001000000 */
[C---:B------:R-:W-:Y:S01]  /*2480*/  FMUL.FTZ R0, R92.reuse, R33 ;  /* 0x000000215c007220 */ /* 0x040fe20000410000 */
[----:B------:R-:W-:Y:S01]  /*2490*/  LOP3.LUT P4, RZ, R115, 0xff, RZ, 0xc0, !PT ;  /* 0x000000ff73ff7812 */ /* 0x000fe2000788c0ff */
[----:B------:R-:W-:Y:S01]  /*24a0*/  FMUL.FTZ R101, R92, R101 ;  /* 0x000000655c657220 */ /* 0x000fe20000410000 */
        /* <DEDUP_REMOVED lines=8> */
[C---:B------:R-:W-:Y:S01]  /*2530*/  FSEL R42, R99.reuse, RZ, P4 ;  /* 0x000000ff632a7208 */ /* 0x040fe20002000000 */
[----:B------:R-:W-:Y:S01]  /*2540*/  FMUL.FTZ R107, R92, R107 ;  /* 0x0000006b5c6b7220 */ /* 0x000fe20000410000 */
[----:B------:R-:W-:Y:S01]  /*2550*/  FSEL R34, R99, RZ, P5 ;  /* 0x000000ff63227208 */ /* 0x000fe20002800000 */
[----:B------:R-:W-:Y:S01]  /*2560*/  FMUL.FTZ R105, R105, UR6 ;  /* 0x0000000669697c20 */ /* 0x000fe20008410000 */
[----:B------:R-:W-:Y:S01]  /*2570*/  FSEL R33, R43, RZ, P2 ;  /* 0x000000ff2b217208 */ /* 0x000fe20001000000 */
[----:B------:R-:W-:Y:S01]  /*2580*/  FMUL.FTZ R107, R107, UR6 ;  /* 0x000000066b6b7c20 */ /* 0x000fe20008410000 */
[----:B------:R-:W-:-:S02]  /*2590*/  LOP3.LUT P6, RZ, R114, 0xff0000, RZ, 0xc0, !PT ;  /* 0x00ff000072ff7812 */ /* 0x000fc400078cc0ff */
[----:B------:R-:W-:Y:S02]  /*25a0*/  LOP3.LUT P1, RZ, R114, 0xff000000, RZ, 0xc0, !PT ;  /* 0xff00000072ff7812 */ /* 0x000fe4000782c0ff */
[----:B------:R-:W-:Y:S02]  /*25b0*/  LOP3.LUT P2, RZ, R74, 0xff0000, RZ, 0xc0, !PT ;  /* 0x00ff00004aff7812 */ /* 0x000fe4000784c0ff */
[----:B------:R-:W-:Y:S02]  /*25c0*/  F2FP.F16.F32.PACK_AB R34, R33, R34 ;  /* 0x000000222122723e */ /* 0x000fe400000000ff */
[----:B------:R-:W-:Y:S02]  /*25d0*/  F2FP.F16.F32.PACK_AB R42, R41, R42 ;  /* 0x0000002a292a723e */ /* 0x000fe400000000ff */
[C---:B------:R-:W-:Y:S02]  /*25e0*/  FSEL R41, R0.reuse, RZ, P6 ;  /* 0x000000ff00297208 */ /* 0x040fe40003000000 */
[----:B------:R-:W-:-:S02]  /*25f0*/  FSEL R33, R0, RZ, P2 ;  /* 0x000000ff00217208 */ /* 0x000fc40001000000 */
[----:B------:R-:W-:Y:S02]  /*2600*/  FSEL R100, R101, RZ, P1 ;  /* 0x000000ff65647208 */ /* 0x000fe40000800000 */
[C---:B------:R-:W-:Y:S02]  /*2610*/  LOP3.LUT P4, RZ, R114.reuse, 0xff00, RZ, 0xc0, !PT ;  /* 0x0000ff0072ff7812 */ /* 0x040fe4000788c0ff */
[----:B------:R-:W-:Y:S02]  /*2620*/  LOP3.LUT P5, RZ, R114, 0xff, RZ, 0xc0, !PT ;  /* 0x000000ff72ff7812 */ /* 0x000fe400078ac0ff */
[C---:B------:R-:W-:Y:S02]  /*2630*/  LOP3.LUT P6, RZ, R74.reuse, 0xff000000, RZ, 0xc0, !PT ;  /* 0xff0000004aff7812 */ /* 0x040fe400078cc0ff */
[C---:B------:R-:W-:Y:S02]  /*2640*/  LOP3.LUT P2, RZ, R74.reuse, 0xff00, RZ, 0xc0, !PT ;  /* 0x0000ff004aff7812 */ /* 0x040fe4000784c0ff */
[----:B------:R-:W-:-:S02]  /*2650*/  LOP3.LUT P1, RZ, R74, 0xff, RZ, 0xc0, !PT ;  /* 0x000000ff4aff7812 */ /* 0x000fc4000782c0ff */
[----:B------:R-:W-:Y:S02]  /*2660*/  F2FP.F16.F32.PACK_AB R35, R32, R35 ;  /* 0x000000232023723e */ /* 0x000fe400000000ff */
[----:B------:R-:W-:Y:S02]  /*2670*/  F2FP.F16.F32.PACK_AB R43, R97, R40 ;  /* 0x00000028612b723e */ /* 0x000fe400000000ff */
        /* <DEDUP_REMOVED lines=10> */
.L_x_694:
        /* <DEDUP_REMOVED lines=11> */
[----:B------:R-:W-:Y:S01]  /*27d0*/  ISETP.GE.U32.AND P1, PT, R114, RZ, PT ;  /* 0x000000ff7200720c */ /* 0x000fe20003f26070 */
[----:B------:R-:W-:Y:S01]  /*27e0*/  FMUL.FTZ R32, R39, UR6 ;  /* 0x0000000627207c20 */ /* 0x000fe20008410000 */
[----:B------:R-:W-:Y:S01]  /*27f0*/  ISETP.GE.U32.AND P2, PT, R74, RZ, PT ;  /* 0x000000ff4a00720c */ /* 0x000fe20003f46070 */
[----:B------:R-:W-:Y:S01]  /*2800*/  FMUL.FTZ R38, R92, R99 ;  /* 0x000000635c267220 */ /* 0x000fe20000410000 */
[----:B------:R-:W-:Y:S01]  /*2810*/  FADD.FTZ R33, R43, -R100 ;  /* 0x800000642b217221 */ /* 0x000fe20000010000 */
[----:B------:R-:W-:Y:S01]  /*2820*/  FMUL.FTZ R34, R40, UR6 ;  /* 0x0000000628227c20 */ /* 0x000fe20008410000 */
[----:B------:R-:W-:Y:S01]  /*2830*/  FSEL R43, R32, RZ, P6 ;  /* 0x000000ff202b7208 */ /* 0x000fe20003000000 */
[--C-:B------:R-:W-:Y:S01]  /*2840*/  FFMA.FTZ R104, R104, R109, R110.reuse ;  /* 0x0000006d68687223 */ /* 0x100fe2000001006e */
[----:B------:R-:W-:Y:S01]  /*2850*/  FSEL R36, R32, RZ, P4 ;  /* 0x000000ff20247208 */ /* 0x000fe20002000000 */
[----:B------:R-:W-:Y:S01]  /*2860*/  FMUL.FTZ R32, R38, UR6 ;  /* 0x0000000626207c20 */ /* 0x000fe20008410000 */
[----:B------:R-:W-:Y:S01]  /*2870*/  ISETP.GE.U32.AND.EX P1, PT, R115, 0x1000000, PT, P1 ;  /* 0x010000007300780c */ /* 0x000fe20003f26110 */
[----:B------:R-:W-:Y:S01]  /*2880*/  FMUL.FTZ R35, R92, R33 ;  /* 0x000000215c237220 */ /* 0x000fe20000410000 */
        /* <DEDUP_REMOVED lines=8> */
[----:B------:R-:W-:Y:S01]  /*2910*/  FSEL R97, R34, RZ, P2 ;  /* 0x000000ff22617208 */ /* 0x000fe20001000000 */
[----:B------:R-:W-:Y:S01]  /*2920*/  FFMA.FTZ R0, R0, R109, R110 ;  /* 0x0000006d00007223 */ /* 0x000fe2000001006e */
[----:B------:R-:W-:Y:S01]  /*2930*/  FSEL R42, R32, RZ, P5 ;  /* 0x000000ff202a7208 */ /* 0x000fe20002800000 */
[----:B------:R-:W-:Y:S01]  /*2940*/  FMUL.FTZ R33, R92, R33 ;  /* 0x000000215c217220 */ /* 0x000fe20000410000 */
[----:B------:R-:W-:Y:S01]  /*2950*/  FSEL R34, R32, RZ, P6 ;  /* 0x000000ff20227208 */ /* 0x000fe20003000000 */
[----:B------:R-:W-:Y:S01]  /*2960*/  FMUL.FTZ R32, R35, UR6 ;  /* 0x0000000623207c20 */ /* 0x000fe20008410000 */
[----:B------:R-:W-:Y:S01]  /*2970*/  LOP3.LUT P4, RZ, R115, 0xff00, RZ, 0xc0, !PT ;  /* 0x0000ff0073ff7812 */ /* 0x000fe2000788c0ff */
[----:B------:R-:W-:Y:S01]  /*2980*/  FADD.FTZ R105, R105, -R108 ;  /* 0x8000006c69697221 */ /* 0x000fe20000010000 */
[----:B------:R-:W-:Y:S01]  /*2990*/  FADD.FTZ R107, R107, -R0 ;  /* 0x800000006b6b7221 */ /* 0x000fe20000010000 */
[----:B------:R-:W-:Y:S01]  /*29a0*/  F2FP.F16.F32.PACK_AB R38, R35, R38 ;  /* 0x000000262326723e */ /* 0x000fe200000000ff */
[----:B------:R-:W-:Y:S01]  /*29b0*/  FMUL.FTZ R0, R33, UR6 ;  /* 0x0000000621007c20 */ /* 0x000fe20008410000 */
[----:B------:R-:W-:Y:S01]  /*29c0*/  FSEL R37, R32, RZ, P4 ;  /* 0x000000ff20257208 */ /* 0x000fe20002000000 */
[----:B------:R-:W-:Y:S01]  /*29d0*/  FMUL.FTZ R107, R92, R107 ;  /* 0x0000006b5c6b7220 */ /* 0x000fe20000410000 */
[----:B------:R-:W-:-:S02]  /*29e0*/  LOP3.LUT P4, RZ, R75, 0xff00, RZ, 0xc0, !PT ;  /* 0x0000ff004bff7812 */ /* 0x000fc4000788c0ff */
[----:B------:R-:W-:Y:S02]  /*29f0*/  LOP3.LUT P1, RZ, R114, 0xff0000, RZ, 0xc0, !PT ;  /* 0x00ff000072ff7812 */ /* 0x000fe4000782c0ff */
[----:B------:R-:W-:Y:S01]  /*2a00*/  FSEL R41, R32, RZ, P4 ;  /* 0x000000ff20297208 */ /* 0x000fe20002000000 */
[C---:B------:R-:W-:Y:S01]  /*2a10*/  FMUL.FTZ R32, R92.reuse, R101 ;  /* 0x000000655c207220 */ /* 0x040fe20000410000 */
[----:B------:R-:W-:Y:S01]  /*2a20*/  F2FP.F16.F32.PACK_AB R35, R97, R36 ;  /* 0x000000246123723e */ /* 0x000fe200000000ff */
[----:B------:R-:W-:Y:S01]  /*2a30*/  FMUL.FTZ R36, R92, R105 ;  /* 0x000000695c247220 */ /* 0x000fe20000410000 */
[----:B------:R-:W-:Y:S02]  /*2a40*/  F2FP.F16.F32.PACK_AB R42, R37, R42 ;  /* 0x0000002a252a723e */ /* 0x000fe400000000ff */
[----:B------:R-:W-:Y:S02]  /*2a50*/  LOP3.LUT P4, RZ, R74, 0xff0000, RZ, 0xc0, !PT ;  /* 0x00ff00004aff7812 */ /* 0x000fe4000788c0ff */
[C---:B------:R-:W-:Y:S01]  /*2a60*/  F2FP.F16.F32.PACK_AB R37, R32.reuse, R33 ;  /* 0x000000212025723e */ /* 0x040fe200000000ff */
[----:B------:R-:W-:Y:S01]  /*2a70*/  FMUL.FTZ R32, R32, UR6 ;  /* 0x0000000620207c20 */ /* 0x000fe20008410000 */
[----:B------:R-:W-:-:S02]  /*2a80*/  LOP3.LUT P2, RZ, R114, 0xff000000, RZ, 0xc0, !PT ;  /* 0xff00000072ff7812 */ /* 0x000fc4000784c0ff */
[----:B------:R-:W-:Y:S02]  /*2a90*/  F2FP.F16.F32.PACK_AB R34, R41, R34 ;  /* 0x000000222922723e */ /* 0x000fe400000000ff */
[C---:B------:R-:W-:Y:S02]  /*2aa0*/  FSEL R41, R0.reuse, RZ, P1 ;  /* 0x000000ff00297208 */ /* 0x040fe40000800000 */
[----:B------:R-:W-:Y:S01]  /*2ab0*/  FSEL R33, R0, RZ, P4 ;  /* 0x000000ff00217208 */ /* 0x000fe20002000000 */
[----:B------:R-:W-:Y:S01]  /*2ac0*/  FMUL.FTZ R0, R36, UR6 ;  /* 0x0000000624007c20 */ /* 0x000fe20008410000 */
[----:B------:R-:W-:Y:S02]  /*2ad0*/  F2FP.F16.F32.PACK_AB R43, R100, R43 ;  /* 0x0000002b642b723e */ /* 0x000fe400000000ff */
[----:B------:R-:W-:Y:S01]  /*2ae0*/  F2FP.F16.F32.PACK_AB R36, R36, R107 ;  /* 0x0000006b2424723e */ /* 0x000fe200000000ff */
[----:B------:R-:W-:Y:S01]  /*2af0*/  FMUL.FTZ R107, R107, UR6 ;  /* 0x000000066b6b7c20 */ /* 0x000fe20008410000 */
[----:B------:R-:W-:-:S02]  /*2b00*/  LOP3.LUT P1, RZ, R74, 0xff000000, RZ, 0xc0, !PT ;  /* 0xff0000004aff7812 */ /* 0x000fc4000782c0ff */
[----:B------:R-:W-:Y:S02]  /*2b10*/  FSEL R100, R32, RZ, P2 ;  /* 0x000000ff20647208 */ /* 0x000fe40001000000 */
[C---:B------:R-:W-:Y:S02]  /*2b20*/  LOP3.LUT P5, RZ, R114.reuse, 0xff00, RZ, 0xc0, !PT ;  /* 0x0000ff0072ff7812 */ /* 0x040fe400078ac0ff */
[----:B------:R-:W-:Y:S02]  /*2b30*/  LOP3.LUT P6, RZ, R114, 0xff, RZ, 0xc0, !PT ;  /* 0x000000ff72ff7812 */ /* 0x000fe400078cc0ff */
[C---:B------:R-:W-:Y:S02]  /*2b40*/  LOP3.LUT P4, RZ, R74.reuse, 0xff00, RZ, 0xc0, !PT ;  /* 0x0000ff004aff7812 */ /* 0x040fe4000788c0ff */
[----:B------:R-:W-:Y:S02]  /*2b50*/  LOP3.LUT P2, RZ, R74, 0xff, RZ, 0xc0, !PT ;  /* 0x000000ff4aff7812 */ /* 0x000fe4000784c0ff */
[----:B------:R-:W-:-:S02]  /*2b60*/  F2FP.F16.F32.PACK_AB R39, R40, R39 ;  /* 0x000000272827723e */ /* 0x000fc400000000ff */
[----:B------:R-:W-:Y:S02]  /*2b70*/  FSEL R102, R32, RZ, P1 ;  /* 0x000000ff20667208 */ /* 0x000fe40000800000 */
[C---:B------:R-:W-:Y:S02]  /*2b80*/  FSEL R97, R0.reuse, RZ, P5 ;  /* 0x000000ff00617208 */ /* 0x040fe40002800000 */
[----:B------:R-:W-:Y:S02]  /*2b90*/  FSEL R99, R0, RZ, P4 ;  /* 0x000000ff00637208 */ /* 0x000fe40002000000 */
[C---:B------:R-:W-:Y:S02]  /*2ba0*/  FSEL R32, R107.reuse, RZ, P2 ;  /* 0x000000ff6b207208 */ /* 0x040fe40001000000 */
[----:B------:R-:W-:Y:S02]  /*2bb0*/  FSEL R40, R107, RZ, P6 ;  /* 0x000000ff6b287208 */ /* 0x000fe40003000000 */
[----:B------:R-:W-:-:S02]  /*2bc0*/  F2FP.F16.F32.PACK_AB R33, R102, R33 ;  /* 0x000000216621723e */ /* 0x000fc400000000ff */
[----:B------:R-:W-:Y:S02]  /*2bd0*/  F2FP.F16.F32.PACK_AB R41, R100, R41 ;  /* 0x000000296429723e */ /* 0x000fe400000000ff */
[----:B------:R-:W-:Y:S02]  /*2be0*/  F2FP.F16.F32.PACK_AB R32, R99, R32 ;  /* 0x000000206320723e */ /* 0x000fe400000000ff */
[----:B------:R-:W-:Y:S01]  /*2bf0*/  F2FP.F16.F32.PACK_AB R40, R97, R40 ;  /* 0x000000286128723e */ /* 0x000fe200000000ff */
[----:B------:R-:W-:Y:S06]  /*2c00*/  BRA `(.L_x_691) ;  /* 0x0000000800b07947 */ /* 0x000fec0003800000 */
.L_x_693:
[----:B------:R-:W-:-:S04]  /*2c10*/  UISETP.NE.U32.AND UP0, UPT, UR4, URZ, UPT ;  /* 0x000000ff0400728c */ /* 0x000fc8000bf05070 */
[----:B------:R-:W-:-:S09]  /*2c20*/  UISETP.NE.AND.EX UP0, UPT, UR5, URZ, UPT, UP0 ;  /* 0x000000ff0500728c */ /* 0x000fd2000bf05300 */
[----:B------:R-:W-:Y:S05]  /*2c30*/  BRA.U UP0, `(.L_x_695) ;  /* 0x00000005004c7547 */ /* 0x000fea000b800000 */
[-CC-:B------:R-:W-:Y:S01]  /*2c40*/  FFMA.FTZ R34, R97, R109.reuse, R110.reuse ;  /* 0x0000006d61227223 */ /* 0x180fe2000001006e */
[-CC-:B------:R-:W-:Y:S01]  /*2c50*/  FFMA.FTZ R33, R42, R109.reuse, R110.reuse ;  /* 0x0000006d2a217223 */ /* 0x180fe2000001006e */
[--C-:B-----5:R-:W-:Y:S02]  /*2c60*/  HADD2.F32 R35, -RZ, R31.reuse.H0_H0 ;  /* 0x2000001fff237230 */ /* 0x120fe40000004100 */
[----:B------:R-:W-:Y:S01]  /*2c70*/  FFMA.FTZ R100, R100, R109, R110 ;  /* 0x0000006d64647223 */ /* 0x000fe2000001006e */
[----:B------:R-:W-:Y:S01]  /*2c80*/  FADD.FTZ R41, R41, -R34 ;  /* 0x8000002229297221 */ /* 0x000fe20000010000 */
[----:B------:R-:W-:Y:S01]  /*2c90*/  FADD.FTZ R97, R40, -R33 ;  /* 0x8000002128617221 */ /* 0x000fe20000010000 */
[----:B------:R-:W-:Y:S02]  /*2ca0*/  HADD2.F32 R40, -RZ, R31.H1_H1 ;  /* 0x3000001fff287230 */ /* 0x000fe40000004100 */
[----:B------:R-:W-:Y:S01]  /*2cb0*/  FADD.FTZ R33, R43, -R100 ;  /* 0x800000642b217221 */ /* 0x000fe20000010000 */
[----:B------:R-:W-:Y:S01]  /*2cc0*/  FFMA.FTZ R35, R92, R41, R35 ;  /* 0x000000295c237223 */ /* 0x000fe20000010023 */
[----:B------:R-:W-:-:S02]  /*2cd0*/  HADD2.F32 R41, -RZ, R30.H1_H1 ;  /* 0x3000001eff297230 */ /* 0x000fc40000004100 */
[----:B------:R-:W-:Y:S01]  /*2ce0*/  FFMA.FTZ R32, R103, R109, R110 ;  /* 0x0000006d67207223 */ /* 0x000fe2000001006e */
[C---:B------:R-:W-:Y:S01]  /*2cf0*/  FFMA.FTZ R40, R92.reuse, R97, R40 ;  /* 0x000000615c287223 */ /* 0x040fe20000010028 */
[----:B------:R-:W-:Y:S02]  /*2d00*/  HADD2.F32 R34, -RZ, R30.H0_H0 ;  /* 0x2000001eff227230 */ /* 0x000fe40000004100 */
[----:B------:R-:W-:Y:S01]  /*2d10*/  FMUL.FTZ R35, R35, UR6 ;  /* 0x0000000623237c20 */ /* 0x000fe20008410000 */
[----:B------:R-:W-:Y:S01]  /*2d20*/  FFMA.FTZ R97, R92, R33, R41 ;  /* 0x000000215c617223 */ /* 0x000fe20000010029 */
[-C--:B------:R-:W-:Y:S01]  /*2d30*/  FFMA.FTZ R33, R106, R109.reuse, R110 ;  /* 0x0000006d6a217223 */ /* 0x080fe2000001006e */
[--C-:B------:R-:W-:Y:S02]  /*2d40*/  HADD2.F32 R41, -RZ, R29.reuse.H0_H0 ;  /* 0x2000001dff297230 */ /* 0x100fe40000004100 */
[----:B------:R-:W-:Y:S01]  /*2d50*/  FADD.FTZ R99, R99, -R32 ;  /* 0x8000002063637221 */ /* 0x000fe20000010000 */
[----:B------:R-:W-:Y:S01]  /*2d60*/  LOP3.LUT P6, RZ, R115, 0xff0000, RZ, 0xc0, !PT ;  /* 0x00ff000073ff7812 */ /* 0x000fe200078cc0ff */
[----:B------:R-:W-:Y:S01]  /*2d70*/  FADD.FTZ R33, R102, -R33 ;  /* 0x8000002166217221 */ /* 0x000fe20000010000 */
[----:B------:R-:W-:Y:S01]  /*2d80*/  LOP3.LUT P4, RZ, R75, 0xff0000, RZ, 0xc0, !PT ;  /* 0x00ff00004bff7812 */ /* 0x000fe2000788c0ff */
[----:B------:R-:W-:Y:S01]  /*2d90*/  FFMA.FTZ R104, R104, R109, R110 ;  /* 0x0000006d68687223 */ /* 0x000fe2000001006e */
[C---:B------:R-:W-:Y:S01]  /*2da0*/  FFMA.FTZ R34, R92.reuse, R99, R34 ;  /* 0x000000635c227223 */ /* 0x040fe20000010022 */
[C---:B------:R-:W-:Y:S01]  /*2db0*/  FSEL R43, R35.reuse, RZ, P6 ;  /* 0x000000ff232b7208 */ /* 0x040fe20003000000 */
[----:B------:R-:W-:Y:S01]  /*2dc0*/  FFMA.FTZ R41, R92, R33, R41 ;  /* 0x000000215c297223 */ /* 0x000fe20000010029 */
[----:B------:R-:W-:Y:S01]  /*2dd0*/  ISETP.GE.U32.AND P1, PT, R114, RZ, PT ;  /* 0x000000ff7200720c */ /* 0x000fe20003f26070 */
[-C--:B------:R-:W-:Y:S01]  /*2de0*/  FFMA.FTZ R0, R0, R109.reuse, R110 ;  /* 0x0000006d00007223 */ /* 0x080fe2000001006e */
[----:B------:R-:W-:Y:S01]  /*2df0*/  FSEL R35, R35, RZ, P4 ;  /* 0x000000ff23237208 */ /* 0x000fe20002000000 */
[----:B------:R-:W-:Y:S01]  /*2e00*/  FMUL.FTZ R99, R97, UR6 ;  /* 0x0000000661637c20 */ /* 0x000fe20008410000 */
[----:B------:R-:W-:Y:S01]  /*2e10*/  HADD2.F32 R33, -RZ, R29.H1_H1 ;  /* 0x3000001dff217230 */ /* 0x000fe20000004100 */
[----:B------:R-:W-:Y:S01]  /*2e20*/  ISETP.GE.U32.AND P2, PT, R74, RZ, PT ;  /* 0x000000ff4a00720c */ /* 0x000fe20003f46070 */
[----:B------:R-:W-:Y:S01]  /*2e30*/  FADD.FTZ R101, R101, -R104 ;  /* 0x8000006865657221 */ /* 0x000fe20000010000 */
[C---:B------:R-:W-:Y:S01]  /*2e40*/  LOP3.LUT P4, RZ, R115.reuse, 0xff00, RZ, 0xc0, !PT ;  /* 0x0000ff0073ff7812 */ /* 0x040fe2000788c0ff */
[----:B------:R-:W-:Y:S01]  /*2e50*/  FFMA.FTZ R108, R108, R109, R110 ;  /* 0x0000006d6c6c7223 */ /* 0x000fe2000001006e */
[----:B------:R-:W-:Y:S01]  /*2e60*/  FMUL.FTZ R40, R40, UR6 ;  /* 0x0000000628287c20 */ /* 0x000fe20008410000 */
[----:B------:R-:W-:Y:S01]  /*2e70*/  ISETP.GE.U32.AND.EX P1, PT, R115, 0x1000000, PT, P1 ;  /* 0x010000007300780c */ /* 0x000fe20003f26110 */
[----:B------:R-:W-:Y:S01]  /*2e80*/  FMUL.FTZ R34, R34, UR6 ;  /* 0x0000000622227c20 */ /* 0x000fe20008410000 */
[----:B------:R-:W-:Y:S01]  /*2e90*/  FADD.FTZ R107, R107, -R0 ;  /* 0x800000006b6b7221 */ /* 0x000fe20000010000 */
[----:B------:R-:W-:Y:S01]  /*2ea0*/  LOP3.LUT P5, RZ, R115, 0xff, RZ, 0xc0, !PT ;  /* 0x000000ff73ff7812 */ /* 0x000fe200078ac0ff */
[--C-:B------:R-:W-:Y:S01]  /*2eb0*/  HADD2.F32 R0, -RZ, R28.reuse.H0_H0 ;  /* 0x2000001cff007230 */ /* 0x100fe20000004100 */
[----:B------:R-:W-:Y:S01]  /*2ec0*/  ISETP.GE.U32.AND.EX P2, PT, R75, 0x1000000, PT, P2 ;  /* 0x010000004b00780c */ /* 0x000fe20003f46120 */
[----:B------:R-:W-:Y:S01]  /*2ed0*/  FFMA.FTZ R97, R92, R101, R33 ;  /* 0x000000655c617223 */ /* 0x000fe20000010021 */
[----:B------:R-:W-:Y:S01]  /*2ee0*/  FSEL R103, R99, RZ, P4 ;  /* 0x000000ff63677208 */ /* 0x000fe20002000000 */
[----:B------:R-:W-:Y:S01]  /*2ef0*/  HADD2.F32 R100, -RZ, R28.H1_H1 ;  /* 0x3000001cff647230 */ /* 0x000fe20000004100 */
[----:B------:R-:W-:Y:S01]  /*2f00*/  LOP3.LUT P6, RZ, R75, 0xff, RZ, 0xc0, !PT ;  /* 0x000000ff4bff7812 */ /* 0x000fe200078cc0ff */
[----:B------:R-:W-:Y:S01]  /*2f10*/  FADD.FTZ R105, R105, -R108 ;  /* 0x8000006c69697221 */ /* 0x000fe20000010000 */
[----:B------:R-:W-:Y:S01]  /*2f20*/  LOP3.LUT P4, RZ, R75, 0xff00, RZ, 0xc0, !PT ;  /* 0x0000ff004bff7812 */ /* 0x000fe2000788c0ff */
[----:B------:R-:W-:Y:S01]  /*2f30*/  FMUL.FTZ R41, R41, UR6 ;  /* 0x0000000629297c20 */ /* 0x000fe20008410000 */
[C---:B------:R-:W-:Y:S01]  /*2f40*/  FSEL R32, R40.reuse, RZ, P1 ;  /* 0x000000ff28207208 */ /* 0x040fe20000800000 */
[----:B------:R-:W-:Y:S01]  /*2f50*/  FMUL.FTZ R97, R97, UR6 ;  /* 0x0000000661617c20 */ /* 0x000fe20008410000 */
[----:B------:R-:W-:Y:S01]  /*2f60*/  FSEL R40, R40, RZ, P2 ;  /* 0x000000ff28287208 */ /* 0x000fe20001000000 */
[----:B------:R-:W-:Y:S01]  /*2f70*/  FFMA.FTZ R0, R92, R107, R0 ;  /* 0x0000006b5c007223 */ /* 0x000fe20000010000 */
[----:B------:R-:W-:Y:S01]  /*2f80*/  FSEL R42, R34, RZ, P5 ;  /* 0x000000ff222a7208 */ /* 0x000fe20002800000 */
[----:B------:R-:W-:Y:S01]  /*2f90*/  FFMA.FTZ R100, R92, R105, R100 ;  /* 0x000000695c647223 */ /* 0x000fe20000010064 */
[----:B------:R-:W-:-:S02]  /*2fa0*/  LOP3.LUT P1, RZ, R114, 0xff0000, RZ, 0xc0, !PT ;  /* 0x00ff000072ff7812 */ /* 0x000fc4000782c0ff */
[----:B------:R-:W-:Y:S01]  /*2fb0*/  LOP3.LUT P2, RZ, R114, 0xff000000, RZ, 0xc0, !PT ;  /* 0xff00000072ff7812 */ /* 0x000fe2000784c0ff */
[----:B------:R-:W-:Y:S01]  /*2fc0*/  FMUL.FTZ R100, R100, UR6 ;  /* 0x0000000664647c20 */ /* 0x000fe20008410000 */
[----:B------:R-:W-:Y:S02]  /*2fd0*/  FSEL R34, R34, RZ, P6 ;  /* 0x000000ff22227208 */ /* 0x000fe40003000000 */
[----:B------:R-:W-:Y:S02]  /*2fe0*/  FSEL R33, R99, RZ, P4 ;  /* 0x000000ff63217208 */ /* 0x000fe40002000000 */
[----:B------:R-:W-:Y:S02]  /*2ff0*/  LOP3.LUT P4, RZ, R74, 0xff0000, RZ, 0xc0, !PT ;  /* 0x00ff00004aff7812 */ /* 0x000fe4000788c0ff */
[----:B------:R-:W-:Y:S01]  /*3000*/  F2FP.F16.F32.PACK_AB R35, R40, R35 ;  /* 0x000000232823723e */ /* 0x000fe200000000ff */
[----:B------:R-:W-:Y:S01]  /*3010*/  FMUL.FTZ R40, R0, UR6 ;  /* 0x0000000600287c20 */ /* 0x000fe20008410000 */
[----:B------:R-:W-:-:S02]  /*3020*/  F2FP.F16.F32.PACK_AB R34, R33, R34 ;  /* 0x000000222122723e */ /* 0x000fc400000000ff */
[----:B------:R-:W-:Y:S02]  /*3030*/  FSEL R101, R41, RZ, P1 ;  /* 0x000000ff29657208 */ /* 0x000fe40000800000 */
[----:B------:R-:W-:Y:S02]  /*3040*/  FSEL R102, R97, RZ, P2 ;  /* 0x000000ff61667208 */ /* 0x000fe40001000000 */
[C---:B------:R-:W-:Y:S02]  /*3050*/  LOP3.LUT P1, RZ, R74.reuse, 0xff000000, RZ, 0xc0, !PT ;  /* 0xff0000004aff7812 */ /* 0x040fe4000782c0ff */
[----:B------:R-:W-:Y:S02]  /*3060*/  FSEL R33, R41, RZ, P4 ;  /* 0x000000ff29217208 */ /* 0x000fe40002000000 */
[----:B------:R-:W-:Y:S02]  /*3070*/  LOP3.LUT P2, RZ, R74, 0xff, RZ, 0xc0, !PT ;  /* 0x000000ff4aff7812 */ /* 0x000fe4000784c0ff */
[----:B------:R-:W-:-:S02]  /*3080*/  LOP3.LUT P5, RZ, R114, 0xff00, RZ, 0xc0, !PT ;  /* 0x0000ff0072ff7812 */ /* 0x000fc400078ac0ff */
[----:B------:R-:W-:Y:S02]  /*3090*/  LOP3.LUT P6, RZ, R114, 0xff, RZ, 0xc0, !PT ;  /* 0x000000ff72ff7812 */ /* 0x000fe400078cc0ff */
[----:B------:R-:W-:Y:S02]  /*30a0*/  LOP3.LUT P4, RZ, R74, 0xff00, RZ, 0xc0, !PT ;  /* 0x0000ff004aff7812 */ /* 0x000fe4000788c0ff */
[----:B------:R-:W-:Y:S02]  /*30b0*/  F2FP.F16.F32.PACK_AB R43, R32, R43 ;  /* 0x0000002b202b723e */ /* 0x000fe400000000ff */
        /* <DEDUP_REMOVED lines=11> */
.L_x_695:
[-CC-:B------:R-:W-:Y:S01]  /*3170*/  FFMA.FTZ R33, R42, R109.reuse, R110.reuse ;  /* 0x0000006d2a217223 */ /* 0x180fe2000001006e */
[-CC-:B------:R-:W-:Y:S01]  /*3180*/  FFMA.FTZ R34, R97, R109.reuse, R110.reuse ;  /* 0x0000006d61227223 */ /* 0x180fe2000001006e */
[-CC-:B------:R-:W-:Y:S01]  /*3190*/  FFMA.FTZ R100, R100, R109.reuse, R110.reuse ;  /* 0x0000006d64647223 */ /* 0x180fe2000001006e */
[----:B------:R-:W-:Y:S01]  /*31a0*/  FFMA.FTZ R32, R103, R109, R110 ;  /* 0x0000006d67207223 */ /* 0x000fe2000001006e */
[----:B------:R-:W-:Y:S01]  /*31b0*/  FADD.FTZ R39, R40, -R33 ;  /* 0x8000002128277221 */ /* 0x000fe20000010000 */
[--C-:B-----5:R-:W-:Y:S02]  /*31c0*/  HADD2.F32 R33, -RZ, R31.reuse.H0_H0 ;  /* 0x2000001fff217230 */ /* 0x120fe40000004100 */
[----:B------:R-:W-:Y:S01]  /*31d0*/  FADD.FTZ R41, R41, -R34 ;  /* 0x8000002229297221 */ /* 0x000fe20000010000 */
[----:B------:R-:W-:Y:S01]  /*31e0*/  FADD.FTZ R43, R43, -R100 ;  /* 0x800000642b2b7221 */ /* 0x000fe20000010000 */
[----:B------:R-:W-:Y:S01]  /*31f0*/  LOP3.LUT P6, RZ, R115, 0xff0000, RZ, 0xc0, !PT ;  /* 0x00ff000073ff7812 */ /* 0x000fe200078cc0ff */
[----:B------:R-:W-:-:S02]  /*3200*/  HADD2.F32 R34, -RZ, R31.H1_H1 ;  /* 0x3000001fff227230 */ /* 0x000fc40000004100 */
[----:B------:R-:W-:Y:S01]  /*3210*/  FFMA.FTZ R36, R92, R41, R33 ;  /* 0x000000295c247223 */ /* 0x000fe20000010021 */
[--C-:B------:R-:W-:Y:S01]  /*3220*/  HADD2.F32 R41, -RZ, R30.reuse.H1_H1 ;  /* 0x3000001eff297230 */ /* 0x100fe20000004100 */
[----:B------:R-:W-:Y:S01]  /*3230*/  LOP3.LUT P4, RZ, R75, 0xff0000, RZ, 0xc0, !PT ;  /* 0x00ff00004bff7812 */ /* 0x000fe2000788c0ff */
[----:B------:R-:W-:Y:S02]  /*3240*/  HADD2.F32 R38, -RZ, R30.H0_H0 ;  /* 0x2000001eff267230 */ /* 0x000fe40000004100 */
[----:B------:R-:W-:Y:S01]  /*3250*/  FMUL.FTZ R40, R36, UR6 ;  /* 0x0000000624287c20 */ /* 0x000fe20008410000 */
[----:B------:R-:W-:Y:S01]  /*3260*/  FFMA.FTZ R37, R106, R109, R110 ;  /* 0x0000006d6a257223 */ /* 0x000fe2000001006e */
[----:B------:R-:W-:Y:S01]  /*3270*/  FFMA.FTZ R43, R92, R43, R41 ;  /* 0x0000002b5c2b7223 */ /* 0x000fe20000010029 */
[----:B------:R-:W-:Y:S01]  /*3280*/  FADD.FTZ R99, R99, -R32 ;  /* 0x8000002063637221 */ /* 0x000fe20000010000 */
[----:B------:R-:W-:Y:S01]  /*3290*/  FFMA.FTZ R104, R104, R109, R110 ;  /* 0x0000006d68687223 */ /* 0x000fe2000001006e */
[C---:B------:R-:W-:Y:S01]  /*32a0*/  FSEL R33, R40.reuse, RZ, P6 ;  /* 0x000000ff28217208 */ /* 0x040fe20003000000 */
[--C-:B------:R-:W-:Y:S01]  /*32b0*/  HADD2.F32 R41, -RZ, R29.reuse.H0_H0 ;  /* 0x2000001dff297230 */ /* 0x100fe20000004100 */
[----:B------:R-:W-:Y:S01]  /*32c0*/  FSEL R40, R40, RZ, P4 ;  /* 0x000000ff28287208 */ /* 0x000fe20002000000 */
[----:B------:R-:W-:Y:S01]  /*32d0*/  FADD.FTZ R37, R102, -R37 ;  /* 0x8000002566257221 */ /* 0x000fe20000010000 */
[----:B------:R-:W-:Y:S01]  /*32e0*/  FMUL.FTZ R97, R43, UR6 ;  /* 0x000000062b617c20 */ /* 0x000fe20008410000 */
[C---:B------:R-:W-:Y:S01]  /*32f0*/  FFMA.FTZ R39, R92.reuse, R39, R34 ;  /* 0x000000275c277223 */ /* 0x040fe20000010022 */
[----:B------:R-:W-:Y:S01]  /*3300*/  FFMA.FTZ R38, R92, R99, R38 ;  /* 0x000000635c267223 */ /* 0x000fe20000010026 */
[----:B------:R-:W-:Y:S01]  /*3310*/  LOP3.LUT P4, RZ, R115, 0xff00, RZ, 0xc0, !PT ;  /* 0x0000ff0073ff7812 */ /* 0x000fe2000788c0ff */
[-C--:B------:R-:W-:Y:S01]  /*3320*/  FFMA.FTZ R0, R0, R109.reuse, R110 ;  /* 0x0000006d00007223 */ /* 0x080fe2000001006e */
[----:B------:R-:W-:Y:S01]  /*3330*/  HADD2.F32 R102, -RZ, R29.H1_H1 ;  /* 0x3000001dff667230 */ /* 0x000fe20000004100 */
[----:B------:R-:W-:Y:S01]  /*3340*/  ISETP.GE.U32.AND P1, PT, R114, RZ, PT ;  /* 0x000000ff7200720c */ /* 0x000fe20003f26070 */
[----:B------:R-:W-:Y:S01]  /*3350*/  FADD.FTZ R101, R101, -R104 ;  /* 0x8000006865657221 */ /* 0x000fe20000010000 */
[----:B------:R-:W-:Y:S01]  /*3360*/  FFMA.FTZ R108, R108, R109, R110 ;  /* 0x0000006d6c6c7223 */ /* 0x000fe2000001006e */
[----:B------:R-:W-:Y:S01]  /*3370*/  ISETP.GE.U32.AND P2, PT, R74, RZ, PT ;  /* 0x000000ff4a00720c */ /* 0x000fe20003f46070 */
[----:B------:R-:W-:Y:S01]  /*3380*/  FFMA.FTZ R37, R92, R37, R41 ;  /* 0x000000255c257223 */ /* 0x000fe20000010029 */
[----:B------:R-:W-:Y:S01]  /*3390*/  FMUL.FTZ R35, R39, UR6 ;  /* 0x0000000627237c20 */ /* 0x000fe20008410000 */
[----:B------:R-:W-:Y:S01]  /*33a0*/  FMUL.FTZ R34, R38, UR6 ;  /* 0x0000000626227c20 */ /* 0x000fe20008410000 */
[----:B------:R-:W-:Y:S01]  /*33b0*/  FADD.FTZ R107, R107, -R0 ;  /* 0x800000006b6b7221 */ /* 0x000fe20000010000 */
[----:B------:R-:W-:Y:S01]  /*33c0*/  FSEL R41, R97, RZ, P4 ;  /* 0x000000ff61297208 */ /* 0x000fe20002000000 */
[--C-:B------:R-:W-:Y:S01]  /*33d0*/  HADD2.F32 R0, -RZ, R28.reuse.H0_H0 ;  /* 0x2000001cff007230 */ /* 0x100fe20000004100 */
[C---:B------:R-:W-:Y:S01]  /*33e0*/  LOP3.LUT P5, RZ, R115.reuse, 0xff, RZ, 0xc0, !PT ;  /* 0x000000ff73ff7812 */ /* 0x040fe200078ac0ff */
[----:B------:R-:W-:Y:S01]  /*33f0*/  HADD2.F32 R100, -RZ, R28.H1_H1 ;  /* 0x3000001cff647230 */ /* 0x000fe20000004100 */
[----:B------:R-:W-:Y:S01]  /*3400*/  ISETP.GE.U32.AND.EX P1, PT, R115, 0x1000000, PT, P1 ;  /* 0x010000007300780c */ /* 0x000fe20003f26110 */
[C---:B------:R-:W-:Y:S01]  /*3410*/  FFMA.FTZ R102, R92.reuse, R101, R102 ;  /* 0x000000655c667223 */ /* 0x040fe20000010066 */
[----:B------:R-:W-:Y:S01]  /*3420*/  LOP3.LUT P4, RZ, R75, 0xff00, RZ, 0xc0, !PT ;  /* 0x0000ff004bff7812 */ /* 0x000fe2000788c0ff */
[----:B------:R-:W-:Y:S01]  /*3430*/  FADD.FTZ R105, R105, -R108 ;  /* 0x8000006c69697221 */ /* 0x000fe20000010000 */
[----:B------:R-:W-:Y:S01]  /*3440*/  ISETP.GE.U32.AND.EX P2, PT, R75, 0x1000000, PT, P2 ;  /* 0x010000004b00780c */ /* 0x000fe20003f46120 */
[C---:B------:R-:W-:Y:S01]  /*3450*/  FFMA.FTZ R0, R92.reuse, R107, R0 ;  /* 0x0000006b5c007223 */ /* 0x040fe20000010000 */
[----:B------:R-:W-:Y:S01]  /*3460*/  F2FP.F16.F32.PACK_AB R39, R39, R36 ;  /* 0x000000242727723e */ /* 0x000fe200000000ff */
[----:B------:R-:W-:Y:S01]  /*3470*/  FMUL.FTZ R36, R37, UR6 ;  /* 0x0000000625247c20 */ /* 0x000fe20008410000 */
[----:B------:R-:W-:Y:S01]  /*3480*/  FSEL R32, R35, RZ, P1 ;  /* 0x000000ff23207208 */ /* 0x000fe20000800000 */
[----:B------:R-:W-:Y:S01]  /*3490*/  FFMA.FTZ R105, R92, R105, R100 ;  /* 0x000000695c697223 */ /* 0x000fe20000010064 */
[----:B------:R-:W-:-:S02]  /*34a0*/  FSEL R42, R34, RZ, P5 ;  /* 0x000000ff222a7208 */ /* 0x000fc40002800000 */
[----:B------:R-:W-:Y:S02]  /*34b0*/  FSEL R97, R97, RZ, P4 ;  /* 0x000000ff61617208 */ /* 0x000fe40002000000 */
[----:B------:R-:W-:Y:S02]  /*34c0*/  LOP3.LUT P1, RZ, R114, 0xff0000, RZ, 0xc0, !PT ;  /* 0x00ff000072ff7812 */ /* 0x000fe4000782c0ff */
[----:B------:R-:W-:Y:S02]  /*34d0*/  LOP3.LUT P4, RZ, R74, 0xff0000, RZ, 0xc0, !PT ;  /* 0x00ff00004aff7812 */ /* 0x000fe4000788c0ff */
[C---:B------:R-:W-:Y:S01]  /*34e0*/  F2FP.F16.F32.PACK_AB R37, R102.reuse, R37 ;  /* 0x000000256625723e */ /* 0x040fe200000000ff */
[----:B------:R-:W-:Y:S01]  /*34f0*/  FMUL.FTZ R102, R102, UR6 ;  /* 0x0000000666667c20 */ /* 0x000fe20008410000 */
[----:B------:R-:W-:Y:S02]  /*3500*/  LOP3.LUT P6, RZ, R75, 0xff, RZ, 0xc0, !PT ;  /* 0x000000ff4bff7812 */ /* 0x000fe400078cc0ff */
[----:B------:R-:W-:-:S02]  /*3510*/  FSEL R35, R35, RZ, P2 ;  /* 0x000000ff23237208 */ /* 0x000fc40001000000 */
[----:B------:R-:W-:Y:S02]  /*3520*/  LOP3.LUT P2, RZ, R114, 0xff000000, RZ, 0xc0, !PT ;  /* 0xff00000072ff7812 */ /* 0x000fe4000784c0ff */
[----:B------:R-:W-:Y:S02]  /*3530*/  F2FP.F16.F32.PACK_AB R38, R43, R38 ;  /* 0x000000262b26723e */ /* 0x000fe400000000ff */
[----:B------:R-:W-:Y:S01]  /*3540*/  F2FP.F16.F32.PACK_AB R43, R32, R33 ;  /* 0x00000021202b723e */ /* 0x000fe200000000ff */
[----:B------:R-:W-:Y:S01]  /*3550*/  FMUL.FTZ R32, R105, UR6 ;  /* 0x0000000669207c20 */ /* 0x000fe20008410000 */
[----:B------:R-:W-:Y:S02]  /*3560*/  F2FP.F16.F32.PACK_AB R42, R41, R42 ;  /* 0x0000002a292a723e */ /* 0x000fe400000000ff */
[C---:B------:R-:W-:Y:S02]  /*3570*/  FSEL R41, R36.reuse, RZ, P1 ;  /* 0x000000ff24297208 */ /* 0x040fe40000800000 */
[----:B------:R-:W-:-:S02]  /*3580*/  FSEL R33, R36, RZ, P4 ;  /* 0x000000ff24217208 */ /* 0x000fc40002000000 */
[----:B------:R-:W-:Y:S02]  /*3590*/  FSEL R34, R34, RZ, P6 ;  /* 0x000000ff22227208 */ /* 0x000fe40003000000 */
[----:B------:R-:W-:Y:S01]  /*35a0*/  F2FP.F16.F32.PACK_AB R36, R105, R0 ;  /* 0x000000006924723e */ /* 0x000fe200000000ff */
[----:B------:R-:W-:Y:S01]  /*35b0*/  FMUL.FTZ R0, R0, UR6 ;  /* 0x0000000600007c20 */ /* 0x000fe20008410000 */
[----:B------:R-:W-:Y:S02]  /*35c0*/  LOP3.LUT P5, RZ, R114, 0xff00, RZ, 0xc0, !PT ;  /* 0x0000ff0072ff7812 */ /* 0x000fe400078ac0ff */
[----:B------:R-:W-:Y:S02]  /*35d0*/  LOP3.LUT P4, RZ, R74, 0xff00, RZ, 0xc0, !PT ;  /* 0x0000ff004aff7812 */ /* 0x000fe4000788c0ff */
[----:B------:R-:W-:Y:S02]  /*35e0*/  FSEL R100, R102, RZ, P2 ;  /* 0x000000ff66647208 */ /* 0x000fe40001000000 */
[----:B------:R-:W-:-:S02]  /*35f0*/  LOP3.LUT P6, RZ, R114, 0xff, RZ, 0xc0, !PT ;  /* 0x000000ff72ff7812 */ /* 0x000fc400078cc0ff */
[C---:B------:R-:W-:Y:S02]  /*3600*/  LOP3.LUT P1, RZ, R74.reuse, 0xff000000, RZ, 0xc0, !PT ;  /* 0xff0000004aff7812 */ /* 0x040fe4000782c0ff */
[----:B------:R-:W-:Y:S02]  /*3610*/  LOP3.LUT P2, RZ, R74, 0xff, RZ, 0xc0, !PT ;  /* 0x000000ff4aff7812 */ /* 0x000fe4000784c0ff */
[----:B------:R-:W-:Y:S02]  /*3620*/  F2FP.F16.F32.PACK_AB R34, R97, R34 ;  /* 0x000000226122723e */ /* 0x000fe400000000ff */
[----:B------:R-:W-:Y:S02]  /*3630*/  F2FP.F16.F32.PACK_AB R35, R35, R40 ;  /* 0x000000282323723e */ /* 0x000fe400000000ff */
[C---:B------:R-:W-:Y:S02]  /*3640*/  FSEL R97, R32.reuse, RZ, P5 ;  /* 0x000000ff20617208 */ /* 0x040fe40002800000 */
[----:B------:R-:W-:-:S02]  /*3650*/  FSEL R99, R32, RZ, P4 ;  /* 0x000000ff20637208 */ /* 0x000fc40002000000 */
[----:B------:R-:W-:Y:S02]  /*3660*/  FSEL R102, R102, RZ, P1 ;  /* 0x000000ff66667208 */ /* 0x000fe40000800000 */
[C---:B------:R-:W-:Y:S02]  /*3670*/  FSEL R32, R0.reuse, RZ, P2 ;  /* 0x000000ff00207208 */ /* 0x040fe40001000000 */
[----:B------:R-:W-:Y:S02]  /*3680*/  FSEL R40, R0, RZ, P6 ;  /* 0x000000ff00287208 */ /* 0x000fe40003000000 */
[----:B------:R-:W-:Y:S02]  /*3690*/  F2FP.F16.F32.PACK_AB R33, R102, R33 ;  /* 0x000000216621723e */ /* 0x000fe400000000ff */
[----:B------:R-:W-:Y:S02]  /*36a0*/  F2FP.F16.F32.PACK_AB R41, R100, R41 ;  /* 0x000000296429723e */ /* 0x000fe400000000ff */
[----:B------:R-:W-:-:S02]  /*36b0*/  F2FP.F16.F32.PACK_AB R32, R99, R32 ;  /* 0x000000206320723e */ /* 0x000fc400000000ff */
[----:B------:R-:W-:-:S07]  /*36c0*/  F2FP.F16.F32.PACK_AB R40, R97, R40 ;  /* 0x000000286128723e */ /* 0x000fce00000000ff */
.L_x_691:
        /* <DEDUP_REMOVED lines=17> */
[-CC-:B0-----:R-:W-:Y:S01]  /*37e0*/  FFMA.FTZ R33, R46, R109.reuse, R110.reuse ;  /* 0x0000006d2e217223 */ /* 0x181fe2000001006e */
[-CC-:B------:R-:W-:Y:S01]  /*37f0*/  FFMA.FTZ R95, R95, R109.reuse, R110.reuse ;  /* 0x0000006d5f5f7223 */ /* 0x180fe2000001006e */
[-CC-:B------:R-:W-:Y:S01]  /*3800*/  FFMA.FTZ R37, R98, R109.reuse, R110.reuse ;  /* 0x0000006d62257223 */ /* 0x180fe2000001006e */
[-CC-:B------:R-:W-:Y:S01]  /*3810*/  FFMA.FTZ R45, R45, R109.reuse, R110.reuse ;  /* 0x0000006d2d2d7223 */ /* 0x180fe2000001006e */
[----:B------:R-:W-:Y:S01]  /*3820*/  FFMA.FTZ R53, R53, R109, R110 ;  /* 0x0000006d35357223 */ /* 0x000fe2000001006e */
[--C-:B------:R-:W-:Y:S02]  /*3830*/  HADD2.F32 R36, -RZ, R27.reuse.H0_H0 ;  /* 0x2000001bff247230 */ /* 0x100fe40000004100 */
[----:B------:R-:W-:Y:S01]  /*3840*/  FADD.FTZ R35, R44, -R33 ;  /* 0x800000212c237221 */ /* 0x000fe20000010000 */
[----:B------:R-:W-:Y:S01]  /*3850*/  FADD.FTZ R95, R94, -R95 ;  /* 0x8000005f5e5f7221 */ /* 0x000fe20000010000 */
[----:B------:R-:W-:Y:S02]  /*3860*/  HADD2.F32 R33, -RZ, R27.H1_H1 ;  /* 0x3000001bff217230 */ /* 0x000fe40000004100 */
[----:B------:R-:W-:Y:S01]  /*3870*/  FADD.FTZ R37, R96, -R37 ;  /* 0x8000002560257221 */ /* 0x000fe20000010000 */
[----:B------:R-:W-:-:S02]  /*3880*/  HADD2.F32 R32, -RZ, R26.H0_H0 ;  /* 0x2000001aff207230 */ /* 0x000fc40000004100 */
[----:B------:R-:W-:Y:S01]  /*3890*/  FADD.FTZ R45, R48, -R45 ;  /* 0x8000002d302d7221 */ /* 0x000fe20000010000 */
[--C-:B------:R-:W-:Y:S02]  /*38a0*/  HADD2.F32 R0, -RZ, R25.reuse.H0_H0 ;  /* 0x20000019ff007230 */ /* 0x100fe40000004100 */
[----:B------:R-:W-:Y:S01]  /*38b0*/  FADD.FTZ R53, R52, -R53 ;  /* 0x8000003534357221 */ /* 0x000fe20000010000 */
[----:B------:R-:W-:Y:S01]  /*38c0*/  FFMA.FTZ R54, R54, R109, R110 ;  /* 0x0000006d36367223 */ /* 0x000fe2000001006e */
[----:B------:R-:W-:Y:S01]  /*38d0*/  FFMA.FTZ R39, R92, R95, R36 ;  /* 0x0000005f5c277223 */ /* 0x000fe20000010024 */
[----:B------:R-:W-:Y:S01]  /*38e0*/  FFMA.FTZ R50, R50, R109, R110 ;  /* 0x0000006d32327223 */ /* 0x000fe2000001006e */
[C---:B------:R-:W-:Y:S01]  /*38f0*/  FFMA.FTZ R46, R92.reuse, R37, R33 ;  /* 0x000000255c2e7223 */ /* 0x040fe20000010021 */
[----:B------:R-:W-:Y:S02]  /*3900*/  HADD2.F32 R34, -RZ, R26.H1_H1 ;  /* 0x3000001aff227230 */ /* 0x000fe40000004100 */
[C---:B------:R-:W-:Y:S01]  /*3910*/  FFMA.FTZ R38, R92.reuse, R53, R32 ;  /* 0x000000355c267223 */ /* 0x040fe20000010020 */
[----:B------:R-:W-:Y:S01]  /*3920*/  FFMA.FTZ R37, R92, R45, R0 ;  /* 0x0000002d5c257223 */ /* 0x000fe20000010000 */
[----:B------:R-:W-:Y:S01]  /*3930*/  FADD.FTZ R55, R55, -R54 ;  /* 0x8000003637377221 */ /* 0x000fe20000010000 */
[----:B------:R-:W-:-:S02]  /*3940*/  HADD2.F32 R32, -RZ, R25.H1_H1 ;  /* 0x30000019ff207230 */ /* 0x000fc40000004100 */
[----:B------:R-:W-:Y:S01]  /*3950*/  FMUL.FTZ R0, R39, UR6 ;  /* 0x0000000627007c20 */ /* 0x000fe20008410000 */
[----:B------:R-:W-:Y:S01]  /*3960*/  FADD.FTZ R51, R51, -R50 ;  /* 0x8000003233337221 */ /* 0x000fe20000010000 */
[----:B------:R-:W-:Y:S01]  /*3970*/  LOP3.LUT P4, RZ, R79, 0xff0000, RZ, 0xc0, !PT ;  /* 0x00ff00004fff7812 */ /* 0x000fe2000788c0ff */
[----:B------:R-:W-:Y:S01]  /*3980*/  FFMA.FTZ R55, R92, R55, R34 ;  /* 0x000000375c377223 */ /* 0x000fe20000010022 */
[----:B------:R-:W-:Y:S01]  /*3990*/  ISETP.GE.U32.AND P2, PT, R78, RZ, PT ;  /* 0x000000ff4e00720c */ /* 0x000fe20003f46070 */
[----:B------:R-:W-:Y:S01]  /*39a0*/  FFMA.FTZ R34, R92, R51, R32 ;  /* 0x000000335c227223 */ /* 0x000fe20000010020 */
[----:B------:R-:W-:Y:S01]  /*39b0*/  LOP3.LUT P6, RZ, R77, 0xff0000, RZ, 0xc0, !PT ;  /* 0x00ff00004dff7812 */ /* 0x000fe200078cc0ff */
[----:B------:R-:W-:Y:S01]  /*39c0*/  FMUL.FTZ R32, R46, UR6 ;  /* 0x000000062e207c20 */ /* 0x000fe20008410000 */
[----:B------:R-:W-:Y:S01]  /*39d0*/  FSEL R43, R0, RZ, P4 ;  /* 0x000000ff002b7208 */ /* 0x000fe20002000000 */
[----:B------:R-:W-:Y:S01]  /*39e0*/  FMUL.FTZ R33, R55, UR6 ;  /* 0x0000000637217c20 */ /* 0x000fe20008410000 */
[----:B------:R-:W-:Y:S01]  /*39f0*/  ISETP.GE.U32.AND P4, PT, R76, RZ, PT ;  /* 0x000000ff4c00720c */ /* 0x000fe20003f86070 */
[----:B------:R-:W-:Y:S01]  /*3a00*/  FFMA.FTZ R110, R49, R109, R110 ;  /* 0x0000006d316e7223 */ /* 0x000fe2000001006e */
[C---:B------:R-:W-:Y:S01]  /*3a10*/  ISETP.GE.U32.AND.EX P2, PT, R79.reuse, 0x1000000, PT, P2 ;  /* 0x010000004f00780c */ /* 0x040fe20003f46120 */
[----:B------:R-:W-:Y:S01]  /*3a20*/  FMUL.FTZ R36, R34, UR6 ;  /* 0x0000000622247c20 */ /* 0x000fe20008410000 */
[----:B------:R-:W-:Y:S01]  /*3a30*/  FSEL R45, R0, RZ, P6 ;  /* 0x000000ff002d7208 */ /* 0x000fe20003000000 */
[----:B------:R-:W-:Y:S01]  /*3a40*/  FMUL.FTZ R0, R38, UR6 ;  /* 0x0000000626007c20 */ /* 0x000fe20008410000 */
[----:B------:R-:W-:Y:S01]  /*3a50*/  LOP3.LUT P6, RZ, R79, 0xff, RZ, 0xc0, !PT ;  /* 0x000000ff4fff7812 */ /* 0x000fe200078cc0ff */
[----:B------:R-:W-:Y:S01]  /*3a60*/  FADD.FTZ R47, R47, -R110 ;  /* 0x8000006e2f2f7221 */ /* 0x000fe20000010000 */
[----:B------:R-:W-:-:S02]  /*3a70*/  ISETP.GE.U32.AND.EX P4, PT, R77, 0x1000000, PT, P4 ;  /* 0x010000004d00780c */ /* 0x000fc40003f86140 */
[C---:B------:R-:W-:Y:S02]  /*3a80*/  FSEL R48, R32.reuse, RZ, P2 ;  /* 0x000000ff20307208 */ /* 0x040fe40001000000 */
[----:B------:R-:W-:Y:S02]  /*3a90*/  LOP3.LUT P2, RZ, R77, 0xff, RZ, 0xc0, !PT ;  /* 0x000000ff4dff7812 */ /* 0x000fe4000784c0ff */
[----:B------:R-:W-:Y:S01]  /*3aa0*/  FSEL R50, R32, RZ, P4 ;  /* 0x000000ff20327208 */ /* 0x000fe20002000000 */
[----:B------:R-:W-:Y:S01]  /*3ab0*/  FMUL.FTZ R32, R37, UR6 ;  /* 0x0000000625207c20 */ /* 0x000fe20008410000 */
[----:B------:R-:W-:Y:S02]  /*3ac0*/  FSEL R42, R0, RZ, P6 ;  /* 0x000000ff002a7208 */ /* 0x000fe40003000000 */
[----:B------:R-:W-:Y:S02]  /*3ad0*/  LOP3.LUT P4, RZ, R79, 0xff00, RZ, 0xc0, !PT ;  /* 0x0000ff004fff7812 */ /* 0x000fe4000788c0ff */
[----:B------:R-:W-:-:S02]  /*3ae0*/  LOP3.LUT P6, RZ, R77, 0xff00, RZ, 0xc0, !PT ;  /* 0x0000ff004dff7812 */ /* 0x000fc400078cc0ff */
[----:B------:R-:W-:Y:S01]  /*3af0*/  FSEL R40, R0, RZ, P2 ;  /* 0x000000ff00287208 */ /* 0x000fe20001000000 */
[--C-:B------:R-:W-:Y:S01]  /*3b00*/  HADD2.F32 R0, -RZ, R24.reuse.H1_H1 ;  /* 0x30000018ff007230 */ /* 0x100fe20000004100 */
[C---:B------:R-:W-:Y:S02]  /*3b10*/  FSEL R51, R33.reuse, RZ, P4 ;  /* 0x000000ff21337208 */ /* 0x040fe40002000000 */
[----:B------:R-:W-:Y:S01]  /*3b20*/  FSEL R53, R33, RZ, P6 ;  /* 0x000000ff21357208 */ /* 0x000fe20003000000 */
[----:B------:R-:W-:Y:S01]  /*3b30*/  HADD2.F32 R33, -RZ, R24.H0_H0 ;  /* 0x20000018ff217230 */ /* 0x000fe20000004100 */
[----:B------:R-:W-:Y:S01]  /*3b40*/  LOP3.LUT P6, RZ, R78, 0xff000000, RZ, 0xc0, !PT ;  /* 0xff0000004eff7812 */ /* 0x000fe200078cc0ff */
[----:B------:R-:W-:Y:S01]  /*3b50*/  FFMA.FTZ R0, R92, R35, R0 ;  /* 0x000000235c007223 */ /* 0x000fe20000010000 */
[----:B------:R-:W-:Y:S02]  /*3b60*/  LOP3.LUT P2, RZ, R78, 0xff0000, RZ, 0xc0, !PT ;  /* 0x00ff00004eff7812 */ /* 0x000fe4000784c0ff */
[----:B------:R-:W-:Y:S01]  /*3b70*/  LOP3.LUT P4, RZ, R76, 0xff0000, RZ, 0xc0, !PT ;  /* 0x00ff00004cff7812 */ /* 0x000fe2000788c0ff */
[----:B------:R-:W-:Y:S01]  /*3b80*/  FFMA.FTZ R33, R92, R47, R33 ;  /* 0x0000002f5c217223 */ /* 0x000fe20000010021 */
[----:B------:R-:W-:-:S02]  /*3b90*/  F2FP.F16.F32.PACK_AB R39, R46, R39 ;  /* 0x000000272e27723e */ /* 0x000fc400000000ff */
[----:B------:R-:W-:Y:S02]  /*3ba0*/  FSEL R46, R36, RZ, P6 ;  /* 0x000000ff242e7208 */ /* 0x000fe40003000000 */
[C---:B------:R-:W-:Y:S02]  /*3bb0*/  FSEL R41, R32.reuse, RZ, P2 ;  /* 0x000000ff20297208 */ /* 0x040fe40001000000 */
[----:B------:R-:W-:Y:S01]  /*3bc0*/  FSEL R44, R32, RZ, P4 ;  /* 0x000000ff202c7208 */ /* 0x000fe20002000000 */
[----:B------:R-:W-:Y:S01]  /*3bd0*/  FMUL.FTZ R32, R0, UR6 ;  /* 0x0000000600207c20 */ /* 0x000fe20008410000 */
[----:B------:R-:W-:Y:S02]  /*3be0*/  LOP3.LUT P6, RZ, R76, 0xff000000, RZ, 0xc0, !PT ;  /* 0xff0000004cff7812 */ /* 0x000fe400078cc0ff */
[----:B------:R-:W-:Y:S02]  /*3bf0*/  LOP3.LUT P2, RZ, R78, 0xff00, RZ, 0xc0, !PT ;  /* 0x0000ff004eff7812 */ /* 0x000fe4000784c0ff */
[----:B------:R-:W-:-:S02]  /*3c00*/  FSEL R49, R36, RZ, P6 ;  /* 0x000000ff24317208 */ /* 0x000fc40003000000 */
[----:B------:R-:W-:Y:S02]  /*3c10*/  F2FP.F16.F32.PACK_AB R35, R50, R45 ;  /* 0x0000002d3223723e */ /* 0x000fe400000000ff */
[----:B------:R-:W-:Y:S01]  /*3c20*/  F2FP.F16.F32.PACK_AB R36, R0, R33 ;  /* 0x000000210024723e */ /* 0x000fe200000000ff */
[----:B------:R-:W-:Y:S01]  /*3c30*/  FMUL.FTZ R33, R33, UR6 ;  /* 0x0000000621217c20 */ /* 0x000fe20008410000 */
[----:B------:R-:W-:Y:S02]  /*3c40*/  LOP3.LUT P6, RZ, R76, 0xff00, RZ, 0xc0, !PT ;  /* 0x0000ff004cff7812 */ /* 0x000fe400078cc0ff */
[----:B------:R-:W-:Y:S02]  /*3c50*/  FSEL R45, R32, RZ, P2 ;  /* 0x000000ff202d7208 */ /* 0x000fe40001000000 */
[----:B------:R-:W-:Y:S02]  /*3c60*/  LOP3.LUT P4, RZ, R78, 0xff, RZ, 0xc0, !PT ;  /* 0x000000ff4eff7812 */ /* 0x000fe4000788c0ff */
[----:B------:R-:W-:-:S02]  /*3c70*/  LOP3.LUT P2, RZ, R76, 0xff, RZ, 0xc0, !PT ;  /* 0x000000ff4cff7812 */ /* 0x000fc4000784c0ff */
[----:B------:R-:W-:Y:S02]  /*3c80*/  F2FP.F16.F32.PACK_AB R37, R34, R37 ;  /* 0x000000252225723e */ /* 0x000fe400000000ff */
[----:B------:R-:W-:Y:S02]  /*3c90*/  F2FP.F16.F32.PACK_AB R34, R53, R40 ;  /* 0x000000283522723e */ /* 0x000fe400000000ff */
[----:B------:R-:W-:Y:S02]  /*3ca0*/  FSEL R47, R32, RZ, P6 ;  /* 0x000000ff202f7208 */ /* 0x000fe40003000000 */
[C---:B------:R-:W-:Y:S02]  /*3cb0*/  FSEL R32, R33.reuse, RZ, P2 ;  /* 0x000000ff21207208 */ /* 0x040fe40001000000 */
[----:B------:R-:W-:Y:S02]  /*3cc0*/  FSEL R40, R33, RZ, P4 ;  /* 0x000000ff21287208 */ /* 0x000fe40002000000 */
[----:B------:R-:W-:-:S02]  /*3cd0*/  F2FP.F16.F32.PACK_AB R38, R55, R38 ;  /* 0x000000263726723e */ /* 0x000fc400000000ff */
[----:B------:R-:W-:Y:S02]  /*3ce0*/  F2FP.F16.F32.PACK_AB R43, R48, R43 ;  /* 0x0000002b302b723e */ /* 0x000fe400000000ff */
[----:B------:R-:W-:Y:S02]  /*3cf0*/  F2FP.F16.F32.PACK_AB R42, R51, R42 ;  /* 0x0000002a332a723e */ /* 0x000fe400000000ff */
[----:B------:R-:W-:Y:S02]  /*3d00*/  F2FP.F16.F32.PACK_AB R33, R49, R44 ;  /* 0x0000002c3121723e */ /* 0x000fe400000000ff */
[----:B------:R-:W-:Y:S02]  /*3d10*/  F2FP.F16.F32.PACK_AB R41, R46, R41 ;  /* 0x000000292e29723e */ /* 0x000fe400000000ff */
[----:B------:R-:W-:Y:S02]  /*3d20*/  F2FP.F16.F32.PACK_AB R32, R47, R32 ;  /* 0x000000202f20723e */ /* 0x000fe400000000ff */
[----:B------:R-:W-:Y:S01]  /*3d30*/  F2FP.F16.F32.PACK_AB R40, R45, R40 ;  /* 0x000000282d28723e */ /* 0x000fe200000000ff */
[----:B------:R-:W-:Y:S06]  /*3d40*/  BRA `(.L_x_699) ;  /* 0x0000001c008c7947 */ /* 0x000fec0003800000 */
.L_x_698:
[-CC-:B------:R-:W-:Y:S01]  /*3d50*/  FFMA.FTZ R95, R95, R109.reuse, R110.reuse ;  /* 0x0000006d5f5f7223 */ /* 0x180fe2000001006e */
[-CC-:B0-----:R-:W-:Y:S01]  /*3d60*/  FFMA.FTZ R35, R98, R109.reuse, R110.reuse ;  /* 0x0000006d62237223 */ /* 0x181fe2000001006e */
[--C-:B------:R-:W-:Y:S02]  /*3d70*/  HADD2.F32 R41, -RZ, R27.reuse.H1_H1 ;  /* 0x3000001bff297230 */ /* 0x100fe40000004100 */
[----:B------:R-:W-:Y:S01]  /*3d80*/  FFMA.FTZ R53, R53, R109, R110 ;  /* 0x0000006d35357223 */ /* 0x000fe2000001006e */
[----:B------:R-:W-:Y:S02]  /*3d90*/  HADD2.F32 R0, -RZ, R27.H0_H0 ;  /* 0x2000001bff007230 */ /* 0x000fe40000004100 */
[----:B------:R-:W-:Y:S01]  /*3da0*/  FADD.FTZ R35, R96, -R35 ;  /* 0x8000002360237221 */ /* 0x000fe20000010000 */
[----:B------:R-:W-:Y:S01]  /*3db0*/  FADD.FTZ R95, R94, -R95 ;  /* 0x8000005f5e5f7221 */ /* 0x000fe20000010000 */
[--C-:B------:R-:W-:Y:S02]  /*3dc0*/  HADD2.F32 R34, -RZ, R26.reuse.H0_H0 ;  /* 0x2000001aff227230 */ /* 0x100fe40000004100 */
[----:B------:R-:W-:Y:S01]  /*3dd0*/  FADD.FTZ R53, R52, -R53 ;  /* 0x8000003534357221 */ /* 0x000fe20000010000 */
[C---:B------:R-:W-:Y:S01]  /*3de0*/  FFMA.FTZ R35, R92.reuse, R35, R41 ;  /* 0x000000235c237223 */ /* 0x040fe20000010029 */
[----:B------:R-:W-:Y:S01]  /*3df0*/  FFMA.FTZ R95, R92, R95, R0 ;  /* 0x0000005f5c5f7223 */ /* 0x000fe20000010000 */
[----:B------:R-:W-:Y:S01]  /*3e00*/  ISETP.GE.U32.AND P2, PT, R78, RZ, PT ;  /* 0x000000ff4e00720c */ /* 0x000fe20003f46070 */
[-CC-:B------:R-:W-:Y:S01]  /*3e10*/  FFMA.FTZ R45, R45, R109.reuse, R110.reuse ;  /* 0x0000006d2d2d7223 */ /* 0x180fe2000001006e */
[-CC-:B------:R-:W-:Y:S01]  /*3e20*/  FFMA.FTZ R54, R54, R109.reuse, R110.reuse ;  /* 0x0000006d36367223 */ /* 0x180fe2000001006e */
[----:B------:R-:W-:Y:S01]  /*3e30*/  FMUL.FTZ R35, R35, UR6 ;  /* 0x0000000623237c20 */ /* 0x000fe20008410000 */
[----:B------:R-:W-:Y:S01]  /*3e40*/  FMUL.FTZ R95, R95, UR6 ;  /* 0x000000065f5f7c20 */ /* 0x000fe20008410000 */
[----:B------:R-:W-:Y:S01]  /*3e50*/  FFMA.FTZ R50, R50, R109, R110 ;  /* 0x0000006d32327223 */ /* 0x000fe2000001006e */
[----:B------:R-:W-:-:S02]  /*3e60*/  HADD2.F32 R40, -RZ, R26.H1_H1 ;  /* 0x3000001aff287230 */ /* 0x000fc40000004100 */
[----:B------:R-:W-:Y:S01]  /*3e70*/  FFMA.FTZ R34, R92, R53, R34 ;  /* 0x000000355c227223 */ /* 0x000fe20000010022 */
[--C-:B------:R-:W-:Y:S01]  /*3e80*/  HADD2.F32 R0, -RZ, R25.reuse.H0_H0 ;  /* 0x20000019ff007230 */ /* 0x100fe20000004100 */
[C---:B------:R-:W-:Y:S01]  /*3e90*/  ISETP.GE.U32.AND.EX P6, PT, R79.reuse, 0x1000000, PT, P2 ;  /* 0x010000004f00780c */ /* 0x040fe20003fc6120 */
[----:B------:R-:W-:Y:S01]  /*3ea0*/  FADD.FTZ R45, R48, -R45 ;  /* 0x8000002d302d7221 */ /* 0x000fe20000010000 */
[----:B------:R-:W-:Y:S01]  /*3eb0*/  LOP3.LUT P4, RZ, R79, 0xff0000, RZ, 0xc0, !PT ;  /* 0x00ff00004fff7812 */ /* 0x000fe2000788c0ff */
[----:B------:R-:W-:Y:S01]  /*3ec0*/  FADD.FTZ R55, R55, -R54 ;  /* 0x8000003637377221 */ /* 0x000fe20000010000 */
[----:B------:R-:W-:Y:S02]  /*3ed0*/  HADD2.F32 R32, -RZ, R25.H1_H1 ;  /* 0x30000019ff207230 */ /* 0x000fe40000004100 */
[----:B------:R-:W-:Y:S01]  /*3ee0*/  FADD.FTZ R51, R51, -R50 ;  /* 0x8000003233337221 */ /* 0x000fe20000010000 */
[----:B------:R-:W-:Y:S01]  /*3ef0*/  FSEL R48, R35, RZ, P6 ;  /* 0x000000ff23307208 */ /* 0x000fe20003000000 */
[----:B------:R-:W-:Y:S01]  /*3f00*/  FMUL.FTZ R34, R34, UR6 ;  /* 0x0000000622227c20 */ /* 0x000fe20008410000 */
[----:B------:R-:W-:Y:S01]  /*3f10*/  FSEL R43, R95, RZ, P4 ;  /* 0x000000ff5f2b7208 */ /* 0x000fe20002000000 */
[C---:B------:R-:W-:Y:S01]  /*3f20*/  FFMA.FTZ R40, R92.reuse, R55, R40 ;  /* 0x000000375c287223 */ /* 0x040fe20000010028 */
[----:B------:R-:W-:Y:S01]  /*3f30*/  FFMA.FTZ R0, R92, R45, R0 ;  /* 0x0000002d5c007223 */ /* 0x000fe20000010000 */
[----:B------:R-:W-:Y:S01]  /*3f40*/  LOP3.LUT P6, RZ, R77, 0xff0000, RZ, 0xc0, !PT ;  /* 0x00ff00004dff7812 */ /* 0x000fe200078cc0ff */
[----:B------:R-:W-:Y:S01]  /*3f50*/  FFMA.FTZ R33, R46, R109, R110 ;  /* 0x0000006d2e217223 */ /* 0x000fe2000001006e */
[----:B------:R-:W-:Y:S01]  /*3f60*/  LOP3.LUT P4, RZ, R79, 0xff, RZ, 0xc0, !PT ;  /* 0x000000ff4fff7812 */ /* 0x000fe2000788c0ff */
[----:B------:R-:W-:Y:S01]  /*3f70*/  FFMA.FTZ R51, R92, R51, R32 ;  /* 0x000000335c337223 */ /* 0x000fe20000010020 */
[----:B------:R-:W-:Y:S01]  /*3f80*/  ISETP.GE.U32.AND P2, PT, R76, RZ, PT ;  /* 0x000000ff4c00720c */ /* 0x000fe20003f46070 */
[----:B------:R-:W-:Y:S01]  /*3f90*/  FMUL.FTZ R40, R40, UR6 ;  /* 0x0000000628287c20 */ /* 0x000fe20008410000 */
[----:B------:R-:W-:Y:S01]  /*3fa0*/  FSEL R95, R95, RZ, P6 ;  /* 0x000000ff5f5f7208 */ /* 0x000fe20003000000 */
[----:B------:R-:W-:Y:S01]  /*3fb0*/  FMUL.FTZ R32, R0, UR6 ;  /* 0x0000000600207c20 */ /* 0x000fe20008410000 */
[----:B------:R-:W-:Y:S01]  /*3fc0*/  FSEL R42, R34, RZ, P4 ;  /* 0x000000ff222a7208 */ /* 0x000fe20002000000 */
[--C-:B------:R-:W-:Y:S01]  /*3fd0*/  HADD2.F32 R0, -RZ, R24.reuse.H1_H1 ;  /* 0x30000018ff007230 */ /* 0x100fe20000004100 */
[C---:B------:R-:W-:Y:S01]  /*3fe0*/  ISETP.GE.U32.AND.EX P2, PT, R77.reuse, 0x1000000, PT, P2 ;  /* 0x010000004d00780c */ /* 0x040fe20003f46120 */
[----:B------:R-:W-:Y:S01]  /*3ff0*/  FADD.FTZ R33, R44, -R33 ;  /* 0x800000212c217221 */ /* 0x000fe20000010000 */
[----:B------:R-:W-:Y:S01]  /*4000*/  LOP3.LUT P6, RZ, R77, 0xff, RZ, 0xc0, !PT ;  /* 0x000000ff4dff7812 */ /* 0x000fe200078cc0ff */
[----:B------:R-:W-:Y:S01]  /*4010*/  FFMA.FTZ R110, R49, R109, R110 ;  /* 0x0000006d316e7223 */ /* 0x000fe2000001006e */
[----:B------:R-:W-:Y:S01]  /*4020*/  LOP3.LUT P4, RZ, R77, 0xff00, RZ, 0xc0, !PT ;  /* 0x0000ff004dff7812 */ /* 0x000fe2000788c0ff */
[----:B------:R-:W-:Y:S01]  /*4030*/  FMUL.FTZ R51, R51, UR6 ;  /* 0x0000000633337c20 */ /* 0x000fe20008410000 */
[----:B------:R-:W-:Y:S01]  /*4040*/  FSEL R50, R35, RZ, P2 ;  /* 0x000000ff23327208 */ /* 0x000fe20001000000 */
[----:B------:R-:W-:Y:S01]  /*4050*/  HADD2.F32 R35, -RZ, R24.H0_H0 ;  /* 0x20000018ff237230 */ /* 0x000fe20000004100 */
[----:B------:R-:W-:Y:S01]  /*4060*/  FSEL R34, R34, RZ, P6 ;  /* 0x000000ff22227208 */ /* 0x000fe20003000000 */
[----:B------:R-:W-:Y:S01]  /*4070*/  FFMA.FTZ R0, R92, R33, R0 ;  /* 0x000000215c007223 */ /* 0x000fe20000010000 */
[----:B------:R-:W-:Y:S01]  /*4080*/  FSEL R53, R40, RZ, P4 ;  /* 0x000000ff28357208 */ /* 0x000fe20002000000 */
[----:B------:R-:W-:Y:S01]  /*4090*/  FADD.FTZ R47, R47, -R110 ;  /* 0x8000006e2f2f7221 */ /* 0x000fe20000010000 */
[----:B------:R-:W-:Y:S01]  /*40a0*/  LOP3.LUT P2, RZ, R79, 0xff00, RZ, 0xc0, !PT ;  /* 0x0000ff004fff7812 */ /* 0x000fe2000784c0ff */
[----:B------:R-:W-:Y:S01]  /*40b0*/  FMUL.FTZ R0, R0, UR6 ;  /* 0x0000000600007c20 */ /* 0x000fe20008410000 */
[----:B------:R-:W-:Y:S01]  /*40c0*/  LOP3.LUT P6, RZ, R78, 0xff0000, RZ, 0xc0, !PT ;  /* 0x00ff00004eff7812 */ /* 0x000fe200078cc0ff */
[----:B------:R-:W-:Y:S01]  /*40d0*/  FFMA.FTZ R47, R92, R47, R35 ;  /* 0x0000002f5c2f7223 */ /* 0x000fe20000010023 */
[----:B------:R-:W-:-:S02]  /*40e0*/  LOP3.LUT P4, RZ, R78, 0xff000000, RZ, 0xc0, !PT ;  /* 0xff0000004eff7812 */ /* 0x000fc4000788c0ff */
[----:B------:R-:W-:Y:S01]  /*40f0*/  FSEL R49, R40, RZ, P2 ;  /* 0x000000ff28317208 */ /* 0x000fe20001000000 */
[----:B------:R-:W-:Y:S01]  /*4100*/  FMUL.FTZ R47, R47, UR6 ;  /* 0x000000062f2f7c20 */ /* 0x000fe20008410000 */
[----:B------:R-:W-:Y:S02]  /*4110*/  FSEL R41, R32, RZ, P6 ;  /* 0x000000ff20297208 */ /* 0x000fe40003000000 */
[----:B------:R-:W-:Y:S02]  /*4120*/  FSEL R46, R51, RZ, P4 ;  /* 0x000000ff332e7208 */ /* 0x000fe40002000000 */
[----:B------:R-:W-:Y:S02]  /*4130*/  LOP3.LUT P2, RZ, R76, 0xff0000, RZ, 0xc0, !PT ;  /* 0x00ff00004cff7812 */ /* 0x000fe4000784c0ff */
[----:B------:R-:W-:Y:S02]  /*4140*/  LOP3.LUT P6, RZ, R78, 0xff00, RZ, 0xc0, !PT ;  /* 0x0000ff004eff7812 */ /* 0x000fe400078cc0ff */
[----:B------:R-:W-:-:S02]  /*4150*/  LOP3.LUT P4, RZ, R76, 0xff000000, RZ, 0xc0, !PT ;  /* 0xff0000004cff7812 */ /* 0x000fc4000788c0ff */
[----:B------:R-:W-:Y:S02]  /*4160*/  FSEL R44, R32, RZ, P2 ;  /* 0x000000ff202c7208 */ /* 0x000fe40001000000 */
[----:B------:R-:W-:Y:S02]  /*4170*/  FSEL R33, R51, RZ, P4 ;  /* 0x000000ff33217208 */ /* 0x000fe40002000000 */
[----:B------:R-:W-:Y:S02]  /*4180*/  FSEL R45, R0, RZ, P6 ;  /* 0x000000ff002d7208 */ /* 0x000fe40003000000 */
[----:B------:R-:W-:Y:S02]  /*4190*/  LOP3.LUT P2, RZ, R78, 0xff, RZ, 0xc0, !PT ;  /* 0x000000ff4eff7812 */ /* 0x000fe4000784c0ff */
[C---:B------:R-:W-:Y:S02]  /*41a0*/  LOP3.LUT P4, RZ, R76.reuse, 0xff00, RZ, 0xc0, !PT ;  /* 0x0000ff004cff7812 */ /* 0x040fe4000788c0ff */
        /* <DEDUP_REMOVED lines=9> */
[----:B------:R-:W-:Y:S02]  /*4240*/  F2FP.F16.F32.PACK_AB R41, R46, R41 ;  /* 0x000000292e29723e */ /* 0x000fe400000000ff */
[----:B------:R-:W-:Y:S02]  /*4250*/  F2FP.F16.F32.PACK_AB R32, R49, R32 ;  /* 0x000000203120723e */ /* 0x000fe400000000ff */
[----:B------:R-:W-:Y:S01]  /*4260*/  F2FP.F16.F32.PACK_AB R40, R45, R40 ;  /* 0x000000282d28723e */ /* 0x000fe200000000ff */
[----:B------:R-:W-:Y:S06]  /*4270*/  BRA `(.L_x_699) ;  /* 0x0000001800407947 */ /* 0x000fec0003800000 */
.L_x_697:
[----:B------:R-:W-:Y:S05]  /*4280*/  @!P1 BRA `(.L_x_700) ;  /* 0x00000004003c9947 */ /* 0x000fea0003800000 */
[-CC-:B------:R-:W-:Y:S01]  /*4290*/  FFMA.FTZ R95, R95, R109.reuse, R110.reuse ;  /* 0x0000006d5f5f7223 */ /* 0x180fe2000001006e */
[-CC-:B0-----:R-:W-:Y:S01]  /*42a0*/  FFMA.FTZ R41, R98, R109.reuse, R110.reuse ;  /* 0x0000006d62297223 */ /* 0x181fe2000001006e */
[-CC-:B------:R-:W-:Y:S01]  /*42b0*/  FFMA.FTZ R35, R53, R109.reuse, R110.reuse ;  /* 0x0000006d35237223 */ /* 0x180fe2000001006e */
[----:B------:R-:W-:Y:S01]  /*42c0*/  LOP3.LUT P4, RZ, R79, 0xff0000, RZ, 0xc0, !PT ;  /* 0x00ff00004fff7812 */ /* 0x000fe2000788c0ff */
[----:B------:R-:W-:Y:S01]  /*42d0*/  FADD.FTZ R39, R94, -R95 ;  /* 0x8000005f5e277221 */ /* 0x000fe20000010000 */
[----:B------:R-:W-:Y:S01]  /*42e0*/  FADD.FTZ R41, R96, -R41 ;  /* 0x8000002960297221 */ /* 0x000fe20000010000 */
[----:B------:R-:W-:Y:S01]  /*42f0*/  FADD.FTZ R35, R52, -R35 ;  /* 0x8000002334237221 */ /* 0x000fe20000010000 */
[--C-:B------:R-:W-:Y:S01]  /*4300*/  FFMA.FTZ R54, R54, R109, R110.reuse ;  /* 0x0000006d36367223 */ /* 0x100fe2000001006e */
[----:B------:R-:W-:Y:S01]  /*4310*/  FMUL.FTZ R39, R92, R39 ;  /* 0x000000275c277220 */ /* 0x000fe20000410000 */
[----:B------:R-:W-:Y:S01]  /*4320*/  FFMA.FTZ R33, R46, R109, R110 ;  /* 0x0000006d2e217223 */ /* 0x000fe2000001006e */
[----:B------:R-:W-:Y:S01]  /*4330*/  LOP3.LUT P6, RZ, R77, 0xff0000, RZ, 0xc0, !PT ;  /* 0x00ff00004dff7812 */ /* 0x000fe200078cc0ff */
[----:B------:R-:W-:Y:S01]  /*4340*/  FMUL.FTZ R46, R92, R41 ;  /* 0x000000295c2e7220 */ /* 0x000fe20000410000 */
[----:B------:R-:W-:Y:S01]  /*4350*/  FMUL.FTZ R0, R39, UR6 ;  /* 0x0000000627007c20 */ /* 0x000fe20008410000 */
[----:B------:R-:W-:Y:S01]  /*4360*/  ISETP.GE.U32.AND P2, PT, R78, RZ, PT ;  /* 0x000000ff4e00720c */ /* 0x000fe20003f46070 */
[----:B------:R-:W-:Y:S01]  /*4370*/  FMUL.FTZ R38, R92, R35 ;  /* 0x000000235c267220 */ /* 0x000fe20000410000 */
[----:B------:R-:W-:Y:S01]  /*4380*/  FADD.FTZ R55, R55, -R54 ;  /* 0x8000003637377221 */ /* 0x000fe20000010000 */
[--C-:B------:R-:W-:Y:S01]  /*4390*/  FFMA.FTZ R45, R45, R109, R110.reuse ;  /* 0x0000006d2d2d7223 */ /* 0x100fe2000001006e */
[----:B------:R-:W-:Y:S01]  /*43a0*/  FSEL R43, R0, RZ, P4 ;  /* 0x000000ff002b7208 */ /* 0x000fe20002000000 */
[----:B------:R-:W-:Y:S01]  /*43b0*/  FMUL.FTZ R32, R46, UR6 ;  /* 0x000000062e207c20 */ /* 0x000fe20008410000 */
[----:B------:R-:W-:Y:S01]  /*43c0*/  ISETP.GE.U32.AND P4, PT, R76, RZ, PT ;  /* 0x000000ff4c00720c */ /* 0x000fe20003f86070 */
[----:B------:R-:W-:Y:S01]  /*43d0*/  FMUL.FTZ R35, R92, R55 ;  /* 0x000000375c237220 */ /* 0x000fe20000410000 */
[----:B------:R-:W-:Y:S01]  /*43e0*/  FSEL R36, R0, RZ, P6 ;  /* 0x000000ff00247208 */ /* 0x000fe20003000000 */
[----:B------:R-:W-:Y:S01]  /*43f0*/  FMUL.FTZ R0, R38, UR6 ;  /* 0x0000000626007c20 */ /* 0x000fe20008410000 */
[----:B------:R-:W-:Y:S01]  /*4400*/  ISETP.GE.U32.AND.EX P2, PT, R79, 0x1000000, PT, P2 ;  /* 0x010000004f00780c */ /* 0x000fe20003f46120 */
[-CC-:B------:R-:W-:Y:S01]  /*4410*/  FFMA.FTZ R50, R50, R109.reuse, R110.reuse ;  /* 0x0000006d32327223 */ /* 0x180fe2000001006e */
[----:B------:R-:W-:Y:S01]  /*4420*/  ISETP.GE.U32.AND.EX P4, PT, R77, 0x1000000, PT, P4 ;  /* 0x010000004d00780c */ /* 0x000fe20003f86140 */
[----:B------:R-:W-:Y:S01]  /*4430*/  FADD.FTZ R37, R48, -R45 ;  /* 0x8000002d30257221 */ /* 0x000fe20000010000 */
[----:B------:R-:W-:Y:S01]  /*4440*/  LOP3.LUT P6, RZ, R79, 0xff, RZ, 0xc0, !PT ;  /* 0x000000ff4fff7812 */ /* 0x000fe200078cc0ff */
[----:B------:R-:W-:Y:S01]  /*4450*/  FFMA.FTZ R110, R49, R109, R110 ;  /* 0x0000006d316e7223 */ /* 0x000fe2000001006e */
[C---:B------:R-:W-:Y:S01]  /*4460*/  FSEL R48, R32.reuse, RZ, P2 ;  /* 0x000000ff20307208 */ /* 0x040fe20001000000 */
[----:B------:R-:W-:Y:S01]  /*4470*/  FADD.FTZ R53, R51, -R50 ;  /* 0x8000003233357221 */ /* 0x000fe20000010000 */
[----:B------:R-:W-:Y:S01]  /*4480*/  FSEL R45, R32, RZ, P4 ;  /* 0x000000ff202d7208 */ /* 0x000fe20002000000 */
[----:B------:R-:W-:Y:S01]  /*4490*/  FMUL.FTZ R32, R35, UR6 ;  /* 0x0000000623207c20 */ /* 0x000fe20008410000 */
[----:B------:R-:W-:Y:S01]  /*44a0*/  FSEL R42, R0, RZ, P6 ;  /* 0x000000ff002a7208 */ /* 0x000fe20003000000 */
[----:B------:R-:W-:Y:S01]  /*44b0*/  FADD.FTZ R49, R47, -R110 ;  /* 0x8000006e2f317221 */ /* 0x000fe20000010000 */
[----:B------:R-:W-:Y:S01]  /*44c0*/  LOP3.LUT P4, RZ, R79, 0xff00, RZ, 0xc0, !PT ;  /* 0x0000ff004fff7812 */ /* 0x000fe2000788c0ff */
[----:B------:R-:W-:Y:S01]  /*44d0*/  FMUL.FTZ R37, R92, R37 ;  /* 0x000000255c257220 */ /* 0x000fe20000410000 */
[C---:B------:R-:W-:Y:S01]  /*44e0*/  LOP3.LUT P6, RZ, R77.reuse, 0xff00, RZ, 0xc0, !PT ;  /* 0x0000ff004dff7812 */ /* 0x040fe200078cc0ff */
[----:B------:R-:W-:Y:S01]  /*44f0*/  FADD.FTZ R33, R44, -R33 ;  /* 0x800000212c217221 */ /* 0x000fe20000010000 */
[----:B------:R-:W-:-:S02]  /*4500*/  LOP3.LUT P2, RZ, R77, 0xff, RZ, 0xc0, !PT ;  /* 0x000000ff4dff7812 */ /* 0x000fc4000784c0ff */
[----:B------:R-:W-:Y:S01]  /*4510*/  FSEL R47, R32, RZ, P4 ;  /* 0x000000ff202f7208 */ /* 0x000fe20002000000 */
[----:B------:R-:W-:Y:S01]  /*4520*/  FMUL.FTZ R33, R92, R33 ;  /* 0x000000215c217220 */ /* 0x000fe20000410000 */
[----:B------:R-:W-:Y:S01]  /*4530*/  FSEL R51, R32, RZ, P6 ;  /* 0x000000ff20337208 */ /* 0x000fe20003000000 */
[----:B------:R-:W-:Y:S01]  /*4540*/  FMUL.FTZ R32, R92, R53 ;  /* 0x000000355c207220 */ /* 0x000fe20000410000 */
[----:B------:R-:W-:Y:S01]  /*4550*/  FSEL R40, R0, RZ, P2 ;  /* 0x000000ff00287208 */ /* 0x000fe20001000000 */
[----:B------:R-:W-:Y:S01]  /*4560*/  FMUL.FTZ R0, R37, UR6 ;  /* 0x0000000625007c20 */ /* 0x000fe20008410000 */
[----:B------:R-:W-:Y:S01]  /*4570*/  LOP3.LUT P2, RZ, R78, 0xff0000, RZ, 0xc0, !PT ;  /* 0x00ff00004eff7812 */ /* 0x000fe2000784c0ff */
[----:B------:R-:W-:Y:S01]  /*4580*/  FMUL.FTZ R34, R32, UR6 ;  /* 0x0000000620227c20 */ /* 0x000fe20008410000 */
[----:B------:R-:W-:Y:S01]  /*4590*/  LOP3.LUT P4, RZ, R76, 0xff0000, RZ, 0xc0, !PT ;  /* 0x00ff00004cff7812 */ /* 0x000fe2000788c0ff */
[----:B------:R-:W-:Y:S01]  /*45a0*/  FMUL.FTZ R92, R92, R49 ;  /* 0x000000315c5c7220 */ /* 0x000fe20000410000 */
[----:B------:R-:W-:-:S02]  /*45b0*/  LOP3.LUT P6, RZ, R78, 0xff000000, RZ, 0xc0, !PT ;  /* 0xff0000004eff7812 */ /* 0x000fc400078cc0ff */
[C---:B------:R-:W-:Y:S02]  /*45c0*/  FSEL R41, R0.reuse, RZ, P2 ;  /* 0x000000ff00297208 */ /* 0x040fe40001000000 */
[----:B------:R-:W-:Y:S01]  /*45d0*/  FSEL R44, R0, RZ, P4 ;  /* 0x000000ff002c7208 */ /* 0x000fe20002000000 */
[----:B------:R-:W-:Y:S01]  /*45e0*/  FMUL.FTZ R0, R33, UR6 ;  /* 0x0000000621007c20 */ /* 0x000fe20008410000 */
[----:B------:R-:W-:Y:S02]  /*45f0*/  F2FP.F16.F32.PACK_AB R39, R46, R39 ;  /* 0x000000272e27723e */ /* 0x000fe400000000ff */
[----:B------:R-:W-:Y:S02]  /*4600*/  FSEL R46, R34, RZ, P6 ;  /* 0x000000ff222e7208 */ /* 0x000fe40003000000 */
[----:B------:R-:W-:Y:S02]  /*4610*/  LOP3.LUT P2, RZ, R78, 0xff00, RZ, 0xc0, !PT ;  /* 0x0000ff004eff7812 */ /* 0x000fe4000784c0ff */
[----:B------:R-:W-:-:S02]  /*4620*/  LOP3.LUT P6, RZ, R76, 0xff000000, RZ, 0xc0, !PT ;  /* 0xff0000004cff7812 */ /* 0x000fc400078cc0ff */
[----:B------:R-:W-:Y:S02]  /*4630*/  F2FP.F16.F32.PACK_AB R38, R35, R38 ;  /* 0x000000262326723e */ /* 0x000fe400000000ff */
[----:B------:R-:W-:Y:S02]  /*4640*/  F2FP.F16.F32.PACK_AB R35, R45, R36 ;  /* 0x000000242d23723e */ /* 0x000fe400000000ff */
[----:B------:R-:W-:Y:S01]  /*4650*/  F2FP.F16.F32.PACK_AB R36, R33, R92 ;  /* 0x0000005c2124723e */ /* 0x000fe200000000ff */
[----:B------:R-:W-:Y:S01]  /*4660*/  FMUL.FTZ R92, R92, UR6 ;  /* 0x000000065c5c7c20 */ /* 0x000fe20008410000 */
[----:B------:R-:W-:Y:S02]  /*4670*/  FSEL R49, R34, RZ, P6 ;  /* 0x000000ff22317208 */ /* 0x000fe40003000000 */
[----:B------:R-:W-:Y:S02]  /*4680*/  FSEL R45, R0, RZ, P2 ;  /* 0x000000ff002d7208 */ /* 0x000fe40001000000 */
[----:B------:R-:W-:-:S02]  /*4690*/  LOP3.LUT P4, RZ, R78, 0xff, RZ, 0xc0, !PT ;  /* 0x000000ff4eff7812 */ /* 0x000fc4000788c0ff */
[C---:B------:R-:W-:Y:S02]  /*46a0*/  LOP3.LUT P6, RZ, R76.reuse, 0xff00, RZ, 0xc0, !PT ;  /* 0x0000ff004cff7812 */ /* 0x040fe400078cc0ff */
[----:B------:R-:W-:Y:S02]  /*46b0*/  LOP3.LUT P2, RZ, R76, 0xff, RZ, 0xc0, !PT ;  /* 0x000000ff4cff7812 */ /* 0x000fe4000784c0ff */
[----:B------:R-:W-:Y:S02]  /*46c0*/  F2FP.F16.F32.PACK_AB R37, R32, R37 ;  /* 0x000000252025723e */ /* 0x000fe400000000ff */
[----:B------:R-:W-:Y:S02]  /*46d0*/  F2FP.F16.F32.PACK_AB R34, R51, R40 ;  /* 0x000000283322723e */ /* 0x000fe400000000ff */
        /* <DEDUP_REMOVED lines=10> */
.L_x_700:
[-CC-:B------:R-:W-:Y:S01]  /*4780*/  FFMA.FTZ R95, R95, R109.reuse, R110.reuse ;  /* 0x0000006d5f5f7223 */ /* 0x180fe2000001006e */
[-CC-:B0-----:R-:W-:Y:S01]  /*4790*/  FFMA.FTZ R35, R98, R109.reuse, R110.reuse ;  /* 0x0000006d62237223 */ /* 0x181fe2000001006e */
[-CC-:B------:R-:W-:Y:S01]  /*47a0*/  FFMA.FTZ R53, R53, R109.reuse, R110.reuse ;  /* 0x0000006d35357223 */ /* 0x180fe2000001006e */
[----:B------:R-:W-:Y:S01]  /*47b0*/  ISETP.GE.U32.AND P2, PT, R78, RZ, PT ;  /* 0x000000ff4e00720c */ /* 0x000fe20003f46070 */
[----:B------:R-:W-:Y:S01]  /*47c0*/  FADD.FTZ R95, R94, -R95 ;  /* 0x8000005f5e5f7221 */ /* 0x000fe20000010000 */
[----:B------:R-:W-:Y:S01]  /*47d0*/  FADD.FTZ R35, R96, -R35 ;  /* 0x8000002360237221 */ /* 0x000fe20000010000 */
[----:B------:R-:W-:Y:S01]  /*47e0*/  FFMA.FTZ R54, R54, R109, R110 ;  /* 0x0000006d36367223 */ /* 0x000fe2000001006e */
[----:B------:R-:W-:Y:S01]  /*47f0*/  FADD.FTZ R53, R52, -R53 ;  /* 0x8000003534357221 */ /* 0x000fe20000010000 */
[C---:B------:R-:W-:Y:S01]  /*4800*/  FMUL.FTZ R95, R92.reuse, R95 ;  /* 0x0000005f5c5f7220 */ /* 0x040fe20000410000 */
[C---:B------:R-:W-:Y:S01]  /*4810*/  FMUL.FTZ R35, R92.reuse, R35 ;  /* 0x000000235c237220 */ /* 0x040fe20000410000 */
        /* <DEDUP_REMOVED lines=9> */
[----:B------:R-:W-:Y:S01]  /*48b0*/  FSEL R32, R0, RZ, P6 ;  /* 0x000000ff00207208 */ /* 0x000fe20003000000 */
[----:B------:R-:W-:Y:S01]  /*48c0*/  FMUL.FTZ R55, R92, R55 ;  /* 0x000000375c377220 */ /* 0x000fe20000410000 */
[----:B------:R-:W-:Y:S01]  /*48d0*/  FSEL R43, R95, RZ, P4 ;  /* 0x000000ff5f2b7208 */ /* 0x000fe20002000000 */
[----:B------:R-:W-:Y:S01]  /*48e0*/  FMUL.FTZ R53, R53, UR6 ;  /* 0x0000000635357c20 */ /* 0x000fe20008410000 */
[C---:B------:R-:W-:Y:S01]  /*48f0*/  ISETP.GE.U32.AND.EX P2, PT, R77.reuse, 0x1000000, PT, P2 ;  /* 0x010000004d00780c */ /* 0x040fe20003f46120 */
        /* <DEDUP_REMOVED lines=13> */
[----:B------:R-:W-:Y:S01]  /*49d0*/  LOP3.LUT P6, RZ, R77, 0xff, RZ, 0xc0, !PT ;  /* 0x000000ff4dff7812 */ /* 0x000fe200078cc0ff */
        /* <DEDUP_REMOVED lines=13> */
[----:B------:R-:W-:-:S02]  /*4ab0*/  LOP3.LUT P2, RZ, R76, 0xff0000, RZ, 0xc0, !PT ;  /* 0x00ff00004cff7812 */ /* 0x000fc4000784c0ff */
[----:B------:R-:W-:Y:S01]  /*4ac0*/  FSEL R41, R45, RZ, P6 ;  /* 0x000000ff2d297208 */ /* 0x000fe20003000000 */
[----:B------:R-:W-:Y:S01]  /*4ad0*/  FMUL.FTZ R47, R47, UR6 ;  /* 0x000000062f2f7c20 */ /* 0x000fe20008410000 */
[----:B------:R-:W-:Y:S02]  /*4ae0*/  FSEL R44, R51, RZ, P4 ;  /* 0x000000ff332c7208 */ /* 0x000fe40002000000 */
        /* <DEDUP_REMOVED lines=8> */
[----:B------:R-:W-:Y:S02]  /*4b70*/  F2FP.F16.F32.PACK_AB R35, R40, R35 ;  /* 0x000000232823723e */ /* 0x000fe400000000ff */
[----:B------:R-:W-:-:S02]  /*4b80*/  F2FP.F16.F32.PACK_AB R43, R32, R43 ;  /* 0x0000002b202b723e */ /* 0x000fc400000000ff */
        /* <DEDUP_REMOVED lines=10> */
.L_x_696:
[----:B------:R-:W-:-:S04]  /*4c30*/  UISETP.NE.U32.AND UP0, UPT, UR7, URZ, UPT ;  /* 0x000000ff0700728c */ /* 0x000fc8000bf05070 */
[----:B------:R-:W-:-:S06]  /*4c40*/  UISETP.NE.AND.EX UP0, UPT, UR8, URZ, UPT, UP0 ;  /* 0x000000ff0800728c */ /* 0x000fcc000bf05300 */
[----:B------:R-:W-:-:S13]  /*4c50*/  PLOP3.LUT P5, PT, PT, PT, UP0, 0x80, 0x8 ;  /* 0x000000000008781c */ /* 0x000fda0003faf008 */
[----:B------:R-:W-:Y:S05]  /*4c60*/  @!P5 BRA `(.L_x_701) ;  /* 0x000000080004d947 */ /* 0x000fea0003800000 */
[----:B------:R-:W-:Y:S05]  /*4c70*/  @!P1 BRA `(.L_x_702) ;  /* 0x0000000400089947 */ /* 0x000fea0003800000 */
[-CC-:B0-----:R-:W-:Y:S01]  /*4c80*/  FFMA.FTZ R39, R98, R109.reuse, R110.reuse ;  /* 0x0000006d62277223 */ /* 0x181fe2000001006e */
[-CC-:B------:R-:W-:Y:S01]  /*4c90*/  FFMA.FTZ R53, R53, R109.reuse, R110.reuse ;  /* 0x0000006d35357223 */ /* 0x180fe2000001006e */
[--C-:B------:R-:W-:Y:S02]  /*4ca0*/  HADD2.F32 R41, -RZ, R27.reuse.H1_H1 ;  /* 0x3000001bff297230 */ /* 0x100fe40000004100 */
[-CC-:B------:R-:W-:Y:S01]  /*4cb0*/  FFMA.FTZ R95, R95, R109.reuse, R110.reuse ;  /* 0x0000006d5f5f7223 */ /* 0x180fe2000001006e */
[----:B------:R-:W-:Y:S01]  /*4cc0*/  FADD.FTZ R39, R96, -R39 ;  /* 0x8000002760277221 */ /* 0x000fe20000010000 */
[----:B------:R-:W-:Y:S01]  /*4cd0*/  FFMA.FTZ R54, R54, R109, R110 ;  /* 0x0000006d36367223 */ /* 0x000fe2000001006e */
[----:B------:R-:W-:Y:S02]  /*4ce0*/  HADD2.F32 R36, -RZ, R26.H0_H0 ;  /* 0x2000001aff247230 */ /* 0x000fe40000004100 */
[----:B------:R-:W-:Y:S01]  /*4cf0*/  FADD.FTZ R53, R52, -R53 ;  /* 0x8000003534357221 */ /* 0x000fe20000010000 */
[----:B------:R-:W-:-:S02]  /*4d00*/  HADD2.F32 R40, -RZ, R27.H0_H0 ;  /* 0x2000001bff287230 */ /* 0x000fc40000004100 */
[----:B------:R-:W-:Y:S01]  /*4d10*/  FFMA.FTZ R42, R92, R39, R41 ;  /* 0x000000275c2a7223 */ /* 0x000fe20000010029 */
[----:B------:R-:W-:Y:S01]  /*4d20*/  FFMA.FTZ R45, R45, R109, R110 ;  /* 0x0000006d2d2d7223 */ /* 0x000fe2000001006e */
[----:B------:R-:W-:Y:S01]  /*4d30*/  FADD.FTZ R95, R94, -R95 ;  /* 0x8000005f5e5f7221 */ /* 0x000fe20000010000 */
[----:B------:R-:W-:Y:S01]  /*4d40*/  HADD2.F32 R38, -RZ, R26.H1_H1 ;  /* 0x3000001aff267230 */ /* 0x000fe20000004100 */
[----:B------:R-:W-:Y:S01]  /*4d50*/  ISETP.GE.U32.AND P2, PT, R78, RZ, PT ;  /* 0x000000ff4e00720c */ /* 0x000fe20003f46070 */
[----:B------:R-:W-:Y:S01]  /*4d60*/  FADD.FTZ R55, R55, -R54 ;  /* 0x8000003637377221 */ /* 0x000fe20000010000 */
[----:B------:R-:W-:Y:S01]  /*4d70*/  FFMA.FTZ R53, R92, R53, R36 ;  /* 0x000000355c357223 */ /* 0x000fe20000010024 */
[--C-:B------:R-:W-:Y:S02]  /*4d80*/  HADD2.F32 R0, -RZ, R25.reuse.H0_H0 ;  /* 0x20000019ff007230 */ /* 0x100fe40000004100 */
[----:B------:R-:W-:Y:S01]  /*4d90*/  FMUL.FTZ R36, R42, UR6 ;  /* 0x000000062a247c20 */ /* 0x000fe20008410000 */
[----:B------:R-:W-:Y:S01]  /*4da0*/  FADD.FTZ R45, R48, -R45 ;  /* 0x8000002d302d7221 */ /* 0x000fe20000010000 */
[C---:B------:R-:W-:Y:S01]  /*4db0*/  FFMA.FTZ R95, R92.reuse, R95, R40 ;  /* 0x0000005f5c5f7223 */ /* 0x040fe20000010028 */
[----:B------:R-:W-:Y:S01]  /*4dc0*/  ISETP.GE.U32.AND.EX P2, PT, R79, 0x1000000, PT, P2 ;  /* 0x010000004f00780c */ /* 0x000fe20003f46120 */
[C---:B------:R-:W-:Y:S01]  /*4dd0*/  FFMA.FTZ R40, R92.reuse, R55, R38 ;  /* 0x000000375c287223 */ /* 0x040fe20000010026 */
[----:B------:R-:W-:Y:S01]  /*4de0*/  FFMA.FTZ R45, R92, R45, R0 ;  /* 0x0000002d5c2d7223 */ /* 0x000fe20000010000 */
[----:B------:R-:W-:Y:S01]  /*4df0*/  FMUL.FTZ R0, R53, UR6 ;  /* 0x0000000635007c20 */ /* 0x000fe20008410000 */
[----:B------:R-:W-:Y:S01]  /*4e00*/  FSEL R55, R36, RZ, P2 ;  /* 0x000000ff24377208 */ /* 0x000fe20001000000 */
[----:B------:R-:W-:Y:S01]  /*4e10*/  FMUL.FTZ R36, R40, UR6 ;  /* 0x0000000628247c20 */ /* 0x000fe20008410000 */
[C---:B------:R-:W-:Y:S01]  /*4e20*/  LOP3.LUT P6, RZ, R79.reuse, 0xff, RZ, 0xc0, !PT ;  /* 0x000000ff4fff7812 */ /* 0x040fe200078cc0ff */
[-CC-:B------:R-:W-:Y:S01]  /*4e30*/  FFMA.FTZ R37, R46, R109.reuse, R110.reuse ;  /* 0x0000006d2e257223 */ /* 0x180fe2000001006e */
[----:B------:R-:W-:Y:S01]  /*4e40*/  LOP3.LUT P2, RZ, R79, 0xff00, RZ, 0xc0, !PT ;  /* 0x0000ff004fff7812 */ /* 0x000fe2000784c0ff */
[-CC-:B------:R-:W-:Y:S01]  /*4e50*/  FFMA.FTZ R50, R50, R109.reuse, R110.reuse ;  /* 0x0000006d32327223 */ /* 0x180fe2000001006e */
[----:B------:R-:W-:Y:S01]  /*4e60*/  FMUL.FTZ R38, R95, UR6 ;  /* 0x000000065f267c20 */ /* 0x000fe20008410000 */
[----:B------:R-:W-:Y:S01]  /*4e70*/  FFMA.FTZ R110, R49, R109, R110 ;  /* 0x0000006d316e7223 */ /* 0x000fe2000001006e */
[----:B------:R-:W-:Y:S01]  /*4e80*/  LOP3.LUT P4, RZ, R79, 0xff0000, RZ, 0xc0, !PT ;  /* 0x00ff00004fff7812 */ /* 0x000fe2000788c0ff */
[----:B------:R-:W-:Y:S01]  /*4e90*/  FADD.FTZ R51, R51, -R50 ;  /* 0x8000003233337221 */ /* 0x000fe20000010000 */
[----:B------:R-:W-:Y:S01]  /*4ea0*/  FSEL R48, R0, RZ, P6 ;  /* 0x000000ff00307208 */ /* 0x000fe20003000000 */
[----:B------:R-:W-:Y:S01]  /*4eb0*/  HADD2.F32 R39, -RZ, R25.H1_H1 ;  /* 0x30000019ff277230 */ /* 0x000fe20000004100 */
[----:B------:R-:W-:Y:S01]  /*4ec0*/  FSEL R49, R36, RZ, P2 ;  /* 0x000000ff24317208 */ /* 0x000fe20001000000 */
[----:B------:R-:W-:-:S02]  /*4ed0*/  HADD2.F32 R0, -RZ, R24.H0_H0 ;  /* 0x20000018ff007230 */ /* 0x000fc40000004100 */
[----:B------:R-:W-:Y:S01]  /*4ee0*/  FADD.FTZ R37, R44, -R37 ;  /* 0x800000252c257221 */ /* 0x000fe20000010000 */
[----:B------:R-:W-:Y:S02]  /*4ef0*/  HADD2.F32 R36, -RZ, R24.H1_H1 ;  /* 0x30000018ff247230 */ /* 0x000fe40000004100 */
[----:B------:R-:W-:Y:S01]  /*4f00*/  FADD.FTZ R47, R47, -R110 ;  /* 0x8000006e2f2f7221 */ /* 0x000fe20000010000 */
[----:B------:R-:W-:Y:S01]  /*4f10*/  FSEL R50, R38, RZ, P4 ;  /* 0x000000ff26327208 */ /* 0x000fe20002000000 */
[----:B------:R-:W-:Y:S01]  /*4f20*/  FMUL.FTZ R38, R45, UR6 ;  /* 0x000000062d267c20 */ /* 0x000fe20008410000 */
[----:B------:R-:W-:Y:S01]  /*4f30*/  LOP3.LUT P4, RZ, R78, 0xff0000, RZ, 0xc0, !PT ;  /* 0x00ff00004eff7812 */ /* 0x000fe2000788c0ff */
[C---:B------:R-:W-:Y:S01]  /*4f40*/  FFMA.FTZ R46, R92.reuse, R51, R39 ;  /* 0x000000335c2e7223 */ /* 0x040fe20000010027 */
[C---:B------:R-:W-:Y:S01]  /*4f50*/  FFMA.FTZ R0, R92.reuse, R47, R0 ;  /* 0x0000002f5c007223 */ /* 0x040fe20000010000 */
[----:B------:R-:W-:Y:S01]  /*4f60*/  FFMA.FTZ R41, R92, R37, R36 ;  /* 0x000000255c297223 */ /* 0x000fe20000010024 */
[----:B------:R-:W-:Y:S01]  /*4f70*/  FSEL R44, R38, RZ, P4 ;  /* 0x000000ff262c7208 */ /* 0x000fe20002000000 */
[----:B------:R-:W-:Y:S01]  /*4f80*/  FMUL.FTZ R43, R46, UR6 ;  /* 0x000000062e2b7c20 */ /* 0x000fe20008410000 */
[----:B------:R-:W-:Y:S01]  /*4f90*/  F2FP.F16.F32.PACK_AB R39, R42, R95 ;  /* 0x0000005f2a27723e */ /* 0x000fe200000000ff */
[----:B------:R-:W-:Y:S01]  /*4fa0*/  FMUL.FTZ R42, R41, UR6 ;  /* 0x00000006292a7c20 */ /* 0x000fe20008410000 */
[----:B------:R-:W-:Y:S01]  /*4fb0*/  F2FP.F16.F32.PACK_AB R38, R40, R53 ;  /* 0x000000352826723e */ /* 0x000fe200000000ff */
[----:B------:R-:W-:Y:S01]  /*4fc0*/  FMUL.FTZ R40, R0, UR6 ;  /* 0x0000000600287c20 */ /* 0x000fe20008410000 */
[----:B------:R-:W-:-:S02]  /*4fd0*/  LOP3.LUT P6, RZ, R78, 0xff000000, RZ, 0xc0, !PT ;  /* 0xff0000004eff7812 */ /* 0x000fc400078cc0ff */
[C---:B------:R-:W-:Y:S02]  /*4fe0*/  LOP3.LUT P2, RZ, R78.reuse, 0xff, RZ, 0xc0, !PT ;  /* 0x000000ff4eff7812 */ /* 0x040fe4000784c0ff */
[----:B------:R-:W-:Y:S02]  /*4ff0*/  LOP3.LUT P4, RZ, R78, 0xff00, RZ, 0xc0, !PT ;  /* 0x0000ff004eff7812 */ /* 0x000fe4000788c0ff */
[----:B------:R-:W-:Y:S02]  /*5000*/  F2FP.F16.F32.PACK_AB R37, R46, R45 ;  /* 0x0000002d2e25723e */ /* 0x000fe400000000ff */
[----:B------:R-:W-:Y:S02]  /*5010*/  F2FP.F16.F32.PACK_AB R36, R41, R0 ;  /* 0x000000002924723e */ /* 0x000fe400000000ff */
        /* <DEDUP_REMOVED lines=8> */
.L_x_702:
        /* <DEDUP_REMOVED lines=13> */
[----:B------:R-:W-:Y:S01]  /*5170*/  FFMA.FTZ R49, R92, R43, R49 ;  /* 0x0000002b5c317223 */ /* 0x000fe20000010031 */
[----:B------:R-:W-:Y:S01]  /*5180*/  FADD.FTZ R53, R52, -R53 ;  /* 0x8000003534357221 */ /* 0x000fe20000010000 */
[----:B------:R-:W-:Y:S01]  /*5190*/  FFMA.FTZ R95, R92, R95, R40 ;  /* 0x0000005f5c5f7223 */ /* 0x000fe20000010028 */
[----:B------:R-:W-:Y:S02]  /*51a0*/  HADD2.F32 R43, -RZ, R26.H1_H1 ;  /* 0x3000001aff2b7230 */ /* 0x000fe40000004100 */
[----:B------:R-:W-:Y:S01]  /*51b0*/  FADD.FTZ R45, R48, -R45 ;  /* 0x8000002d302d7221 */ /* 0x000fe20000010000 */
[--C-:B------:R-:W-:Y:S02]  /*51c0*/  HADD2.F32 R42, -RZ, R25.reuse.H0_H0 ;  /* 0x20000019ff2a7230 */ /* 0x100fe40000004100 */
[----:B------:R-:W-:Y:S01]  /*51d0*/  FADD.FTZ R55, R55, -R54 ;  /* 0x8000003637377221 */ /* 0x000fe20000010000 */
[----:B------:R-:W-:Y:S01]  /*51e0*/  ISETP.GE.U32.AND P2, PT, R78, RZ, PT ;  /* 0x000000ff4e00720c */ /* 0x000fe20003f46070 */
[----:B------:R-:W-:Y:S01]  /*51f0*/  FADD.FTZ R41, R44, -R41 ;  /* 0x800000292c297221 */ /* 0x000fe20000010000 */
[----:B------:R-:W-:Y:S01]  /*5200*/  FFMA.FTZ R53, R92, R53, R0 ;  /* 0x000000355c357223 */ /* 0x000fe20000010000 */
[----:B------:R-:W-:Y:S01]  /*5210*/  FMUL.FTZ R49, R49, UR6 ;  /* 0x0000000631317c20 */ /* 0x000fe20008410000 */
[----:B------:R-:W-:Y:S01]  /*5220*/  FMUL.FTZ R95, R95, UR6 ;  /* 0x000000065f5f7c20 */ /* 0x000fe20008410000 */
[----:B------:R-:W-:-:S02]  /*5230*/  HADD2.F32 R44, -RZ, R25.H1_H1 ;  /* 0x30000019ff2c7230 */ /* 0x000fc40000004100 */
[C---:B------:R-:W-:Y:S01]  /*5240*/  FFMA.FTZ R43, R92.reuse, R55, R43 ;  /* 0x000000375c2b7223 */ /* 0x040fe2000001002b */
[--C-:B------:R-:W-:Y:S02]  /*5250*/  HADD2.F32 R40, -RZ, R24.reuse.H1_H1 ;  /* 0x30000018ff287230 */ /* 0x100fe40000004100 */
[----:B------:R-:W-:Y:S01]  /*5260*/  FFMA.FTZ R42, R92, R45, R42 ;  /* 0x0000002d5c2a7223 */ /* 0x000fe2000001002a */
[----:B------:R-:W-:Y:S01]  /*5270*/  HADD2.F32 R0, -RZ, R24.H0_H0 ;  /* 0x20000018ff007230 */ /* 0x000fe20000004100 */
[----:B------:R-:W-:Y:S01]  /*5280*/  LOP3.LUT P4, RZ, R79, 0xff0000, RZ, 0xc0, !PT ;  /* 0x00ff00004fff7812 */ /* 0x000fe2000788c0ff */
[----:B------:R-:W-:Y:S01]  /*5290*/  FADD.FTZ R51, R51, -R50 ;  /* 0x8000003233337221 */ /* 0x000fe20000010000 */
[----:B------:R-:W-:Y:S01]  /*52a0*/  ISETP.GE.U32.AND.EX P2, PT, R79, 0x1000000, PT, P2 ;  /* 0x010000004f00780c */ /* 0x000fe20003f46120 */
[----:B------:R-:W-:Y:S01]  /*52b0*/  FADD.FTZ R47, R47, -R110 ;  /* 0x8000006e2f2f7221 */ /* 0x000fe20000010000 */
[----:B------:R-:W-:Y:S01]  /*52c0*/  FMUL.FTZ R53, R53, UR6 ;  /* 0x0000000635357c20 */ /* 0x000fe20008410000 */
[----:B------:R-:W-:Y:S01]  /*52d0*/  FMUL.FTZ R43, R43, UR6 ;  /* 0x000000062b2b7c20 */ /* 0x000fe20008410000 */
[----:B------:R-:W-:Y:S01]  /*52e0*/  FSEL R48, R49, RZ, P2 ;  /* 0x000000ff31307208 */ /* 0x000fe20001000000 */
[----:B------:R-:W-:Y:S01]  /*52f0*/  FMUL.FTZ R42, R42, UR6 ;  /* 0x000000062a2a7c20 */ /* 0x000fe20008410000 */
[----:B------:R-:W-:Y:S01]  /*5300*/  FSEL R95, R95, RZ, P4 ;  /* 0x000000ff5f5f7208 */ /* 0x000fe20002000000 */
        /* <DEDUP_REMOVED lines=23> */
.L_x_701:
[----:B------:R-:W-:Y:S05]  /*5480*/  @!P1 BRA `(.L_x_703) ;  /* 0x0000000000e89947 */ /* 0x000fea0003800000 */
[-CC-:B0-----:R-:W-:Y:S01]  /*5490*/  FFMA.FTZ R39, R98, R109.reuse, R110.reuse ;  /* 0x0000006d62277223 */ /* 0x181fe2000001006e */
[-CC-:B------:R-:W-:Y:S01]  /*54a0*/  FFMA.FTZ R95, R95, R109.reuse, R110.reuse ;  /* 0x0000006d5f5f7223 */ /* 0x180fe2000001006e */
[-CC-:B------:R-:W-:Y:S01]  /*54b0*/  FFMA.FTZ R53, R53, R109.reuse, R110.reuse ;  /* 0x0000006d35357223 */ /* 0x180fe2000001006e */
[-CC-:B------:R-:W-:Y:S01]  /*54c0*/  FFMA.FTZ R54, R54, R109.reuse, R110.reuse ;  /* 0x0000006d36367223 */ /* 0x180fe2000001006e */
[----:B------:R-:W-:Y:S01]  /*54d0*/  FADD.FTZ R39, R96, -R39 ;  /* 0x8000002760277221 */ /* 0x000fe20000010000 */
[----:B------:R-:W-:Y:S01]  /*54e0*/  FADD.FTZ R95, R94, -R95 ;  /* 0x8000005f5e5f7221 */ /* 0x000fe20000010000 */
[----:B------:R-:W-:Y:S01]  /*54f0*/  ISETP.GE.U32.AND P2, PT, R78, RZ, PT ;  /* 0x000000ff4e00720c */ /* 0x000fe20003f46070 */
[----:B------:R-:W-:Y:S01]  /*5500*/  FFMA.FTZ R45, R45, R109, R110 ;  /* 0x0000006d2d2d7223 */ /* 0x000fe2000001006e */
[----:B------:R-:W-:Y:S01]  /*5510*/  FMUL.FTZ R40, R92, R39 ;  /* 0x000000275c287220 */ /* 0x000fe20000410000 */
[----:B------:R-:W-:Y:S01]  /*5520*/  FADD.FTZ R53, R52, -R53 ;  /* 0x8000003534357221 */ /* 0x000fe20000010000 */
[----:B------:R-:W-:Y:S01]  /*5530*/  FMUL.FTZ R95, R92, R95 ;  /* 0x0000005f5c5f7220 */ /* 0x000fe20000410000 */
[----:B------:R-:W-:Y:S01]  /*5540*/  FADD.FTZ R55, R55, -R54 ;  /* 0x8000003637377221 */ /* 0x000fe20000010000 */
[----:B------:R-:W-:Y:S01]  /*5550*/  FMUL.FTZ R36, R40, UR6 ;  /* 0x0000000628247c20 */ /* 0x000fe20008410000 */
[----:B------:R-:W-:Y:S01]  /*5560*/  ISETP.GE.U32.AND.EX P2, PT, R79, 0x1000000, PT, P2 ;  /* 0x010000004f00780c */ /* 0x000fe20003f46120 */
[----:B------:R-:W-:Y:S01]  /*5570*/  FADD.FTZ R45, R48, -R45 ;  /* 0x8000002d302d7221 */ /* 0x000fe20000010000 */
[----:B------:R-:W-:Y:S01]  /*5580*/  FMUL.FTZ R38, R92, R53 ;  /* 0x000000355c267220 */ /* 0x000fe20000410000 */
[-CC-:B------:R-:W-:Y:S01]  /*5590*/  FFMA.FTZ R37, R46, R109.reuse, R110.reuse ;  /* 0x0000006d2e257223 */ /* 0x180fe2000001006e */
[-CC-:B------:R-:W-:Y:S01]  /*55a0*/  FFMA.FTZ R50, R50, R109.reuse, R110.reuse ;  /* 0x0000006d32327223 */ /* 0x180fe2000001006e */
[----:B------:R-:W-:Y:S01]  /*55b0*/  FFMA.FTZ R110, R49, R109, R110 ;  /* 0x0000006d316e7223 */ /* 0x000fe2000001006e */
[----:B------:R-:W-:Y:S01]  /*55c0*/  FMUL.FTZ R0, R95, UR6 ;  /* 0x000000065f007c20 */ /* 0x000fe20008410000 */
[C---:B------:R-:W-:Y:S01]  /*55d0*/  LOP3.LUT P4, RZ, R79.reuse, 0xff0000, RZ, 0xc0, !PT ;  /* 0x00ff00004fff7812 */ /* 0x040fe2000788c0ff */
[----:B------:R-:W-:Y:S01]  /*55e0*/  FMUL.FTZ R55, R92, R55 ;  /* 0x000000375c377220 */ /* 0x000fe20000410000 */
[----:B------:R-:W-:Y:S01]  /*55f0*/  FSEL R53, R36, RZ, P2 ;  /* 0x000000ff24357208 */ /* 0x000fe20001000000 */
[----:B------:R-:W-:Y:S01]  /*5600*/  FMUL.FTZ R45, R92, R45 ;  /* 0x0000002d5c2d7220 */ /* 0x000fe20000410000 */
[----:B------:R-:W-:Y:S01]  /*5610*/  FMUL.FTZ R36, R38, UR6 ;  /* 0x0000000626247c20 */ /* 0x000fe20008410000 */
[----:B------:R-:W-:Y:S01]  /*5620*/  LOP3.LUT P6, RZ, R79, 0xff, RZ, 0xc0, !PT ;  /* 0x000000ff4fff7812 */ /* 0x000fe200078cc0ff */
[----:B------:R-:W-:Y:S01]  /*5630*/  FADD.FTZ R37, R44, -R37 ;  /* 0x800000252c257221 */ /* 0x000fe20000010000 */
[----:B------:R-:W-:Y:S01]  /*5640*/  FADD.FTZ R51, R51, -R50 ;  /* 0x8000003233337221 */ /* 0x000fe20000010000 */
[----:B------:R-:W-:Y:S01]  /*5650*/  FADD.FTZ R47, R47, -R110 ;  /* 0x8000006e2f2f7221 */ /* 0x000fe20000010000 */
[----:B------:R-:W-:Y:S01]  /*5660*/  FMUL.FTZ R39, R55, UR6 ;  /* 0x0000000637277c20 */ /* 0x000fe20008410000 */
[----:B------:R-:W-:Y:S01]  /*5670*/  FSEL R48, R0, RZ, P4 ;  /* 0x000000ff00307208 */ /* 0x000fe20002000000 */
[----:B------:R-:W-:Y:S01]  /*5680*/  FMUL.FTZ R0, R45, UR6 ;  /* 0x000000062d007c20 */ /* 0x000fe20008410000 */
[----:B------:R-:W-:Y:S01]  /*5690*/  LOP3.LUT P2, RZ, R79, 0xff00, RZ, 0xc0, !PT ;  /* 0x0000ff004fff7812 */ /* 0x000fe2000784c0ff */
[----:B------:R-:W-:Y:S01]  /*56a0*/  FMUL.FTZ R41, R92, R37 ;  /* 0x000000255c297220 */ /* 0x000fe20000410000 */
[----:B------:R-:W-:Y:S01]  /*56b0*/  LOP3.LUT P4, RZ, R78, 0xff0000, RZ, 0xc0, !PT ;  /* 0x00ff00004eff7812 */ /* 0x000fe2000788c0ff */
[----:B------:R-:W-:Y:S01]  /*56c0*/  FMUL.FTZ R42, R92, R51 ;  /* 0x000000335c2a7220 */ /* 0x000fe20000410000 */
[----:B------:R-:W-:Y:S01]  /*56d0*/  FSEL R46, R36, RZ, P6 ;  /* 0x000000ff242e7208 */ /* 0x000fe20003000000 */
[----:B------:R-:W-:Y:S01]  /*56e0*/  FMUL.FTZ R36, R92, R47 ;  /* 0x0000002f5c247220 */ /* 0x000fe20000410000 */
[----:B------:R-:W-:Y:S01]  /*56f0*/  FSEL R49, R39, RZ, P2 ;  /* 0x000000ff27317208 */ /* 0x000fe20001000000 */
[----:B------:R-:W-:Y:S01]  /*5700*/  FMUL.FTZ R43, R42, UR6 ;  /* 0x000000062a2b7c20 */ /* 0x000fe20008410000 */
[----:B------:R-:W-:Y:S01]  /*5710*/  FSEL R44, R0, RZ, P4 ;  /* 0x000000ff002c7208 */ /* 0x000fe20002000000 */
        /* <DEDUP_REMOVED lines=17> */
.L_x_703:
[-CC-:B0-----:R-:W-:Y:S01]  /*5830*/  FFMA.FTZ R43, R98, R109.reuse, R110.reuse ;  /* 0x0000006d622b7223 */ /* 0x181fe2000001006e */
[-CC-:B------:R-:W-:Y:S01]  /*5840*/  FFMA.FTZ R95, R95, R109.reuse, R110.reuse ;  /* 0x0000006d5f5f7223 */ /* 0x180fe2000001006e */
[-CC-:B------:R-:W-:Y:S01]  /*5850*/  FFMA.FTZ R45, R45, R109.reuse, R110.reuse ;  /* 0x0000006d2d2d7223 */ /* 0x180fe2000001006e */
[-CC-:B------:R-:W-:Y:S01]  /*5860*/  FFMA.FTZ R53, R53, R109.reuse, R110.reuse ;  /* 0x0000006d35357223 */ /* 0x180fe2000001006e */
[----:B------:R-:W-:Y:S01]  /*5870*/  FADD.FTZ R43, R96, -R43 ;  /* 0x8000002b602b7221 */ /* 0x000fe20000010000 */
[----:B------:R-:W-:Y:S01]  /*5880*/  FADD.FTZ R95, R94, -R95 ;  /* 0x8000005f5e5f7221 */ /* 0x000fe20000010000 */
[--C-:B------:R-:W-:Y:S01]  /*5890*/  FFMA.FTZ R54, R54, R109, R110.reuse ;  /* 0x0000006d36367223 */ /* 0x100fe2000001006e */
[----:B------:R-:W-:Y:S01]  /*58a0*/  ISETP.GE.U32.AND P2, PT, R78, RZ, PT ;  /* 0x000000ff4e00720c */ /* 0x000fe20003f46070 */
[C---:B------:R-:W-:Y:S01]  /*58b0*/  FMUL.FTZ R43, R92.reuse, R43 ;  /* 0x0000002b5c2b7220 */ /* 0x040fe20000410000 */
[----:B------:R-:W-:Y:S01]  /*58c0*/  FMUL.FTZ R95, R92, R95 ;  /* 0x0000005f5c5f7220 */ /* 0x000fe20000410000 */
[-CC-:B------:R-:W-:Y:S01]  /*58d0*/  FFMA.FTZ R41, R46, R109.reuse, R110.reuse ;  /* 0x0000006d2e297223 */ /* 0x180fe2000001006e */
[-C--:B------:R-:W-:Y:S01]  /*58e0*/  FFMA.FTZ R50, R50, R109.reuse, R110 ;  /* 0x0000006d32327223 */ /* 0x080fe2000001006e */
[----:B------:R-:W-:Y:S01]  /*58f0*/  FADD.FTZ R45, R48, -R45 ;  /* 0x8000002d302d7221 */ /* 0x000fe20000010000 */
[----:B------:R-:W-:Y:S01]  /*5900*/  FADD.FTZ R53, R52, -R53 ;  /* 0x8000003534357221 */ /* 0x000fe20000010000 */
[----:B------:R-:W-:Y:S01]  /*5910*/  FADD.FTZ R55, R55, -R54 ;  /* 0x8000003637377221 */ /* 0x000fe20000010000 */
[----:B------:R-:W-:Y:S01]  /*5920*/  FFMA.FTZ R110, R49, R109, R110 ;  /* 0x0000006d316e7223 */ /* 0x000fe2000001006e */
[----:B------:R-:W-:Y:S01]  /*5930*/  FMUL.FTZ R43, R43, UR6 ;  /* 0x000000062b2b7c20 */ /* 0x000fe20008410000 */
[----:B------:R-:W-:Y:S01]  /*5940*/  ISETP.GE.U32.AND.EX P2, PT, R79, 0x1000000, PT, P2 ;  /* 0x010000004f00780c */ /* 0x000fe20003f46120 */
[----:B------:R-:W-:Y:S01]  /*5950*/  FMUL.FTZ R95, R95, UR6 ;  /* 0x000000065f5f7c20 */ /* 0x000fe20008410000 */
[C---:B------:R-:W-:Y:S01]  /*5960*/  FMUL.FTZ R45, R92.reuse, R45 ;  /* 0x0000002d5c2d7220 */ /* 0x040fe20000410000 */
[C---:B------:R-:W-:Y:S01]  /*5970*/  FMUL.FTZ R53, R92.reuse, R53 ;  /* 0x000000355c357220 */ /* 0x040fe20000410000 */
[----:B------:R-:W-:Y:S01]  /*5980*/  FMUL.FTZ R55, R92, R55 ;  /* 0x000000375c377220 */ /* 0x000fe20000410000 */
[----:B------:R-:W-:Y:S01]  /*5990*/  LOP3.LUT P4, RZ, R79, 0xff0000, RZ, 0xc0, !PT ;  /* 0x00ff00004fff7812 */ /* 0x000fe2000788c0ff */
[----:B------:R-:W-:Y:S01]  /*59a0*/  FADD.FTZ R41, R44, -R41 ;  /* 0x800000292c297221 */ /* 0x000fe20000010000 */
[----:B------:R-:W-:Y:S01]  /*59b0*/  FADD.FTZ R51, R51, -R50 ;  /* 0x8000003233337221 */ /* 0x000fe20000010000 */
[----:B------:R-:W-:Y:S01]  /*59c0*/  FADD.FTZ R47, R47, -R110 ;  /* 0x8000006e2f2f7221 */ /* 0x000fe20000010000 */
[----:B------:R-:W-:Y:S01]  /*59d0*/  FSEL R44, R43, RZ, P2 ;  /* 0x000000ff2b2c7208 */ /* 0x000fe20001000000 */
[----:B------:R-:W-:Y:S01]  /*59e0*/  FMUL.FTZ R53, R53, UR6 ;  /* 0x0000000635357c20 */ /* 0x000fe20008410000 */
        /* <DEDUP_REMOVED lines=25> */
.L_x_699:
        /* <DEDUP_REMOVED lines=13> */
.L_x_686:
        /* <DEDUP_REMOVED lines=32> */
.L_x_685:
[----:B------:R-:W-:Y:S05]  /*5e50*/  BSYNC B0 ;  /* 0x0000000000007941 */ /* 0x000fea0003800000 */
.L_x_684:
[----:B------:R-:W0:Y:S01]  /*5e60*/  S2R R40, SR_TID.X ;  /* 0x0000000000287919 */ /* 0x000e220000002100 */
[----:B------:R-:W-:Y:S01]  /*5e70*/  MOV R2, 0x400 ;  /* 0x0000040000027802 */ /* 0x000fe20000000f00 */
[----:B------:R-:W-:Y:S05]  /*5e80*/  WARPSYNC.ALL ;  /* 0x0000000000007948 */ /* 0x000fea0003800000 */
[----:B------:R-:W1:Y:S01]  /*5e90*/  S2R R3, SR_CgaCtaId ;  /* 0x0000000000037919 */ /* 0x000e620000008800 */
[----:B------:R-:W2:Y:S01]  /*5ea0*/  LDCU.128 UR20, c[0x0][0x440] ;  /* 0x00008800ff1477ac */ /* 0x000ea20008000c00 */
[----:B0-----:R-:W-:Y:S02]  /*5eb0*/  SHF.L.U32 R0, R40, 0x5, RZ ;  /* 0x0000000528007819 */ /* 0x001fe400000006ff */
[----:B------:R-:W-:-:S02]  /*5ec0*/  SHF.R.U32.HI R13, RZ, 0x5, R40 ;  /* 0x00000005ff0d7819 */ /* 0x000fc40000011628 */
[----:B------:R-:W-:Y:S02]  /*5ed0*/  LOP3.LUT R0, R0, 0x3e0, RZ, 0xc0, !PT ;  /* 0x000003e000007812 */ /* 0x000fe400078ec0ff */
[----:B-1----:R-:W-:Y:S02]  /*5ee0*/  LEA R3, R3, R2, 0x18 ;  /* 0x0000000203037211 */ /* 0x002fe400078ec0ff */
[----:B------:R-:W-:-:S04]  /*5ef0*/  LEA R0, R13, R0, 0xb ;  /* 0x000000000d007211 */ /* 0x000fc800078e58ff */
        /* <DEDUP_REMOVED lines=96> */
.L_x_687:
        /* <DEDUP_REMOVED lines=8> */
.L_x_706:
[----:B------:R-:W-:Y:S05]  /*6580*/  BSYNC B2 ;  /* 0x0000000000027941 */ /* 0x000fea0003800000 */
.L_x_705:
        /* <DEDUP_REMOVED lines=8> */
.L_x_707:
[----:B------:R-:W-:-:S05]  /*6610*/  FADD.FTZ R110, R111, R110 ;  /* 0x0000006e6f6e7221 */ /* 0x000fca0000010000 */
[----:B------:R-:W-:Y:S01]  /*6620*/  MOV R122, R110 ;  /* 0x0000006e007a7202 */ /* 0x000fe20000000f00 */
[----:B------:R-:W-:Y:S01]  /*6630*/  HFMA2 R121, -RZ, RZ, 0, 1.1920928955078125e-07 ;  /* 0x00000002ff797431 */ /* 0x000fe200000001ff */
[----:B------:R-:W-:-:S07]  /*6640*/  MOV R112, R120 ;  /* 0x0000007800707202 */ /* 0x000fce0000000f00 */
[----:B------:R-:W-:Y:S05]  /*6650*/  WARPSYNC.COLLECTIVE R119, `(.L_x_708) ;  /* 0x0000000077087348 */ /* 0x000fea0003c00000 */
[----:B------:R0:W1:Y:S02]  /*6660*/  SHFL.BFLY P2, R120, R122, R121, R124 ;  /* 0x0c0000797a787389 */ /* 0x000064000004007c */
[----:B01----:R-:W-:Y:S05]  /*6670*/  ENDCOLLECTIVE ;  /* 0x000000000000791b */ /* 0x003fea0003800000 */
.L_x_708:
[----:B------:R-:W-:-:S05]  /*6680*/  FADD.FTZ R112, R109, R112 ;  /* 0x000000706d707221 */ /* 0x000fca0000010000 */
[----:B------:R-:W-:Y:S02]  /*6690*/  MOV R122, R112 ;  /* 0x00000070007a7202 */ /* 0x000fe40000000f00 */
[----:B------:R-:W-:-:S07]  /*66a0*/  MOV R113, R120 ;  /* 0x0000007800717202 */ /* 0x000fce0000000f00 */
[----:B------:R-:W-:Y:S05]  /*66b0*/  WARPSYNC.COLLECTIVE R119, `(.L_x_709) ;  /* 0x0000000077087348 */ /* 0x000fea0003c00000 */
[----:B------:R0:W1:Y:S02]  /*66c0*/  SHFL.BFLY P2, R120, R122, R121, R124 ;  /* 0x0c0000797a787389 */ /* 0x000064000004007c */
[----:B01----:R-:W-:Y:S05]  /*66d0*/  ENDCOLLECTIVE ;  /* 0x000000000000791b */ /* 0x003fea0003800000 */
.L_x_709:
[----:B------:R-:W-:-:S05]  /*66e0*/  FADD.FTZ R113, R110, R113 ;  /* 0x000000716e717221 */ /* 0x000fca0000010000 */
[----:B------:R-:W-:Y:S01]  /*66f0*/  MOV R122, R113 ;  /* 0x00000071007a7202 */ /* 0x000fe20000000f00 */
[----:B------:R-:W-:Y:S01]  /*6700*/  HFMA2 R121, -RZ, RZ, 0, 2.384185791015625e-07 ;  /* 0x00000004ff797431 */ /* 0x000fe200000001ff */
[----:B------:R-:W-:-:S07]  /*6710*/  MOV R117, R120 ;  /* 0x0000007800757202 */ /* 0x000fce0000000f00 */
[----:B------:R-:W-:Y:S05]  /*6720*/  WARPSYNC.COLLECTIVE R119, `(.L_x_710) ;  /* 0x0000000077087348 */ /* 0x000fea0003c00000 */
[----:B------:R0:W1:Y:S02]  /*6730*/  SHFL.BFLY P2, R120, R122, R121, R124 ;  /* 0x0c0000797a787389 */ /* 0x000064000004007c */
[----:B01----:R-:W-:Y:S05]  /*6740*/  ENDCOLLECTIVE ;  /* 0x000000000000791b */ /* 0x003fea0003800000 */
.L_x_710:
[----:B------:R-:W-:-:S05]  /*6750*/  FADD.FTZ R117, R112, R117 ;  /* 0x0000007570757221 */ /* 0x000fca0000010000 */
[----:B------:R-:W-:Y:S02]  /*6760*/  MOV R122, R117 ;  /* 0x00000075007a7202 */ /* 0x000fe40000000f00 */
[----:B------:R-:W-:-:S07]  /*6770*/  MOV R116, R120 ;  /* 0x0000007800747202 */ /* 0x000fce0000000f00 */
[----:B------:R-:W-:Y:S05]  /*6780*/  WARPSYNC.COLLECTIVE R119, `(.L_x_711) ;  /* 0x0000000077087348 */ /* 0x000fea0003c00000 */
[----:B------:R0:W1:Y:S02]  /*6790*/  SHFL.BFLY P2, R120, R122, R121, R124 ;  /* 0x0c0000797a787389 */ /* 0x000064000004007c */
[----:B01----:R-:W-:Y:S05]  /*67a0*/  ENDCOLLECTIVE ;  /* 0x000000000000791b */ /* 0x003fea0003800000 */
.L_x_711:
[----:B------:R-:W-:-:S05]  /*67b0*/  FADD.FTZ R116, R113, R116 ;  /* 0x0000007471747221 */ /* 0x000fca0000010000 */
[----:B------:R-:W-:Y:S01]  /*67c0*/  MOV R122, R116 ;  /* 0x00000074007a7202 */ /* 0x000fe20000000f00 */
[----:B------:R-:W-:Y:S01]  /*67d0*/  HFMA2 R121, -RZ, RZ, 0, 4.76837158203125e-07 ;  /* 0x00000008ff797431 */ /* 0x000fe200000001ff */
[----:B------:R-:W-:-:S07]  /*67e0*/  MOV R118, R120 ;  /* 0x0000007800767202 */ /* 0x000fce0000000f00 */
[----:B------:R-:W-:Y:S05]  /*67f0*/  WARPSYNC.COLLECTIVE R119, `(.L_x_712) ;  /* 0x0000000077087348 */ /* 0x000fea0003c00000 */
[----:B------:R0:W1:Y:S02]  /*6800*/  SHFL.BFLY P2, R120, R122, R121, R124 ;  /* 0x0c0000797a787389 */ /* 0x000064000004007c */
[----:B01----:R-:W-:Y:S05]  /*6810*/  ENDCOLLECTIVE ;  /* 0x000000000000791b */ /* 0x003fea0003800000 */
.L_x_712:
[----:B------:R-:W-:-:S05]  /*6820*/  FADD.FTZ R118, R117, R118 ;  /* 0x0000007675767221 */ /* 0x000fca0000010000 */
[----:B------:R-:W-:Y:S02]  /*6830*/  MOV R122, R118 ;  /* 0x00000076007a7202 */ /* 0x000fe40000000f00 */
[----:B------:R-:W-:-:S07]  /*6840*/  MOV R109, R120 ;  /* 0x00000078006d7202 */ /* 0x000fce0000000f00 */
[----:B------:R-:W-:Y:S05]  /*6850*/  WARPSYNC.COLLECTIVE R119, `(.L_x_713) ;  /* 0x0000000077087348 */ /* 0x000fea0003c00000 */
[----:B------:R0:W1:Y:S02]  /*6860*/  SHFL.BFLY P2, R120, R122, R121, R124 ;  /* 0x0c0000797a787389 */ /* 0x000064000004007c */
[----:B01----:R-:W-:Y:S05]  /*6870*/  ENDCOLLECTIVE ;  /* 0x000000000000791b */ /* 0x003fea0003800000 */
.L_x_713:
[----:B------:R-:W-:-:S05]  /*6880*/  FADD.FTZ R109, R116, R109 ;  /* 0x0000006d746d7221 */ /* 0x000fca0000010000 */
[----:B------:R-:W-:Y:S01]  /*6890*/  MOV R122, R109 ;  /* 0x0000006d007a7202 */ /* 0x000fe20000000f00 */
[----:B------:R-:W-:Y:S01]  /*68a0*/  HFMA2 R121, -RZ, RZ, 0, 9.5367431640625e-07 ;  /* 0x00000010ff797431 */ /* 0x000fe200000001ff */
[----:B------:R-:W-:-:S07]  /*68b0*/  MOV R111, R120 ;  /* 0x00000078006f7202 */ /* 0x000fce0000000f00 */
[----:B------:R-:W-:Y:S05]  /*68c0*/  WARPSYNC.COLLECTIVE R119, `(.L_x_714) ;  /* 0x0000000077087348 */ /* 0x000fea0003c00000 */
[----:B------:R0:W1:Y:S02]  /*68d0*/  SHFL.BFLY P2, R120, R122, R121, R124 ;  /* 0x0c0000797a787389 */ /* 0x000064000004007c */
[----:B01----:R-:W-:Y:S05]  /*68e0*/  ENDCOLLECTIVE ;  /* 0x000000000000791b */ /* 0x003fea0003800000 */
.L_x_714:
[----:B------:R-:W-:-:S05]  /*68f0*/  FADD.FTZ R110, R118, R111 ;  /* 0x0000006f766e7221 */ /* 0x000fca0000010000 */
[----:B------:R-:W-:Y:S02]  /*6900*/  MOV R122, R110 ;  /* 0x0000006e007a7202 */ /* 0x000fe40000000f00 */
[----:B------:R-:W-:-:S07]  /*6910*/  MOV R112, R120 ;  /* 0x0000007800707202 */ /* 0x000fce0000000f00 */
[----:B------:R-:W-:Y:S05]  /*6920*/  WARPSYNC.COLLECTIVE R119, `(.L_x_715) ;  /* 0x0000000077087348 */ /* 0x000fea0003c00000 */
[----:B------:R0:W1:Y:S02]  /*6930*/  SHFL.BFLY P2, R120, R122, R121, R124 ;  /* 0x0c0000797a787389 */ /* 0x000064000004007c */
[----:B01----:R-:W-:Y:S05]  /*6940*/  ENDCOLLECTIVE ;  /* 0x000000000000791b */ /* 0x003fea0003800000 */
.L_x_715:
[----:B------:R-:W-:Y:S01]  /*6950*/  MOV R111, R120 ;  /* 0x00000078006f7202 */ /* 0x000fe20000000f00 */
[----:B------:R-:W-:Y:S06]  /*6960*/  BRA `(.L_x_716) ;  /* 0xffffffa8001c7947 */ /* 0x000fec000383ffff */
.L_x_717:
        /* <DEDUP_REMOVED lines=9> */
.L_x_3909:


//--------------------- .text._ZN10layer_norm31ln_parallel_residual_bwd_kernelINS_13Kernel_traitsIf13__nv_bfloat16S2_S2_fjLj512ELj1ELj4ELj1ELj16ENS_18Kernel_traits_baseILj512EfS2_S2_S2_fjLj128EEEEELb0ELb0ELb0EEEvNS_9BwdParamsE --------------------------
	.section	.text._ZN10layer_norm31ln_parallel_residual_bwd_kernelINS_13Kernel_traitsIf13__nv_bfloat16S2_S2_fjLj512ELj1ELj4ELj1ELj16ENS_18Kernel_traits_baseILj512EfS2_S2_S2_fjLj128EEEEELb0ELb0ELb0EEEvNS_9BwdParamsE,"ax",@progbits
	.align	128
        .global         _ZN10layer_norm31ln_parallel_residual_bwd_kernelINS_13Kernel_traitsIf13__nv_bfloat16S2_S2_fjLj512ELj1ELj4ELj1ELj16ENS_18Kernel_traits_baseILj512EfS2_S2_S2_fjLj128EEEEELb0ELb0ELb0EEEvNS_9BwdParamsE
        .type           _ZN10layer_norm31ln_parallel_residual_bwd_kernelINS_13Kernel_traitsIf13__nv_bfloat16S2_S2_fjLj512ELj1ELj4ELj1ELj16ENS_18Kernel_traits_baseILj512EfS2_S2_S2_fjLj128EEEEELb0ELb0ELb0EEEvNS_9BwdParamsE,@function
        .size           _ZN10layer_norm31ln_parallel_residual_bwd_kernelINS_13Kernel_traitsIf13__nv_bfloat16S2_S2_fjLj512ELj1ELj4ELj1ELj16ENS_18Kernel_traits_baseILj512EfS2_S2_S2_fjLj128EEEEELb0ELb0ELb0EEEvNS_9BwdParamsE,(.L_x_3910 - _ZN10layer_norm31ln_parallel_residual_bwd_kernelINS_13Kernel_traitsIf13__nv_bfloat16S2_S2_fjLj512ELj1ELj4ELj1ELj16ENS_18Kernel_traits_baseILj512EfS2_S2_S2_fjLj128EEEEELb0ELb0ELb0EEEvNS_9BwdParamsE)
        .other          _ZN10layer_norm31ln_parallel_residual_bwd_kernelINS_13Kernel_traitsIf13__nv_bfloat16S2_S2_fjLj512ELj1ELj4ELj1ELj16ENS_18Kernel_traits_baseILj512EfS2_S2_S2_fjLj128EEEEELb0ELb0ELb0EEEvNS_9BwdParamsE,@"STO_CUDA_ENTRY STV_DEFAULT"
_ZN10layer_norm31ln_parallel_residual_bwd_kernelINS_13Kernel_traitsIf13__nv_bfloat16S2_S2_fjLj512ELj1ELj4ELj1ELj16ENS_18Kernel_traits_baseILj512EfS2_S2_S2_fjLj128EEEEELb0ELb0ELb0EEEvNS_9BwdParamsE:
.text._ZN10layer_norm31ln_parallel_residual_bwd_kernelINS_13Kernel_traitsIf13__nv_bfloat16S2_S2_fjLj512ELj1ELj4ELj1ELj16ENS_18Kernel_traits_baseILj512EfS2_S2_S2_fjLj128EEEEELb0ELb0ELb0EEEvNS_9BwdParamsE:
        /* <DEDUP_REMOVED lines=20> */
[----:B------:R-:W1:Y:S03]  /*0140*/  S2UR UR4, SR_CTAID.X ;  /* 0x00000000000479c3 */ /* 0x000e660000002500 */
[C---:B------:R-:W-:Y:S02]  /*0150*/  ISETP.GE.U32.AND P4, PT, R165.reuse, 0x20, PT ;  /* 0x00000020a500780c */ /* 0x040fe40003f86070 */
[----:B------:R-:W-:-:S03]  /*0160*/  ISETP.GE.U32.AND P0, PT, R165, 0x40, PT ;  /* 0x00000040a500780c */ /* 0x000fc60003f06070 */
[----:B------:R-:W0:Y:S08]  /*0170*/  LDC.64 R6, c[0x0][0x3d0] ;  /* 0x0000f400ff067b82 */ /* 0x000e300000000a00 */
[----:B--2---:R-:W-:-:S04]  /*0180*/  @P4 IMAD.WIDE.U32 R4, R11, 0x20, R4 ;  /* 0x000000200b044825 */ /* 0x004fc800078e0004 */
[C---:B---3--:R-:W-:Y:S01]  /*0190*/  @P4 IMAD.WIDE.U32 R2, R11.reuse, 0x20, R2 ;  /* 0x000000200b024825 */ /* 0x048fe200078e0002 */
[----:B------:R-:W5:Y:S01]  /*01a0*/  @P4 LDG.E.128 R148, desc[UR10][R4.64] ;  /* 0x0000000a04944981 */ /* 0x000f62000c1e1d00 */
[----:B------:R-:W-:-:S03]  /*01b0*/  @P4 LOP3.LUT R11, R11, 0x20, RZ, 0xfc, !PT ;  /* 0x000000200b0b4812 */ /* 0x000fc600078efcff */
[----:B------:R-:W5:Y:S01]  /*01c0*/  @P4 LDG.E.128 R20, desc[UR10][R4.64+0x10] ;  /* 0x0000100a04144981 */ /* 0x000f62000c1e1d00 */
[----:B-1----:R-:W-:-:S03]  /*01d0*/  USHF.L.U32 UR4, UR4, 0x2, URZ ;  /* 0x0000000204047899 */ /* 0x002fc600080006ff */
[----:B------:R-:W5:Y:S01]  /*01e0*/  @P4 LDG.E.128 R160, desc[UR10][R2.64] ;  /* 0x0000000a02a04981 */ /* 0x000f62000c1e1d00 */
[----:B----4-:R-:W-:-:S03]  /*01f0*/  @P0 IMAD.WIDE.U32 R8, R11, 0x20, R8 ;  /* 0x000000200b080825 */ /* 0x010fc600078e0008 */
[----:B------:R1:W5:Y:S01]  /*0200*/  @P4 LDG.E.128 R156, desc[UR10][R2.64+0x10] ;  /* 0x0000100a029c4981 */ /* 0x000362000c1e1d00 */
[----:B0-----:R-:W-:-:S03]  /*0210*/  @P0 IMAD.WIDE.U32 R6, R11, 0x20, R6 ;  /* 0x000000200b060825 */ /* 0x001fc600078e0006 */
[----:B------:R0:W5:Y:S04]  /*0220*/  @P0 LDG.E.128 R32, desc[UR10][R8.64] ;  /* 0x0000000a08200981 */ /* 0x000168000c1e1d00 */
[----:B------:R0:W5:Y:S01]  /*0230*/  @P0 LDG.E.128 R24, desc[UR10][R6.64] ;  /* 0x0000000a06180981 */ /* 0x000162000c1e1d00 */
[----:B-1----:R-:W-:-:S03]  /*0240*/  SHF.R.U32.HI R2, RZ, 0x5, R10 ;  /* 0x00000005ff027819 */ /* 0x002fc6000001160a */
[----:B------:R0:W5:Y:S01]  /*0250*/  @P0 LDG.E.128 R28, desc[UR10][R6.64+0x10] ;  /* 0x0000100a061c0981 */ /* 0x000162000c1e1d00 */
[----:B------:R-:W-:-:S03]  /*0260*/  LOP3.LUT R2, R2, UR4, RZ, 0xfc, !PT ;  /* 0x0000000402027c12 */ /* 0x000fc6000f8efcff */
[----:B------:R0:W5:Y:S01]  /*0270*/  @P0 LDG.E.128 R36, desc[UR10][R8.64+0x10] ;  /* 0x0000100a08240981 */ /* 0x000162000c1e1d00 */
        /* <DEDUP_REMOVED lines=32> */
[----:B------:R-:W-:Y:S01]  /*0480*/  CS2R R114, SRZ ;  /* 0x0000000000727805 */ /* 0x000fe2000001ff00 */
[----:B0-----:R-:W-:Y:S06]  /*0490*/  @P0 BRA `(.L_x_718) ;  /* 0x00000040007c0947 */ /* 0x001fec0003800000 */
        /* <DEDUP_REMOVED lines=35> */
.L_x_744:
[----:B------:R-:W0:Y:S02]  /*06d0*/  LDC.64 R116, c[0x0][0x3c0] ;  /* 0x0000f000ff747b82 */ /* 0x000e240000000a00 */
[----:B0-----:R-:W-:-:S05]  /*06e0*/  IMAD.WIDE R116, R2, 0x4, R116 ;  /* 0x0000000402747825 */ /* 0x001fca00078e0274 */
[----:B------:R0:W2:Y:S02]  /*06f0*/  LDG.E R152, desc[UR10][R116.64] ;  /* 0x0000000a74987981 */ /* 0x0000a4000c1e1900 */
[----:B0-----:R-:W0:Y:S02]  /*0700*/  LDC.64 R116, c[0x0][0x3c8] ;  /* 0x0000f200ff747b82 */ /* 0x001e240000000a00 */
[----:B0-----:R-:W-:-:S05]  /*0710*/  IMAD.WIDE R116, R2, 0x4, R116 ;  /* 0x0000000402747825 */ /* 0x001fca00078e0274 */
[----:B-----5:R0:W5:Y:S01]  /*0720*/  LDG.E R12, desc[UR10][R116.64] ;  /* 0x0000000a740c7981 */ /* 0x020162000c1e1900 */
[----:B------:R-:W-:Y:S01]  /*0730*/  MOV R164, UR24 ;  /* 0x0000001800a47c02 */ /* 0x000fe20008000f00 */
[----:B------:R-:W-:Y:S01]  /*0740*/  BSSY.RECONVERGENT B0, `(.L_x_719) ;  /* 0x0000090000007945 */ /* 0x000fe20003800200 */
[----:B------:R-:W-:Y:S01]  /*0750*/  HFMA2 R153, -RZ, RZ, 0, 0 ;  /* 0x00000000ff997431 */ /* 0x000fe200000001ff */
[----:B------:R-:W1:Y:S01]  /*0760*/  S2R R119, SR_TID.X ;  /* 0x0000000000777919 */ /* 0x000e620000002100 */
[----:B------:R-:W-:Y:S01]  /*0770*/  ISETP.GE.U32.AND P2, PT, R165, 0x40, PT ;  /* 0x00000040a500780c */ /* 0x000fe20003f46070 */
[----:B------:R-:W-:Y:S01]  /*0780*/  IMAD R3, R2, R164, RZ ;  /* 0x000000a402037224 */ /* 0x000fe200078e02ff */
[----:B------:R-:W-:-:S04]  /*0790*/  MOV R154, RZ ;  /* 0x000000ff009a7202 */ /* 0x000fc80000000f00 */
[----:B------:R-:W-:-:S04]  /*07a0*/  SHF.R.S32.HI R118, RZ, 0x1f, R3 ;  /* 0x0000001fff767819 */ /* 0x000fc80000011403 */
[----:B------:R-:W-:Y:S02]  /*07b0*/  LEA.HI R3, R118, R3, RZ, 0x3 ;  /* 0x0000000376037211 */ /* 0x000fe400078f18ff */
[----:B-1----:R-:W-:-:S04]  /*07c0*/  LOP3.LUT R119, R119, 0x1f, RZ, 0xc0, !PT ;  /* 0x0000001f77777812 */ /* 0x002fc800078ec0ff */
        /* <DEDUP_REMOVED lines=15> */
[----:B------:R-:W0:Y:S02]  /*08c0*/  @P0 LDC.64 R4, c[0x0][0x438] ;  /* 0x00010e00ff040b82 */ /* 0x000e240000000a00 */
[----:B0-----:R-:W-:-:S05]  /*08d0*/  @P0 IMAD.WIDE.U32 R4, R3, 0x10, R4 ;  /* 0x0000001003040825 */ /* 0x001fca00078e0004 */
[----:B------:R0:W5:Y:S01]  /*08e0*/  @P0 LDG.E.128 R104, desc[UR10][R4.64] ;  /* 0x0000000a04680981 */ /* 0x000162000c1e1d00 */
[----:B------:R-:W-:Y:S02]  /*08f0*/  IADD3 R155, PT, PT, R3, 0x20, RZ ;  /* 0x00000020039b7810 */ /* 0x000fe40007ffe0ff */
[----:B---3--:R-:W-:-:S05]  /*0900*/  SHF.L.U32 R7, R116, 0x10, RZ ;  /* 0x0000001074077819 */ /* 0x008fca00000006ff */
[----:B------:R-:W-:Y:S01]  /*0910*/  FADD.FTZ R7, -R152, R7 ;  /* 0x0000000798077221 */ /* 0x000fe20000010100 */
[----:B----4-:R-:W-:-:S03]  /*0920*/  SHF.L.U32 R11, R120, 0x10, RZ ;  /* 0x00000010780b7819 */ /* 0x010fc600000006ff */
[----:B-----5:R-:W-:Y:S02]  /*0930*/  FMUL.FTZ R0, R12, R7 ;  /* 0x000000070c007220 */ /* 0x020fe40000410000 */
[----:B------:R-:W-:Y:S01]  /*0940*/  FMUL.FTZ R7, R148, R11 ;  /* 0x0000000b94077220 */ /* 0x000fe20000410000 */
[----:B--2---:R-:W-:-:S05]  /*0950*/  SHF.L.U32 R9, R124, 0x10, RZ ;  /* 0x000000107c097819 */ /* 0x004fca00000006ff */
[-C--:B0-----:R-:W-:Y:S01]  /*0960*/  FFMA.FTZ R4, R160, R9.reuse, R7 ;  /* 0x00000009a0047223 */ /* 0x081fe20000010007 */
[----:B------:R-:W-:Y:S01]  /*0970*/  SHF.L.U32 R7, R117, 0x10, RZ ;  /* 0x0000001075077819 */ /* 0x000fe200000006ff */
[----:B------:R-:W-:Y:S01]  /*0980*/  FADD.FTZ R56, R56, R9 ;  /* 0x0000000938387221 */ /* 0x000fe20000010000 */
[----:B------:R-:W-:Y:S01]  /*0990*/  FFMA.FTZ R40, R0, R9, R40 ;  /* 0x0000000900287223 */ /* 0x000fe20000010028 */
[----:B------:R-:W-:Y:S02]  /*09a0*/  SHF.L.U32 R9, R121, 0x10, RZ ;  /* 0x0000001079097819 */ /* 0x000fe400000006ff */
[----:B------:R-:W-:Y:S01]  /*09b0*/  FADD.FTZ R5, -R152, R7 ;  /* 0x0000000798057221 */ /* 0x000fe20000010100 */
[----:B------:R-:W-:Y:S01]  /*09c0*/  FADD.FTZ R84, R84, R11 ;  /* 0x0000000b54547221 */ /* 0x000fe20000010000 */
[----:B------:R-:W-:Y:S01]  /*09d0*/  FFMA.FTZ R72, R0, R11, R72 ;  /* 0x0000000b00487223 */ /* 0x000fe20000010048 */
[----:B------:R-:W-:Y:S01]  /*09e0*/  SHF.L.U32 R7, R125, 0x10, RZ ;  /* 0x000000107d077819 */ /* 0x000fe200000006ff */
[----:B------:R-:W-:Y:S01]  /*09f0*/  FMUL.FTZ R5, R12, R5 ;  /* 0x000000050c057220 */ /* 0x000fe20000410000 */
[----:B------:R-:W-:-:S03]  /*0a00*/  FMUL.FTZ R11, R150, R9 ;  /* 0x00000009960b7220 */ /* 0x000fc60000410000 */
[----:B------:R-:W-:Y:S01]  /*0a10*/  FADD.FTZ R58, R58, R7 ;  /* 0x000000073a3a7221 */ /* 0x000fe20000010000 */
[CC--:B------:R-:W-:Y:S01]  /*0a20*/  FFMA.FTZ R42, R5.reuse, R7.reuse, R42 ;  /* 0x00000007052a7223 */ /* 0x0c0fe2000001002a */
[----:B------:R-:W-:Y:S01]  /*0a30*/  FFMA.FTZ R6, R162, R7, R11 ;  /* 0x00000007a2067223 */ /* 0x000fe2000001000b */
[----:B------:R-:W-:Y:S02]  /*0a40*/  SHF.L.U32 R7, R118, 0x10, RZ ;  /* 0x0000001076077819 */ /* 0x000fe400000006ff */
[----:B------:R-:W-:Y:S01]  /*0a50*/  SHF.L.U32 R11, R122, 0x10, RZ ;  /* 0x000000107a0b7819 */ /* 0x000fe200000006ff */
[----:B------:R-:W-:Y:S02]  /*0a60*/  FADD.FTZ R86, R86, R9 ;  /* 0x0000000956567221 */ /* 0x000fe40000010000 */
[----:B------:R-:W-:Y:S01]  /*0a70*/  FADD.FTZ R7, -R152, R7 ;  /* 0x0000000798077221 */ /* 0x000fe20000010100 */
[----:B------:R-:W-:Y:S01]  /*0a80*/  FFMA.FTZ R74, R5, R9, R74 ;  /* 0x00000009054a7223 */ /* 0x000fe2000001004a */
[----:B------:R-:W-:Y:S01]  /*0a90*/  SHF.L.U32 R9, R126, 0x10, RZ ;  /* 0x000000107e097819 */ /* 0x000fe200000006ff */
[----:B------:R-:W-:Y:S01]  /*0aa0*/  FMUL.FTZ R13, R20, R11 ;  /* 0x0000000b140d7220 */ /* 0x000fe20000410000 */
[----:B------:R-:W-:-:S03]  /*0ab0*/  FMUL.FTZ R7, R12, R7 ;  /* 0x000000070c077220 */ /* 0x000fc60000410000 */
[----:B------:R-:W-:Y:S01]  /*0ac0*/  FADD.FTZ R60, R60, R9 ;  /* 0x000000093c3c7221 */ /* 0x000fe20000010000 */
[-C--:B------:R-:W-:Y:S01]  /*0ad0*/  FFMA.FTZ R44, R7, R9.reuse, R44 ;  /* 0x00000009072c7223 */ /* 0x080fe2000001002c */
        /* <DEDUP_REMOVED lines=17> */
[----:B------:R-:W-:Y:S02]  /*0bf0*/  PRMT R124, R124, 0x7632, R124 ;  /* 0x000076327c7c7816 */ /* 0x000fe4000000007c */
[----:B------:R-:W-:Y:S01]  /*0c00*/  SHF.L.U32 R120, R120, 0x10, RZ ;  /* 0x0000001078787819 */ /* 0x000fe200000006ff */
[----:B------:R-:W-:Y:S01]  /*0c10*/  FMUL.FTZ R11, R12, R11 ;  /* 0x0000000b0c0b7220 */ /* 0x000fe20000410000 */
[----:B------:R-:W-:-:S02]  /*0c20*/  PRMT R121, R121, 0x7632, R121 ;  /* 0x0000763279797816 */ /* 0x000fc40000000079 */
[----:B------:R-:W-:Y:S01]  /*0c30*/  SHF.L.U32 R117, R117, 0x10, RZ ;  /* 0x0000001075757819 */ /* 0x000fe200000006ff */
[-C--:B------:R-:W-:Y:S01]  /*0c40*/  FMUL.FTZ R116, R149, R120.reuse ;  /* 0x0000007895747220 */ /* 0x080fe20000410000 */
[----:B------:R-:W-:Y:S01]  /*0c50*/  SHF.L.U32 R124, R124, 0x10, RZ ;  /* 0x000000107c7c7819 */ /* 0x000fe200000006ff */
[----:B------:R-:W-:Y:S01]  /*0c60*/  FADD.FTZ R85, R85, R120 ;  /* 0x0000007855557221 */ /* 0x000fe20000010000 */
[----:B------:R-:W-:Y:S01]  /*0c70*/  FFMA.FTZ R73, R11, R120, R73 ;  /* 0x000000780b497223 */ /* 0x000fe20000010049 */
[----:B------:R-:W-:Y:S01]  /*0c80*/  PRMT R125, R125, 0x7632, R125 ;  /* 0x000076327d7d7816 */ /* 0x000fe2000000007d */
[----:B------:R-:W-:Y:S01]  /*0c90*/  FADD.FTZ R117, -R152, R117 ;  /* 0x0000007598757221 */ /* 0x000fe20000010100 */
[----:B------:R-:W-:Y:S01]  /*0ca0*/  SHF.L.U32 R120, R121, 0x10, RZ ;  /* 0x0000001079787819 */ /* 0x000fe200000006ff */
[----:B------:R-:W-:Y:S01]  /*0cb0*/  FADD.FTZ R90, R90, R13 ;  /* 0x0000000d5a5a7221 */ /* 0x000fe20000010000 */
[----:B------:R-:W-:Y:S01]  /*0cc0*/  PRMT R122, R122, 0x7632, R122 ;  /* 0x000076327a7a7816 */ /* 0x000fe2000000007a */
[----:B------:R-:W-:Y:S01]  /*0cd0*/  FFMA.FTZ R78, R9, R13, R78 ;  /* 0x0000000d094e7223 */ /* 0x000fe2000001004e */
[-C--:B------:R-:W-:Y:S01]  /*0ce0*/  FFMA.FTZ R13, R161, R124.reuse, R116 ;  /* 0x0000007ca10d7223 */ /* 0x080fe20000010074 */
[----:B------:R-:W-:Y:S01]  /*0cf0*/  PRMT R119, R119, 0x7632, R119 ;  /* 0x0000763277777816 */ /* 0x000fe20000000077 */
[----:B------:R-:W-:Y:S01]  /*0d00*/  FADD.FTZ R57, R57, R124 ;  /* 0x0000007c39397221 */ /* 0x000fe20000010000 */
[----:B------:R-:W-:Y:S01]  /*0d10*/  FFMA.FTZ R41, R11, R124, R41 ;  /* 0x0000007c0b297223 */ /* 0x000fe20000010029 */
[----:B------:R-:W-:Y:S01]  /*0d20*/  SHF.L.U32 R116, R125, 0x10, RZ ;  /* 0x000000107d747819 */ /* 0x000fe200000006ff */
[----:B------:R-:W-:Y:S01]  /*0d30*/  FMUL.FTZ R134, R12, R117 ;  /* 0x000000750c867220 */ /* 0x000fe20000410000 */
[----:B------:R-:W-:Y:S01]  /*0d40*/  FMUL.FTZ R124, R151, R120 ;  /* 0x00000078977c7220 */ /* 0x000fe20000410000 */
[----:B------:R-:W-:-:S02]  /*0d50*/  PRMT R126, R126, 0x7632, R126 ;  /* 0x000076327e7e7816 */ /* 0x000fc4000000007e */
[----:B------:R-:W-:Y:S02]  /*0d60*/  SHF.L.U32 R122, R122, 0x10, RZ ;  /* 0x000000107a7a7819 */ /* 0x000fe400000006ff */
[----:B------:R-:W-:Y:S02]  /*0d70*/  PRMT R118, R118, 0x7632, R118 ;  /* 0x0000763276767816 */ /* 0x000fe40000000076 */
[----:B------:R-:W-:Y:S02]  /*0d80*/  PRMT R123, R123, 0x7632, R123 ;  /* 0x000076327b7b7816 */ /* 0x000fe4000000007b */
[----:B------:R-:W-:Y:S01]  /*0d90*/  SHF.L.U32 R119, R119, 0x10, RZ ;  /* 0x0000001077777819 */ /* 0x000fe200000006ff */
[----:B------:R-:W-:Y:S01]  /*0da0*/  FADD.FTZ R59, R59, R116 ;  /* 0x000000743b3b7221 */ /* 0x000fe20000010000 */
[-C--:B------:R-:W-:Y:S01]  /*0db0*/  FFMA.FTZ R43, R134, R116.reuse, R43 ;  /* 0x00000074862b7223 */ /* 0x080fe2000001002b */
[----:B------:R-:W-:Y:S01]  /*0dc0*/  FFMA.FTZ R135, R163, R116, R124 ;  /* 0x00000074a3877223 */ /* 0x000fe2000001007c */
[----:B------:R-:W-:Y:S01]  /*0dd0*/  SHF.L.U32 R126, R126, 0x10, RZ ;  /* 0x000000107e7e7819 */ /* 0x000fe200000006ff */
[----:B------:R-:W-:Y:S01]  /*0de0*/  FMUL.FTZ R116, R21, R122 ;  /* 0x0000007a15747220 */ /* 0x000fe20000410000 */
[----:B------:R-:W-:Y:S01]  /*0df0*/  SHF.L.U32 R117, R118, 0x10, RZ ;  /* 0x0000001076757819 */ /* 0x000fe200000006ff */
[----:B------:R-:W-:Y:S01]  /*0e00*/  FADD.FTZ R119, -R152, R119 ;  /* 0x0000007798777221 */ /* 0x000fe20000010100 */
[----:B------:R-:W-:-:S02]  /*0e10*/  PRMT R127, R127, 0x7632, R127 ;  /* 0x000076327f7f7816 */ /* 0x000fc4000000007f */
[----:B------:R-:W-:Y:S01]  /*0e20*/  SHF.L.U32 R118, R123, 0x10, RZ ;  /* 0x000000107b767819 */ /* 0x000fe200000006ff */
[----:B------:R-:W-:Y:S01]  /*0e30*/  FFMA.FTZ R141, R157, R126, R116 ;  /* 0x0000007e9d8d7223 */ /* 0x000fe20000010074 */
[----:B------:R-:W-:Y:S01]  /*0e40*/  FADD.FTZ R87, R87, R120 ;  /* 0x0000007857577221 */ /* 0x000fe20000010000 */
[----:B------:R-:W-:Y:S01]  /*0e50*/  FFMA.FTZ R75, R134, R120, R75 ;  /* 0x00000078864b7223 */ /* 0x000fe2000001004b */
[----:B------:R-:W-:Y:S01]  /*0e60*/  SHF.L.U32 R116, R127, 0x10, RZ ;  /* 0x000000107f747819 */ /* 0x000fe200000006ff */
[----:B------:R-:W-:Y:S01]  /*0e70*/  FMUL.FTZ R144, R12, R119 ;  /* 0x000000770c907220 */ /* 0x000fe20000410000 */
[----:B------:R-:W-:Y:S01]  /*0e80*/  FMUL.FTZ R120, R23, R118 ;  /* 0x0000007617787220 */ /* 0x000fe20000410000 */
[----:B------:R-:W-:Y:S01]  /*0e90*/  FADD.FTZ R117, -R152, R117 ;  /* 0x0000007598757221 */ /* 0x000fe20000010100 */
[----:B------:R-:W-:Y:S01]  /*0ea0*/  FADD.FTZ R91, R91, R118 ;  /* 0x000000765b5b7221 */ /* 0x000fe20000010000 */
[----:B------:R-:W-:Y:S01]  /*0eb0*/  FADD.FTZ R63, R63, R116 ;  /* 0x000000743f3f7221 */ /* 0x000fe20000010000 */
[CC--:B------:R-:W-:Y:S01]  /*0ec0*/  FFMA.FTZ R47, R144.reuse, R116.reuse, R47 ;  /* 0x00000074902f7223 */ /* 0x0c0fe2000001002f */
[----:B------:R-:W-:Y:S01]  /*0ed0*/  FFMA.FTZ R145, R159, R116, R120 ;  /* 0x000000749f917223 */ /* 0x000fe20000010078 */
[----:B------:R-:W-:Y:S01]  /*0ee0*/  FFMA.FTZ R79, R144, R118, R79 ;  /* 0x00000076904f7223 */ /* 0x000fe2000001004f */
[----:B------:R-:W-:Y:S01]  /*0ef0*/  FADD.FTZ R116, RZ, R4 ;  /* 0x00000004ff747221 */ /* 0x000fe20000010000 */
[----:B------:R-:W-:Y:S01]  /*0f00*/  FFMA.FTZ R118, R0, R4, RZ ;  /* 0x0000000400767223 */ /* 0x000fe200000100ff */
[----:B------:R-:W-:-:S02]  /*0f10*/  FMUL.FTZ R140, R12, R117 ;  /* 0x000000750c8c7220 */ /* 0x000fc40000410000 */
        /* <DEDUP_REMOVED lines=18> */
.L_x_720:
[----:B------:R-:W-:Y:S05]  /*1040*/  BSYNC.RECONVERGENT B0 ;  /* 0x0000000000007941 */ /* 0x000fea0003800200 */
.L_x_719:
[----:B------:R-:W-:Y:S04]  /*1050*/  BSSY.RECONVERGENT B0, `(.L_x_721) ;  /* 0x0000084000007945 */ /* 0x000fe80003800200 */
[----:B------:R-:W-:Y:S05]  /*1060*/  @!P2 BRA `(.L_x_722) ;  /* 0x000000080008a947 */ /* 0x000fea0003800000 */
[----:B------:R-:W0:Y:S08]  /*1070*/  LDC.64 R14, c[0x0][0x3a8] ;  /* 0x0000ea00ff0e7b82 */ /* 0x000e300000000a00 */
[----:B------:R-:W1:Y:S08]  /*1080*/  LDC.64 R120, c[0x0][0x430] ;  /* 0x00010c00ff787b82 */ /* 0x000e700000000a00 */
[----:B------:R-:W2:Y:S01]  /*1090*/  LDC.64 R124, c[0x0][0x428] ;  /* 0x00010a00ff7c7b82 */ /* 0x000ea20000000a00 */
[----:B0-----:R-:W-:-:S05]  /*10a0*/  IMAD.WIDE.U32 R14, R155, 0x10, R14 ;  /* 0x000000109b0e7825 */ /* 0x001fca00078e000e */
[----:B------:R0:W3:Y:S01]  /*10b0*/  LDG.E.128 R116, desc[UR10][R14.64] ;  /* 0x0000000a0e747981 */ /* 0x0000e2000c1e1d00 */
[----:B-1----:R-:W-:-:S06]  /*10c0*/  IMAD.WIDE.U32 R120, R155, 0x10, R120 ;  /* 0x000000109b787825 */ /* 0x002fcc00078e0078 */
[----:B------:R-:W4:Y:S01]  /*10d0*/  LDG.E.128 R120, desc[UR10][R120.64] ;  /* 0x0000000a78787981 */ /* 0x000f22000c1e1d00 */
[----:B--2---:R-:W-:-:S06]  /*10e0*/  IMAD.WIDE.U32 R124, R155, 0x10, R124 ;  /* 0x000000109b7c7825 */ /* 0x004fcc00078e007c */
[----:B------:R-:W2:Y:S01]  /*10f0*/  LDG.E.128 R124, desc[UR10][R124.64] ;  /* 0x0000000a7c7c7981 */ /* 0x000ea2000c1e1d00 */
[----:B------:R-:W-:-:S04]  /*1100*/  ISETP.NE.U32.AND P0, PT, RZ, UR12, PT ;  /* 0x0000000cff007c0c */ /* 0x000fc8000bf05070 */
[----:B------:R-:W-:-:S13]  /*1110*/  ISETP.NE.AND.EX P0, PT, RZ, UR13, PT, P0 ;  /* 0x0000000dff007c0c */ /* 0x000fda000bf05300 */
[----:B0-----:R-:W0:Y:S02]  /*1120*/  @P0 LDC.64 R14, c[0x0][0x438] ;  /* 0x00010e00ff0e0b82 */ /* 0x001e240000000a00 */
[----:B0-----:R-:W-:-:S05]  /*1130*/  @P0 IMAD.WIDE.U32 R14, R155, 0x10, R14 ;  /* 0x000000109b0e0825 */ /* 0x001fca00078e000e */
[----:B------:R0:W5:Y:S01]  /*1140*/  @P0 LDG.E.128 R16, desc[UR10][R14.64] ;  /* 0x0000000a0e100981 */ /* 0x000162000c1e1d00 */
[C---:B---3--:R-:W-:Y:S02]  /*1150*/  PRMT R128, R116.reuse, 0x7632, R128 ;  /* 0x0000763274807816 */ /* 0x048fe40000000080 */
[----:B------:R-:W-:Y:S02]  /*1160*/  SHF.L.U32 R139, R116, 0x10, RZ ;  /* 0x00000010748b7819 */ /* 0x000fe400000006ff */
[C---:B------:R-:W-:Y:S02]  /*1170*/  PRMT R116, R117.reuse, 0x7632, R116 ;  /* 0x0000763275747816 */ /* 0x040fe40000000074 */
[----:B------:R-:W-:Y:S02]  /*1180*/  SHF.L.U32 R129, R117, 0x10, RZ ;  /* 0x0000001075817819 */ /* 0x000fe400000006ff */
[C---:B------:R-:W-:Y:S02]  /*1190*/  PRMT R117, R118.reuse, 0x7632, R117 ;  /* 0x0000763276757816 */ /* 0x040fe40000000075 */
[----:B------:R-:W-:-:S02]  /*11a0*/  SHF.L.U32 R131, R118, 0x10, RZ ;  /* 0x0000001076837819 */ /* 0x000fc400000006ff */
[----:B------:R-:W-:Y:S01]  /*11b0*/  PRMT R118, R119, 0x7632, R118 ;  /* 0x0000763277767816 */ /* 0x000fe20000000076 */
[----:B------:R-:W-:Y:S01]  /*11c0*/  FADD.FTZ R139, -R152, R139 ;  /* 0x0000008b988b7221 */ /* 0x000fe20000010100 */
[----:B------:R-:W-:Y:S02]  /*11d0*/  SHF.L.U32 R117, R117, 0x10, RZ ;  /* 0x0000001075757819 */ /* 0x000fe400000006ff */
[----:B0-----:R-:W-:Y:S01]  /*11e0*/  SHF.L.U32 R15, R118, 0x10, RZ ;  /* 0x00000010760f7819 */ /* 0x001fe200000006ff */
[----:B-----5:R-:W-:Y:S01]  /*11f0*/  FMUL.FTZ R14, R12, R139 ;  /* 0x0000008b0c0e7220 */ /* 0x020fe20000410000 */
[----:B----4-:R-:W-:Y:S01]  /*1200*/  SHF.L.U32 R147, R120, 0x10, RZ ;  /* 0x0000001078937819 */ /* 0x010fe200000006ff */
[C---:B------:R-:W-:Y:S01]  /*1210*/  FADD.FTZ R143, -R152.reuse, R117 ;  /* 0x00000075988f7221 */ /* 0x040fe20000010100 */
[C---:B------:R-:W-:Y:S01]  /*1220*/  FADD.FTZ R129, -R152.reuse, R129 ;  /* 0x0000008198817221 */ /* 0x040fe20000010100 */
[----:B------:R-:W-:Y:S01]  /*1230*/  FADD.FTZ R117, -R152, R15 ;  /* 0x0000000f98757221 */ /* 0x000fe20000010100 */
[----:B--2---:R-:W-:Y:S01]  /*1240*/  SHF.L.U32 R15, R124, 0x10, RZ ;  /* 0x000000107c0f7819 */ /* 0x004fe200000006ff */
[-C--:B------:R-:W-:Y:S01]  /*1250*/  FMUL.FTZ R139, R32, R147.reuse ;  /* 0x00000093208b7220 */ /* 0x080fe20000410000 */
[----:B------:R-:W-:Y:S01]  /*1260*/  FADD.FTZ R108, R108, R147 ;  /* 0x000000936c6c7221 */ /* 0x000fe20000010000 */
[----:B------:R-:W-:Y:S01]  /*1270*/  FFMA.FTZ R92, R14, R147, R92 ;  /* 0x000000930e5c7223 */ /* 0x000fe2000001005c */
[----:B------:R-:W-:Y:S01]  /*1280*/  SHF.L.U32 R137, R128, 0x10, RZ ;  /* 0x0000001080897819 */ /* 0x000fe200000006ff */
[----:B------:R-:W-:Y:S01]  /*1290*/  FMUL.FTZ R128, R12, R129 ;  /* 0x000000810c807220 */ /* 0x000fe20000410000 */
[----:B------:R-:W-:Y:S01]  /*12a0*/  SHF.L.U32 R147, R121, 0x10, RZ ;  /* 0x0000001079937819 */ /* 0x000fe200000006ff */
[----:B------:R-:W-:Y:S01]  /*12b0*/  FADD.FTZ R48, R48, R15 ;  /* 0x0000000f30307221 */ /* 0x000fe20000010000 */
[-C--:B------:R-:W-:Y:S01]  /*12c0*/  FFMA.FTZ R64, R14, R15.reuse, R64 ;  /* 0x0000000f0e407223 */ /* 0x080fe20000010040 */
[----:B------:R-:W-:Y:S01]  /*12d0*/  FADD.FTZ R131, -R152, R131 ;  /* 0x0000008398837221 */ /* 0x000fe20000010100 */
[----:B------:R-:W-:Y:S01]  /*12e0*/  FFMA.FTZ R15, R24, R15, R139 ;  /* 0x0000000f180f7223 */ /* 0x000fe2000001008b */
[----:B------:R-:W-:Y:S01]  /*12f0*/  PRMT R120, R120, 0x7632, R120 ;  /* 0x0000763278787816 */ /* 0x000fe20000000078 */
[-C--:B------:R-:W-:Y:S01]  /*1300*/  FMUL.FTZ R129, R34, R147.reuse ;  /* 0x0000009322817220 */ /* 0x080fe20000410000 */
[----:B------:R-:W-:Y:S01]  /*1310*/  SHF.L.U32 R133, R119, 0x10, RZ ;  /* 0x0000001077857819 */ /* 0x000fe200000006ff */
[----:B------:R-:W-:Y:S01]  /*1320*/  FADD.FTZ R110, R110, R147 ;  /* 0x000000936e6e7221 */ /* 0x000fe20000010000 */
[----:B------:R-:W-:Y:S01]  /*1330*/  SHF.L.U32 R139, R125, 0x10, RZ ;  /* 0x000000107d8b7819 */ /* 0x000fe200000006ff */
[----:B------:R-:W-:Y:S01]  /*1340*/  FFMA.FTZ R94, R128, R147, R94 ;  /* 0x00000093805e7223 */ /* 0x000fe2000001005e */
[----:B------:R-:W-:Y:S01]  /*1350*/  SHF.L.U32 R119, R116, 0x10, RZ ;  /* 0x0000001074777819 */ /* 0x000fe200000006ff */
[----:B------:R-:W-:Y:S01]  /*1360*/  FMUL.FTZ R130, R12, R131 ;  /* 0x000000830c827220 */ /* 0x000fe20000410000 */
[----:B------:R-:W-:-:S02]  /*1370*/  SHF.L.U32 R147, R122, 0x10, RZ ;  /* 0x000000107a937819 */ /* 0x000fc400000006ff */
[----:B------:R-:W-:Y:S02]  /*1380*/  PRMT R124, R124, 0x7632, R124 ;  /* 0x000076327c7c7816 */ /* 0x000fe4000000007c */
[----:B------:R-:W-:Y:S01]  /*1390*/  SHF.L.U32 R120, R120, 0x10, RZ ;  /* 0x0000001078787819 */ /* 0x000fe200000006ff */
[----:B------:R-:W-:Y:S01]  /*13a0*/  FADD.FTZ R137, -R152, R137 ;  /* 0x0000008998897221 */ /* 0x000fe20000010100 */
[----:B------:R-:W-:Y:S01]  /*13b0*/  FADD.FTZ R50, R50, R139 ;  /* 0x0000008b32327221 */ /* 0x000fe20000010000 */
[-C--:B------:R-:W-:Y:S01]  /*13c0*/  FFMA.FTZ R66, R128, R139.reuse, R66 ;  /* 0x0000008b80427223 */ /* 0x080fe20000010042 */
[----:B------:R-:W-:Y:S01]  /*13d0*/  FFMA.FTZ R129, R26, R139, R129 ;  /* 0x0000008b1a817223 */ /* 0x000fe20000010081 */
[----:B------:R-:W-:Y:S01]  /*13e0*/  PRMT R121, R121, 0x7632, R121 ;  /* 0x0000763279797816 */ /* 0x000fe20000000079 */
[----:B------:R-:W-:Y:S01]  /*13f0*/  FADD.FTZ R119, -R152, R119 ;  /* 0x0000007798777221 */ /* 0x000fe20000010100 */
[----:B------:R-:W-:Y:S01]  /*1400*/  SHF.L.U32 R139, R126, 0x10, RZ ;  /* 0x000000107e8b7819 */ /* 0x000fe200000006ff */
[-C--:B------:R-:W-:Y:S01]  /*1410*/  FMUL.FTZ R131, R36, R147.reuse ;  /* 0x0000009324837220 */ /* 0x080fe20000410000 */
[----:B------:R-:W-:Y:S01]  /*1420*/  FADD.FTZ R112, R112, R147 ;  /* 0x0000009370707221 */ /* 0x000fe20000010000 */
[----:B------:R-:W-:Y:S01]  /*1430*/  FFMA.FTZ R96, R130, R147, R96 ;  /* 0x0000009382607223 */ /* 0x000fe20000010060 */
[----:B------:R-:W-:Y:S01]  /*1440*/  SHF.L.U32 R124, R124, 0x10, RZ ;  /* 0x000000107c7c7819 */ /* 0x000fe200000006ff */
[----:B------:R-:W-:Y:S01]  /*1450*/  FADD.FTZ R133, -R152, R133 ;  /* 0x0000008598857221 */ /* 0x000fe20000010100 */
[----:B------:R-:W-:Y:S01]  /*1460*/  SHF.L.U32 R147, R123, 0x10, RZ ;  /* 0x000000107b937819 */ /* 0x000fe200000006ff */
[----:B------:R-:W-:Y:S01]  /*1470*/  FMUL.FTZ R116, R33, R120 ;  /* 0x0000007821747220 */ /* 0x000fe20000410000 */
[C---:B------:R-:W-:Y:S01]  /*1480*/  FMUL.FTZ R136, R12.reuse, R137 ;  /* 0x000000890c887220 */ /* 0x040fe20000410000 */
[----:B------:R-:W-:Y:S01]  /*1490*/  PRMT R125, R125, 0x7632, R125 ;  /* 0x000076327d7d7816 */ /* 0x000fe2000000007d */
[----:B------:R-:W-:Y:S01]  /*14a0*/  FMUL.FTZ R138, R12, R119 ;  /* 0x000000770c8a7220 */ /* 0x000fe20000410000 */
[----:B------:R-:W-:Y:S01]  /*14b0*/  SHF.L.U32 R118, R121, 0x10, RZ ;  /* 0x0000001079767819 */ /* 0x000fe200000006ff */
[----:B------:R-:W-:Y:S01]  /*14c0*/  FADD.FTZ R52, R52, R139 ;  /* 0x0000008b34347221 */ /* 0x000fe20000010000 */
[-C--:B------:R-:W-:Y:S01]  /*14d0*/  FFMA.FTZ R68, R130, R139.reuse, R68 ;  /* 0x0000008b82447223 */ /* 0x080fe20000010044 */
[----:B------:R-:W-:Y:S01]  /*14e0*/  FFMA.FTZ R131, R28, R139, R131 ;  /* 0x0000008b1c837223 */ /* 0x000fe20000010083 */
[----:B------:R-:W-:Y:S01]  /*14f0*/  PRMT R123, R123, 0x7632, R123 ;  /* 0x000076327b7b7816 */ /* 0x000fe2000000007b */
[----:B------:R-:W-:Y:S01]  /*1500*/  FMUL.FTZ R132, R12, R133 ;  /* 0x000000850c847220 */ /* 0x000fe20000410000 */
[----:B------:R-:W-:Y:S01]  /*1510*/  SHF.L.U32 R139, R127, 0x10, RZ ;  /* 0x000000107f8b7819 */ /* 0x000fe200000006ff */
[----:B------:R-:W-:Y:S01]  /*1520*/  FFMA.FTZ R137, R25, R124, R116 ;  /* 0x0000007c19897223 */ /* 0x000fe20000010074 */
[----:B------:R-:W-:Y:S01]  /*1530*/  FMUL.FTZ R133, R38, R147 ;  /* 0x0000009326857220 */ /* 0x000fe20000410000 */
[----:B------:R-:W-:Y:S01]  /*1540*/  FADD.FTZ R109, R109, R120 ;  /* 0x000000786d6d7221 */ /* 0x000fe20000010000 */
[----:B------:R-:W-:Y:S01]  /*1550*/  FFMA.FTZ R93, R136, R120, R93 ;  /* 0x00000078885d7223 */ /* 0x000fe2000001005d */
[----:B------:R-:W-:Y:S01]  /*1560*/  SHF.L.U32 R116, R125, 0x10, RZ ;  /* 0x000000107d747819 */ /* 0x000fe200000006ff */
[-C--:B------:R-:W-:Y:S01]  /*1570*/  FMUL.FTZ R120, R35, R118.reuse ;  /* 0x0000007623787220 */ /* 0x080fe20000410000 */
[----:B------:R-:W-:Y:S01]  /*1580*/  FADD.FTZ R111, R111, R118 ;  /* 0x000000766f6f7221 */ /* 0x000fe20000010000 */
[----:B------:R-:W-:Y:S01]  /*1590*/  FFMA.FTZ R95, R138, R118, R95 ;  /* 0x000000768a5f7223 */ /* 0x000fe2000001005f */
[----:B------:R-:W-:-:S02]  /*15a0*/  PRMT R127, R127, 0x7632, R127 ;  /* 0x000076327f7f7816 */ /* 0x000fc4000000007f */
[----:B------:R-:W-:Y:S01]  /*15b0*/  SHF.L.U32 R118, R123, 0x10, RZ ;  /* 0x000000107b767819 */ /* 0x000fe200000006ff */
[----:B------:R-:W-:Y:S01]  /*15c0*/  FADD.FTZ R54, R54, R139 ;  /* 0x0000008b36367221 */ /* 0x000fe20000010000 */
[-C--:B------:R-:W-:Y:S01]  /*15d0*/  FFMA.FTZ R70, R132, R139.reuse, R70 ;  /* 0x0000008b84467223 */ /* 0x080fe20000010046 */
[----:B------:R-:W-:Y:S01]  /*15e0*/  FFMA.FTZ R133, R30, R139, R133 ;  /* 0x0000008b1e857223 */ /* 0x000fe20000010085 */
[----:B------:R-:W-:Y:S01]  /*15f0*/  FADD.FTZ R51, R51, R116 ;  /* 0x0000007433337221 */ /* 0x000fe20000010000 */
[-C--:B------:R-:W-:Y:S01]  /*1600*/  FFMA.FTZ R67, R138, R116.reuse, R67 ;  /* 0x000000748a437223 */ /* 0x080fe20000010043 */
[----:B------:R-:W-:Y:S01]  /*1610*/  FFMA.FTZ R139, R27, R116, R120 ;  /* 0x000000741b8b7223 */ /* 0x000fe20000010078 */
[----:B------:R-:W-:Y:S01]  /*1620*/  SHF.L.U32 R116, R127, 0x10, RZ ;  /* 0x000000107f747819 */ /* 0x000fe200000006ff */
[----:B------:R-:W-:Y:S01]  /*1630*/  FMUL.FTZ R146, R12, R117 ;  /* 0x000000750c927220 */ /* 0x000fe20000410000 */
[----:B------:R-:W-:Y:S01]  /*1640*/  FMUL.FTZ R120, R39, R118 ;  /* 0x0000007627787220 */ /* 0x000fe20000410000 */
[----:B------:R-:W-:Y:S01]  /*1650*/  FADD.FTZ R114, R114, R147 ;  /* 0x0000009372727221 */ /* 0x000fe20000010000 */
[----:B------:R-:W-:Y:S01]  /*1660*/  FFMA.FTZ R98, R132, R147, R98 ;  /* 0x0000009384627223 */ /* 0x000fe20000010062 */
[----:B------:R-:W-:Y:S01]  /*1670*/  FADD.FTZ R55, R55, R116 ;  /* 0x0000007437377221 */ /* 0x000fe20000010000 */
[-C--:B------:R-:W-:Y:S01]  /*1680*/  FFMA.FTZ R71, R146, R116.reuse, R71 ;  /* 0x0000007492477223 */ /* 0x080fe20000010047 */
[----:B------:R-:W-:Y:S01]  /*1690*/  FFMA.FTZ R147, R31, R116, R120 ;  /* 0x000000741f937223 */ /* 0x000fe20000010078 */
[----:B------:R-:W-:Y:S01]  /*16a0*/  FADD.FTZ R116, R153, R15 ;  /* 0x0000000f99747221 */ /* 0x000fe20000010000 */
[----:B------:R-:W-:Y:S01]  /*16b0*/  FFMA.FTZ R117, R14, R15, R154 ;  /* 0x0000000f0e757223 */ /* 0x000fe2000001009a */
[----:B------:R-:W-:-:S02]  /*16c0*/  PRMT R122, R122, 0x7632, R122 ;  /* 0x000076327a7a7816 */ /* 0x000fc4000000007a */
[----:B------:R-:W-:Y:S01]  /*16d0*/  FADD.FTZ R116, R116, R137 ;  /* 0x0000008974747221 */ /* 0x000fe20000010000 */
[----:B------:R-:W-:Y:S01]  /*16e0*/  FFMA.FTZ R117, R136, R137, R117 ;  /* 0x0000008988757223 */ /* 0x000fe20000010075 */
[----:B------:R-:W-:Y:S02]  /*16f0*/  PRMT R126, R126, 0x7632, R126 ;  /* 0x000076327e7e7816 */ /* 0x000fe4000000007e */
[----:B------:R-:W-:Y:S01]  /*1700*/  SHF.L.U32 R122, R122, 0x10, RZ ;  /* 0x000000107a7a7819 */ /* 0x000fe200000006ff */
[----:B------:R-:W-:Y:S01]  /*1710*/  FADD.FTZ R116, R116, R129 ;  /* 0x0000008174747221 */ /* 0x000fe20000010000 */
[----:B------:R-:W-:Y:S01]  /*1720*/  FFMA.FTZ R117, R128, R129, R117 ;  /* 0x0000008180757223 */ /* 0x000fe20000010075 */
[----:B------:R-:W-:Y:S02]  /*1730*/  SHF.L.U32 R126, R126, 0x10, RZ ;  /* 0x000000107e7e7819 */ /* 0x000fe400000006ff */
[----:B------:R-:W-:Y:S01]  /*1740*/  FADD.FTZ R116, R116, R139 ;  /* 0x0000008b74747221 */ /* 0x000fe20000010000 */
[----:B------:R-:W-:Y:S01]  /*1750*/  FMUL.FTZ R142, R37, R122 ;  /* 0x0000007a258e7220 */ /* 0x000fe20000410000 */
[----:B------:R-:W-:Y:S01]  /*1760*/  FFMA.FTZ R117, R138, R139, R117 ;  /* 0x0000008b8a757223 */ /* 0x000fe20000010075 */
[----:B------:R-:W-:Y:S01]  /*1770*/  FMUL.FTZ R143, R12, R143 ;  /* 0x0000008f0c8f7220 */ /* 0x000fe20000410000 */
[----:B------:R-:W-:Y:S01]  /*1780*/  FADD.FTZ R119, R116, R131 ;  /* 0x0000008374777221 */ /* 0x000fe20000010000 */
[----:B------:R-:W-:Y:S01]  /*1790*/  FFMA.FTZ R142, R29, R126, R142 ;  /* 0x0000007e1d8e7223 */ /* 0x000fe2000001008e */
[----:B------:R-:W-:Y:S01]  /*17a0*/  FFMA.FTZ R116, R130, R131, R117 ;  /* 0x0000008382747223 */ /* 0x000fe20000010075 */
[----:B------:R-:W-:Y:S01]  /*17b0*/  FADD.FTZ R115, R115, R118 ;  /* 0x0000007673737221 */ /* 0x000fe20000010000 */
[----:B------:R-:W-:Y:S01]  /*17c0*/  FFMA.FTZ R99, R146, R118, R99 ;  /* 0x0000007692637223 */ /* 0x000fe20000010063 */
        /* <DEDUP_REMOVED lines=12> */
.L_x_722:
[----:B------:R-:W-:Y:S05]  /*1890*/  BSYNC.RECONVERGENT B0 ;  /* 0x0000000000007941 */ /* 0x000fea0003800200 */
.L_x_721:
        /* <DEDUP_REMOVED lines=23> */
.L_x_762:
[----:B-1----:R-:W-:Y:S01]  /*1a10*/  FADD.FTZ R116, R123, R116 ;  /* 0x000000747b747221 */ /* 0x002fe20000010000 */
[----:B--2---:R-:W-:Y:S01]  /*1a20*/  FADD.FTZ R117, R122, R117 ;  /* 0x000000757a757221 */ /* 0x004fe20000010000 */
[----:B------:R-:W-:Y:S02]  /*1a30*/  BSSY.RECONVERGENT B0, `(.L_x_724) ;  /* 0x0000163000007945 */ /* 0x000fe40003800200 */
[----:B------:R-:W-:Y:S01]  /*1a40*/  FMUL.FTZ R116, R116, UR14 ;  /* 0x0000000e74747c20 */ /* 0x000fe20008410000 */
[----:B0-----:R-:W-:-:S04]  /*1a50*/  FMUL.FTZ R123, R117, UR14 ;  /* 0x0000000e757b7c20 */ /* 0x001fc80008410000 */
        /* <DEDUP_REMOVED lines=19> */
[-CC-:B------:R-:W-:Y:S01]  /*1b90*/  FFMA.FTZ R153, R9, R123.reuse, R125.reuse ;  /* 0x0000007b09997223 */ /* 0x180fe2000001007d */
[--C-:B------:R-:W-:Y:S01]  /*1ba0*/  FFMA.FTZ R120, R144, R123, R125.reuse ;  /* 0x0000007b90787223 */ /* 0x100fe2000001007d */
[C---:B-----5:R-:W-:Y:S01]  /*1bb0*/  FMUL.FTZ R116, R12.reuse, R117 ;  /* 0x000000750c747220 */ /* 0x060fe20000410000 */
[----:B------:R-:W-:Y:S01]  /*1bc0*/  FMUL.FTZ R119, R12, R119 ;  /* 0x000000770c777220 */ /* 0x000fe20000410000 */
[-C--:B------:R-:W-:Y:S01]  /*1bd0*/  FFMA.FTZ R117, R5, R123.reuse, R125 ;  /* 0x0000007b05757223 */ /* 0x080fe2000001007d */
[----:B------:R-:W-:Y:S01]  /*1be0*/  FADD.FTZ R121, R8, -R121 ;  /* 0x8000007908797221 */ /* 0x000fe20000010000 */
[----:B------:R-:W-:Y:S01]  /*1bf0*/  FADD.FTZ R153, R10, -R153 ;  /* 0x800000990a997221 */ /* 0x000fe20000010000 */
[----:B------:R-:W-:Y:S01]  /*1c00*/  FADD.FTZ R155, R145, -R120 ;  /* 0x80000078919b7221 */ /* 0x000fe20000010000 */
[----:B------:R-:W-:Y:S01]  /*1c10*/  F2FP.BF16.F32.PACK_AB R116, R119, R116 ;  /* 0x000000747774723e */ /* 0x000fe200000010ff */
[----:B------:R-:W-:Y:S01]  /*1c20*/  FADD.FTZ R119, R135, -R118 ;  /* 0x8000007687777221 */ /* 0x000fe20000010000 */
[----:B------:R-:W-:Y:S01]  /*1c30*/  FFMA.FTZ R118, R140, R123, R125 ;  /* 0x0000007b8c767223 */ /* 0x000fe2000001007d */
[----:B------:R-:W-:Y:S01]  /*1c40*/  FADD.FTZ R117, R6, -R117 ;  /* 0x8000007506757221 */ /* 0x000fe20000010000 */
[C---:B------:R-:W-:Y:S01]  /*1c50*/  FMUL.FTZ R121, R12.reuse, R121 ;  /* 0x000000790c797220 */ /* 0x040fe20000410000 */
[C---:B------:R-:W-:Y:S01]  /*1c60*/  FMUL.FTZ R122, R12.reuse, R155 ;  /* 0x0000009b0c7a7220 */ /* 0x040fe20000410000 */
[----:B------:R-:W-:Y:S01]  /*1c70*/  FADD.FTZ R127, R141, -R118 ;  /* 0x800000768d7f7221 */ /* 0x000fe20000010000 */
[C---:B------:R-:W-:Y:S01]  /*1c80*/  FMUL.FTZ R117, R12.reuse, R117 ;  /* 0x000000750c757220 */ /* 0x040fe20000410000 */
[C---:B------:R-:W-:Y:S01]  /*1c90*/  FMUL.FTZ R118, R12.reuse, R119 ;  /* 0x000000770c767220 */ /* 0x040fe20000410000 */
[C---:B------:R-:W-:Y:S01]  /*1ca0*/  FMUL.FTZ R119, R12.reuse, R153 ;  /* 0x000000990c777220 */ /* 0x040fe20000410000 */
[----:B------:R-:W-:-:S03]  /*1cb0*/  FMUL.FTZ R120, R12, R127 ;  /* 0x0000007f0c787220 */ /* 0x000fc60000410000 */
[----:B------:R-:W-:Y:S02]  /*1cc0*/  F2FP.BF16.F32.PACK_AB R117, R118, R117 ;  /* 0x000000757675723e */ /* 0x000fe400000010ff */
[----:B------:R-:W-:Y:S02]  /*1cd0*/  F2FP.BF16.F32.PACK_AB R118, R120, R121 ;  /* 0x000000797876723e */ /* 0x000fe400000010ff */
[----:B------:R-:W-:Y:S01]  /*1ce0*/  F2FP.BF16.F32.PACK_AB R119, R122, R119 ;  /* 0x000000777a77723e */ /* 0x000fe200000010ff */
[----:B------:R-:W-:Y:S06]  /*1cf0*/  BRA `(.L_x_729) ;  /* 0x0000001000a07947 */ /* 0x000fec0003800000 */
.L_x_728:
        /* <DEDUP_REMOVED lines=8> */
[C---:B-----5:R-:W-:Y:S01]  /*1d80*/  FMUL.FTZ R81, R12.reuse, R81 ;  /* 0x000000510c517220 */ /* 0x060fe20000410000 */
[----:B------:R-:W-:Y:S01]  /*1d90*/  FMUL.FTZ R80, R12, R83 ;  /* 0x000000530c507220 */ /* 0x000fe20000410000 */
[----:B------:R-:W-:Y:S01]  /*1da0*/  FADD.FTZ R127, R8, -R127 ;  /* 0x8000007f087f7221 */ /* 0x000fe20000010000 */
[----:B------:R-:W-:Y:S01]  /*1db0*/  FADD.FTZ R153, R141, -R82 ;  /* 0x800000528d997221 */ /* 0x000fe20000010000 */
[----:B------:R-:W-:-:S02]  /*1dc0*/  FMUL.FTZ R117, R12, R117 ;  /* 0x000000750c757220 */ /* 0x000fc40000410000 */
[----:B------:R-:W-:Y:S01]  /*1dd0*/  F2FP.BF16.F32.PACK_AB R119, R80, R81 ;  /* 0x000000515077723e */ /* 0x000fe200000010ff */
[-CC-:B------:R-:W-:Y:S01]  /*1de0*/  FFMA.FTZ R80, R11, R123.reuse, R125.reuse ;  /* 0x0000007b0b507223 */ /* 0x180fe2000001007d */
[--C-:B------:R-:W-:Y:S01]  /*1df0*/  FFMA.FTZ R81, R0, R123, R125.reuse ;  /* 0x0000007b00517223 */ /* 0x100fe2000001007d */
[C---:B------:R-:W-:Y:S01]  /*1e00*/  FMUL.FTZ R118, R12.reuse, R127 ;  /* 0x0000007f0c767220 */ /* 0x040fe20000410000 */
[----:B------:R-:W-:Y:S01]  /*1e10*/  FMUL.FTZ R153, R12, R153 ;  /* 0x000000990c997220 */ /* 0x000fe20000410000 */
[----:B------:R-:W-:Y:S01]  /*1e20*/  FADD.FTZ R83, R13, -R80 ;  /* 0x800000500d537221 */ /* 0x000fe20000010000 */
[----:B------:R-:W-:Y:S01]  /*1e30*/  FFMA.FTZ R80, R134, R123, R125 ;  /* 0x0000007b86507223 */ /* 0x000fe2000001007d */
[----:B------:R-:W-:Y:S02]  /*1e40*/  FADD.FTZ R81, R4, -R81 ;  /* 0x8000005104517221 */ /* 0x000fe40000010000 */
[C---:B------:R-:W-:Y:S01]  /*1e50*/  FMUL.FTZ R116, R12.reuse, R83 ;  /* 0x000000530c747220 */ /* 0x040fe20000410000 */
[----:B------:R-:W-:Y:S01]  /*1e60*/  FADD.FTZ R121, R135, -R80 ;  /* 0x8000005087797221 */ /* 0x000fe20000010000 */
[----:B------:R-:W-:Y:S01]  /*1e70*/  FMUL.FTZ R81, R12, R81 ;  /* 0x000000510c517220 */ /* 0x000fe20000410000 */
[----:B------:R-:W-:-:S02]  /*1e80*/  F2FP.BF16.F32.PACK_AB R118, R153, R118 ;  /* 0x000000769976723e */ /* 0x000fc400000010ff */
[----:B------:R-:W-:Y:S01]  /*1e90*/  FMUL.FTZ R80, R12, R121 ;  /* 0x000000790c507220 */ /* 0x000fe20000410000 */
[----:B------:R-:W-:Y:S02]  /*1ea0*/  MOV R83, R119 ;  /* 0x0000007700537202 */ /* 0x000fe40000000f00 */
[----:B------:R-:W-:Y:S02]  /*1eb0*/  F2FP.BF16.F32.PACK_AB R116, R116, R81 ;  /* 0x000000517474723e */ /* 0x000fe400000010ff */
[----:B------:R-:W-:Y:S02]  /*1ec0*/  F2FP.BF16.F32.PACK_AB R117, R80, R117 ;  /* 0x000000755075723e */ /* 0x000fe400000010ff */
[----:B------:R-:W-:Y:S02]  /*1ed0*/  MOV R82, R118 ;  /* 0x0000007600527202 */ /* 0x000fe40000000f00 */
[----:B------:R-:W-:Y:S02]  /*1ee0*/  MOV R81, R117 ;  /* 0x0000007500517202 */ /* 0x000fe40000000f00 */
[----:B------:R-:W-:Y:S01]  /*1ef0*/  MOV R80, R116 ;  /* 0x0000007400507202 */ /* 0x000fe20000000f00 */
[----:B------:R-:W-:Y:S06]  /*1f00*/  BRA `(.L_x_729) ;  /* 0x00000010001c7947 */ /* 0x000fec0003800000 */
.L_x_727:
        /* <DEDUP_REMOVED lines=36> */
.L_x_730:
        /* <DEDUP_REMOVED lines=11> */
[-CC-:B------:R-:W-:Y:S01]  /*2200*/  FFMA.FTZ R80, R140, R123.reuse, R125.reuse ;  /* 0x0000007b8c507223 */ /* 0x180fe2000001007d */
[----:B------:R-:W-:Y:S01]  /*2210*/  FFMA.FTZ R81, R0, R123, R125 ;  /* 0x0000007b00517223 */ /* 0x000fe2000001007d */
[----:B------:R-:W-:Y:S01]  /*2220*/  FADD.FTZ R101, R6, -R101 ;  /* 0x8000006506657221 */ /* 0x000fe20000010000 */
[----:B------:R-:W-:Y:S01]  /*2230*/  F2FP.BF16.F32.PACK_AB R119, R82, R119 ;  /* 0x000000775277723e */ /* 0x000fe200000010ff */
[----:B------:R-:W-:Y:S01]  /*2240*/  FFMA.FTZ R82, R134, R123, R125 ;  /* 0x0000007b86527223 */ /* 0x000fe2000001007d */
[----:B------:R-:W-:Y:S01]  /*2250*/  FADD.FTZ R121, R141, -R80 ;  /* 0x800000508d797221 */ /* 0x000fe20000010000 */
[----:B------:R-:W-:Y:S01]  /*2260*/  FADD.FTZ R81, R4, -R81 ;  /* 0x8000005104517221 */ /* 0x000fe20000010000 */
[C---:B------:R-:W-:Y:S01]  /*2270*/  FMUL.FTZ R117, R12.reuse, R117 ;  /* 0x000000750c757220 */ /* 0x040fe20000410000 */
[----:B------:R-:W-:Y:S01]  /*2280*/  FADD.FTZ R103, R135, -R82 ;  /* 0x8000005287677221 */ /* 0x000fe20000010000 */
[C---:B------:R-:W-:Y:S01]  /*2290*/  FMUL.FTZ R118, R12.reuse, R121 ;  /* 0x000000790c767220 */ /* 0x040fe20000410000 */
[C---:B------:R-:W-:Y:S01]  /*22a0*/  FMUL.FTZ R81, R12.reuse, R81 ;  /* 0x000000510c517220 */ /* 0x040fe20000410000 */
[C---:B------:R-:W-:Y:S01]  /*22b0*/  FMUL.FTZ R101, R12.reuse, R101 ;  /* 0x000000650c657220 */ /* 0x040fe20000410000 */
[C---:B------:R-:W-:Y:S01]  /*22c0*/  FMUL.FTZ R80, R12.reuse, R103 ;  /* 0x000000670c507220 */ /* 0x040fe20000410000 */
[----:B------:R-:W-:Y:S01]  /*22d0*/  FMUL.FTZ R116, R12, R83 ;  /* 0x000000530c747220 */ /* 0x000fe20000410000 */
[----:B------:R-:W-:-:S02]  /*22e0*/  F2FP.BF16.F32.PACK_AB R118, R118, R117 ;  /* 0x000000757676723e */ /* 0x000fc400000010ff */
[----:B------:R-:W-:Y:S02]  /*22f0*/  MOV R83, R119 ;  /* 0x0000007700537202 */ /* 0x000fe40000000f00 */
        /* <DEDUP_REMOVED lines=8> */
[----:B------:R-:W-:Y:S01]  /*2380*/  MOV R100, R116 ;  /* 0x0000007400647202 */ /* 0x000fe20000000f00 */
[----:B------:R-:W-:Y:S06]  /*2390*/  BRA `(.L_x_729) ;  /* 0x0000000800f87947 */ /* 0x000fec0003800000 */
.L_x_726:
        /* <DEDUP_REMOVED lines=8> */
[----:B------:R-:W-:Y:S01]  /*2420*/  PRMT R116, R107, 0x7632, R116 ;  /* 0x000076326b747816 */ /* 0x000fe20000000074 */
[-C--:B------:R-:W-:Y:S01]  /*2430*/  FFMA.FTZ R118, R144, R123.reuse, R125 ;  /* 0x0000007b90767223 */ /* 0x080fe2000001007d */
[----:B------:R-:W-:Y:S01]  /*2440*/  PRMT R117, R106, 0x7632, R117 ;  /* 0x000076326a757816 */ /* 0x000fe20000000075 */
[-CC-:B------:R-:W-:Y:S01]  /*2450*/  FFMA.FTZ R127, R7, R123.reuse, R125.reuse ;  /* 0x0000007b077f7223 */ /* 0x180fe2000001007d */
[----:B------:R-:W-:Y:S01]  /*2460*/  SHF.L.U32 R119, R116, 0x10, RZ ;  /* 0x0000001074777819 */ /* 0x000fe200000006ff */
[-C--:B------:R-:W-:Y:S01]  /*2470*/  FFMA.FTZ R116, R140, R123.reuse, R125 ;  /* 0x0000007b8c747223 */ /* 0x080fe2000001007d */
[----:B------:R-:W-:Y:S01]  /*2480*/  FADD.FTZ R118, R145, -R118 ;  /* 0x8000007691767221 */ /* 0x000fe20000010000 */
[----:B------:R-:W-:Y:S01]  /*2490*/  SHF.L.U32 R121, R117, 0x10, RZ ;  /* 0x0000001075797819 */ /* 0x000fe200000006ff */
[----:B------:R-:W-:Y:S01]  /*24a0*/  FADD.FTZ R122, R8, -R127 ;  /* 0x8000007f087a7221 */ /* 0x000fe20000010000 */
[--C-:B------:R-:W-:Y:S01]  /*24b0*/  FADD.FTZ R120, R141, -R116.reuse ;  /* 0x800000748d787221 */ /* 0x100fe20000010000 */
[----:B-----5:R-:W-:Y:S01]  /*24c0*/  FFMA.FTZ R119, R12, R118, R119 ;  /* 0x000000760c777223 */ /* 0x020fe20000010077 */
[C---:B------:R-:W-:Y:S01]  /*24d0*/  PRMT R116, R105.reuse, 0x7632, R116 ;  /* 0x0000763269747816 */ /* 0x040fe20000000074 */
[-CC-:B------:R-:W-:Y:S01]  /*24e0*/  FFMA.FTZ R118, R134, R123.reuse, R125.reuse ;  /* 0x0000007b86767223 */ /* 0x180fe2000001007d */
[----:B------:R-:W-:Y:S01]  /*24f0*/  SHF.L.U32 R127, R105, 0x10, RZ ;  /* 0x00000010697f7819 */ /* 0x000fe200000006ff */
[-C--:B------:R-:W-:Y:S01]  /*2500*/  FFMA.FTZ R126, R11, R123.reuse, R125 ;  /* 0x0000007b0b7e7223 */ /* 0x080fe2000001007d */
[----:B------:R-:W-:Y:S01]  /*2510*/  SHF.L.U32 R117, R116, 0x10, RZ ;  /* 0x0000001074757819 */ /* 0x000fe200000006ff */
[----:B------:R-:W-:Y:S01]  /*2520*/  FADD.FTZ R116, R135, -R118 ;  /* 0x8000007687747221 */ /* 0x000fe20000010000 */
[----:B------:R-:W-:Y:S01]  /*2530*/  FFMA.FTZ R118, R12, R120, R121 ;  /* 0x000000780c767223 */ /* 0x000fe20000010079 */
[----:B------:R-:W-:Y:S01]  /*2540*/  FFMA.FTZ R121, R9, R123, R125 ;  /* 0x0000007b09797223 */ /* 0x000fe2000001007d */
[----:B------:R-:W-:Y:S01]  /*2550*/  PRMT R124, R104, 0x7632, R124 ;  /* 0x00007632687c7816 */ /* 0x000fe2000000007c */
[----:B------:R-:W-:Y:S01]  /*2560*/  FFMA.FTZ R117, R12, R116, R117 ;  /* 0x000000740c757223 */ /* 0x000fe20000010075 */
[----:B------:R-:W-:Y:S01]  /*2570*/  FADD.FTZ R126, R13, -R126 ;  /* 0x8000007e0d7e7221 */ /* 0x000fe20000010000 */
[----:B------:R-:W-:Y:S01]  /*2580*/  FADD.FTZ R116, R10, -R121 ;  /* 0x800000790a747221 */ /* 0x000fe20000010000 */
[----:B------:R-:W-:-:S05]  /*2590*/  SHF.L.U32 R121, R107, 0x10, RZ ;  /* 0x000000106b797819 */ /* 0x000fca00000006ff */
[----:B------:R-:W-:Y:S01]  /*25a0*/  FFMA.FTZ R116, R12, R116, R121 ;  /* 0x000000740c747223 */ /* 0x000fe20000010079 */
[----:B------:R-:W-:-:S04]  /*25b0*/  FFMA.FTZ R121, R5, R123, R125 ;  /* 0x0000007b05797223 */ /* 0x000fc8000001007d */
[----:B------:R-:W-:Y:S01]  /*25c0*/  FADD.FTZ R120, R6, -R121 ;  /* 0x8000007906787221 */ /* 0x000fe20000010000 */
[----:B------:R-:W-:Y:S02]  /*25d0*/  SHF.L.U32 R121, R106, 0x10, RZ ;  /* 0x000000106a797819 */ /* 0x000fe400000006ff */
[----:B------:R-:W-:Y:S01]  /*25e0*/  F2FP.BF16.F32.PACK_AB R119, R119, R116 ;  /* 0x000000747777723e */ /* 0x000fe200000010ff */
[----:B------:R-:W-:Y:S01]  /*25f0*/  FFMA.FTZ R120, R12, R120, R127 ;  /* 0x000000780c787223 */ /* 0x000fe2000001007f */
[----:B------:R-:W-:Y:S01]  /*2600*/  FFMA.FTZ R127, R0, R123, R125 ;  /* 0x0000007b007f7223 */ /* 0x000fe2000001007d */
[----:B------:R-:W-:-:S03]  /*2610*/  FFMA.FTZ R121, R12, R122, R121 ;  /* 0x0000007a0c797223 */ /* 0x000fc60000010079 */
[----:B------:R-:W-:Y:S01]  /*2620*/  FADD.FTZ R122, R4, -R127 ;  /* 0x8000007f047a7221 */ /* 0x000fe20000010000 */
[----:B------:R-:W-:Y:S02]  /*2630*/  SHF.L.U32 R127, R104, 0x10, RZ ;  /* 0x00000010687f7819 */ /* 0x000fe400000006ff */
[----:B------:R-:W-:Y:S02]  /*2640*/  F2FP.BF16.F32.PACK_AB R118, R118, R121 ;  /* 0x000000797676723e */ /* 0x000fe400000010ff */
[----:B------:R-:W-:Y:S01]  /*2650*/  F2FP.BF16.F32.PACK_AB R117, R117, R120 ;  /* 0x000000787575723e */ /* 0x000fe200000010ff */
[----:B------:R-:W-:Y:S01]  /*2660*/  FFMA.FTZ R122, R12, R122, R127 ;  /* 0x0000007a0c7a7223 */ /* 0x000fe2000001007f */
[----:B------:R-:W-:-:S05]  /*2670*/  SHF.L.U32 R127, R124, 0x10, RZ ;  /* 0x000000107c7f7819 */ /* 0x000fca00000006ff */
[----:B------:R-:W-:-:S05]  /*2680*/  FFMA.FTZ R127, R12, R126, R127 ;  /* 0x0000007e0c7f7223 */ /* 0x000fca000001007f */
[----:B------:R-:W-:Y:S01]  /*2690*/  F2FP.BF16.F32.PACK_AB R116, R127, R122 ;  /* 0x0000007a7f74723e */ /* 0x000fe200000010ff */
[----:B------:R-:W-:Y:S06]  /*26a0*/  BRA `(.L_x_729) ;  /* 0x0000000800347947 */ /* 0x000fec0003800000 */
.L_x_732:
[-CC-:B------:R-:W-:Y:S01]  /*26b0*/  FFMA.FTZ R80, R11, R123.reuse, R125.reuse ;  /* 0x0000007b0b507223 */ /* 0x180fe2000001007d */
[-CC-:B------:R-:W-:Y:S01]  /*26c0*/  FFMA.FTZ R116, R134, R123.reuse, R125.reuse ;  /* 0x0000007b86747223 */ /* 0x180fe2000001007d */
[-CC-:B------:R-:W-:Y:S01]  /*26d0*/  FFMA.FTZ R118, R144, R123.reuse, R125.reuse ;  /* 0x0000007b90767223 */ /* 0x180fe2000001007d */
[----:B------:R-:W-:Y:S01]  /*26e0*/  PRMT R82, R105, 0x7632, R82 ;  /* 0x0000763269527816 */ /* 0x000fe20000000052 */
[--C-:B------:R-:W-:Y:S01]  /*26f0*/  FADD.FTZ R81, R13, -R80.reuse ;  /* 0x800000500d517221 */ /* 0x100fe20000010000 */
[----:B------:R-:W-:Y:S01]  /*2700*/  PRMT R80, R104, 0x7632, R80 ;  /* 0x0000763268507816 */ /* 0x000fe20000000050 */
[----:B------:R-:W-:Y:S01]  /*2710*/  FADD.FTZ R117, R135, -R116 ;  /* 0x8000007487757221 */ /* 0x000fe20000010000 */
[----:B------:R-:W-:Y:S01]  /*2720*/  FADD.FTZ R119, R145, -R118 ;  /* 0x8000007691777221 */ /* 0x000fe20000010000 */
[----:B------:R-:W-:Y:S02]  /*2730*/  SHF.L.U32 R82, R82, 0x10, RZ ;  /* 0x0000001052527819 */ /* 0x000fe400000006ff */
[----:B------:R-:W-:Y:S01]  /*2740*/  SHF.L.U32 R83, R80, 0x10, RZ ;  /* 0x0000001050537819 */ /* 0x000fe200000006ff */
[----:B------:R-:W-:-:S02]  /*2750*/  FFMA.FTZ R80, R140, R123, R125 ;  /* 0x0000007b8c507223 */ /* 0x000fc4000001007d */
[C-C-:B-----5:R-:W-:Y:S01]  /*2760*/  FFMA.FTZ R117, R12.reuse, R117, R82.reuse ;  /* 0x000000750c757223 */ /* 0x160fe20000010052 */
[----:B------:R-:W-:Y:S01]  /*2770*/  PRMT R82, R107, 0x7632, R82 ;  /* 0x000076326b527816 */ /* 0x000fe20000000052 */
[----:B------:R-:W-:Y:S01]  /*2780*/  FFMA.FTZ R116, R12, R81, R83 ;  /* 0x000000510c747223 */ /* 0x000fe20000010053 */
[--C-:B------:R-:W-:Y:S01]  /*2790*/  FADD.FTZ R81, R141, -R80.reuse ;  /* 0x800000508d517221 */ /* 0x100fe20000010000 */
[----:B------:R-:W-:Y:S02]  /*27a0*/  PRMT R80, R106, 0x7632, R80 ;  /* 0x000076326a507816 */ /* 0x000fe40000000050 */
[----:B------:R-:W-:Y:S02]  /*27b0*/  SHF.L.U32 R82, R82, 0x10, RZ ;  /* 0x0000001052527819 */ /* 0x000fe400000006ff */
[----:B------:R-:W-:Y:S02]  /*27c0*/  SHF.L.U32 R83, R80, 0x10, RZ ;  /* 0x0000001050537819 */ /* 0x000fe400000006ff */
[----:B------:R-:W-:Y:S01]  /*27d0*/  SHF.L.U32 R80, R107, 0x10, RZ ;  /* 0x000000106b507819 */ /* 0x000fe200000006ff */
[----:B------:R-:W-:-:S02]  /*27e0*/  FFMA.FTZ R119, R12, R119, R82 ;  /* 0x000000770c777223 */ /* 0x000fc40000010052 */
[----:B------:R-:W-:Y:S01]  /*27f0*/  FFMA.FTZ R118, R12, R81, R83 ;  /* 0x000000510c767223 */ /* 0x000fe20000010053 */
[-CC-:B------:R-:W-:Y:S01]  /*2800*/  FFMA.FTZ R83, R9, R123.reuse, R125.reuse ;  /* 0x0000007b09537223 */ /* 0x180fe2000001007d */
[----:B------:R-:W-:-:S03]  /*2810*/  FFMA.FTZ R81, R7, R123, R125 ;  /* 0x0000007b07517223 */ /* 0x000fc6000001007d */
[----:B------:R-:W-:Y:S01]  /*2820*/  FADD.FTZ R121, R10, -R83 ;  /* 0x800000530a797221 */ /* 0x000fe20000010000 */
[----:B------:R-:W-:Y:S01]  /*2830*/  SHF.L.U32 R83, R106, 0x10, RZ ;  /* 0x000000106a537819 */ /* 0x000fe200000006ff */
[----:B------:R-:W-:Y:S02]  /*2840*/  FADD.FTZ R81, R8, -R81 ;  /* 0x8000005108517221 */ /* 0x000fe40000010000 */
[C---:B------:R-:W-:Y:S01]  /*2850*/  FFMA.FTZ R120, R12.reuse, R121, R80 ;  /* 0x000000790c787223 */ /* 0x040fe20000010050 */
[----:B------:R-:W-:Y:S01]  /*2860*/  SHF.L.U32 R121, R105, 0x10, RZ ;  /* 0x0000001069797819 */ /* 0x000fe200000006ff */
[----:B------:R-:W-:Y:S01]  /*2870*/  FFMA.FTZ R127, R12, R81, R83 ;  /* 0x000000510c7f7223 */ /* 0x000fe20000010053 */
[-CC-:B------:R-:W-:Y:S01]  /*2880*/  FFMA.FTZ R81, R0, R123.reuse, R125.reuse ;  /* 0x0000007b00517223 */ /* 0x180fe2000001007d */
[----:B------:R-:W-:Y:S01]  /*2890*/  FFMA.FTZ R83, R5, R123, R125 ;  /* 0x0000007b05537223 */ /* 0x000fe2000001007d */
[----:B------:R-:W-:Y:S02]  /*28a0*/  SHF.L.U32 R80, R104, 0x10, RZ ;  /* 0x0000001068507819 */ /* 0x000fe400000006ff */
[----:B------:R-:W-:Y:S01]  /*28b0*/  FADD.FTZ R81, R4, -R81 ;  /* 0x8000005104517221 */ /* 0x000fe20000010000 */
[----:B------:R-:W-:Y:S01]  /*28c0*/  FADD.FTZ R83, R6, -R83 ;  /* 0x8000005306537221 */ /* 0x000fe20000010000 */
[----:B------:R-:W-:-:S02]  /*28d0*/  F2FP.BF16.F32.PACK_AB R119, R119, R120 ;  /* 0x000000787777723e */ /* 0x000fc400000010ff */
[C---:B------:R-:W-:Y:S01]  /*28e0*/  FFMA.FTZ R81, R12.reuse, R81, R80 ;  /* 0x000000510c517223 */ /* 0x040fe20000010050 */
[----:B------:R-:W-:Y:S01]  /*28f0*/  FFMA.FTZ R82, R12, R83, R121 ;  /* 0x000000530c527223 */ /* 0x000fe20000010079 */
[----:B------:R-:W-:Y:S02]  /*2900*/  F2FP.BF16.F32.PACK_AB R118, R118, R127 ;  /* 0x0000007f7676723e */ /* 0x000fe400000010ff */
[----:B------:R-:W-:Y:S02]  /*2910*/  MOV R83, R119 ;  /* 0x0000007700537202 */ /* 0x000fe40000000f00 */
[----:B------:R-:W-:Y:S02]  /*2920*/  F2FP.BF16.F32.PACK_AB R117, R117, R82 ;  /* 0x000000527575723e */ /* 0x000fe400000010ff */
[----:B------:R-:W-:Y:S02]  /*2930*/  F2FP.BF16.F32.PACK_AB R116, R116, R81 ;  /* 0x000000517474723e */ /* 0x000fe400000010ff */
[----:B------:R-:W-:-:S02]  /*2940*/  MOV R82, R118 ;  /* 0x0000007600527202 */ /* 0x000fc40000000f00 */
[----:B------:R-:W-:Y:S02]  /*2950*/  MOV R81, R117 ;  /* 0x0000007500517202 */ /* 0x000fe40000000f00 */
[----:B------:R-:W-:Y:S01]  /*2960*/  MOV R80, R116 ;  /* 0x0000007400507202 */ /* 0x000fe20000000f00 */
[----:B------:R-:W-:Y:S06]  /*2970*/  BRA `(.L_x_729) ;  /* 0x0000000400807947 */ /* 0x000fec0003800000 */
.L_x_731:
[----:B------:R-:W-:-:S04]  /*2980*/  UISETP.NE.U32.AND UP0, UPT, UR6, URZ, UPT ;  /* 0x000000ff0600728c */ /* 0x000fc8000bf05070 */
[----:B------:R-:W-:-:S09]  /*2990*/  UISETP.NE.AND.EX UP0, UPT, UR7, URZ, UPT, UP0 ;  /* 0x000000ff0700728c */ /* 0x000fd2000bf05300 */
[----:B------:R-:W-:Y:S05]  /*29a0*/  BRA.U UP0, `(.L_x_733) ;  /* 0x0000000100b47547 */ /* 0x000fea000b800000 */
        /* <DEDUP_REMOVED lines=45> */
.L_x_733:
[----:B------:R-:W-:Y:S01]  /*2c80*/  PRMT R80, R104, 0x7632, R80 ;  /* 0x0000763268507816 */ /* 0x000fe20000000050 */
[-CC-:B------:R-:W-:Y:S01]  /*2c90*/  FFMA.FTZ R82, R11, R123.reuse, R125.reuse ;  /* 0x0000007b0b527223 */ /* 0x180fe2000001007d */
[----:B------:R-:W-:Y:S01]  /*2ca0*/  PRMT R100, R105, 0x7632, R100 ;  /* 0x0000763269647816 */ /* 0x000fe20000000064 */
[-CC-:B------:R-:W-:Y:S01]  /*2cb0*/  FFMA.FTZ R102, R134, R123.reuse, R125.reuse ;  /* 0x0000007b86667223 */ /* 0x180fe2000001007d */
[----:B------:R-:W-:Y:S01]  /*2cc0*/  SHF.L.U32 R83, R80, 0x10, RZ ;  /* 0x0000001050537819 */ /* 0x000fe200000006ff */
[----:B------:R-:W-:Y:S01]  /*2cd0*/  FADD.FTZ R81, R13, -R82 ;  /* 0x800000520d517221 */ /* 0x000fe20000010000 */
[----:B------:R-:W-:Y:S01]  /*2ce0*/  SHF.L.U32 R100, R100, 0x10, RZ ;  /* 0x0000001064647819 */ /* 0x000fe200000006ff */
[----:B------:R-:W-:Y:S01]  /*2cf0*/  FADD.FTZ R117, R135, -R102 ;  /* 0x8000006687757221 */ /* 0x000fe20000010000 */
[----:B------:R-:W-:Y:S01]  /*2d00*/  PRMT R80, R106, 0x7632, R80 ;  /* 0x000076326a507816 */ /* 0x000fe20000000050 */
[----:B------:R-:W-:Y:S01]  /*2d10*/  FFMA.FTZ R82, R140, R123, R125 ;  /* 0x0000007b8c527223 */ /* 0x000fe2000001007d */
[C---:B-----5:R-:W-:Y:S01]  /*2d20*/  FFMA.FTZ R116, R12.reuse, R81, R83 ;  /* 0x000000510c747223 */ /* 0x060fe20000010053 */
[--C-:B------:R-:W-:Y:S01]  /*2d30*/  FFMA.FTZ R117, R12, R117, R100.reuse ;  /* 0x000000750c757223 */ /* 0x100fe20000010064 */
[----:B------:R-:W-:Y:S01]  /*2d40*/  PRMT R100, R107, 0x7632, R100 ;  /* 0x000076326b647816 */ /* 0x000fe20000000064 */
[----:B------:R-:W-:Y:S01]  /*2d50*/  FFMA.FTZ R102, R144, R123, R125 ;  /* 0x0000007b90667223 */ /* 0x000fe2000001007d */
[----:B------:R-:W-:Y:S01]  /*2d60*/  SHF.L.U32 R83, R80, 0x10, RZ ;  /* 0x0000001050537819 */ /* 0x000fe200000006ff */
[----:B------:R-:W-:Y:S01]  /*2d70*/  FADD.FTZ R81, R141, -R82 ;  /* 0x800000528d517221 */ /* 0x000fe20000010000 */
[----:B------:R-:W-:Y:S01]  /*2d80*/  SHF.L.U32 R100, R100, 0x10, RZ ;  /* 0x0000001064647819 */ /* 0x000fe200000006ff */
[----:B------:R-:W-:Y:S01]  /*2d90*/  FADD.FTZ R101, R145, -R102 ;  /* 0x8000006691657221 */ /* 0x000fe20000010000 */
[----:B------:R-:W-:Y:S01]  /*2da0*/  SHF.L.U32 R80, R107, 0x10, RZ ;  /* 0x000000106b507819 */ /* 0x000fe200000006ff */
[C---:B------:R-:W-:Y:S01]  /*2db0*/  FFMA.FTZ R118, R12.reuse, R81, R83 ;  /* 0x000000510c767223 */ /* 0x040fe20000010053 */
[-CC-:B------:R-:W-:Y:S01]  /*2dc0*/  FFMA.FTZ R83, R9, R123.reuse, R125.reuse ;  /* 0x0000007b09537223 */ /* 0x180fe2000001007d */
[----:B------:R-:W-:Y:S01]  /*2dd0*/  FFMA.FTZ R81, R7, R123, R125 ;  /* 0x0000007b07517223 */ /* 0x000fe2000001007d */
[----:B------:R-:W-:-:S02]  /*2de0*/  FFMA.FTZ R100, R12, R101, R100 ;  /* 0x000000650c647223 */ /* 0x000fc40000010064 */
        /* <DEDUP_REMOVED lines=24> */
[----:B------:R-:W-:-:S07]  /*2f70*/  MOV R100, R116 ;  /* 0x0000007400647202 */ /* 0x000fce0000000f00 */
.L_x_729:
[----:B------:R-:W-:Y:S02]  /*2f80*/  ISETP.NE.U32.AND P0, PT, RZ, UR4, PT ;  /* 0x00000004ff007c0c */ /* 0x000fe4000bf05070 */
[----:B------:R-:W-:Y:S02]  /*2f90*/  ISETP.NE.U32.AND P1, PT, RZ, UR6, PT ;  /* 0x00000006ff007c0c */ /* 0x000fe4000bf25070 */
[----:B------:R-:W-:Y:S02]  /*2fa0*/  ISETP.NE.AND.EX P0, PT, RZ, UR5, PT, P0 ;  /* 0x00000005ff007c0c */ /* 0x000fe4000bf05300 */
[----:B------:R-:W-:-:S11]  /*2fb0*/  ISETP.NE.AND.EX P1, PT, RZ, UR7, PT, P1 ;  /* 0x00000007ff007c0c */ /* 0x000fd6000bf25310 */
[----:B------:R-:W0:Y:S08]  /*2fc0*/  @P0 LDC.64 R120, c[0x0][0x478] ;  /* 0x00011e00ff780b82 */ /* 0x000e300000000a00 */
[----:B------:R-:W1:Y:S01]  /*2fd0*/  @P1 LDC.64 R126, c[0x0][0x470] ;  /* 0x00011c00ff7e1b82 */ /* 0x000e620000000a00 */
[----:B0-----:R-:W-:-:S05]  /*2fe0*/  @P0 IMAD.WIDE.U32 R120, R3, 0x10, R120 ;  /* 0x0000001003780825 */ /* 0x001fca00078e0078 */
[----:B------:R0:W-:Y:S02]  /*2ff0*/  @P0 STG.E.128 desc[UR10][R120.64], R100 ;  /* 0x0000006478000986 */ /* 0x0001e4000c101d0a */
[----:B0-----:R-:W0:Y:S02]  /*3000*/  LDC.64 R120, c[0x0][0x468] ;  /* 0x00011a00ff787b82 */ /* 0x001e240000000a00 */
[----:B0-----:R-:W-:-:S05]  /*3010*/  IMAD.WIDE.U32 R120, R3, 0x10, R120 ;  /* 0x0000001003787825 */ /* 0x001fca00078e0078 */
[----:B------:R1:W-:Y:S02]  /*3020*/  STG.E.128 desc[UR10][R120.64], R116 ;  /* 0x0000007478007986 */ /* 0x0003e4000c101d0a */
[C---:B-1----:R-:W-:Y:S01]  /*3030*/  @P1 IMAD.WIDE.U32 R116, R3.reuse, 0x10, R126 ;  /* 0x0000001003741825 */ /* 0x042fe200078e007e */
[----:B------:R-:W-:-:S04]  /*3040*/  IADD3 R3, PT, PT, R3, 0x20, RZ ;  /* 0x0000002003037810 */ /* 0x000fc80007ffe0ff */
[----:B------:R0:W-:Y:S03]  /*3050*/  @P1 STG.E.128 desc[UR10][R116.64], R80 ;  /* 0x0000005074001986 */ /* 0x0001e6000c101d0a */
.L_x_725:
[----:B------:R-:W-:Y:S05]  /*3060*/  BSYNC.RECONVERGENT B0 ;  /* 0x0000000000007941 */ /* 0x000fea0003800200 */
.L_x_724:
        /* <DEDUP_REMOVED lines=13> */
[----:B0-----:R-:W-:Y:S01]  /*3140*/  PRMT R81, R17, 0x7632, R81 ;  /* 0x0000763211517816 */ /* 0x001fe20000000051 */
[-CC-:B------:R-:W-:Y:S01]  /*3150*/  FFMA.FTZ R100, R138, R123.reuse, R125.reuse ;  /* 0x0000007b8a647223 */ /* 0x180fe2000001007d */
[-CC-:B------:R-:W-:Y:S01]  /*3160*/  FFMA.FTZ R83, R143, R123.reuse, R125.reuse ;  /* 0x0000007b8f537223 */ /* 0x180fe2000001007d */
[-C--:B------:R-:W-:Y:S01]  /*3170*/  FFMA.FTZ R118, R146, R123.reuse, R125 ;  /* 0x0000007b92767223 */ /* 0x080fe2000001007d */
[----:B------:R-:W-:Y:S01]  /*3180*/  SHF.L.U32 R81, R81, 0x10, RZ ;  /* 0x0000001051517819 */ /* 0x000fe200000006ff */
[----:B------:R-:W-:Y:S01]  /*3190*/  FADD.FTZ R117, R139, -R100 ;  /* 0x800000648b757221 */ /* 0x000fe20000010000 */
[----:B------:R-:W-:Y:S01]  /*31a0*/  FADD.FTZ R83, R142, -R83 ;  /* 0x800000538e537221 */ /* 0x000fe20000010000 */
[----:B------:R-:W-:Y:S01]  /*31b0*/  FFMA.FTZ R102, R14, R123, R125 ;  /* 0x0000007b0e667223 */ /* 0x000fe2000001007d */
[----:B------:R-:W-:Y:S01]  /*31c0*/  FADD.FTZ R119, R147, -R118 ;  /* 0x8000007693777221 */ /* 0x000fe20000010000 */
[--C-:B-----5:R-:W-:Y:S01]  /*31d0*/  FFMA.FTZ R117, R12, R117, R81.reuse ;  /* 0x000000750c757223 */ /* 0x120fe20000010051 */
[----:B------:R-:W-:Y:S01]  /*31e0*/  PRMT R81, R18, 0x7632, R81 ;  /* 0x0000763212517816 */ /* 0x000fe20000000051 */
[-C--:B------:R-:W-:Y:S01]  /*31f0*/  FFMA.FTZ R116, R132, R123.reuse, R125 ;  /* 0x0000007b84747223 */ /* 0x080fe2000001007d */
[----:B------:R-:W-:Y:S01]  /*3200*/  PRMT R101, R19, 0x7632, R101 ;  /* 0x0000763213657816 */ /* 0x000fe20000000065 */
[-CC-:B------:R-:W-:Y:S01]  /*3210*/  FFMA.FTZ R82, R128, R123.reuse, R125.reuse ;  /* 0x0000007b80527223 */ /* 0x180fe2000001007d */
[----:B------:R-:W-:Y:S01]  /*3220*/  SHF.L.U32 R81, R81, 0x10, RZ ;  /* 0x0000001051517819 */ /* 0x000fe200000006ff */
[-CC-:B------:R-:W-:Y:S01]  /*3230*/  FFMA.FTZ R80, R136, R123.reuse, R125.reuse ;  /* 0x0000007b88507223 */ /* 0x180fe2000001007d */
[----:B------:R-:W-:Y:S01]  /*3240*/  SHF.L.U32 R120, R101, 0x10, RZ ;  /* 0x0000001065787819 */ /* 0x000fe200000006ff */
[----:B------:R-:W-:Y:S01]  /*3250*/  FADD.FTZ R101, R133, -R116 ;  /* 0x8000007485657221 */ /* 0x000fe20000010000 */
[----:B------:R-:W-:Y:S01]  /*3260*/  FFMA.FTZ R100, R130, R123, R125 ;  /* 0x0000007b82647223 */ /* 0x000fe2000001007d */
[----:B------:R-:W-:Y:S01]  /*3270*/  FFMA.FTZ R118, R12, R83, R81 ;  /* 0x000000530c767223 */ /* 0x000fe20000010051 */
[----:B------:R-:W-:Y:S01]  /*3280*/  SHF.L.U32 R83, R16, 0x10, RZ ;  /* 0x0000001010537819 */ /* 0x000fe200000006ff */
[----:B------:R-:W-:Y:S01]  /*3290*/  FADD.FTZ R81, R15, -R102 ;  /* 0x800000660f517221 */ /* 0x000fe20000010000 */
[----:B------:R-:W-:Y:S01]  /*32a0*/  SHF.L.U32 R102, R19, 0x10, RZ ;  /* 0x0000001013667819 */ /* 0x000fe200000006ff */
[----:B------:R-:W-:Y:S01]  /*32b0*/  FADD.FTZ R103, R131, -R100 ;  /* 0x8000006483677221 */ /* 0x000fe20000010000 */
[----:B------:R-:W-:Y:S01]  /*32c0*/  SHF.L.U32 R121, R18, 0x10, RZ ;  /* 0x0000001012797819 */ /* 0x000fe200000006ff */
[----:B------:R-:W-:Y:S01]  /*32d0*/  FFMA.FTZ R83, R12, R81, R83 ;  /* 0x000000510c537223 */ /* 0x000fe20000010053 */
[----:B------:R-:W-:Y:S01]  /*32e0*/  PRMT R81, R16, 0x7632, R81 ;  /* 0x0000763210517816 */ /* 0x000fe20000000051 */
[C---:B------:R-:W-:Y:S01]  /*32f0*/  FFMA.FTZ R116, R12.reuse, R101, R102 ;  /* 0x000000650c747223 */ /* 0x040fe20000010066 */
[----:B------:R-:W-:Y:S01]  /*3300*/  FADD.FTZ R101, R129, -R82 ;  /* 0x8000005281657221 */ /* 0x000fe20000010000 */
[----:B------:R-:W-:Y:S01]  /*3310*/  SHF.L.U32 R82, R17, 0x10, RZ ;  /* 0x0000001011527819 */ /* 0x000fe200000006ff */
[C---:B------:R-:W-:Y:S01]  /*3320*/  FFMA.FTZ R119, R12.reuse, R119, R120 ;  /* 0x000000770c777223 */ /* 0x040fe20000010078 */
[----:B------:R-:W-:Y:S01]  /*3330*/  SHF.L.U32 R102, R81, 0x10, RZ ;  /* 0x0000001051667819 */ /* 0x000fe200000006ff */
[----:B------:R-:W-:Y:S01]  /*3340*/  FADD.FTZ R81, R137, -R80 ;  /* 0x8000005089517221 */ /* 0x000fe20000010000 */
[C---:B------:R-:W-:Y:S01]  /*3350*/  FFMA.FTZ R103, R12.reuse, R103, R121 ;  /* 0x000000670c677223 */ /* 0x040fe20000010079 */
[C---:B------:R-:W-:Y:S01]  /*3360*/  FFMA.FTZ R82, R12.reuse, R101, R82 ;  /* 0x000000650c527223 */ /* 0x040fe20000010052 */
[----:B------:R-:W-:Y:S01]  /*3370*/  F2FP.BF16.F32.PACK_AB R119, R119, R116 ;  /* 0x000000747777723e */ /* 0x000fe200000010ff */
[----:B------:R-:W-:-:S02]  /*3380*/  FFMA.FTZ R102, R12, R81, R102 ;  /* 0x000000510c667223 */ /* 0x000fc40000010066 */
        /* <DEDUP_REMOVED lines=12> */
.L_x_738:
[----:B------:R-:W-:Y:S01]  /*3450*/  PRMT R100, R17, 0x7632, R100 ;  /* 0x0000763211647816 */ /* 0x000fe20000000064 */
[-CC-:B------:R-:W-:Y:S01]  /*3460*/  FFMA.FTZ R102, R138, R123.reuse, R125.reuse ;  /* 0x0000007b8a667223 */ /* 0x180fe2000001007d */
[-CC-:B------:R-:W-:Y:S01]  /*3470*/  FFMA.FTZ R103, R143, R123.reuse, R125.reuse ;  /* 0x0000007b8f677223 */ /* 0x180fe2000001007d */
[----:B------:R-:W-:Y:S01]  /*3480*/  PRMT R118, R19, 0x7632, R118 ;  /* 0x0000763213767816 */ /* 0x000fe20000000076 */
[-C--:B0-----:R-:W-:Y:S01]  /*3490*/  FFMA.FTZ R116, R14, R123.reuse, R125 ;  /* 0x0000007b0e747223 */ /* 0x081fe2000001007d */
[----:B------:R-:W-:Y:S01]  /*34a0*/  SHF.L.U32 R101, R100, 0x10, RZ ;  /* 0x0000001064657819 */ /* 0x000fe200000006ff */
[----:B------:R-:W-:Y:S01]  /*34b0*/  FADD.FTZ R117, R139, -R102 ;  /* 0x800000668b757221 */ /* 0x000fe20000010000 */
[----:B------:R-:W-:Y:S01]  /*34c0*/  FADD.FTZ R103, R142, -R103 ;  /* 0x800000678e677221 */ /* 0x000fe20000010000 */
[----:B------:R-:W-:Y:S01]  /*34d0*/  FFMA.FTZ R122, R132, R123, R125 ;  /* 0x0000007b847a7223 */ /* 0x000fe2000001007d */
[----:B------:R-:W-:Y:S01]  /*34e0*/  SHF.L.U32 R126, R118, 0x10, RZ ;  /* 0x00000010767e7819 */ /* 0x000fe200000006ff */
[--C-:B-----5:R-:W-:Y:S01]  /*34f0*/  FFMA.FTZ R117, R12, R117, R101.reuse ;  /* 0x000000750c757223 */ /* 0x120fe20000010065 */
[----:B------:R-:W-:Y:S01]  /*3500*/  PRMT R101, R18, 0x7632, R101 ;  /* 0x0000763212657816 */ /* 0x000fe20000000065 */
[----:B------:R-:W-:Y:S01]  /*3510*/  FADD.FTZ R121, R133, -R122 ;  /* 0x8000007a85797221 */ /* 0x000fe20000010000 */
[-CC-:B------:R-:W-:Y:S01]  /*3520*/  FFMA.FTZ R124, R146, R123.reuse, R125.reuse ;  /* 0x0000007b927c7223 */ /* 0x180fe2000001007d */
[----:B------:R-:W-:Y:S01]  /*3530*/  SHF.L.U32 R122, R19, 0x10, RZ ;  /* 0x00000010137a7819 */ /* 0x000fe200000006ff */
[-CC-:B------:R-:W-:Y:S01]  /*3540*/  FFMA.FTZ R102, R130, R123.reuse, R125.reuse ;  /* 0x0000007b82667223 */ /* 0x180fe2000001007d */
[----:B------:R-:W-:Y:S01]  /*3550*/  SHF.L.U32 R101, R101, 0x10, RZ ;  /* 0x0000001065657819 */ /* 0x000fe200000006ff */
[-CC-:B------:R-:W-:Y:S01]  /*3560*/  FFMA.FTZ R100, R136, R123.reuse, R125.reuse ;  /* 0x0000007b88647223 */ /* 0x180fe2000001007d */
[----:B------:R-:W-:Y:S01]  /*3570*/  FFMA.FTZ R120, R128, R123, R125 ;  /* 0x0000007b80787223 */ /* 0x000fe2000001007d */
[----:B------:R-:W-:Y:S01]  /*3580*/  FADD.FTZ R119, R147, -R124 ;  /* 0x8000007c93777221 */ /* 0x000fe20000010000 */
[C---:B------:R-:W-:Y:S01]  /*3590*/  FFMA.FTZ R124, R12.reuse, R121, R122 ;  /* 0x000000790c7c7223 */ /* 0x040fe2000001007a */
[----:B------:R-:W-:Y:S01]  /*35a0*/  FFMA.FTZ R118, R12, R103, R101 ;  /* 0x000000670c767223 */ /* 0x000fe20000010065 */
[----:B------:R-:W-:Y:S01]  /*35b0*/  SHF.L.U32 R103, R16, 0x10, RZ ;  /* 0x0000001010677819 */ /* 0x000fe200000006ff */
[----:B------:R-:W-:Y:S01]  /*35c0*/  FADD.FTZ R101, R15, -R116 ;  /* 0x800000740f657221 */ /* 0x000fe20000010000 */
[----:B------:R-:W-:Y:S01]  /*35d0*/  FADD.FTZ R121, R131, -R102 ;  /* 0x8000006683797221 */ /* 0x000fe20000010000 */
[----:B------:R-:W-:Y:S01]  /*35e0*/  SHF.L.U32 R123, R18, 0x10, RZ ;  /* 0x00000010127b7819 */ /* 0x000fe200000006ff */
[C---:B------:R-:W-:Y:S01]  /*35f0*/  FFMA.FTZ R119, R12.reuse, R119, R126 ;  /* 0x000000770c777223 */ /* 0x040fe2000001007e */
[----:B------:R-:W-:Y:S01]  /*3600*/  FFMA.FTZ R116, R12, R101, R103 ;  /* 0x000000650c747223 */ /* 0x000fe20000010067 */
[----:B------:R-:W-:Y:S01]  /*3610*/  PRMT R101, R16, 0x7632, R101 ;  /* 0x0000763210657816 */ /* 0x000fe20000000065 */
[----:B------:R-:W-:Y:S01]  /*3620*/  FADD.FTZ R103, R129, -R120 ;  /* 0x8000007881677221 */ /* 0x000fe20000010000 */
[----:B------:R-:W-:Y:S01]  /*3630*/  SHF.L.U32 R102, R17, 0x10, RZ ;  /* 0x0000001011667819 */ /* 0x000fe200000006ff */
[C---:B------:R-:W-:Y:S01]  /*3640*/  FFMA.FTZ R121, R12.reuse, R121, R123 ;  /* 0x000000790c797223 */ /* 0x040fe2000001007b */
[----:B------:R-:W-:Y:S01]  /*3650*/  SHF.L.U32 R122, R101, 0x10, RZ ;  /* 0x00000010657a7819 */ /* 0x000fe200000006ff */
[----:B------:R-:W-:Y:S01]  /*3660*/  FADD.FTZ R101, R137, -R100 ;  /* 0x8000006489657221 */ /* 0x000fe20000010000 */
[----:B------:R-:W-:Y:S01]  /*3670*/  F2FP.BF16.F32.PACK_AB R119, R119, R124 ;  /* 0x0000007c7777723e */ /* 0x000fe200000010ff */
[----:B------:R-:W-:Y:S01]  /*3680*/  FFMA.FTZ R102, R12, R103, R102 ;  /* 0x000000670c667223 */ /* 0x000fe20000010066 */
[----:B------:R-:W-:Y:S01]  /*3690*/  F2FP.BF16.F32.PACK_AB R118, R118, R121 ;  /* 0x000000797676723e */ /* 0x000fe200000010ff */
[----:B------:R-:W-:Y:S01]  /*36a0*/  FFMA.FTZ R101, R12, R101, R122 ;  /* 0x000000650c657223 */ /* 0x000fe2000001007a */
[----:B------:R-:W-:-:S02]  /*36b0*/  MOV R103, R119 ;  /* 0x0000007700677202 */ /* 0x000fc40000000f00 */
[----:B------:R-:W-:Y:S02]  /*36c0*/  F2FP.BF16.F32.PACK_AB R117, R117, R102 ;  /* 0x000000667575723e */ /* 0x000fe400000010ff */
[----:B------:R-:W-:Y:S02]  /*36d0*/  F2FP.BF16.F32.PACK_AB R116, R101, R116 ;  /* 0x000000746574723e */ /* 0x000fe400000010ff */
[----:B------:R-:W-:Y:S02]  /*36e0*/  MOV R102, R118 ;  /* 0x0000007600667202 */ /* 0x000fe40000000f00 */
[----:B------:R-:W-:Y:S02]  /*36f0*/  MOV R101, R117 ;  /* 0x0000007500657202 */ /* 0x000fe40000000f00 */
[----:B------:R-:W-:Y:S01]  /*3700*/  MOV R100, R116 ;  /* 0x0000007400647202 */ /* 0x000fe20000000f00 */
[----:B------:R-:W-:Y:S06]  /*3710*/  BRA `(.L_x_739) ;  /* 0x0000000c00a47947 */ /* 0x000fec0003800000 */
.L_x_737:
[----:B0-----:R-:W0:Y:S02]  /*3720*/  LDC.64 R116, c[0x0][0x470] ;  /* 0x00011c00ff747b82 */ /* 0x001e240000000a00 */
[----:B0-----:R-:W-:-:S04]  /*3730*/  ISETP.NE.U32.AND P1, PT, R116, RZ, PT ;  /* 0x000000ff7400720c */ /* 0x001fc80003f25070 */
[----:B------:R-:W-:-:S13]  /*3740*/  ISETP.NE.AND.EX P1, PT, R117, RZ, PT, P1 ;  /* 0x000000ff7500720c */ /* 0x000fda0003f25310 */
[----:B------:R-:W-:Y:S05]  /*3750*/  @!P1 BRA `(.L_x_740) ;  /* 0x0000000000b49947 */ /* 0x000fea0003800000 */
[----:B------:R-:W-:Y:S01]  /*3760*/  PRMT R80, R17, 0x7632, R80 ;  /* 0x0000763211507816 */ /* 0x000fe20000000050 */
[-CC-:B------:R-:W-:Y:S01]  /*3770*/  FFMA.FTZ R82, R138, R123.reuse, R125.reuse ;  /* 0x0000007b8a527223 */ /* 0x180fe2000001007d */
[-CC-:B------:R-:W-:Y:S01]  /*3780*/  FFMA.FTZ R83, R143, R123.reuse, R125.reuse ;  /* 0x0000007b8f537223 */ /* 0x180fe2000001007d */
[----:B------:R-:W-:Y:S01]  /*3790*/  PRMT R118, R19, 0x7632, R118 ;  /* 0x0000763213767816 */ /* 0x000fe20000000076 */
[-C--:B------:R-:W-:Y:S01]  /*37a0*/  FFMA.FTZ R116, R14, R123.reuse, R125 ;  /* 0x0000007b0e747223 */ /* 0x080fe2000001007d */
        /* <DEDUP_REMOVED lines=40> */
.L_x_740:
[----:B------:R-:W-:Y:S01]  /*3a30*/  PRMT R116, R19, 0x7632, R116 ;  /* 0x0000763213747816 */ /* 0x000fe20000000074 */
[-C--:B------:R-:W-:Y:S01]  /*3a40*/  FFMA.FTZ R118, R146, R123.reuse, R125 ;  /* 0x0000007b92767223 */ /* 0x080fe2000001007d */
[----:B------:R-:W-:Y:S01]  /*3a50*/  PRMT R121, R18, 0x7632, R121 ;  /* 0x0000763212797816 */ /* 0x000fe20000000079 */
[-CC-:B------:R-:W-:Y:S01]  /*3a60*/  FFMA.FTZ R127, R143, R123.reuse, R125.reuse ;  /* 0x0000007b8f7f7223 */ /* 0x180fe2000001007d */
[----:B------:R-:W-:Y:S01]  /*3a70*/  SHF.L.U32 R117, R116, 0x10, RZ ;  /* 0x0000001074757819 */ /* 0x000fe200000006ff */
[----:B------:R-:W-:Y:S01]  /*3a80*/  FADD.FTZ R119, R147, -R118 ;  /* 0x8000007693777221 */ /* 0x000fe20000010000 */
[----:B------:R-:W-:Y:S01]  /*3a90*/  FFMA.FTZ R118, R138, R123, R125 ;  /* 0x0000007b8a767223 */ /* 0x000fe2000001007d */
[----:B------:R-:W-:Y:S01]  /*3aa0*/  SHF.L.U32 R121, R121, 0x10, RZ ;  /* 0x0000001079797819 */ /* 0x000fe200000006ff */
[----:B------:R-:W-:Y:S01]  /*3ab0*/  FADD.FTZ R127, R142, -R127 ;  /* 0x8000007f8e7f7221 */ /* 0x000fe20000010000 */
[--C-:B-----5:R-:W-:Y:S01]  /*3ac0*/  FFMA.FTZ R119, R12, R119, R117.reuse ;  /* 0x000000770c777223 */ /* 0x120fe20000010075 */
[----:B------:R-:W-:Y:S01]  /*3ad0*/  PRMT R117, R17, 0x7632, R117 ;  /* 0x0000763211757816 */ /* 0x000fe20000000075 */
[-CC-:B------:R-:W-:Y:S01]  /*3ae0*/  FFMA.FTZ R120, R132, R123.reuse, R125.reuse ;  /* 0x0000007b84787223 */ /* 0x180fe2000001007d */
[-CC-:B------:R-:W-:Y:S01]  /*3af0*/  FFMA.FTZ R126, R130, R123.reuse, R125.reuse ;  /* 0x0000007b827e7223 */ /* 0x180fe2000001007d */
[----:B------:R-:W-:Y:S01]  /*3b00*/  FFMA.FTZ R116, R128, R123, R125 ;  /* 0x0000007b80747223 */ /* 0x000fe2000001007d */
[----:B------:R-:W-:Y:S01]  /*3b10*/  SHF.L.U32 R152, R117, 0x10, RZ ;  /* 0x0000001075987819 */ /* 0x000fe200000006ff */
[----:B------:R-:W-:Y:S01]  /*3b20*/  FADD.FTZ R117, R139, -R118 ;  /* 0x800000768b757221 */ /* 0x000fe20000010000 */
[----:B------:R-:W-:Y:S01]  /*3b30*/  FFMA.FTZ R118, R12, R127, R121 ;  /* 0x0000007f0c767223 */ /* 0x000fe20000010079 */
[----:B------:R-:W-:Y:S01]  /*3b40*/  FADD.FTZ R121, R133, -R120 ;  /* 0x8000007885797221 */ /* 0x000fe20000010000 */
[----:B------:R-:W-:Y:S01]  /*3b50*/  SHF.L.U32 R120, R19, 0x10, RZ ;  /* 0x0000001013787819 */ /* 0x000fe200000006ff */
[-CC-:B------:R-:W-:Y:S01]  /*3b60*/  FFMA.FTZ R124, R14, R123.reuse, R125.reuse ;  /* 0x0000007b0e7c7223 */ /* 0x180fe2000001007d */
[----:B------:R-:W-:Y:S01]  /*3b70*/  FFMA.FTZ R122, R136, R123, R125 ;  /* 0x0000007b887a7223 */ /* 0x000fe2000001007d */
[----:B------:R-:W-:Y:S01]  /*3b80*/  SHF.L.U32 R125, R18, 0x10, RZ ;  /* 0x00000010127d7819 */ /* 0x000fe200000006ff */
[----:B------:R-:W-:Y:S01]  /*3b90*/  FADD.FTZ R123, R129, -R116 ;  /* 0x80000074817b7221 */ /* 0x000fe20000010000 */
[C---:B------:R-:W-:Y:S01]  /*3ba0*/  FFMA.FTZ R120, R12.reuse, R121, R120 ;  /* 0x000000790c787223 */ /* 0x040fe20000010078 */
[----:B------:R-:W-:Y:S01]  /*3bb0*/  FADD.FTZ R121, R131, -R126 ;  /* 0x8000007e83797221 */ /* 0x000fe20000010000 */
[----:B------:R-:W-:Y:S01]  /*3bc0*/  SHF.L.U32 R116, R17, 0x10, RZ ;  /* 0x0000001011747819 */ /* 0x000fe200000006ff */
[----:B------:R-:W-:Y:S01]  /*3bd0*/  FADD.FTZ R127, R137, -R122 ;  /* 0x8000007a897f7221 */ /* 0x000fe20000010000 */
[C---:B------:R-:W-:Y:S01]  /*3be0*/  FFMA.FTZ R117, R12.reuse, R117, R152 ;  /* 0x000000750c757223 */ /* 0x040fe20000010098 */
[--C-:B------:R-:W-:Y:S01]  /*3bf0*/  FFMA.FTZ R121, R12, R121, R125.reuse ;  /* 0x000000790c797223 */ /* 0x100fe2000001007d */
[----:B------:R-:W-:Y:S01]  /*3c00*/  PRMT R125, R16, 0x7632, R125 ;  /* 0x00007632107d7816 */ /* 0x000fe2000000007d */
[----:B------:R-:W-:Y:S01]  /*3c10*/  FFMA.FTZ R116, R12, R123, R116 ;  /* 0x0000007b0c747223 */ /* 0x000fe20000010074 */
[----:B------:R-:W-:Y:S01]  /*3c20*/  FADD.FTZ R123, R15, -R124 ;  /* 0x8000007c0f7b7221 */ /* 0x000fe20000010000 */
[----:B------:R-:W-:-:S02]  /*3c30*/  F2FP.BF16.F32.PACK_AB R119, R119, R120 ;  /* 0x000000787777723e */ /* 0x000fc400000010ff */
[----:B------:R-:W-:Y:S02]  /*3c40*/  SHF.L.U32 R124, R125, 0x10, RZ ;  /* 0x000000107d7c7819 */ /* 0x000fe400000006ff */
[----:B------:R-:W-:Y:S02]  /*3c50*/  SHF.L.U32 R125, R16, 0x10, RZ ;  /* 0x00000010107d7819 */ /* 0x000fe400000006ff */
[----:B------:R-:W-:Y:S01]  /*3c60*/  F2FP.BF16.F32.PACK_AB R117, R117, R116 ;  /* 0x000000747575723e */ /* 0x000fe200000010ff */
[----:B------:R-:W-:Y:S01]  /*3c70*/  FFMA.FTZ R124, R12, R127, R124 ;  /* 0x0000007f0c7c7223 */ /* 0x000fe2000001007c */
[----:B------:R-:W-:Y:S01]  /*3c80*/  F2FP.BF16.F32.PACK_AB R118, R118, R121 ;  /* 0x000000797676723e */ /* 0x000fe200000010ff */
[----:B------:R-:W-:-:S05]  /*3c90*/  FFMA.FTZ R123, R12, R123, R125 ;  /* 0x0000007b0c7b7223 */ /* 0x000fca000001007d */
[----:B------:R-:W-:Y:S01]  /*3ca0*/  F2FP.BF16.F32.PACK_AB R116, R124, R123 ;  /* 0x0000007b7c74723e */ /* 0x000fe200000010ff */
[----:B------:R-:W-:Y:S06]  /*3cb0*/  BRA `(.L_x_739) ;  /* 0x00000008003c7947 */ /* 0x000fec0003800000 */
.L_x_736:
[----:B0-----:R-:W0:Y:S02]  /*3cc0*/  LDC.64 R116, c[0x0][0x478] ;  /* 0x00011e00ff747b82 */ /* 0x001e240000000a00 */
[----:B0-----:R-:W-:-:S04]  /*3cd0*/  ISETP.NE.U32.AND P0, PT, R116, RZ, PT ;  /* 0x000000ff7400720c */ /* 0x001fc80003f05070 */
[----:B------:R-:W-:-:S13]  /*3ce0*/  ISETP.NE.AND.EX P0, PT, R117, RZ, PT, P0 ;  /* 0x000000ff7500720c */ /* 0x000fda0003f05300 */
[----:B------:R-:W-:Y:S05]  /*3cf0*/  @!P0 BRA `(.L_x_741) ;  /* 0x0000000400288947 */ /* 0x000fea0003800000 */
[----:B------:R-:W0:Y:S02]  /*3d00*/  LDC.64 R100, c[0x0][0x470] ;  /* 0x00011c00ff647b82 */ /* 0x000e240000000a00 */
[----:B0-----:R-:W-:-:S04]  /*3d10*/  ISETP.NE.U32.AND P1, PT, R100, RZ, PT ;  /* 0x000000ff6400720c */ /* 0x001fc80003f25070 */
        /* <DEDUP_REMOVED lines=39> */
.L_x_742:
        /* <DEDUP_REMOVED lines=33> */
.L_x_741:
        /* <DEDUP_REMOVED lines=37> */
.L_x_743:
        /* <DEDUP_REMOVED lines=28> */
.L_x_739:
[----:B------:R-:W0:Y:S08]  /*45b0*/  @P0 LDC.64 R120, c[0x0][0x478] ;  /* 0x00011e00ff780b82 */ /* 0x000e300000000a00 */
[----:B------:R-:W1:Y:S08]  /*45c0*/  LDC.64 R124, c[0x0][0x468] ;  /* 0x00011a00ff7c7b82 */ /* 0x000e700000000a00 */
[----:B------:R-:W2:Y:S01]  /*45d0*/  @P1 LDC.64 R122, c[0x0][0x470] ;  /* 0x00011c00ff7a1b82 */ /* 0x000ea20000000a00 */
[----:B0-----:R-:W-:-:S05]  /*45e0*/  @P0 IMAD.WIDE.U32 R120, R3, 0x10, R120 ;  /* 0x0000001003780825 */ /* 0x001fca00078e0078 */
[----:B------:R1:W-:Y:S02]  /*45f0*/  @P0 STG.E.128 desc[UR10][R120.64], R100 ;  /* 0x0000006478000986 */ /* 0x0003e4000c101d0a */
[----:B-1----:R-:W-:-:S05]  /*4600*/  IMAD.WIDE.U32 R120, R3, 0x10, R124 ;  /* 0x0000001003787825 */ /* 0x002fca00078e007c */
[----:B------:R2:W-:Y:S02]  /*4610*/  STG.E.128 desc[UR10][R120.64], R116 ;  /* 0x0000007478007986 */ /* 0x0005e4000c101d0a */
[----:B--2---:R-:W-:-:S05]  /*4620*/  @P1 IMAD.WIDE.U32 R116, R3, 0x10, R122 ;  /* 0x0000001003741825 */ /* 0x004fca00078e007a */
[----:B------:R1:W-:Y:S02]  /*4630*/  @P1 STG.E.128 desc[UR10][R116.64], R80 ;  /* 0x0000005074001986 */ /* 0x0003e4000c101d0a */
.L_x_735:
[----:B------:R-:W-:Y:S05]  /*4640*/  BSYNC.RECONVERGENT B0 ;  /* 0x0000000000007941 */ /* 0x000fea0003800200 */
.L_x_734:
[----:B01----:R-:W0:Y:S02]  /*4650*/  LDC.64 R116, c[0x0][0x380] ;  /* 0x0000e000ff747b82 */ /* 0x003e240000000a00 */
[----:B0-----:R-:W-:-:S04]  /*4660*/  LEA R2, R116, R2, 0x2 ;  /* 0x0000000274027211 */ /* 0x001fc800078e10ff */
[----:B------:R-:W-:-:S13]  /*4670*/  ISETP.GE.AND P0, PT, R2, R117, PT ;  /* 0x000000750200720c */ /* 0x000fda0003f06270 */
[----:B------:R-:W-:Y:S05]  /*4680*/  @!P0 BRA `(.L_x_744) ;  /* 0xffffffc000108947 */ /* 0x000fea000383ffff */
.L_x_718:
[----:B------:R-:W0:Y:S01]  /*4690*/  S2R R9, SR_TID.X ;  /* 0x0000000000097919 */ /* 0x000e220000002100 */
[----:B------:R-:W-:Y:S05]  /*46a0*/  WARPSYNC.ALL ;  /* 0x0000000000007948 */ /* 0x000fea0003800000 */
[----:B------:R-:W1:Y:S01]  /*46b0*/  S2R R7, SR_CgaCtaId ;  /* 0x0000000000077919 */ /* 0x000e620000008800 */
[----:B------:R-:W2:Y:S01]  /*46c0*/  S2UR UR4, SR_CTAID.X ;  /* 0x00000000000479c3 */ /* 0x000ea20000002500 */
[----:B------:R-:W-:Y:S01]  /*46d0*/  MOV R4, 0x400 ;  /* 0x0000040000047802 */ /* 0x000fe20000000f00 */
[----:B------:R-:W3:Y:S01]  /*46e0*/  LDCU.128 UR16, c[0x0][0x440] ;  /* 0x00008800ff1077ac */ /* 0x000ee20008000c00 */
[----:B------:R-:W-:Y:S01]  /*46f0*/  BSSY.RECONVERGENT B0, `(.L_x_745) ;  /* 0x00000c5000007945 */ /* 0x000fe20003800200 */
[----:B------:R-:W4:Y:S01]  /*4700*/  LDCU.128 UR20, c[0x0][0x450] ;  /* 0x00008a00ff1477ac */ /* 0x000f220008000c00 */
[----:B0-----:R-:W-:-:S02]  /*4710*/  SHF.L.U32 R2, R9, 0x6, RZ ;  /* 0x0000000609027819 */ /* 0x001fc400000006ff */
[----:B------:R-:W-:Y:S02]  /*4720*/  SHF.L.U32 R0, R9, 0x5, RZ ;  /* 0x0000000509007819 */ /* 0x000fe400000006ff */
[----:B------:R-:W-:Y:S01]  /*4730*/  LOP3.LUT R3, R2, 0x1800, RZ, 0xc0, !PT ;  /* 0x0000180002037812 */ /* 0x000fe200078ec0ff */
[----:B--2---:R-:W-:Y:S01]  /*4740*/  IMAD R2, R164, UR4, RZ ;  /* 0x00000004a4027c24 */ /* 0x004fe2000f8e02ff */
[----:B-1----:R-:W-:Y:S02]  /*4750*/  LEA R4, R7, R4, 0x18 ;  /* 0x0000000407047211 */ /* 0x002fe400078ec0ff */
[----:B------:R-:W-:Y:S02]  /*4760*/  LOP3.LUT R3, R3, 0x3e0, R0, 0xf8, !PT ;  /* 0x000003e003037812 */ /* 0x000fe400078ef800 */
[----:B------:R-:W-:Y:S02]  /*4770*/  LOP3.LUT R5, R9, 0x7f, RZ, 0x3c, !PT ;  /* 0x0000007f09057812 */ /* 0x000fe400078e3cff */
[----:B------:R-:W-:-:S02]  /*4780*/  IADD3 R2, P4, PT, R2, R9, RZ ;  /* 0x0000000902027210 */ /* 0x000fc40007f9e0ff */
[-C--:B------:R-:W-:Y:S02]  /*4790*/  LEA R0, R9, R4.reuse, 0x2 ;  /* 0x0000000409007211 */ /* 0x080fe400078e10ff */
[----:B------:R-:W-:Y:S02]  /*47a0*/  IADD3 R9, PT, PT, R3, R4, RZ ;  /* 0x0000000403097210 */ /* 0x000fe40007ffe0ff */
[----:B------:R-:W-:Y:S02]  /*47b0*/  IADD3.X R3, PT, PT, RZ, RZ, RZ, P4, !PT ;  /* 0x000000ffff037210 */ /* 0x000fe400027fe4ff */
[----:B------:R-:W-:Y:S01]  /*47c0*/  IADD3 R5, PT, PT, R5, R164, RZ ;  /* 0x000000a405057210 */ /* 0x000fe20007ffe0ff */
[----:B------:R0:W-:Y:S01]  /*47d0*/  STS.128 [R9], R56 ;  /* 0x0000003809007388 */ /* 0x0001e20000000c00 */
[C---:B------:R-:W-:Y:S02]  /*47e0*/  SHF.L.U64.HI R3, R2.reuse, 0x2, R3 ;  /* 0x0000000202037819 */ /* 0x040fe40000010203 */
[----:B------:R-:W-:Y:S01]  /*47f0*/  SHF.L.U32 R2, R2, 0x2, RZ ;  /* 0x0000000202027819 */ /* 0x000fe200000006ff */
[----:B------:R-:W-:Y:S01]  /*4800*/  STS.128 [R9+0x10], R60 ;  /* 0x0000103c09007388 */ /* 0x000fe20000000c00 */
[----:B------:R-:W-:-:S02]  /*4810*/  ISETP.GE.U32.AND P3, PT, R5, 0x80, PT ;  /* 0x000000800500780c */ /* 0x000fc40003f66070 */
[C---:B---3--:R-:W-:Y:S01]  /*4820*/  IADD3 R6, P6, PT, R2.reuse, UR18, RZ ;  /* 0x0000001202067c10 */ /* 0x048fe2000ffde0ff */
[----:B------:R-:W-:Y:S01]  /*4830*/  STS.128 [R9+0x400], R48 ;  /* 0x0004003009007388 */ /* 0x000fe20000000c00 */
[C---:B------:R-:W-:Y:S02]  /*4840*/  IADD3 R8, P5, PT, R2.reuse, UR16, RZ ;  /* 0x0000001002087c10 */ /* 0x040fe4000ffbe0ff */
[C---:B----4-:R-:W-:Y:S01]  /*4850*/  IADD3 R4, P4, PT, R2.reuse, UR22, RZ ;  /* 0x0000001602047c10 */ /* 0x050fe2000ff9e0ff */
[----:B------:R-:W-:Y:S01]  /*4860*/  STS.128 [R9+0x410], R52 ;  /* 0x0004103409007388 */ /* 0x000fe20000000c00 */
[----:B------:R-:W-:Y:S01]  /*4870*/  IADD3.X R7, PT, PT, R3, UR19, RZ, P6, !PT ;  /* 0x0000001303077c10 */ /* 0x000fe2000b7fe4ff */
[----:B------:R-:W-:Y:S01]  /*4880*/  BAR.SYNC.DEFER_BLOCKING 0x0 ;  /* 0x0000000000007b1d */ /* 0x000fe20000010000 */
[----:B------:R-:W-:Y:S02]  /*4890*/  IADD3 R2, P6, PT, R2, UR20, RZ ;  /* 0x0000001402027c10 */ /* 0x000fe4000ffde0ff */
[----:B------:R-:W-:-:S02]  /*48a0*/  ISETP.GE.U32.AND P0, PT, R5, 0x100, PT ;  /* 0x000001000500780c */ /* 0x000fc40003f06070 */
[C---:B------:R-:W-:Y:S02]  /*48b0*/  ISETP.GE.U32.AND P1, PT, R5.reuse, 0x180, PT ;  /* 0x000001800500780c */ /* 0x040fe40003f26070 */
[----:B------:R-:W-:Y:S02]  /*48c0*/  ISETP.GE.U32.AND P2, PT, R5, 0x200, PT ;  /* 0x000002000500780c */ /* 0x000fe40003f46070 */
[C---:B0-----:R-:W-:Y:S02]  /*48d0*/  IADD3.X R59, PT, PT, R3.reuse, UR17, RZ, P5, !PT ;  /* 0x00000011033b7c10 */ /* 0x041fe4000affe4ff */
[C---:B------:R-:W-:Y:S02]  /*48e0*/  IADD3.X R5, PT, PT, R3.reuse, UR23, RZ, P4, !PT ;  /* 0x0000001703057c10 */ /* 0x040fe4000a7fe4ff */
[----:B------:R-:W-:Y:S01]  /*48f0*/  IADD3.X R3, PT, PT, R3, UR21, RZ, P6, !PT ;  /* 0x0000001503037c10 */ /* 0x000fe2000b7fe4ff */
[----:B------:R-:W0:Y:S04]  /*4900*/  LDS R10, [R0] ;  /* 0x00000000000a7984 */ /* 0x000e280000000800 */
[----:B------:R-:W1:Y:S04]  /*4910*/  LDS R15, [R0+0x800] ;  /* 0x00080000000f7984 */ /* 0x000e680000000800 */
[----:B------:R-:W2:Y:S04]  /*4920*/  LDS R11, [R0+0x200] ;  /* 0x00020000000b7984 */ /* 0x000ea80000000800 */
[----:B------:R-:W3:Y:S04]  /*4930*/  LDS R14, [R0+0xa00] ;  /* 0x000a0000000e7984 */ /* 0x000ee80000000800 */
[----:B-----5:R-:W4:Y:S04]  /*4940*/  LDS R12, [R0+0x400] ;  /* 0x00040000000c7984 */ /* 0x020f280000000800 */
        /* <DEDUP_REMOVED lines=30> */
[----:B---3--:R-:W-:Y:S01]  /*4b30*/  FADD.FTZ R17, R13, R24 ;  /* 0x000000180d117221 */ /* 0x008fe20000010000 */
        /* <DEDUP_REMOVED lines=128> */
.L_x_746:
[----:B------:R-:W-:Y:S05]  /*5340*/  BSYNC.RECONVERGENT B0 ;  /* 0x0000000000007941 */ /* 0x000fea0003800200 */
.L_x_745:
        /* <DEDUP_REMOVED lines=23> */
.L_x_748:
[----:B------:R-:W-:Y:S05]  /*54c0*/  BSYNC.RECONVERGENT B0 ;  /* 0x0000000000007941 */ /* 0x000fea0003800200 */
.L_x_747:
        /* <DEDUP_REMOVED lines=23> */
.L_x_750:
[----:B------:R-:W-:Y:S05]  /*5640*/  BSYNC.RECONVERGENT B0 ;  /* 0x0000000000007941 */ /* 0x000fea0003800200 */
.L_x_749:
        /* <DEDUP_REMOVED lines=8> */
.L_x_723:
[----:B------:R-:W-:Y:S01]  /*56d0*/  HFMA2 R126, -RZ, RZ, 0, 5.9604644775390625e-08 ;  /* 0x00000001ff7e7431 */ /* 0x000fe200000001ff */
[----:B------:R-:W-:Y:S01]  /*56e0*/  BSSY B0, `(.L_x_751) ;  /* 0x0000006000007945 */ /* 0x000fe20003800000 */
[----:B------:R-:W-:Y:S02]  /*56f0*/  MOV R127, 0x1f ;  /* 0x0000001f007f7802 */ /* 0x000fe40000000f00 */
[----:B------:R-:W-:-:S07]  /*5700*/  MOV R124, 0xffffffff ;  /* 0xffffffff007c7802 */ /* 0x000fce0000000f00 */
[----:B-----5:R-:W-:Y:S05]  /*5710*/  WARPSYNC.COLLECTIVE R124, `(.L_x_752) ;  /* 0x000000007c087348 */ /* 0x020fea0003c00000 */
[----:B------:R0:W1:Y:S02]  /*5720*/  SHFL.BFLY P0, R125, R153, R126, R127 ;  /* 0x0c00007e997d7389 */ /* 0x000064000000007f */
[----:B01---5:R-:W-:Y:S05]  /*5730*/  ENDCOLLECTIVE ;  /* 0x000000000000791b */ /* 0x023fea0003800000 */
.L_x_752:
[----:B------:R-:W-:Y:S05]  /*5740*/  BSYNC B0 ;  /* 0x0000000000007941 */ /* 0x000fea0003800000 */
.L_x_751:
        /* <DEDUP_REMOVED lines=9> */
.L_x_753:
[----:B------:R-:W-:Y:S01]  /*57e0*/  MOV R153, R116 ;  /* 0x0000007400997202 */ /* 0x000fe20000000f00 */
[----:B------:R-:W-:Y:S01]  /*57f0*/  HFMA2 R126, -RZ, RZ, 0, 1.1920928955078125e-07 ;  /* 0x00000002ff7e7431 */ /* 0x000fe200000001ff */
[----:B------:R-:W-:-:S07]  /*5800*/  MOV R117, R125 ;  /* 0x0000007d00757202 */ /* 0x000fce0000000f00 */
[----:B------:R-:W-:Y:S05]  /*5810*/  WARPSYNC.COLLECTIVE R124, `(.L_x_754) ;  /* 0x000000007c087348 */ /* 0x000fea0003c00000 */
[----:B------:R0:W1:Y:S02]  /*5820*/  SHFL.BFLY P0, R125, R153, R126, R127 ;  /* 0x0c00007e997d7389 */ /* 0x000064000000007f */
[----:B01----:R-:W-:Y:S05]  /*5830*/  ENDCOLLECTIVE ;  /* 0x000000000000791b */ /* 0x003fea0003800000 */
.L_x_754:
[----:B------:R-:W-:-:S05]  /*5840*/  FADD.FTZ R117, R117, R154 ;  /* 0x0000009a75757221 */ /* 0x000fca0000010000 */
[----:B------:R-:W-:Y:S02]  /*5850*/  MOV R153, R117 ;  /* 0x0000007500997202 */ /* 0x000fe40000000f00 */
[----:B------:R-:W-:-:S07]  /*5860*/  MOV R119, R125 ;  /* 0x0000007d00777202 */ /* 0x000fce0000000f00 */
[----:B------:R-:W-:Y:S05]  /*5870*/  WARPSYNC.COLLECTIVE R124, `(.L_x_755) ;  /* 0x000000007c087348 */ /* 0x000fea0003c00000 */
[----:B------:R0:W1:Y:S02]  /*5880*/  SHFL.BFLY P0, R125, R153, R126, R127 ;  /* 0x0c00007e997d7389 */ /* 0x000064000000007f */
[----:B01----:R-:W-:Y:S05]  /*5890*/  ENDCOLLECTIVE ;  /* 0x000000000000791b */ /* 0x003fea0003800000 */
.L_x_755:
[----:B------:R-:W-:-:S05]  /*58a0*/  FADD.FTZ R119, R116, R119 ;  /* 0x0000007774777221 */ /* 0x000fca0000010000 */
[----:B------:R-:W-:Y:S01]  /*58b0*/  MOV R153, R119 ;  /* 0x0000007700997202 */ /* 0x000fe20000000f00 */
[----:B------:R-:W-:Y:S01]  /*58c0*/  HFMA2 R126, -RZ, RZ, 0, 2.384185791015625e-07 ;  /* 0x00000004ff7e7431 */ /* 0x000fe200000001ff */
[----:B------:R-:W-:-:S07]  /*58d0*/  MOV R118, R125 ;  /* 0x0000007d00767202 */ /* 0x000fce0000000f00 */
[----:B------:R-:W-:Y:S05]  /*58e0*/  WARPSYNC.COLLECTIVE R124, `(.L_x_756) ;  /* 0x000000007c087348 */ /* 0x000fea0003c00000 */
[----:B------:R0:W1:Y:S02]  /*58f0*/  SHFL.BFLY P0, R125, R153, R126, R127 ;  /* 0x0c00007e997d7389 */ /* 0x000064000000007f */
[----:B01----:R-:W-:Y:S05]  /*5900*/  ENDCOLLECTIVE ;  /* 0x000000000000791b */ /* 0x003fea0003800000 */
.L_x_756:
[----:B------:R-:W-:-:S05]  /*5910*/  FADD.FTZ R118, R117, R118 ;  /* 0x0000007675767221 */ /* 0x000fca0000010000 */
[----:B------:R-:W-:Y:S02]  /*5920*/  MOV R153, R118 ;  /* 0x0000007600997202 */ /* 0x000fe40000000f00 */
[----:B------:R-:W-:-:S07]  /*5930*/  MOV R120, R125 ;  /* 0x0000007d00787202 */ /* 0x000fce0000000f00 */
[----:B------:R-:W-:Y:S05]  /*5940*/  WARPSYNC.COLLECTIVE R124, `(.L_x_757) ;  /* 0x000000007c087348 */ /* 0x000fea0003c00000 */
[----:B------:R0:W1:Y:S02]  /*5950*/  SHFL.BFLY P0, R125, R153, R126, R127 ;  /* 0x0c00007e997d7389 */ /* 0x000064000000007f */
[----:B01----:R-:W-:Y:S05]  /*5960*/  ENDCOLLECTIVE ;  /* 0x000000000000791b */ /* 0x003fea0003800000 */
.L_x_757:
[----:B------:R-:W-:-:S05]  /*5970*/  FADD.FTZ R120, R119, R120 ;  /* 0x0000007877787221 */ /* 0x000fca0000010000 */
[----:B------:R-:W-:Y:S01]  /*5980*/  MOV R153, R120 ;  /* 0x0000007800997202 */ /* 0x000fe20000000f00 */
[----:B------:R-:W-:Y:S01]  /*5990*/  HFMA2 R126, -RZ, RZ, 0, 4.76837158203125e-07 ;  /* 0x00000008ff7e7431 */ /* 0x000fe200000001ff */
[----:B------:R-:W-:-:S07]  /*59a0*/  MOV R121, R125 ;  /* 0x0000007d00797202 */ /* 0x000fce0000000f00 */
[----:B------:R-:W-:Y:S05]  /*59b0*/  WARPSYNC.COLLECTIVE R124, `(.L_x_758) ;  /* 0x000000007c087348 */ /* 0x000fea0003c00000 */
[----:B------:R0:W1:Y:S02]  /*59c0*/  SHFL.BFLY P0, R125, R153, R126, R127 ;  /* 0x0c00007e997d7389 */ /* 0x000064000000007f */
[----:B01----:R-:W-:Y:S05]  /*59d0*/  ENDCOLLECTIVE ;  /* 0x000000000000791b */ /* 0x003fea0003800000 */
.L_x_758:
[----:B------:R-:W-:-:S05]  /*59e0*/  FADD.FTZ R121, R118, R121 ;  /* 0x0000007976797221 */ /* 0x000fca0000010000 */
[----:B------:R-:W-:Y:S02]  /*59f0*/  MOV R153, R121 ;  /* 0x0000007900997202 */ /* 0x000fe40000000f00 */
[----:B------:R-:W-:-:S07]  /*5a00*/  MOV R123, R125 ;  /* 0x0000007d007b7202 */ /* 0x000fce0000000f00 */
[----:B------:R-:W-:Y:S05]  /*5a10*/  WARPSYNC.COLLECTIVE R124, `(.L_x_759) ;  /* 0x000000007c087348 */ /* 0x000fea0003c00000 */
[----:B------:R0:W1:Y:S02]  /*5a20*/  SHFL.BFLY P0, R125, R153, R126, R127 ;  /* 0x0c00007e997d7389 */ /* 0x000064000000007f */
[----:B01----:R-:W-:Y:S05]  /*5a30*/  ENDCOLLECTIVE ;  /* 0x000000000000791b */ /* 0x003fea0003800000 */
.L_x_759:
[----:B------:R-:W-:-:S05]  /*5a40*/  FADD.FTZ R123, R120, R123 ;  /* 0x0000007b787b7221 */ /* 0x000fca0000010000 */
[----:B------:R-:W-:Y:S01]  /*5a50*/  MOV R153, R123 ;  /* 0x0000007b00997202 */ /* 0x000fe20000000f00 */
[----:B------:R-:W-:Y:S01]  /*5a60*/  HFMA2 R126, -RZ, RZ, 0, 9.5367431640625e-07 ;  /* 0x00000010ff7e7431 */ /* 0x000fe200000001ff */
[----:B------:R-:W-:-:S07]  /*5a70*/  MOV R122, R125 ;  /* 0x0000007d007a7202 */ /* 0x000fce0000000f00 */
[----:B------:R-:W-:Y:S05]  /*5a80*/  WARPSYNC.COLLECTIVE R124, `(.L_x_760) ;  /* 0x000000007c087348 */ /* 0x000fea0003c00000 */
[----:B------:R0:W1:Y:S02]  /*5a90*/  SHFL.BFLY P0, R125, R153, R126, R127 ;  /* 0x0c00007e997d7389 */ /* 0x000064000000007f */
[----:B01----:R-:W-:Y:S05]  /*5aa0*/  ENDCOLLECTIVE ;  /* 0x000000000000791b */ /* 0x003fea0003800000 */
.L_x_760:
[----:B------:R-:W-:-:S05]  /*5ab0*/  FADD.FTZ R122, R121, R122 ;  /* 0x0000007a797a7221 */ /* 0x000fca0000010000 */
[----:B------:R-:W-:Y:S02]  /*5ac0*/  MOV R153, R122 ;  /* 0x0000007a00997202 */ /* 0x000fe40000000f00 */
[----:B------:R-:W-:-:S07]  /*5ad0*/  MOV R116, R125 ;  /* 0x0000007d00747202 */ /* 0x000fce0000000f00 */
[----:B------:R-:W-:Y:S05]  /*5ae0*/  WARPSYNC.COLLECTIVE R124, `(.L_x_761) ;  /* 0x000000007c087348 */ /* 0x000fea0003c00000 */
[----:B------:R0:W1:Y:S02]  /*5af0*/  SHFL.BFLY P0, R125, R153, R126, R127 ;  /* 0x0c00007e997d7389 */ /* 0x000064000000007f */
[----:B01----:R-:W-:Y:S05]  /*5b00*/  ENDCOLLECTIVE ;  /* 0x000000000000791b */ /* 0x003fea0003800000 */
.L_x_761:
[----:B------:R-:W-:Y:S01]  /*5b10*/  MOV R117, R125 ;  /* 0x0000007d00757202 */ /* 0x000fe20000000f00 */
[----:B------:R-:W-:Y:S06]  /*5b20*/  BRA `(.L_x_762) ;  /* 0xffffffbc00b87947 */ /* 0x000fec000383ffff */
.L_x_763:
        /* <DEDUP_REMOVED lines=13> */
.L_x_3910:


//--------------------- .text._ZN10layer_norm31ln_parallel_residual_bwd_kernelINS_13Kernel_traitsIf13__nv_bfloat16S2_S2_fjLj512ELj1ELj4ELj1ELj16ENS_18Kernel_traits_baseILj512EfS2_S2_S2_fjLj128EEEEELb0ELb0ELb1EEEvNS_9BwdParamsE --------------------------
	.section	.text._ZN10layer_norm31ln_parallel_residual_bwd_kernelINS_13Kernel_traitsIf13__nv_bfloat16S2_S2_fjLj512ELj1ELj4ELj1ELj16ENS_18Kernel_traits_baseILj512EfS2_S2_S2_fjLj128EEEEELb0ELb0ELb1EEEvNS_9BwdParamsE,"ax",@progbits
	.align	128
        .global         _ZN10layer_norm31ln_parallel_residual_bwd_kernelINS_13Kernel_traitsIf13__nv_bfloat16S2_S2_fjLj512ELj1ELj4ELj1ELj16ENS_18Kernel_traits_baseILj512EfS2_S2_S2_fjLj128EEEEELb0ELb0ELb1EEEvNS_9BwdParamsE
        .type           _ZN10layer_norm31ln_parallel_residual_bwd_kernelINS_13Kernel_traitsIf13__nv_bfloat16S2_S2_fjLj512ELj1ELj4ELj1ELj16ENS_18Kernel_traits_baseILj512EfS2_S2_S2_fjLj128EEEEELb0ELb0ELb1EEEvNS_9BwdParamsE,@function
        .size           _ZN10layer_norm31ln_parallel_residual_bwd_kernelINS_13Kernel_traitsIf13__nv_bfloat16S2_S2_fjLj512ELj1ELj4ELj1ELj16ENS_18Kernel_traits_baseILj512EfS2_S2_S2_fjLj128EEEEELb0ELb0ELb1EEEvNS_9BwdParamsE,(.L_x_3911 - _ZN10layer_norm31ln_parallel_residual_bwd_kernelINS_13Kernel_traitsIf13__nv_bfloat16S2_S2_fjLj512ELj1ELj4ELj1ELj16ENS_18Kernel_traits_baseILj512EfS2_S2_S2_fjLj128EEEEELb0ELb0ELb1EEEvNS_9BwdParamsE)
        .other          _ZN10layer_norm31ln_parallel_residual_bwd_kernelINS_13Kernel_traitsIf13__nv_bfloat16S2_S2_fjLj512ELj1ELj4ELj1ELj16ENS_18Kernel_traits_baseILj512EfS2_S2_S2_fjLj128EEEEELb0ELb0ELb1EEEvNS_9BwdParamsE,@"STO_CUDA_ENTRY STV_DEFAULT"
_ZN10layer_norm31ln_parallel_residual_bwd_kernelINS_13Kernel_traitsIf13__nv_bfloat16S2_S2_fjLj512ELj1ELj4ELj1ELj16ENS_18Kernel_traits_baseILj512EfS2_S2_S2_fjLj128EEEEELb0ELb0ELb1EEEvNS_9BwdParamsE:
.text._ZN10layer_norm31ln_parallel_residual_bwd_kernelINS_13Kernel_traitsIf13__nv_bfloat16S2_S2_fjLj512ELj1ELj4ELj1ELj16ENS_18Kernel_traits_baseILj512EfS2_S2_S2_fjLj128EEEEELb0ELb0ELb1EEEvNS_9BwdParamsE:
        /* <DEDUP_REMOVED lines=52> */
[----:B------:R-:W-:Y:S01]  /*0340*/  HFMA2 R136, -RZ, RZ, 0, 0 ;  /* 0x00000000ff887431 */ /* 0x000fe200000001ff */
        /* <DEDUP_REMOVED lines=9> */
[----:B0-----:R-:W-:Y:S01]  /*03e0*/  IMAD.WIDE.U32 R2, R140, 0x20, R2 ;  /* 0x000000208c027825 */ /* 0x001fe200078e0002 */
[----:B------:R-:W-:Y:S02]  /*03f0*/  CS2R R126, SRZ ;  /* 0x00000000007e7805 */ /* 0x000fe4000001ff00 */
[----:B------:R-:W-:Y:S02]  /*0400*/  CS2R R130, SRZ ;  /* 0x0000000000827805 */ /* 0x000fe4000001ff00 */
[----:B------:R-:W-:-:S02]  /*0410*/  CS2R R134, SRZ ;  /* 0x0000000000867805 */ /* 0x000fc4000001ff00 */
[----:B------:R-:W-:Y:S01]  /*0420*/  CS2R R12, SRZ ;  /* 0x00000000000c7805 */ /* 0x000fe2000001ff00 */
[----:B------:R-:W5:Y:S01]  /*0430*/  LDG.E.128 R52, desc[UR10][R2.64] ;  /* 0x0000000a02347981 */ /* 0x000f62000c1e1d00 */
[----:B-1----:R-:W-:-:S03]  /*0440*/  IMAD.WIDE.U32 R10, R140, 0x20, R10 ;  /* 0x000000208c0a7825 */ /* 0x002fc600078e000a */
[----:B------:R-:W5:Y:S01]  /*0450*/  LDG.E.128 R48, desc[UR10][R2.64+0x10] ;  /* 0x0000100a02307981 */ /* 0x000f62000c1e1d00 */
[----:B------:R-:W-:Y:S02]  /*0460*/  CS2R R14, SRZ ;  /* 0x00000000000e7805 */ /* 0x000fe4000001ff00 */
[----:B------:R-:W-:Y:S02]  /*0470*/  CS2R R16, SRZ ;  /* 0x0000000000107805 */ /* 0x000fe4000001ff00 */
[----:B------:R-:W-:Y:S01]  /*0480*/  CS2R R18, SRZ ;  /* 0x0000000000127805 */ /* 0x000fe2000001ff00 */
[----:B------:R-:W5:Y:S01]  /*0490*/  LDG.E.128 R44, desc[UR10][R2.64+0x400] ;  /* 0x0004000a022c7981 */ /* 0x000f62000c1e1d00 */
[----:B------:R-:W-:Y:S02]  /*04a0*/  CS2R R20, SRZ ;  /* 0x0000000000147805 */ /* 0x000fe4000001ff00 */
[----:B------:R-:W-:Y:S02]  /*04b0*/  CS2R R22, SRZ ;  /* 0x0000000000167805 */ /* 0x000fe4000001ff00 */
[----:B------:R-:W-:Y:S01]  /*04c0*/  CS2R R96, SRZ ;  /* 0x0000000000607805 */ /* 0x000fe2000001ff00 */
[----:B------:R0:W5:Y:S01]  /*04d0*/  LDG.E.128 R40, desc[UR10][R2.64+0x410] ;  /* 0x0004100a02287981 */ /* 0x000162000c1e1d00 */
[----:B------:R-:W-:-:S02]  /*04e0*/  CS2R R108, SRZ ;  /* 0x00000000006c7805 */ /* 0x000fc4000001ff00 */
[----:B------:R-:W-:Y:S02]  /*04f0*/  CS2R R112, SRZ ;  /* 0x0000000000707805 */ /* 0x000fe4000001ff00 */
[----:B------:R-:W-:Y:S01]  /*0500*/  CS2R R116, SRZ ;  /* 0x0000000000747805 */ /* 0x000fe2000001ff00 */
[----:B------:R-:W5:Y:S01]  /*0510*/  LDG.E.128 R36, desc[UR10][R10.64] ;  /* 0x0000000a0a247981 */ /* 0x000f62000c1e1d00 */
[----:B------:R-:W-:Y:S02]  /*0520*/  CS2R R120, SRZ ;  /* 0x0000000000787805 */ /* 0x000fe4000001ff00 */
[----:B------:R-:W-:Y:S02]  /*0530*/  CS2R R124, SRZ ;  /* 0x00000000007c7805 */ /* 0x000fe4000001ff00 */
[----:B------:R-:W-:Y:S01]  /*0540*/  CS2R R128, SRZ ;  /* 0x0000000000807805 */ /* 0x000fe2000001ff00 */
[----:B------:R-:W5:Y:S01]  /*0550*/  LDG.E.128 R32, desc[UR10][R10.64+0x10] ;  /* 0x0000100a0a207981 */ /* 0x000f62000c1e1d00 */
[----:B------:R-:W-:-:S02]  /*0560*/  CS2R R132, SRZ ;  /* 0x0000000000847805 */ /* 0x000fc4000001ff00 */
[----:B0-----:R-:W-:Y:S02]  /*0570*/  CS2R R2, SRZ ;  /* 0x0000000000027805 */ /* 0x001fe4000001ff00 */
[----:B------:R-:W-:Y:S01]  /*0580*/  CS2R R98, SRZ ;  /* 0x0000000000627805 */ /* 0x000fe2000001ff00 */
[----:B------:R-:W5:Y:S01]  /*0590*/  LDG.E.128 R28, desc[UR10][R10.64+0x400] ;  /* 0x0004000a0a1c7981 */ /* 0x000f62000c1e1d00 */
[----:B------:R-:W-:Y:S02]  /*05a0*/  CS2R R100, SRZ ;  /* 0x0000000000647805 */ /* 0x000fe4000001ff00 */
[----:B------:R-:W-:Y:S02]  /*05b0*/  CS2R R102, SRZ ;  /* 0x0000000000667805 */ /* 0x000fe4000001ff00 */
[----:B------:R-:W-:Y:S01]  /*05c0*/  CS2R R104, SRZ ;  /* 0x0000000000687805 */ /* 0x000fe2000001ff00 */
[----:B------:R0:W5:Y:S01]  /*05d0*/  LDG.E.128 R24, desc[UR10][R10.64+0x410] ;  /* 0x0004100a0a187981 */ /* 0x000162000c1e1d00 */
[----:B------:R-:W-:-:S02]  /*05e0*/  MOV R139, RZ ;  /* 0x000000ff008b7202 */ /* 0x000fc40000000f00 */
[----:B0-----:R-:W-:-:S07]  /*05f0*/  CS2R R10, SRZ ;  /* 0x00000000000a7805 */ /* 0x001fce000001ff00 */
.L_x_784:
        /* <DEDUP_REMOVED lines=27> */
[----:B------:R-:W-:Y:S02]  /*07b0*/  ISETP.NE.AND.EX P0, PT, RZ, UR15, PT, P0 ;  /* 0x0000000fff007c0c */ /* 0x000fe4000bf05300 */
[----:B------:R-:W-:-:S11]  /*07c0*/  ISETP.NE.AND P2, PT, RZ, UR12, PT ;  /* 0x0000000cff007c0c */ /* 0x000fd6000bf45270 */
[----:B------:R-:W1:Y:S08]  /*07d0*/  @P0 LDC.64 R146, c[0x0][0x438] ;  /* 0x00010e00ff920b82 */ /* 0x000e700000000a00 */
[----:B0-----:R-:W0:Y:S01]  /*07e0*/  @P0 LDC.64 R144, c[0x0][0x438] ;  /* 0x00010e00ff900b82 */ /* 0x001e220000000a00 */
[----:B-1----:R-:W-:-:S05]  /*07f0*/  @P0 IMAD.WIDE.U32 R146, R142, 0x10, R146 ;  /* 0x000000108e920825 */ /* 0x002fca00078e0092 */
[----:B-----5:R1:W5:Y:S01]  /*0800*/  @P0 LDG.E.128 R56, desc[UR10][R146.64] ;  /* 0x0000000a92380981 */ /* 0x020362000c1e1d00 */
[----:B0-----:R-:W-:-:S05]  /*0810*/  @P0 IMAD.WIDE.U32 R144, R137, 0x10, R144 ;  /* 0x0000001089900825 */ /* 0x001fca00078e0090 */
[----:B------:R0:W5:Y:S01]  /*0820*/  @P0 LDG.E.128 R60, desc[UR10][R144.64] ;  /* 0x0000000a903c0981 */ /* 0x000162000c1e1d00 */
[----:B----4-:R-:W-:Y:S02]  /*0830*/  SHF.L.U32 R143, R72, 0x10, RZ ;  /* 0x00000010488f7819 */ /* 0x010fe400000006ff */
[----:B------:R-:W-:-:S05]  /*0840*/  FSEL R154, R0, RZ, !P2 ;  /* 0x000000ff009a7208 */ /* 0x000fca0005000000 */
[----:B------:R-:W-:Y:S01]  /*0850*/  FADD.FTZ R0, -R154, R143 ;  /* 0x0000008f9a007221 */ /* 0x000fe20000010100 */
[----:B--2---:R-:W-:-:S05]  /*0860*/  SHF.L.U32 R151, R80, 0x10, RZ ;  /* 0x0000001050977819 */ /* 0x004fca00000006ff */
[----:B------:R-:W-:Y:S01]  /*0870*/  FMUL.FTZ R143, R36, R151 ;  /* 0x00000097248f7220 */ /* 0x000fe20000410000 */
[----:B---3--:R-:W-:Y:S01]  /*0880*/  SHF.L.U32 R149, R76, 0x10, RZ ;  /* 0x000000104c957819 */ /* 0x008fe200000006ff */
[----:B------:R-:W-:-:S04]  /*0890*/  FMUL.FTZ R0, R141, R0 ;  /* 0x000000008d007220 */ /* 0x000fc80000410000 */
[----:B------:R-:W-:Y:S01]  /*08a0*/  FADD.FTZ R136, R149, R136 ;  /* 0x0000008895887221 */ /* 0x000fe20000010000 */
[-C--:B------:R-:W-:Y:S01]  /*08b0*/  FFMA.FTZ R139, R0, R149.reuse, R139 ;  /* 0x00000095008b7223 */ /* 0x080fe2000001008b */
[----:B------:R-:W-:Y:S01]  /*08c0*/  FFMA.FTZ R149, R52, R149, R143 ;  /* 0x0000009534957223 */ /* 0x000fe2000001008f */
[----:B------:R-:W-:Y:S01]  /*08d0*/  SHF.L.U32 R143, R74, 0x10, RZ ;  /* 0x000000104a8f7819 */ /* 0x000fe200000006ff */
[----:B------:R-:W-:Y:S01]  /*08e0*/  FADD.FTZ R134, R151, R134 ;  /* 0x0000008697867221 */ /* 0x000fe20000010000 */
[----:B------:R-:W-:Y:S01]  /*08f0*/  FFMA.FTZ R135, R0, R151, R135 ;  /* 0x0000009700877223 */ /* 0x000fe20000010087 */
[----:B------:R-:W-:Y:S02]  /*0900*/  SHF.L.U32 R151, R82, 0x10, RZ ;  /* 0x0000001052977819 */ /* 0x000fe400000006ff */
[----:B-1----:R-:W-:Y:S01]  /*0910*/  FADD.FTZ R146, -R154, R143 ;  /* 0x0000008f9a927221 */ /* 0x002fe20000010100 */
[----:B0-----:R-:W-:Y:S02]  /*0920*/  SHF.L.U32 R145, R78, 0x10, RZ ;  /* 0x000000104e917819 */ /* 0x001fe400000006ff */
[----:B------:R-:W-:Y:S01]  /*0930*/  FMUL.FTZ R143, R32, R151 ;  /* 0x00000097208f7220 */ /* 0x000fe20000410000 */
[----:B------:R-:W-:-:S02]  /*0940*/  FMUL.FTZ R146, R141, R146 ;  /* 0x000000928d927220 */ /* 0x000fc40000410000 */
[----:B------:R-:W-:Y:S02]  /*0950*/  FADD.FTZ R120, R145, R120 ;  /* 0x0000007891787221 */ /* 0x000fe40000010000 */
[-C--:B------:R-:W-:Y:S01]  /*0960*/  FFMA.FTZ R121, R146, R145.reuse, R121 ;  /* 0x0000009192797223 */ /* 0x080fe20000010079 */
[----:B------:R-:W-:Y:S01]  /*0970*/  FFMA.FTZ R145, R48, R145, R143 ;  /* 0x0000009130917223 */ /* 0x000fe2000001008f */
[----:B------:R-:W-:Y:S02]  /*0980*/  SHF.L.U32 R143, R75, 0x10, RZ ;  /* 0x000000104b8f7819 */ /* 0x000fe400000006ff */
[----:B------:R-:W-:-:S03]  /*0990*/  SHF.L.U32 R150, R83, 0x10, RZ ;  /* 0x0000001053967819 */ /* 0x000fc600000006ff */
[----:B------:R-:W-:Y:S01]  /*09a0*/  FADD.FTZ R144, -R154, R143 ;  /* 0x0000008f9a907221 */ /* 0x000fe20000010100 */
[----:B------:R-:W-:Y:S01]  /*09b0*/  SHF.L.U32 R143, R79, 0x10, RZ ;  /* 0x000000104f8f7819 */ /* 0x000fe200000006ff */
[----:B------:R-:W-:Y:S01]  /*09c0*/  FADD.FTZ R118, R151, R118 ;  /* 0x0000007697767221 */ /* 0x000fe20000010000 */
[----:B------:R-:W-:Y:S01]  /*09d0*/  FFMA.FTZ R119, R146, R151, R119 ;  /* 0x0000009792777223 */ /* 0x000fe20000010077 */
[----:B------:R-:W-:Y:S01]  /*09e0*/  FMUL.FTZ R144, R141, R144 ;  /* 0x000000908d907220 */ /* 0x000fe20000410000 */
[----:B------:R-:W-:Y:S01]  /*09f0*/  FMUL.FTZ R151, R34, R150 ;  /* 0x0000009622977220 */ /* 0x000fe20000410000 */
[----:B------:R-:W-:Y:S01]  /*0a00*/  PRMT R72, R72, 0x7632, R72 ;  /* 0x0000763248487816 */ /* 0x000fe20000000048 */
[----:B------:R-:W-:Y:S01]  /*0a10*/  FADD.FTZ R112, R143, R112 ;  /* 0x000000708f707221 */ /* 0x000fe20000010000 */
[-C--:B------:R-:W-:Y:S01]  /*0a20*/  FFMA.FTZ R113, R144, R143.reuse, R113 ;  /* 0x0000008f90717223 */ /* 0x080fe20000010071 */
[----:B------:R-:W-:Y:S01]  /*0a30*/  FFMA.FTZ R143, R50, R143, R151 ;  /* 0x0000008f328f7223 */ /* 0x000fe20000010097 */
[----:B------:R-:W-:-:S02]  /*0a40*/  PRMT R80, R80, 0x7632, R80 ;  /* 0x0000763250507816 */ /* 0x000fc40000000050 */
[----:B------:R-:W-:Y:S02]  /*0a50*/  SHF.L.U32 R151, R72, 0x10, RZ ;  /* 0x0000001048977819 */ /* 0x000fe400000006ff */
[----:B------:R-:W-:Y:S02]  /*0a60*/  PRMT R76, R76, 0x7632, R76 ;  /* 0x000076324c4c7816 */ /* 0x000fe4000000004c */
[----:B------:R-:W-:Y:S01]  /*0a70*/  SHF.L.U32 R80, R80, 0x10, RZ ;  /* 0x0000001050507819 */ /* 0x000fe200000006ff */
[----:B------:R-:W-:Y:S01]  /*0a80*/  FADD.FTZ R72, -R154, R151 ;  /* 0x000000979a487221 */ /* 0x000fe20000010100 */
[----:B------:R-:W-:Y:S02]  /*0a90*/  SHF.L.U32 R155, R77, 0x10, RZ ;  /* 0x000000104d9b7819 */ /* 0x000fe400000006ff */
[----:B------:R-:W-:Y:S02]  /*0aa0*/  PRMT R74, R73, 0x7632, R74 ;  /* 0x00007632494a7816 */ /* 0x000fe4000000004a */
[C---:B------:R-:W-:Y:S01]  /*0ab0*/  PRMT R77, R81.reuse, 0x7632, R77 ;  /* 0x00007632514d7816 */ /* 0x040fe2000000004d */
[----:B------:R-:W-:Y:S01]  /*0ac0*/  FADD.FTZ R110, R150, R110 ;  /* 0x0000006e966e7221 */ /* 0x000fe20000010000 */
[----:B------:R-:W-:Y:S01]  /*0ad0*/  SHF.L.U32 R157, R81, 0x10, RZ ;  /* 0x00000010519d7819 */ /* 0x000fe200000006ff */
[----:B------:R-:W-:Y:S01]  /*0ae0*/  FFMA.FTZ R111, R144, R150, R111 ;  /* 0x00000096906f7223 */ /* 0x000fe2000001006f */
[----:B------:R-:W-:Y:S01]  /*0af0*/  SHF.L.U32 R76, R76, 0x10, RZ ;  /* 0x000000104c4c7819 */ /* 0x000fe200000006ff */
[----:B------:R-:W-:Y:S01]  /*0b00*/  FMUL.FTZ R72, R141, R72 ;  /* 0x000000488d487220 */ /* 0x000fe20000410000 */
[----:B------:R-:W-:Y:S01]  /*0b10*/  FMUL.FTZ R150, R37, R80 ;  /* 0x0000005025967220 */ /* 0x000fe20000410000 */
[----:B------:R-:W-:-:S02]  /*0b20*/  SHF.L.U32 R81, R74, 0x10, RZ ;  /* 0x000000104a517819 */ /* 0x000fc400000006ff */
[----:B------:R-:W-:Y:S01]  /*0b30*/  PRMT R74, R77, 0x7632, R74 ;  /* 0x000076324d4a7816 */ /* 0x000fe2000000004a */
[----:B------:R-:W-:Y:S01]  /*0b40*/  FADD.FTZ R132, R76, R132 ;  /* 0x000000844c847221 */ /* 0x000fe20000010000 */
[----:B------:R-:W-:Y:S01]  /*0b50*/  SHF.L.U32 R153, R73, 0x10, RZ ;  /* 0x0000001049997819 */ /* 0x000fe200000006ff */
[-C--:B------:R-:W-:Y:S01]  /*0b60*/  FFMA.FTZ R133, R72, R76.reuse, R133 ;  /* 0x0000004c48857223 */ /* 0x080fe20000010085 */
[----:B------:R-:W-:Y:S01]  /*0b70*/  FFMA.FTZ R73, R53, R76, R150 ;  /* 0x0000004c35497223 */ /* 0x000fe20000010096 */
[----:B------:R-:W-:Y:S01]  /*0b80*/  FADD.FTZ R130, R80, R130 ;  /* 0x0000008250827221 */ /* 0x000fe20000010000 */
[----:B------:R-:W-:Y:S01]  /*0b90*/  FFMA.FTZ R131, R72, R80, R131 ;  /* 0x0000005048837223 */ /* 0x000fe20000010083 */
[----:B------:R-:W-:Y:S01]  /*0ba0*/  SHF.L.U32 R77, R77, 0x10, RZ ;  /* 0x000000104d4d7819 */ /* 0x000fe200000006ff */
[----:B------:R-:W-:Y:S01]  /*0bb0*/  FADD.FTZ R80, -R154, R81 ;  /* 0x000000519a507221 */ /* 0x000fe20000010100 */
[C---:B------:R-:W-:Y:S02]  /*0bc0*/  SHF.L.U32 R76, R74.reuse, 0x10, RZ ;  /* 0x000000104a4c7819 */ /* 0x040fe400000006ff */
[----:B------:R-:W-:-:S02]  /*0bd0*/  PRMT R74, R74, 0x7632, R74 ;  /* 0x000076324a4a7816 */ /* 0x000fc4000000004a */
[----:B------:R-:W-:Y:S01]  /*0be0*/  PRMT R79, R75, 0x7632, R79 ;  /* 0x000076324b4f7816 */ /* 0x000fe2000000004f */
[----:B------:R-:W-:Y:S01]  /*0bf0*/  FMUL.FTZ R80, R141, R80 ;  /* 0x000000508d507220 */ /* 0x000fe20000410000 */
[----:B------:R-:W-:Y:S01]  /*0c00*/  FMUL.FTZ R150, R39, R77 ;  /* 0x0000004d27967220 */ /* 0x000fe20000410000 */
[----:B------:R-:W-:Y:S02]  /*0c10*/  PRMT R82, R82, 0x7632, R82 ;  /* 0x0000763252527816 */ /* 0x000fe40000000052 */
[----:B------:R-:W-:Y:S02]  /*0c20*/  SHF.L.U32 R75, R74, 0x10, RZ ;  /* 0x000000104a4b7819 */ /* 0x000fe400000006ff */
[C---:B------:R-:W-:Y:S01]  /*0c30*/  SHF.L.U32 R81, R79.reuse, 0x10, RZ ;  /* 0x000000104f517819 */ /* 0x040fe200000006ff */
[----:B------:R-:W-:Y:S01]  /*0c40*/  FADD.FTZ R124, R76, R124 ;  /* 0x0000007c4c7c7221 */ /* 0x000fe20000010000 */
[-C--:B------:R-:W-:Y:S01]  /*0c50*/  FFMA.FTZ R125, R80, R76.reuse, R125 ;  /* 0x0000004c507d7223 */ /* 0x080fe2000001007d */
[----:B------:R-:W-:Y:S01]  /*0c60*/  PRMT R74, R79, 0x7632, R74 ;  /* 0x000076324f4a7816 */ /* 0x000fe2000000004a */
[----:B------:R-:W-:Y:S01]  /*0c70*/  FFMA.FTZ R76, R55, R76, R150 ;  /* 0x0000004c374c7223 */ /* 0x000fe20000010096 */
[----:B------:R-:W-:Y:S01]  /*0c80*/  PRMT R78, R78, 0x7632, R78 ;  /* 0x000076324e4e7816 */ /* 0x000fe2000000004e */
[----:B------:R-:W-:Y:S01]  /*0c90*/  FADD.FTZ R150, -R154, R75 ;  /* 0x0000004b9a967221 */ /* 0x000fe20000010100 */
[----:B------:R-:W-:Y:S01]  /*0ca0*/  SHF.L.U32 R79, R82, 0x10, RZ ;  /* 0x00000010524f7819 */ /* 0x000fe200000006ff */
[----:B------:R-:W-:Y:S01]  /*0cb0*/  FADD.FTZ R82, -R154, R81 ;  /* 0x000000519a527221 */ /* 0x000fe20000010100 */
[----:B------:R-:W-:Y:S01]  /*0cc0*/  PRMT R83, R83, 0x7632, R83 ;  /* 0x0000763253537816 */ /* 0x000fe20000000053 */
[----:B------:R-:W-:Y:S01]  /*0cd0*/  FMUL.FTZ R150, R141, R150 ;  /* 0x000000968d967220 */ /* 0x000fe20000410000 */
[----:B------:R-:W-:-:S02]  /*0ce0*/  SHF.L.U32 R78, R78, 0x10, RZ ;  /* 0x000000104e4e7819 */ /* 0x000fc400000006ff */
[----:B------:R-:W-:Y:S01]  /*0cf0*/  SHF.L.U32 R151, R74, 0x10, RZ ;  /* 0x000000104a977819 */ /* 0x000fe200000006ff */
[-C--:B------:R-:W-:Y:S01]  /*0d00*/  FMUL.FTZ R74, R33, R79.reuse ;  /* 0x0000004f214a7220 */ /* 0x080fe20000410000 */
[----:B------:R-:W-:Y:S01]  /*0d10*/  SHF.L.U32 R83, R83, 0x10, RZ ;  /* 0x0000001053537819 */ /* 0x000fe200000006ff */
[----:B------:R-:W-:Y:S01]  /*0d20*/  FMUL.FTZ R82, R141, R82 ;  /* 0x000000528d527220 */ /* 0x000fe20000410000 */
        /* <DEDUP_REMOVED lines=8> */
[----:B------:R-:W-:-:S02]  /*0db0*/  SHF.L.U32 R79, R84, 0x10, RZ ;  /* 0x00000010544f7819 */ /* 0x000fc400000006ff */
[----:B------:R-:W-:Y:S02]  /*0dc0*/  PRMT R77, R84, 0x7632, R77 ;  /* 0x00007632544d7816 */ /* 0x000fe4000000004d */
[----:B------:R-:W-:Y:S02]  /*0dd0*/  PRMT R81, R85, 0x7632, R81 ;  /* 0x0000763255517816 */ /* 0x000fe40000000051 */
[----:B------:R-:W-:Y:S02]  /*0de0*/  PRMT R83, R86, 0x7632, R83 ;  /* 0x0000763256537816 */ /* 0x000fe40000000053 */
[----:B------:R-:W-:Y:S01]  /*0df0*/  PRMT R152, R87, 0x7632, R152 ;  /* 0x0000763257987816 */ /* 0x000fe20000000098 */
[----:B------:R-:W-:Y:S01]  /*0e00*/  FADD.FTZ R116, R78, R116 ;  /* 0x000000744e747221 */ /* 0x000fe20000010000 */
[----:B------:R-:W-:Y:S01]  /*0e10*/  FFMA.FTZ R117, R150, R78, R117 ;  /* 0x0000004e96757223 */ /* 0x000fe20000010075 */
[----:B------:R-:W-:Y:S01]  /*0e20*/  FADD.FTZ R108, R151, R108 ;  /* 0x0000006c976c7221 */ /* 0x000fe20000010000 */
[-C--:B------:R-:W-:Y:S01]  /*0e30*/  FFMA.FTZ R109, R82, R151.reuse, R109 ;  /* 0x00000097526d7223 */ /* 0x080fe2000001006d */
[----:B------:R-:W-:Y:S01]  /*0e40*/  FFMA.FTZ R74, R51, R151, R74 ;  /* 0x00000097334a7223 */ /* 0x000fe2000001004a */
[----:B------:R-:W-:Y:S01]  /*0e50*/  SHF.L.U32 R85, R85, 0x10, RZ ;  /* 0x0000001055557819 */ /* 0x000fe200000006ff */
[----:B------:R-:W-:Y:S01]  /*0e60*/  FADD.FTZ R78, -R154, R79 ;  /* 0x0000004f9a4e7221 */ /* 0x000fe20000010100 */
[----:B------:R-:W-:-:S02]  /*0e70*/  SHF.L.U32 R151, R86, 0x10, RZ ;  /* 0x0000001056977819 */ /* 0x000fc400000006ff */
[----:B------:R-:W-:Y:S02]  /*0e80*/  SHF.L.U32 R87, R87, 0x10, RZ ;  /* 0x0000001057577819 */ /* 0x000fe400000006ff */
[----:B------:R-:W-:Y:S02]  /*0e90*/  SHF.L.U32 R77, R77, 0x10, RZ ;  /* 0x000000104d4d7819 */ /* 0x000fe400000006ff */
[----:B------:R-:W-:Y:S02]  /*0ea0*/  SHF.L.U32 R81, R81, 0x10, RZ ;  /* 0x0000001051517819 */ /* 0x000fe400000006ff */
[----:B------:R-:W-:Y:S02]  /*0eb0*/  SHF.L.U32 R83, R83, 0x10, RZ ;  /* 0x0000001053537819 */ /* 0x000fe400000006ff */
[----:B------:R-:W-:Y:S01]  /*0ec0*/  SHF.L.U32 R79, R152, 0x10, RZ ;  /* 0x00000010984f7819 */ /* 0x000fe200000006ff */
[C---:B------:R-:W-:Y:S01]  /*0ed0*/  FADD.FTZ R148, -R154.reuse, R153 ;  /* 0x000000999a947221 */ /* 0x040fe20000010100 */
[C---:B------:R-:W-:Y:S01]  /*0ee0*/  FADD.FTZ R84, -R154.reuse, R85 ;  /* 0x000000559a547221 */ /* 0x040fe20000010100 */
[C---:B------:R-:W-:Y:S01]  /*0ef0*/  FADD.FTZ R86, -R154.reuse, R151 ;  /* 0x000000979a567221 */ /* 0x040fe20000010100 */
[C---:B------:R-:W-:Y:S01]  /*0f00*/  FADD.FTZ R152, -R154.reuse, R87 ;  /* 0x000000579a987221 */ /* 0x040fe20000010100 */
[C---:B------:R-:W-:Y:S01]  /*0f10*/  FADD.FTZ R160, -R154.reuse, R77 ;  /* 0x0000004d9aa07221 */ /* 0x040fe20000010100 */
[C---:B------:R-:W-:Y:S01]  /*0f20*/  FADD.FTZ R158, -R154.reuse, R81 ;  /* 0x000000519a9e7221 */ /* 0x040fe20000010100 */
[C---:B------:R-:W-:Y:S01]  /*0f30*/  FADD.FTZ R156, -R154.reuse, R83 ;  /* 0x000000539a9c7221 */ /* 0x040fe20000010100 */
[----:B------:R-:W-:Y:S01]  /*0f40*/  FADD.FTZ R154, -R154, R79 ;  /* 0x0000004f9a9a7221 */ /* 0x000fe20000010100 */
[----:B------:R-:W-:Y:S01]  /*0f50*/  SHF.L.U32 R79, R88, 0x10, RZ ;  /* 0x00000010584f7819 */ /* 0x000fe200000006ff */
[----:B------:R-:W-:Y:S01]  /*0f60*/  FMUL.FTZ R78, R141, R78 ;  /* 0x0000004e8d4e7220 */ /* 0x000fe20000410000 */
[----:B------:R-:W-:-:S03]  /*0f70*/  SHF.L.U32 R77, R92, 0x10, RZ ;  /* 0x000000105c4d7819 */ /* 0x000fc600000006ff */
[----:B------:R-:W-:Y:S02]  /*0f80*/  FMUL.FTZ R81, R28, R79 ;  /* 0x0000004f1c517220 */ /* 0x000fe40000410000 */
[----:B------:R-:W-:Y:S01]  /*0f90*/  FADD.FTZ R97, R77, R97 ;  /* 0x000000614d617221 */ /* 0x000fe20000010000 */
[-C--:B------:R-:W-:Y:S01]  /*0fa0*/  FFMA.FTZ R105, R78, R77.reuse, R105 ;  /* 0x0000004d4e697223 */ /* 0x080fe20000010069 */
[----:B------:R-:W-:Y:S01]  /*0fb0*/  FFMA.FTZ R77, R44, R77, R81 ;  /* 0x0000004d2c4d7223 */ /* 0x000fe20000010051 */
[----:B------:R-:W-:Y:S01]  /*0fc0*/  SHF.L.U32 R81, R89, 0x10, RZ ;  /* 0x0000001059517819 */ /* 0x000fe200000006ff */
[----:B------:R-:W-:Y:S01]  /*0fd0*/  FADD.FTZ R2, R79, R2 ;  /* 0x000000024f027221 */ /* 0x000fe20000010000 */
[----:B------:R-:W-:Y:S01]  /*0fe0*/  FFMA.FTZ R17, R78, R79, R17 ;  /* 0x0000004f4e117223 */ /* 0x000fe20000010011 */
[----:B------:R-:W-:Y:S01]  /*0ff0*/  SHF.L.U32 R79, R93, 0x10, RZ ;  /* 0x000000105d4f7819 */ /* 0x000fe200000006ff */
[----:B------:R-:W-:Y:S01]  /*1000*/  FMUL.FTZ R84, R141, R84 ;  /* 0x000000548d547220 */ /* 0x000fe20000410000 */
[----:B------:R-:W-:-:S03]  /*1010*/  FMUL.FTZ R83, R30, R81 ;  /* 0x000000511e537220 */ /* 0x000fc60000410000 */
        /* <DEDUP_REMOVED lines=17> */
[----:B------:R-:W-:Y:S01]  /*1130*/  FMUL.FTZ R87, R26, R85 ;  /* 0x000000551a577220 */ /* 0x000fe20000410000 */
[----:B------:R-:W-:Y:S02]  /*1140*/  PRMT R88, R88, 0x7632, R88 ;  /* 0x0000763258587816 */ /* 0x000fe40000000058 */
[----:B------:R-:W-:Y:S01]  /*1150*/  FADD.FTZ R19, R83, R19 ;  /* 0x0000001353137221 */ /* 0x000fe20000010000 */
[-C--:B------:R-:W-:Y:S01]  /*1160*/  FFMA.FTZ R99, R152, R83.reuse, R99 ;  /* 0x0000005398637223 */ /* 0x080fe20000010063 */
[----:B------:R-:W-:Y:S01]  /*1170*/  FFMA.FTZ R83, R42, R83, R87 ;  /* 0x000000532a537223 */ /* 0x000fe20000010057 */
[----:B------:R-:W-:-:S02]  /*1180*/  PRMT R92, R92, 0x7632, R92 ;  /* 0x000076325c5c7816 */ /* 0x000fc4000000005c */
        /* <DEDUP_REMOVED lines=12> */
[----:B------:R-:W-:Y:S01]  /*1250*/  FMUL.FTZ R89, R141, R158 ;  /* 0x0000009e8d597220 */ /* 0x000fe20000410000 */
[----:B------:R-:W-:Y:S02]  /*1260*/  SHF.L.U32 R93, R93, 0x10, RZ ;  /* 0x000000105d5d7819 */ /* 0x000fe400000006ff */
[----:B------:R-:W-:Y:S01]  /*1270*/  PRMT R90, R90, 0x7632, R90 ;  /* 0x000076325a5a7816 */ /* 0x000fe2000000005a */
[-C--:B------:R-:W-:Y:S01]  /*1280*/  FMUL.FTZ R158, R31, R92.reuse ;  /* 0x0000005c1f9e7220 */ /* 0x080fe20000410000 */
[----:B------:R-:W-:Y:S01]  /*1290*/  FADD.FTZ R3, R87, R3 ;  /* 0x0000000357037221 */ /* 0x000fe20000010000 */
        /* <DEDUP_REMOVED lines=8> */
[----:B------:R-:W-:-:S02]  /*1320*/  PRMT R94, R94, 0x7632, R94 ;  /* 0x000076325e5e7816 */ /* 0x000fc4000000005e */
[----:B------:R-:W-:Y:S02]  /*1330*/  PRMT R91, R91, 0x7632, R91 ;  /* 0x000076325b5b7816 */ /* 0x000fe4000000005b */
[----:B------:R-:W-:Y:S01]  /*1340*/  PRMT R95, R95, 0x7632, R95 ;  /* 0x000076325f5f7816 */ /* 0x000fe2000000005f */
[-C--:B------:R-:W-:Y:S01]  /*1350*/  FMUL.FTZ R90, R25, R92.reuse ;  /* 0x0000005c195a7220 */ /* 0x080fe20000410000 */
[----:B------:R-:W-:Y:S01]  /*1360*/  FADD.FTZ R7, R92, R7 ;  /* 0x000000075c077221 */ /* 0x000fe20000010000 */
[----:B------:R-:W-:Y:S01]  /*1370*/  FFMA.FTZ R12, R93, R92, R12 ;  /* 0x0000005c5d0c7223 */ /* 0x000fe2000001000c */
[----:B------:R-:W-:Y:S02]  /*1380*/  SHF.L.U32 R94, R94, 0x10, RZ ;  /* 0x000000105e5e7819 */ /* 0x000fe400000006ff */
[----:B------:R-:W-:Y:S02]  /*1390*/  SHF.L.U32 R92, R91, 0x10, RZ ;  /* 0x000000105b5c7819 */ /* 0x000fe400000006ff */
[----:B------:R-:W-:Y:S01]  /*13a0*/  SHF.L.U32 R91, R95, 0x10, RZ ;  /* 0x000000105f5b7819 */ /* 0x000fe200000006ff */
[----:B------:R-:W-:Y:S01]  /*13b0*/  FMUL.FTZ R95, R141, R154 ;  /* 0x0000009a8d5f7220 */ /* 0x000fe20000410000 */
[----:B------:R-:W-:Y:S01]  /*13c0*/  FADD.FTZ R20, R94, R20 ;  /* 0x000000145e147221 */ /* 0x000fe20000010000 */
[-C--:B------:R-:W-:Y:S01]  /*13d0*/  FFMA.FTZ R100, R93, R94.reuse, R100 ;  /* 0x0000005e5d647223 */ /* 0x080fe20000010064 */
[----:B------:R-:W-:Y:S01]  /*13e0*/  FFMA.FTZ R90, R41, R94, R90 ;  /* 0x0000005e295a7223 */ /* 0x000fe2000001005a */
[-C--:B------:R-:W-:Y:S01]  /*13f0*/  FMUL.FTZ R94, R27, R92.reuse ;  /* 0x0000005c1b5e7220 */ /* 0x080fe20000410000 */
[----:B------:R-:W-:Y:S01]  /*1400*/  FADD.FTZ R9, R92, R9 ;  /* 0x000000095c097221 */ /* 0x000fe20000010000 */
[----:B------:R-:W-:Y:S01]  /*1410*/  FFMA.FTZ R10, R95, R92, R10 ;  /* 0x0000005c5f0a7223 */ /* 0x000fe2000001000a */
[----:B------:R-:W-:Y:S01]  /*1420*/  FMUL.FTZ R147, R38, R157 ;  /* 0x0000009d26937220 */ /* 0x000fe20000410000 */
[----:B------:R-:W-:Y:S01]  /*1430*/  FADD.FTZ R92, RZ, R149 ;  /* 0x00000095ff5c7221 */ /* 0x000fe20000010000 */
[----:B------:R-:W-:Y:S01]  /*1440*/  FFMA.FTZ R151, R0, R149, RZ ;  /* 0x0000009500977223 */ /* 0x000fe200000100ff */
        /* <DEDUP_REMOVED lines=16> */
[----:B------:R-:W-:Y:S02]  /*1550*/  FADD.FTZ R18, R91, R18 ;  /* 0x000000125b127221 */ /* 0x000fe40000010000 */
[----:B------:R-:W-:Y:S01]  /*1560*/  FADD.FTZ R151, R77, R92 ;  /* 0x0000005c4d977221 */ /* 0x000fe20000010000 */
[----:B------:R-:W-:Y:S01]  /*1570*/  FFMA.FTZ R92, R78, R77, R153 ;  /* 0x0000004d4e5c7223 */ /* 0x000fe20000010099 */
        /* <DEDUP_REMOVED lines=12> */
[----:B------:R-:W-:Y:S01]  /*1640*/  UMOV UR4, 0xffffffff ;  /* 0xffffffff00047882 */ /* 0x000fe20000000000 */
[----:B------:R-:W-:Y:S01]  /*1650*/  ISETP.NE.U32.AND P1, PT, RZ, UR14, PT ;  /* 0x0000000eff007c0c */ /* 0x000fe2000bf25070 */
[----:B------:R-:W-:Y:S01]  /*1660*/  FADD.FTZ R94, R94, R83 ;  /* 0x000000535e5e7221 */ /* 0x000fe20000010000 */
[----:B------:R-:W-:Y:S01]  /*1670*/  FFMA.FTZ R92, R152, R83, R151 ;  /* 0x00000053985c7223 */ /* 0x000fe20000010097 */
[----:B------:R-:W-:Y:S01]  /*1680*/  FADD.FTZ R128, R155, R128 ;  /* 0x000000809b807221 */ /* 0x000fe20000010000 */
[C---:B------:R-:W-:Y:S01]  /*1690*/  FFMA.FTZ R129, R148.reuse, R155, R129 ;  /* 0x0000009b94817223 */ /* 0x040fe20000010081 */
[----:B------:R-:W-:Y:S01]  /*16a0*/  FADD.FTZ R126, R157, R126 ;  /* 0x0000007e9d7e7221 */ /* 0x000fe20000010000 */
[----:B------:R-:W-:Y:S01]  /*16b0*/  FFMA.FTZ R127, R148, R157, R127 ;  /* 0x0000009d947f7223 */ /* 0x000fe2000001007f */
[----:B------:R-:W-:Y:S01]  /*16c0*/  ISETP.NE.AND.EX P1, PT, RZ, UR15, PT, P1 ;  /* 0x0000000fff007c0c */ /* 0x000fe2000bf25310 */
[----:B------:R-:W-:Y:S01]  /*16d0*/  FADD.FTZ R153, R94, R91 ;  /* 0x0000005b5e997221 */ /* 0x000fe20000010000 */
[----:B------:R-:W-:Y:S01]  /*16e0*/  FFMA.FTZ R92, R95, R91, R92 ;  /* 0x0000005b5f5c7223 */ /* 0x000fe2000001005c */
        /* <DEDUP_REMOVED lines=19> */
.L_x_796:
        /* <DEDUP_REMOVED lines=43> */
.L_x_770:
        /* <DEDUP_REMOVED lines=33> */
.L_x_769:
        /* <DEDUP_REMOVED lines=36> */
.L_x_772:
        /* <DEDUP_REMOVED lines=37> */
.L_x_768:
        /* <DEDUP_REMOVED lines=49> */
.L_x_774:
        /* <DEDUP_REMOVED lines=45> */
.L_x_773:
        /* <DEDUP_REMOVED lines=48> */
.L_x_775:
        /* <DEDUP_REMOVED lines=48> */
.L_x_771:
        /* <DEDUP_REMOVED lines=65> */
.L_x_778:
        /* <DEDUP_REMOVED lines=45> */
.L_x_777:
        /* <DEDUP_REMOVED lines=46> */
.L_x_780:
        /* <DEDUP_REMOVED lines=41> */
.L_x_776:
        /* <DEDUP_REMOVED lines=39> */
.L_x_782:
        /* <DEDUP_REMOVED lines=33> */
.L_x_781:
        /* <DEDUP_REMOVED lines=34> */
.L_x_783:
        /* <DEDUP_REMOVED lines=28> */
.L_x_779:
        /* <DEDUP_REMOVED lines=13> */
.L_x_766:
        /* <DEDUP_REMOVED lines=64> */
.L_x_765:
[----:B------:R-:W-:Y:S05]  /*46d0*/  BSYNC B0 ;  /* 0x0000000000007941 */ /* 0x000fea0003800000 */
.L_x_764:
[----:B------:R-:W1:Y:S01]  /*46e0*/  S2R R0, SR_TID.X ;  /* 0x0000000000007919 */ /* 0x000e620000002100 */
[----:B------:R-:W-:Y:S01]  /*46f0*/  MOV R8, 0x400 ;  /* 0x0000040000087802 */ /* 0x000fe20000000f00 */
[----:B------:R-:W-:Y:S05]  /*4700*/  WARPSYNC.ALL ;  /* 0x0000000000007948 */ /* 0x000fea0003800000 */
[----:B------:R-:W2:Y:S01]  /*4710*/  S2R R9, SR_CgaCtaId ;  /* 0x0000000000097919 */ /* 0x000ea20000008800 */
[----:B------:R-:W3:Y:S01]  /*4720*/  S2UR UR4, SR_CTAID.X ;  /* 0x00000000000479c3 */ /* 0x000ee20000002500 */
[----:B------:R-:W4:Y:S01]  /*4730*/  LDCU.128 UR20, c[0x0][0x440] ;  /* 0x00008800ff1477ac */ /* 0x000f220008000c00 */
[----:B------:R-:W5:Y:S01]  /*4740*/  LDCU.128 UR24, c[0x0][0x450] ;  /* 0x00008a00ff1877ac */ /* 0x000f620008000c00 */
[----:B-1----:R-:W-:-:S02]  /*4750*/  SHF.L.U32 R3, R0, 0x6, RZ ;  /* 0x0000000600037819 */ /* 0x002fc400000006ff */
[----:B------:R-:W-:Y:S02]  /*4760*/  SHF.L.U32 R2, R0, 0x5, RZ ;  /* 0x0000000500027819 */ /* 0x000fe400000006ff */
[----:B------:R-:W-:Y:S02]  /*4770*/  LOP3.LUT R3, R3, 0x1800, RZ, 0xc0, !PT ;  /* 0x0000180003037812 */ /* 0x000fe400078ec0ff */
[----:B--2---:R-:W-:Y:S02]  /*4780*/  LEA R9, R9, R8, 0x18 ;  /* 0x0000000809097211 */ /* 0x004fe400078ec0ff */
        /* <DEDUP_REMOVED lines=8> */
[----:B------:R-:W1:Y:S04]  /*4810*/  LDS R8, [R2] ;  /* 0x0000000002087984 */ /* 0x000e680000000800 */
[----:B------:R-:W2:Y:S04]  /*4820*/  LDS R9, [R2+0x200] ;  /* 0x0002000002097984 */ /* 0x000ea80000000800 */
[----:B------:R-:W0:Y:S04]  /*4830*/  LDS R10, [R2+0x400] ;  /* 0x00040000020a7984 */ /* 0x000e280000000800 */
        /* <DEDUP_REMOVED lines=8> */
[----:B-1----:R-:W-:-:S03]  /*48c0*/  FADD.FTZ R8, RZ, R8 ;  /* 0x00000008ff087221 */ /* 0x002fc60000010000 */
[----:B------:R-:W1:Y:S01]  /*48d0*/  LDS R18, [R2+0x1600] ;  /* 0x0016000002127984 */ /* 0x000e620000000800 */
[----:B--2---:R-:W-:-:S03]  /*48e0*/  FADD.FTZ R9, RZ, R9 ;  /* 0x00000009ff097221 */ /* 0x004fc60000010000 */
[----:B------:R-:W2:Y:S01]  /*48f0*/  LDS R21, [R2+0x1800] ;  /* 0x0018000002157984 */ /* 0x000ea20000000800 */
[----:B0-----:R-:W-:-:S03]  /*4900*/  FADD.FTZ R10, RZ, R10 ;  /* 0x0000000aff0a7221 */ /* 0x001fc60000010000 */
[----:B------:R-:W0:Y:S01]  /*4910*/  LDS R20, [R2+0x1a00] ;  /* 0x001a000002147984 */ /* 0x000e220000000800 */
[----:B----4-:R-:W-:-:S03]  /*4920*/  FADD.FTZ R8, R8, R13 ;  /* 0x0000000d08087221 */ /* 0x010fc60000010000 */
[----:B------:R-:W4:Y:S01]  /*4930*/  LDS R23, [R2+0x1c00] ;  /* 0x001c000002177984 */ /* 0x000f220000000800 */
[----:B-----5:R-:W-:-:S03]  /*4940*/  FADD.FTZ R9, R9, R12 ;  /* 0x0000000c09097221 */ /* 0x020fc60000010000 */
[----:B------:R-:W5:Y:S01]  /*4950*/  LDS R22, [R2+0x1e00] ;  /* 0x001e000002167984 */ /* 0x000f620000000800 */
[----:B---3--:R-:W-:Y:S01]  /*4960*/  FADD.FTZ R10, R10, R15 ;  /* 0x0000000f0a0a7221 */ /* 0x008fe20000010000 */
        /* <DEDUP_REMOVED lines=10> */
[----:B0-----:R-:W-:-:S03]  /*4a10*/  FADD.FTZ R13, R9, R20 ;  /* 0x00000014090d7221 */ /* 0x001fc60000010000 */
[----:B------:R-:W-:Y:S01]  /*4a20*/  STS.128 [R3+0x400], R56 ;  /* 0x0004003803007388 */ /* 0x000fe20000000c00 */
[----:B----4-:R-:W-:-:S03]  /*4a30*/  FADD.FTZ R23, R10, R23 ;  /* 0x000000170a177221 */ /* 0x010fc60000010000 */
[----:B------:R-:W-:Y:S01]  /*4a40*/  STS.128 [R3+0x410], R4 ;  /* 0x0004100403007388 */ /* 0x000fe20000000c00 */
[----:B-----5:R-:W-:Y:S01]  /*4a50*/  FADD.FTZ R11, R11, R22 ;  /* 0x000000160b0b7221 */ /* 0x020fe20000010000 */
        /* <DEDUP_REMOVED lines=20> */
[----:B----4-:R-:W-:-:S03]  /*4ba0*/  FADD.FTZ R34, RZ, R34 ;  /* 0x00000022ff227221 */ /* 0x010fc60000010000 */
[----:B------:R-:W4:Y:S01]  /*4bb0*/  LDS R12, [R2+0x1e00] ;  /* 0x001e0000020c7984 */ /* 0x000f220000000800 */
[----:B-----5:R-:W-:Y:S01]  /*4bc0*/  FADD.FTZ R34, R34, R37 ;  /* 0x0000002522227221 */ /* 0x020fe20000010000 */
        /* <DEDUP_REMOVED lines=8> */
[----:B-1----:R-:W-:Y:S02]  /*4c50*/  FADD.FTZ R15, R7, R8 ;  /* 0x00000008070f7221 */ /* 0x002fe40000010000 */
[----:B------:R-:W0:Y:S01]  /*4c60*/  LDC R8, c[0x0][0x388] ;  /* 0x0000e200ff087b82 */ /* 0x000e220000000800 */
[----:B------:R-:W-:Y:S01]  /*4c70*/  STS.128 [R3+0x10], R52 ;  /* 0x0000103403007388 */ /* 0x000fe20000000c00 */
[----:B--2---:R-:W-:-:S03]  /*4c80*/  FADD.FTZ R17, R4, R17 ;  /* 0x0000001104117221 */ /* 0x004fc60000010000 */
[----:B------:R-:W-:Y:S01]  /*4c90*/  STS.128 [R3+0x400], R68 ;  /* 0x0004004403007388 */ /* 0x000fe20000000c00 */
[----:B---3--:R-:W-:-:S03]  /*4ca0*/  FADD.FTZ R19, R9, R10 ;  /* 0x0000000a09137221 */ /* 0x008fc60000010000 */
[----:B------:R-:W-:Y:S01]  /*4cb0*/  STS.128 [R3+0x410], R76 ;  /* 0x0004104c03007388 */ /* 0x000fe20000000c00 */
[----:B----4-:R-:W-:Y:S01]  /*4cc0*/  FADD.FTZ R25, R5, R12 ;  /* 0x0000000c05197221 */ /* 0x010fe20000010000 */
[----:B------:R-:W-:Y:S01]  /*4cd0*/  BAR.SYNC.DEFER_BLOCKING 0x0 ;  /* 0x0000000000007b1d */ /* 0x000fe20000010000 */
[----:B0-----:R-:W-:-:S05]  /*4ce0*/  IMAD R5, R8, UR4, RZ ;  /* 0x0000000408057c24 */ /* 0x001fca000f8e02ff */
[----:B------:R-:W-:-:S04]  /*4cf0*/  IADD3 R0, P0, PT, R5, R0, RZ ;  /* 0x0000000005007210 */ /* 0x000fc80007f1e0ff */
[----:B------:R-:W-:Y:S02]  /*4d00*/  IADD3.X R5, PT, PT, RZ, RZ, RZ, P0, !PT ;  /* 0x000000ffff057210 */ /* 0x000fe400007fe4ff */
[C---:B------:R-:W-:Y:S01]  /*4d10*/  SHF.L.U32 R8, R0.reuse, 0x2, RZ ;  /* 0x0000000200087819 */ /* 0x040fe200000006ff */
[----:B------:R-:W0:Y:S01]  /*4d20*/  LDS R14, [R2] ;  /* 0x00000000020e7984 */ /* 0x000e220000000800 */
[----:B------:R-:W-:-:S03]  /*4d30*/  SHF.L.U64.HI R0, R0, 0x2, R5 ;  /* 0x0000000200007819 */ /* 0x000fc60000010205 */
        /* <DEDUP_REMOVED lines=59> */
[C---:B------:R-:W-:Y:S01]  /*50f0*/  IADD3 R4, P0, PT, R8.reuse, UR22, RZ ;  /* 0x0000001608047c10 */ /* 0x040fe2000ff1e0ff */
[----:B------:R-:W-:Y:S01]  /*5100*/  FADD.FTZ R33, R7, R6 ;  /* 0x0000000607217221 */ /* 0x000fe20000010000 */
[----:B------:R-:W-:Y:S02]  /*5110*/  IADD3 R6, P2, PT, R8, UR26, RZ ;  /* 0x0000001a08067c10 */ /* 0x000fe4000ff5e0ff */
[----:B------:R-:W-:Y:S01]  /*5120*/  IADD3.X R5, PT, PT, R0, UR23, RZ, P0, !PT ;  /* 0x0000001700057c10 */ /* 0x000fe200087fe4ff */
[----:B------:R-:W-:Y:S01]  /*5130*/  FADD.FTZ R10, RZ, R10 ;  /* 0x0000000aff0a7221 */ /* 0x000fe20000010000 */
[C---:B----4-:R-:W-:Y:S02]  /*5140*/  IADD3 R2, P1, PT, R8.reuse, UR20, RZ ;  /* 0x0000001408027c10 */ /* 0x050fe4000ff3e0ff */
[----:B------:R-:W-:Y:S01]  /*5150*/  IADD3 R8, P3, PT, R8, UR24, RZ ;  /* 0x0000001808087c10 */ /* 0x000fe2000ff7e0ff */
[----:B------:R-:W-:Y:S01]  /*5160*/  FADD.FTZ R37, R3, R26 ;  /* 0x0000001a03257221 */ /* 0x000fe20000010000 */
[C---:B------:R-:W-:Y:S01]  /*5170*/  IADD3.X R3, PT, PT, R0.reuse, UR21, RZ, P1, !PT ;  /* 0x0000001500037c10 */ /* 0x040fe20008ffe4ff */
[----:B------:R-:W-:Y:S01]  /*5180*/  STG.E desc[UR10][R4.64], R15 ;  /* 0x0000000f04007986 */ /* 0x000fe2000c10190a */
[----:B------:R-:W-:Y:S01]  /*5190*/  IADD3.X R7, PT, PT, R0, UR27, RZ, P2, !PT ;  /* 0x0000001b00077c10 */ /* 0x000fe200097fe4ff */
[----:B------:R-:W-:Y:S01]  /*51a0*/  FADD.FTZ R10, R10, R27 ;  /* 0x0000001b0a0a7221 */ /* 0x000fe20000010000 */
[----:B------:R-:W-:Y:S01]  /*51b0*/  IADD3.X R9, PT, PT, R0, UR25, RZ, P3, !PT ;  /* 0x0000001900097c10 */ /* 0x000fe20009ffe4ff */
        /* <DEDUP_REMOVED lines=22> */
.L_x_767:
[----:B------:R-:W-:Y:S01]  /*5320*/  HFMA2 R154, -RZ, RZ, 0, 5.9604644775390625e-08 ;  /* 0x00000001ff9a7431 */ /* 0x000fe200000001ff */
[----:B------:R-:W-:Y:S01]  /*5330*/  BSSY B2, `(.L_x_785) ;  /* 0x0000006000027945 */ /* 0x000fe20003800000 */
[----:B------:R-:W-:Y:S02]  /*5340*/  MOV R151, 0x1f ;  /* 0x0000001f00977802 */ /* 0x000fe40000000f00 */
[----:B------:R-:W-:-:S07]  /*5350*/  MOV R156, 0xffffffff ;  /* 0xffffffff009c7802 */ /* 0x000fce0000000f00 */
[----:B-----5:R-:W-:Y:S05]  /*5360*/  WARPSYNC.COLLECTIVE R156, `(.L_x_786) ;  /* 0x000000009c087348 */ /* 0x020fea0003c00000 */
[----:B------:R0:W1:Y:S02]  /*5370*/  SHFL.BFLY P3, R157, R153, R154, R151 ;  /* 0x0c00009a999d7389 */ /* 0x0000640000060097 */
[----:B01---5:R-:W-:Y:S05]  /*5380*/  ENDCOLLECTIVE ;  /* 0x000000000000791b */ /* 0x023fea0003800000 */
.L_x_786:
[----:B------:R-:W-:Y:S05]  /*5390*/  BSYNC B2 ;  /* 0x0000000000027941 */ /* 0x000fea0003800000 */
.L_x_785:
        /* <DEDUP_REMOVED lines=8> */
.L_x_787:
[----:B------:R-:W-:Y:S01]  /*5420*/  MOV R153, R158 ;  /* 0x0000009e00997202 */ /* 0x000fe20000000f00 */
[----:B------:R-:W-:Y:S01]  /*5430*/  HFMA2 R154, -RZ, RZ, 0, 1.1920928955078125e-07 ;  /* 0x00000002ff9a7431 */ /* 0x000fe200000001ff */
[----:B------:R-:W-:-:S07]  /*5440*/  MOV R155, R157 ;  /* 0x0000009d009b7202 */ /* 0x000fce0000000f00 */
[----:B------:R-:W-:Y:S05]  /*5450*/  WARPSYNC.COLLECTIVE R156, `(.L_x_788) ;  /* 0x000000009c087348 */ /* 0x000fea0003c00000 */
[----:B------:R0:W1:Y:S02]  /*5460*/  SHFL.BFLY P3, R157, R153, R154, R151 ;  /* 0x0c00009a999d7389 */ /* 0x0000640000060097 */
[----:B01----:R-:W-:Y:S05]  /*5470*/  ENDCOLLECTIVE ;  /* 0x000000000000791b */ /* 0x003fea0003800000 */
.L_x_788:
[----:B------:R-:W-:-:S05]  /*5480*/  FADD.FTZ R155, R92, R155 ;  /* 0x0000009b5c9b7221 */ /* 0x000fca0000010000 */
[----:B------:R-:W-:Y:S01]  /*5490*/  MOV R153, R155 ;  /* 0x0000009b00997202 */ /* 0x000fe20000000f00 */
[----:B------:R-:W-:-:S07]  /*54a0*/  FADD.FTZ R159, R158, R157 ;  /* 0x0000009d9e9f7221 */ /* 0x000fce0000010000 */
[----:B------:R-:W-:Y:S05]  /*54b0*/  WARPSYNC.COLLECTIVE R156, `(.L_x_789) ;  /* 0x000000009c087348 */ /* 0x000fea0003c00000 */
[----:B------:R0:W1:Y:S02]  /*54c0*/  SHFL.BFLY P3, R157, R153, R154, R151 ;  /* 0x0c00009a999d7389 */ /* 0x0000640000060097 */
[----:B01----:R-:W-:Y:S05]  /*54d0*/  ENDCOLLECTIVE ;  /* 0x000000000000791b */ /* 0x003fea0003800000 */
.L_x_789:
[----:B------:R-:W-:Y:S01]  /*54e0*/  MOV R153, R159 ;  /* 0x0000009f00997202 */ /* 0x000fe20000000f00 */
[----:B------:R-:W-:Y:S01]  /*54f0*/  HFMA2 R154, -RZ, RZ, 0, 2.384185791015625e-07 ;  /* 0x00000004ff9a7431 */ /* 0x000fe200000001ff */
[----:B------:R-:W-:-:S07]  /*5500*/  MOV R94, R157 ;  /* 0x0000009d005e7202 */ /* 0x000fce0000000f00 */
[----:B------:R-:W-:Y:S05]  /*5510*/  WARPSYNC.COLLECTIVE R156, `(.L_x_790) ;  /* 0x000000009c087348 */ /* 0x000fea0003c00000 */
[----:B------:R0:W1:Y:S02]  /*5520*/  SHFL.BFLY P3, R157, R153, R154, R151 ;  /* 0x0c00009a999d7389 */ /* 0x0000640000060097 */
[----:B01----:R-:W-:Y:S05]  /*5530*/  ENDCOLLECTIVE ;  /* 0x000000000000791b */ /* 0x003fea0003800000 */
.L_x_790:
[----:B------:R-:W-:-:S05]  /*5540*/  FADD.FTZ R160, R155, R94 ;  /* 0x0000005e9ba07221 */ /* 0x000fca0000010000 */
[----:B------:R-:W-:Y:S01]  /*5550*/  MOV R153, R160 ;  /* 0x000000a000997202 */ /* 0x000fe20000000f00 */
[----:B------:R-:W-:-:S07]  /*5560*/  FADD.FTZ R162, R159, R157 ;  /* 0x0000009d9fa27221 */ /* 0x000fce0000010000 */
[----:B------:R-:W-:Y:S05]  /*5570*/  WARPSYNC.COLLECTIVE R156, `(.L_x_791) ;  /* 0x000000009c087348 */ /* 0x000fea0003c00000 */
[----:B------:R0:W1:Y:S02]  /*5580*/  SHFL.BFLY P3, R157, R153, R154, R151 ;  /* 0x0c00009a999d7389 */ /* 0x0000640000060097 */
[----:B01----:R-:W-:Y:S05]  /*5590*/  ENDCOLLECTIVE ;  /* 0x000000000000791b */ /* 0x003fea0003800000 */
.L_x_791:
[----:B------:R-:W-:Y:S01]  /*55a0*/  MOV R153, R162 ;  /* 0x000000a200997202 */ /* 0x000fe20000000f00 */
[----:B------:R-:W-:Y:S01]  /*55b0*/  HFMA2 R154, -RZ, RZ, 0, 4.76837158203125e-07 ;  /* 0x00000008ff9a7431 */ /* 0x000fe200000001ff */
[----:B------:R-:W-:-:S07]  /*55c0*/  MOV R161, R157 ;  /* 0x0000009d00a17202 */ /* 0x000fce0000000f00 */
[----:B------:R-:W-:Y:S05]  /*55d0*/  WARPSYNC.COLLECTIVE R156, `(.L_x_792) ;  /* 0x000000009c087348 */ /* 0x000fea0003c00000 */
[----:B------:R0:W1:Y:S02]  /*55e0*/  SHFL.BFLY P3, R157, R153, R154, R151 ;  /* 0x0c00009a999d7389 */ /* 0x0000640000060097 */
[----:B01----:R-:W-:Y:S05]  /*55f0*/  ENDCOLLECTIVE ;  /* 0x000000000000791b */ /* 0x003fea0003800000 */
.L_x_792:
[----:B------:R-:W-:-:S05]  /*5600*/  FADD.FTZ R161, R160, R161 ;  /* 0x000000a1a0a17221 */ /* 0x000fca0000010000 */
[----:B------:R-:W-:Y:S01]  /*5610*/  MOV R153, R161 ;  /* 0x000000a100997202 */ /* 0x000fe20000000f00 */
[----:B------:R-:W-:-:S07]  /*5620*/  FADD.FTZ R94, R162, R157 ;  /* 0x0000009da25e7221 */ /* 0x000fce0000010000 */
[----:B------:R-:W-:Y:S05]  /*5630*/  WARPSYNC.COLLECTIVE R156, `(.L_x_793) ;  /* 0x000000009c087348 */ /* 0x000fea0003c00000 */
[----:B------:R0:W1:Y:S02]  /*5640*/  SHFL.BFLY P3, R157, R153, R154, R151 ;  /* 0x0c00009a999d7389 */ /* 0x0000640000060097 */
[----:B01----:R-:W-:Y:S05]  /*5650*/  ENDCOLLECTIVE ;  /* 0x000000000000791b */ /* 0x003fea0003800000 */
.L_x_793:
[----:B------:R-:W-:Y:S01]  /*5660*/  MOV R153, R94 ;  /* 0x0000005e00997202 */ /* 0x000fe20000000f00 */
[----:B------:R-:W-:Y:S01]  /*5670*/  HFMA2 R154, -RZ, RZ, 0, 9.5367431640625e-07 ;  /* 0x00000010ff9a7431 */ /* 0x000fe200000001ff */
[----:B------:R-:W-:-:S07]  /*5680*/  MOV R92, R157 ;  /* 0x0000009d005c7202 */ /* 0x000fce0000000f00 */
[----:B------:R-:W-:Y:S05]  /*5690*/  WARPSYNC.COLLECTIVE R156, `(.L_x_794) ;  /* 0x000000009c087348 */ /* 0x000fea0003c00000 */
[----:B------:R0:W1:Y:S02]  /*56a0*/  SHFL.BFLY P3, R157, R153, R154, R151 ;  /* 0x0c00009a999d7389 */ /* 0x0000640000060097 */
[----:B01----:R-:W-:Y:S05]  /*56b0*/  ENDCOLLECTIVE ;  /* 0x000000000000791b */ /* 0x003fea0003800000 */
.L_x_794:
[----:B------:R-:W-:-:S05]  /*56c0*/  FADD.FTZ R92, R161, R92 ;  /* 0x0000005ca15c7221 */ /* 0x000fca0000010000 */
[----:B------:R-:W-:Y:S02]  /*56d0*/  MOV R153, R92 ;  /* 0x0000005c00997202 */ /* 0x000fe40000000f00 */
[----:B------:R-:W-:-:S07]  /*56e0*/  MOV R155, R157 ;  /* 0x0000009d009b7202 */ /* 0x000fce0000000f00 */
[----:B------:R-:W-:Y:S05]  /*56f0*/  WARPSYNC.COLLECTIVE R156, `(.L_x_795) ;  /* 0x000000009c087348 */ /* 0x000fea0003c00000 */
[----:B------:R0:W1:Y:S02]  /*5700*/  SHFL.BFLY P3, R157, R153, R154, R151 ;  /* 0x0c00009a999d7389 */ /* 0x0000640000060097 */
[----:B01----:R-:W-:Y:S05]  /*5710*/  ENDCOLLECTIVE ;  /* 0x000000000000791b */ /* 0x003fea0003800000 */
.L_x_795:
[----:B------:R-:W-:Y:S05]  /*5720*/  BRA `(.L_x_796) ;  /* 0xffffffc0003c7947 */ /* 0x000fea000383ffff */
.L_x_797:
        /* <DEDUP_REMOVED lines=13> */
.L_x_3911:


//--------------------- .text._ZN10layer_norm31ln_parallel_residual_bwd_kernelINS_13Kernel_traitsIf13__nv_bfloat16S2_S2_fjLj512ELj1ELj4ELj1ELj16ENS_18Kernel_traits_baseILj512EfS2_S2_S2_fjLj128EEEEELb0ELb1ELb0EEEvNS_9BwdParamsE --------------------------
	.section	.text._ZN10layer_norm31ln_parallel_residual_bwd_kernelINS_13Kernel_traitsIf13__nv_bfloat16S2_S2_fjLj512ELj1ELj4ELj1ELj16ENS_18Kernel_traits_baseILj512EfS2_S2_S2_fjLj128EEEEELb0ELb1ELb0EEEvNS_9BwdParamsE,"ax",@progbits
	.align	128
        .global         _ZN10layer_norm31ln_parallel_residual_bwd_kernelINS_13Kernel_traitsIf13__nv_bfloat16S2_S2_fjLj512ELj1ELj4ELj1ELj16ENS_18Kernel_traits_baseILj512EfS2_S2_S2_fjLj128EEEEELb0ELb1ELb0EEEvNS_9BwdParamsE
        .type           _ZN10layer_norm31ln_parallel_residual_bwd_kernelINS_13Kernel_traitsIf13__nv_bfloat16S2_S2_fjLj512ELj1ELj4ELj1ELj16ENS_18Kernel_traits_baseILj512EfS2_S2_S2_fjLj128EEEEELb0ELb1ELb0EEEvNS_9BwdParamsE,@function
        .size           _ZN10layer_norm31ln_parallel_residual_bwd_kernelINS_13Kernel_traitsIf13__nv_bfloat16S2_S2_fjLj512ELj1ELj4ELj1ELj16ENS_18Kernel_traits_baseILj512EfS2_S2_S2_fjLj128EEEEELb0ELb1ELb0EEEvNS_9BwdParamsE,(.L_x_3912 - _ZN10layer_norm31ln_parallel_residual_bwd_kernelINS_13Kernel_traitsIf13__nv_bfloat16S2_S2_fjLj512ELj1ELj4ELj1ELj16ENS_18Kernel_traits_baseILj512EfS2_S2_S2_fjLj128EEEEELb0ELb1ELb0EEEvNS_9BwdParamsE)
        .other          _ZN10layer_norm31ln_parallel_residual_bwd_kernelINS_13Kernel_traitsIf13__nv_bfloat16S2_S2_fjLj512ELj1ELj4ELj1ELj16ENS_18Kernel_traits_baseILj512EfS2_S2_S2_fjLj128EEEEELb0ELb1ELb0EEEvNS_9BwdParamsE,@"STO_CUDA_ENTRY STV_DEFAULT"
_ZN10layer_norm31ln_parallel_residual_bwd_kernelINS_13Kernel_traitsIf13__nv_bfloat16S2_S2_fjLj512ELj1ELj4ELj1ELj16ENS_18Kernel_traits_baseILj512EfS2_S2_S2_fjLj128EEEEELb0ELb1ELb0EEEvNS_9BwdParamsE:
.text._ZN10layer_norm31ln_parallel_residual_bwd_kernelINS_13Kernel_traitsIf13__nv_bfloat16S2_S2_fjLj512ELj1ELj4ELj1ELj16ENS_18Kernel_traits_baseILj512EfS2_S2_S2_fjLj128EEEEELb0ELb1ELb0EEEvNS_9BwdParamsE:
        /* <DEDUP_REMOVED lines=27> */
[----:B---3--:R-:W-:-:S03]  /*01b0*/  @P1 IMAD.WIDE.U32 R8, R11, 0x20, R8 ;  /* 0x000000200b081825 */ /* 0x008fc600078e0008 */
[----:B------:R3:W5:Y:S04]  /*01c0*/  @P0 LDG.E.128 R24, desc[UR10][R6.64+0x10] ;  /* 0x0000100a06180981 */ /* 0x000768000c1e1d00 */
[----:B------:R3:W5:Y:S04]  /*01d0*/  @P1 LDG.E.128 R28, desc[UR10][R8.64] ;  /* 0x0000000a081c1981 */ /* 0x000768000c1e1d00 */
        /* <DEDUP_REMOVED lines=45> */
.L_x_828:
        /* <DEDUP_REMOVED lines=26> */
[C---:B--2---:R-:W-:Y:S02]  /*0650*/  PRMT R6, R8.reuse, 0x7632, R6 ;  /* 0x0000763208067816 */ /* 0x044fe40000000006 */
[----:B------:R-:W-:Y:S02]  /*0660*/  SHF.L.U32 R7, R8, 0x10, RZ ;  /* 0x0000001008077819 */ /* 0x000fe400000006ff */
[C---:B------:R-:W-:Y:S02]  /*0670*/  PRMT R12, R9.reuse, 0x7632, R12 ;  /* 0x00007632090c7816 */ /* 0x040fe4000000000c */
[----:B------:R-:W-:Y:S01]  /*0680*/  SHF.L.U32 R13, R9, 0x10, RZ ;  /* 0x00000010090d7819 */ /* 0x000fe200000006ff */
[----:B------:R-:W-:Y:S01]  /*0690*/  FADD.FTZ R8, -R106, R7 ;  /* 0x000000076a087221 */ /* 0x000fe20000010100 */
[C---:B------:R-:W-:Y:S02]  /*06a0*/  PRMT R99, R10.reuse, 0x7632, R99 ;  /* 0x000076320a637816 */ /* 0x040fe40000000063 */
[----:B------:R-:W-:-:S02]  /*06b0*/  SHF.L.U32 R101, R10, 0x10, RZ ;  /* 0x000000100a657819 */ /* 0x000fc400000006ff */
[C---:B---3--:R-:W-:Y:S02]  /*06c0*/  PRMT R9, R80.reuse, 0x7632, R9 ;  /* 0x0000763250097816 */ /* 0x048fe40000000009 */
[----:B------:R-:W-:Y:S02]  /*06d0*/  SHF.L.U32 R105, R80, 0x10, RZ ;  /* 0x0000001050697819 */ /* 0x000fe400000006ff */
[C---:B------:R-:W-:Y:S02]  /*06e0*/  PRMT R10, R11.reuse, 0x7632, R10 ;  /* 0x000076320b0a7816 */ /* 0x040fe4000000000a */
[----:B------:R-:W-:Y:S01]  /*06f0*/  SHF.L.U32 R107, R11, 0x10, RZ ;  /* 0x000000100b6b7819 */ /* 0x000fe200000006ff */
[----:B------:R-:W-:Y:S01]  /*0700*/  FADD.FTZ R52, R52, R105 ;  /* 0x0000006934347221 */ /* 0x000fe20000010000 */
[----:B------:R-:W-:Y:S02]  /*0710*/  PRMT R80, R82, 0x7632, R80 ;  /* 0x0000763252507816 */ /* 0x000fe40000000050 */
[----:B------:R-:W-:Y:S01]  /*0720*/  PRMT R104, R83, 0x7632, R104 ;  /* 0x0000763253687816 */ /* 0x000fe20000000068 */
[----:B------:R-:W-:Y:S01]  /*0730*/  FADD.FTZ R102, -R106, R107 ;  /* 0x0000006b6a667221 */ /* 0x000fe20000010100 */
[----:B------:R-:W-:Y:S01]  /*0740*/  SHF.L.U32 R11, R6, 0x10, RZ ;  /* 0x00000010060b7819 */ /* 0x000fe200000006ff */
[----:B-----5:R-:W-:Y:S01]  /*0750*/  FMUL.FTZ R107, R15, R8 ;  /* 0x000000080f6b7220 */ /* 0x020fe20000410000 */
[----:B------:R-:W-:Y:S01]  /*0760*/  SHF.L.U32 R111, R83, 0x10, RZ ;  /* 0x00000010536f7819 */ /* 0x000fe200000006ff */
[----:B------:R-:W-:Y:S01]  /*0770*/  FADD.FTZ R6, -R106, R13 ;  /* 0x0000000d6a067221 */ /* 0x000fe20000010100 */
[----:B------:R-:W-:Y:S01]  /*0780*/  SHF.L.U32 R83, R12, 0x10, RZ ;  /* 0x000000100c537819 */ /* 0x000fe200000006ff */
[----:B------:R-:W-:Y:S01]  /*0790*/  FADD.FTZ R12, -R106, R101 ;  /* 0x000000656a0c7221 */ /* 0x000fe20000010100 */
[----:B------:R-:W-:Y:S01]  /*07a0*/  SHF.L.U32 R110, R80, 0x10, RZ ;  /* 0x00000010506e7819 */ /* 0x000fe200000006ff */
[-C--:B------:R-:W-:Y:S01]  /*07b0*/  FFMA.FTZ R36, R107, R105.reuse, R36 ;  /* 0x000000696b247223 */ /* 0x080fe20000010024 */
[----:B------:R-:W-:Y:S01]  /*07c0*/  SHF.L.U32 R80, R104, 0x10, RZ ;  /* 0x0000001068507819 */ /* 0x000fe200000006ff */
[----:B------:R-:W-:Y:S01]  /*07d0*/  FADD.FTZ R104, -R106, R11 ;  /* 0x0000000b6a687221 */ /* 0x000fe20000010100 */
[----:B------:R-:W-:Y:S01]  /*07e0*/  SHF.L.U32 R103, R82, 0x10, RZ ;  /* 0x0000001052677819 */ /* 0x000fe200000006ff */
[C---:B------:R-:W-:Y:S01]  /*07f0*/  FMUL.FTZ R7, R15.reuse, R12 ;  /* 0x0000000c0f077220 */ /* 0x040fe20000410000 */
[----:B------:R-:W-:Y:S01]  /*0800*/  SHF.L.U32 R13, R10, 0x10, RZ ;  /* 0x000000100a0d7819 */ /* 0x000fe200000006ff */
[----:B------:R-:W-:Y:S01]  /*0810*/  FMUL.FTZ R104, R15, R104 ;  /* 0x000000680f687220 */ /* 0x000fe20000410000 */
[----:B------:R-:W-:Y:S01]  /*0820*/  SHF.L.U32 R10, R9, 0x10, RZ ;  /* 0x00000010090a7819 */ /* 0x000fe200000006ff */
[----:B------:R-:W-:Y:S01]  /*0830*/  FMUL.FTZ R105, R20, R105 ;  /* 0x0000006914697220 */ /* 0x000fe20000410000 */
[----:B------:R-:W-:Y:S01]  /*0840*/  FMUL.FTZ R101, R15, R6 ;  /* 0x000000060f657220 */ /* 0x000fe20000410000 */
[----:B------:R-:W-:Y:S01]  /*0850*/  PRMT R14, R81, 0x7632, R14 ;  /* 0x00007632510e7816 */ /* 0x000fe2000000000e */
[----:B------:R-:W-:Y:S01]  /*0860*/  FADD.FTZ R56, R56, R103 ;  /* 0x0000006738387221 */ /* 0x000fe20000010000 */
[-C--:B------:R-:W-:Y:S01]  /*0870*/  FFMA.FTZ R40, R7, R103.reuse, R40 ;  /* 0x0000006707287223 */ /* 0x080fe20000010028 */
[----:B------:R-:W-:Y:S01]  /*0880*/  FMUL.FTZ R6, R24, R103 ;  /* 0x0000006718067220 */ /* 0x000fe20000410000 */
[----:B------:R-:W-:Y:S01]  /*0890*/  SHF.L.U32 R81, R81, 0x10, RZ ;  /* 0x0000001051517819 */ /* 0x000fe200000006ff */
[----:B------:R-:W-:Y:S01]  /*08a0*/  FADD.FTZ R53, R53, R10 ;  /* 0x0000000a35357221 */ /* 0x000fe20000010000 */
[-C--:B------:R-:W-:Y:S01]  /*08b0*/  FFMA.FTZ R37, R104, R10.reuse, R37 ;  /* 0x0000000a68257223 */ /* 0x080fe20000010025 */
[----:B------:R-:W-:Y:S01]  /*08c0*/  FMUL.FTZ R103, R21, R10 ;  /* 0x0000000a15677220 */ /* 0x000fe20000410000 */
[----:B------:R-:W-:Y:S01]  /*08d0*/  FADD.FTZ R10, RZ, R105 ;  /* 0x00000069ff0a7221 */ /* 0x000fe20000010000 */
[----:B------:R-:W-:Y:S01]  /*08e0*/  FFMA.FTZ R11, R107, R105, RZ ;  /* 0x000000696b0b7223 */ /* 0x000fe200000100ff */
[----:B------:R-:W-:Y:S01]  /*08f0*/  SHF.L.U32 R109, R99, 0x10, RZ ;  /* 0x00000010636d7819 */ /* 0x000fe200000006ff */
[----:B------:R-:W-:Y:S01]  /*0900*/  FMUL.FTZ R99, R22, R81 ;  /* 0x0000005116637220 */ /* 0x000fe20000410000 */
[----:B------:R-:W-:Y:S01]  /*0910*/  SHF.L.U32 R82, R14, 0x10, RZ ;  /* 0x000000100e527819 */ /* 0x000fe200000006ff */
[----:B------:R-:W-:Y:S01]  /*0920*/  FMUL.FTZ R9, R15, R102 ;  /* 0x000000660f097220 */ /* 0x000fe20000410000 */
[----:B------:R-:W-:Y:S01]  /*0930*/  FADD.FTZ R12, R10, R103 ;  /* 0x000000670a0c7221 */ /* 0x000fe20000010000 */
[----:B------:R-:W-:Y:S01]  /*0940*/  FADD.FTZ R102, -R106, R83 ;  /* 0x000000536a667221 */ /* 0x000fe20000010100 */
[----:B------:R-:W-:Y:S01]  /*0950*/  FFMA.FTZ R14, R104, R103, R11 ;  /* 0x00000067680e7223 */ /* 0x000fe2000001000b */
[----:B------:R-:W-:Y:S01]  /*0960*/  FADD.FTZ R54, R54, R81 ;  /* 0x0000005136367221 */ /* 0x000fe20000010000 */
[----:B------:R-:W-:Y:S01]  /*0970*/  FFMA.FTZ R38, R101, R81, R38 ;  /* 0x0000005165267223 */ /* 0x000fe20000010026 */
[----:B------:R-:W-:Y:S01]  /*0980*/  FMUL.FTZ R10, R23, R82 ;  /* 0x00000052170a7220 */ /* 0x000fe20000410000 */
[----:B------:R-:W-:Y:S01]  /*0990*/  FADD.FTZ R11, R12, R99 ;  /* 0x000000630c0b7221 */ /* 0x000fe20000010000 */
[----:B------:R-:W-:Y:S01]  /*09a0*/  FMUL.FTZ R102, R15, R102 ;  /* 0x000000660f667220 */ /* 0x000fe20000410000 */
[----:B------:R-:W-:Y:S01]  /*09b0*/  FFMA.FTZ R81, R101, R99, R14 ;  /* 0x0000006365517223 */ /* 0x000fe2000001000e */
[----:B------:R-:W-:Y:S01]  /*09c0*/  FADD.FTZ R108, -R106, R109 ;  /* 0x0000006d6a6c7221 */ /* 0x000fe20000010100 */
[----:B------:R-:W-:Y:S01]  /*09d0*/  FADD.FTZ R83, R11, R10 ;  /* 0x0000000a0b537221 */ /* 0x000fe20000010000 */
[----:B------:R-:W-:Y:S01]  /*09e0*/  FADD.FTZ R55, R55, R82 ;  /* 0x0000005237377221 */ /* 0x000fe20000010000 */
[C---:B------:R-:W-:Y:S01]  /*09f0*/  FFMA.FTZ R14, R102.reuse, R10, R81 ;  /* 0x0000000a660e7223 */ /* 0x040fe20000010051 */
[----:B------:R-:W-:Y:S01]  /*0a00*/  FFMA.FTZ R39, R102, R82, R39 ;  /* 0x0000005266277223 */ /* 0x000fe20000010027 */
[----:B------:R-:W-:Y:S01]  /*0a10*/  FMUL.FTZ R11, R25, R110 ;  /* 0x0000006e190b7220 */ /* 0x000fe20000410000 */
[----:B------:R-:W-:Y:S01]  /*0a20*/  FADD.FTZ R82, R83, R6 ;  /* 0x0000000653527221 */ /* 0x000fe20000010000 */
[----:B------:R-:W-:Y:S01]  /*0a30*/  FMUL.FTZ R12, R15, R108 ;  /* 0x0000006c0f0c7220 */ /* 0x000fe20000410000 */
[----:B------:R-:W-:Y:S01]  /*0a40*/  FFMA.FTZ R81, R7, R6, R14 ;  /* 0x0000000607517223 */ /* 0x000fe2000001000e */
[----:B------:R-:W-:Y:S01]  /*0a50*/  FMUL.FTZ R8, R26, R111 ;  /* 0x0000006f1a087220 */ /* 0x000fe20000410000 */
[----:B------:R-:W-:Y:S01]  /*0a60*/  FADD.FTZ R83, R82, R11 ;  /* 0x0000000b52537221 */ /* 0x000fe20000010000 */
[----:B------:R-:W-:Y:S01]  /*0a70*/  FADD.FTZ R14, -R106, R13 ;  /* 0x0000000d6a0e7221 */ /* 0x000fe20000010100 */
[----:B------:R-:W-:Y:S01]  /*0a80*/  FFMA.FTZ R82, R12, R11, R81 ;  /* 0x0000000b0c527223 */ /* 0x000fe20000010051 */
[----:B------:R-:W-:Y:S01]  /*0a90*/  FMUL.FTZ R13, R27, R80 ;  /* 0x000000501b0d7220 */ /* 0x000fe20000410000 */
[----:B------:R-:W-:Y:S01]  /*0aa0*/  FADD.FTZ R108, R83, R8 ;  /* 0x00000008536c7221 */ /* 0x000fe20000010000 */
[----:B------:R-:W-:Y:S01]  /*0ab0*/  FMUL.FTZ R14, R15, R14 ;  /* 0x0000000e0f0e7220 */ /* 0x000fe20000410000 */
[C---:B------:R-:W-:Y:S01]  /*0ac0*/  FFMA.FTZ R82, R9.reuse, R8, R82 ;  /* 0x0000000809527223 */ /* 0x040fe20000010052 */
[----:B------:R-:W-:Y:S01]  /*0ad0*/  FADD.FTZ R58, R58, R111 ;  /* 0x0000006f3a3a7221 */ /* 0x000fe20000010000 */
[----:B------:R-:W-:Y:S01]  /*0ae0*/  FFMA.FTZ R42, R9, R111, R42 ;  /* 0x0000006f092a7223 */ /* 0x000fe2000001002a */
[----:B------:R-:W-:Y:S01]  /*0af0*/  FADD.FTZ R109, R108, R13 ;  /* 0x0000000d6c6d7221 */ /* 0x000fe20000010000 */
[----:B------:R-:W-:Y:S01]  /*0b00*/  FADD.FTZ R57, R57, R110 ;  /* 0x0000006e39397221 */ /* 0x000fe20000010000 */
[----:B------:R-:W-:Y:S01]  /*0b10*/  FFMA.FTZ R41, R12, R110, R41 ;  /* 0x0000006e0c297223 */ /* 0x000fe20000010029 */
[----:B------:R-:W-:Y:S01]  /*0b20*/  FADD.FTZ R59, R59, R80 ;  /* 0x000000503b3b7221 */ /* 0x000fe20000010000 */
[----:B------:R-:W-:Y:S01]  /*0b30*/  FFMA.FTZ R43, R14, R80, R43 ;  /* 0x000000500e2b7223 */ /* 0x000fe2000001002b */
[----:B------:R-:W-:Y:S01]  /*0b40*/  IADD3 R111, PT, PT, R0, 0x20, RZ ;  /* 0x00000020006f7810 */ /* 0x000fe20007ffe0ff */
[----:B------:R-:W-:-:S07]  /*0b50*/  FFMA.FTZ R108, R14, R13, R82 ;  /* 0x0000000d0e6c7223 */ /* 0x000fce0000010052 */
.L_x_803:
[----:B------:R-:W-:Y:S05]  /*0b60*/  BSYNC.RECONVERGENT B2 ;  /* 0x0000000000027941 */ /* 0x000fea0003800200 */
.L_x_802:
        /* <DEDUP_REMOVED lines=8> */
[C---:B------:R-:W-:Y:S02]  /*0bf0*/  PRMT R88, R80.reuse, 0x7632, R88 ;  /* 0x0000763250587816 */ /* 0x040fe40000000058 */
[----:B------:R-:W-:Y:S02]  /*0c00*/  SHF.L.U32 R89, R80, 0x10, RZ ;  /* 0x0000001050597819 */ /* 0x000fe400000006ff */
[----:B------:R-:W-:Y:S02]  /*0c10*/  SHF.L.U32 R91, R81, 0x10, RZ ;  /* 0x00000010515b7819 */ /* 0x000fe400000006ff */
[----:B------:R-:W-:Y:S01]  /*0c20*/  PRMT R92, R82, 0x7632, R92 ;  /* 0x00007632525c7816 */ /* 0x000fe2000000005c */
[----:B------:R-:W-:Y:S01]  /*0c30*/  FADD.FTZ R80, -R106, R89 ;  /* 0x000000596a507221 */ /* 0x000fe20000010100 */
[----:B------:R-:W-:-:S02]  /*0c40*/  SHF.L.U32 R93, R82, 0x10, RZ ;  /* 0x00000010525d7819 */ /* 0x000fc400000006ff */
[C---:B------:R-:W-:Y:S02]  /*0c50*/  PRMT R82, R83.reuse, 0x7632, R82 ;  /* 0x0000763253527816 */ /* 0x040fe40000000052 */
[----:B------:R-:W-:Y:S01]  /*0c60*/  SHF.L.U32 R95, R83, 0x10, RZ ;  /* 0x00000010535f7819 */ /* 0x000fe200000006ff */
[----:B------:R-:W-:Y:S01]  /*0c70*/  FADD.FTZ R110, -R106, R93 ;  /* 0x0000005d6a6e7221 */ /* 0x000fe20000010100 */
[----:B------:R-:W-:Y:S02]  /*0c80*/  SHF.L.U32 R83, R90, 0x10, RZ ;  /* 0x000000105a537819 */ /* 0x000fe400000006ff */
        /* <DEDUP_REMOVED lines=9> */
[C---:B------:R-:W-:Y:S01]  /*0d20*/  FADD.FTZ R100, -R106.reuse, R91 ;  /* 0x0000005b6a647221 */ /* 0x040fe20000010100 */
[C---:B------:R-:W-:Y:S01]  /*0d30*/  PRMT R89, R85.reuse, 0x7632, R89 ;  /* 0x0000763255597816 */ /* 0x040fe20000000059 */
[----:B------:R-:W-:Y:S01]  /*0d40*/  FADD.FTZ R112, -R106, R95 ;  /* 0x0000005f6a707221 */ /* 0x000fe20000010100 */
[----:B------:R-:W-:Y:S01]  /*0d50*/  SHF.L.U32 R91, R85, 0x10, RZ ;  /* 0x00000010555b7819 */ /* 0x000fe200000006ff */
[----:B-----5:R-:W-:Y:S01]  /*0d60*/  FMUL.FTZ R85, R15, R80 ;  /* 0x000000500f557220 */ /* 0x020fe20000410000 */
[----:B------:R-:W-:Y:S01]  /*0d70*/  PRMT R93, R86, 0x7632, R93 ;  /* 0x00007632565d7816 */ /* 0x000fe2000000005d */
[-C--:B------:R-:W-:Y:S01]  /*0d80*/  FMUL.FTZ R84, R28, R83.reuse ;  /* 0x000000531c547220 */ /* 0x080fe20000410000 */
[----:B------:R-:W-:Y:S01]  /*0d90*/  SHF.L.U32 R96, R82, 0x10, RZ ;  /* 0x0000001052607819 */ /* 0x000fe200000006ff */
[----:B------:R-:W-:Y:S01]  /*0da0*/  FADD.FTZ R44, R44, R83 ;  /* 0x000000532c2c7221 */ /* 0x000fe20000010000 */
[----:B------:R-:W-:Y:S01]  /*0db0*/  PRMT R97, R87, 0x7632, R97 ;  /* 0x0000763257617816 */ /* 0x000fe20000000061 */
[----:B------:R-:W-:Y:S01]  /*0dc0*/  FFMA.FTZ R60, R85, R83, R60 ;  /* 0x00000053553c7223 */ /* 0x000fe2000001003c */
[----:B------:R-:W-:Y:S01]  /*0dd0*/  SHF.L.U32 R106, R93, 0x10, RZ ;  /* 0x000000105d6a7819 */ /* 0x000fe200000006ff */
[----:B------:R-:W-:Y:S01]  /*0de0*/  FADD.FTZ R82, R109, R84 ;  /* 0x000000546d527221 */ /* 0x000fe20000010000 */
[----:B------:R-:W-:Y:S01]  /*0df0*/  FMUL.FTZ R93, R29, R96 ;  /* 0x000000601d5d7220 */ /* 0x000fe20000410000 */
[----:B------:R-:W-:Y:S01]  /*0e00*/  FMUL.FTZ R90, R15, R90 ;  /* 0x0000005a0f5a7220 */ /* 0x000fe20000410000 */
[----:B------:R-:W-:Y:S01]  /*0e10*/  FFMA.FTZ R83, R85, R84, R108 ;  /* 0x0000005455537223 */ /* 0x000fe2000001006c */
[----:B------:R-:W-:Y:S01]  /*0e20*/  SHF.L.U32 R95, R86, 0x10, RZ ;  /* 0x00000010565f7819 */ /* 0x000fe200000006ff */
[----:B------:R-:W-:Y:S01]  /*0e30*/  FMUL.FTZ R86, R30, R91 ;  /* 0x0000005b1e567220 */ /* 0x000fe20000410000 */
[----:B------:R-:W-:Y:S01]  /*0e40*/  SHF.L.U32 R98, R89, 0x10, RZ ;  /* 0x0000001059627819 */ /* 0x000fe200000006ff */
[----:B------:R-:W-:Y:S01]  /*0e50*/  FMUL.FTZ R89, R15, R110 ;  /* 0x0000006e0f597220 */ /* 0x000fe20000410000 */
[----:B------:R-:W-:Y:S01]  /*0e60*/  SHF.L.U32 R80, R97, 0x10, RZ ;  /* 0x0000001061507819 */ /* 0x000fe200000006ff */
[----:B------:R-:W-:Y:S01]  /*0e70*/  FADD.FTZ R97, R82, R93 ;  /* 0x0000005d52617221 */ /* 0x000fe20000010000 */
[----:B------:R-:W-:Y:S01]  /*0e80*/  SHF.L.U32 R81, R87, 0x10, RZ ;  /* 0x0000001057517819 */ /* 0x000fe200000006ff */
[----:B------:R-:W-:Y:S01]  /*0e90*/  FMUL.FTZ R87, R15, R88 ;  /* 0x000000580f577220 */ /* 0x000fe20000410000 */
[----:B------:R-:W-:Y:S01]  /*0ea0*/  FFMA.FTZ R82, R90, R93, R83 ;  /* 0x0000005d5a527223 */ /* 0x000fe20000010053 */
        /* <DEDUP_REMOVED lines=12> */
[C---:B------:R-:W-:Y:S01]  /*0f70*/  FFMA.FTZ R82, R92.reuse, R95, R83 ;  /* 0x0000005f5c527223 */ /* 0x040fe20000010053 */
[----:B------:R-:W-:Y:S01]  /*0f80*/  FMUL.FTZ R91, R15, R112 ;  /* 0x000000700f5b7220 */ /* 0x000fe20000410000 */
[----:B------:R-:W-:Y:S01]  /*0f90*/  FADD.FTZ R47, R47, R98 ;  /* 0x000000622f2f7221 */ /* 0x000fe20000010000 */
[----:B------:R-:W-:Y:S01]  /*0fa0*/  FFMA.FTZ R63, R92, R98, R63 ;  /* 0x000000625c3f7223 */ /* 0x000fe2000001003f */
[----:B------:R-:W-:Y:S01]  /*0fb0*/  FMUL.FTZ R94, R15, R94 ;  /* 0x0000005e0f5e7220 */ /* 0x000fe20000410000 */
[----:B------:R-:W-:Y:S01]  /*0fc0*/  FMUL.FTZ R97, R33, R106 ;  /* 0x0000006a21617220 */ /* 0x000fe20000410000 */
[----:B------:R-:W-:Y:S01]  /*0fd0*/  FADD.FTZ R98, R109, R88 ;  /* 0x000000586d627221 */ /* 0x000fe20000010000 */
[----:B------:R-:W-:Y:S01]  /*0fe0*/  FFMA.FTZ R83, R89, R88, R82 ;  /* 0x0000005859537223 */ /* 0x000fe20000010052 */
[----:B------:R-:W-:Y:S01]  /*0ff0*/  FADD.FTZ R50, R50, R81 ;  /* 0x0000005132327221 */ /* 0x000fe20000010000 */
[-C--:B------:R-:W-:Y:S01]  /*1000*/  FFMA.FTZ R66, R91, R81.reuse, R66 ;  /* 0x000000515b427223 */ /* 0x080fe20000010042 */
[----:B------:R-:W-:Y:S01]  /*1010*/  FMUL.FTZ R96, R34, R81 ;  /* 0x0000005122607220 */ /* 0x000fe20000410000 */
        /* <DEDUP_REMOVED lines=12> */
[----:B------:R-:W-:Y:S06]  /*10e0*/  BRA `(.L_x_804) ;  /* 0x0000000800ec7947 */ /* 0x000fec0003800000 */
.L_x_801:
        /* <DEDUP_REMOVED lines=15> */
[C---:B---3--:R-:W-:Y:S02]  /*11e0*/  PRMT R12, R8.reuse, 0x7632, R12 ;  /* 0x00007632080c7816 */ /* 0x048fe4000000000c */
[----:B------:R-:W-:Y:S02]  /*11f0*/  SHF.L.U32 R13, R8, 0x10, RZ ;  /* 0x00000010080d7819 */ /* 0x000fe400000006ff */
[C---:B------:R-:W-:Y:S02]  /*1200*/  PRMT R101, R10.reuse, 0x7632, R101 ;  /* 0x000076320a657816 */ /* 0x040fe40000000065 */
[----:B------:R-:W-:Y:S01]  /*1210*/  SHF.L.U32 R103, R10, 0x10, RZ ;  /* 0x000000100a677819 */ /* 0x000fe200000006ff */
[----:B0-----:R-:W-:Y:S01]  /*1220*/  FADD.FTZ R6, -R106, R13 ;  /* 0x0000000d6a067221 */ /* 0x001fe20000010100 */
[----:B------:R-:W-:Y:S02]  /*1230*/  PRMT R14, R9, 0x7632, R14 ;  /* 0x00007632090e7816 */ /* 0x000fe4000000000e */
[----:B------:R-:W-:-:S02]  /*1240*/  PRMT R10, R11, 0x7632, R10 ;  /* 0x000076320b0a7816 */ /* 0x000fc4000000000a */
[----:B------:R-:W-:Y:S02]  /*1250*/  SHF.L.U32 R107, R11, 0x10, RZ ;  /* 0x000000100b6b7819 */ /* 0x000fe400000006ff */
[----:B------:R-:W-:Y:S01]  /*1260*/  SHF.L.U32 R11, R12, 0x10, RZ ;  /* 0x000000100c0b7819 */ /* 0x000fe200000006ff */
[C---:B------:R-:W-:Y:S01]  /*1270*/  FADD.FTZ R12, -R106.reuse, R103 ;  /* 0x000000676a0c7221 */ /* 0x040fe20000010100 */
[C---:B----4-:R-:W-:Y:S02]  /*1280*/  PRMT R102, R83.reuse, 0x7632, R102 ;  /* 0x0000763253667816 */ /* 0x050fe40000000066 */
[----:B------:R-:W-:Y:S01]  /*1290*/  SHF.L.U32 R111, R83, 0x10, RZ ;  /* 0x00000010536f7819 */ /* 0x000fe200000006ff */
[----:B------:R-:W-:Y:S01]  /*12a0*/  FADD.FTZ R104, -R106, R11 ;  /* 0x0000000b6a687221 */ /* 0x000fe20000010100 */
[----:B------:R-:W-:Y:S01]  /*12b0*/  SHF.L.U32 R83, R14, 0x10, RZ ;  /* 0x000000100e537819 */ /* 0x000fe200000006ff */
[----:B------:R-:W-:Y:S01]  /*12c0*/  FADD.FTZ R14, -R106, R107 ;  /* 0x0000006b6a0e7221 */ /* 0x000fe20000010100 */
[C---:B------:R-:W-:Y:S01]  /*12d0*/  PRMT R7, R80.reuse, 0x7632, R7 ;  /* 0x0000763250077816 */ /* 0x040fe20000000007 */
[C---:B-----5:R-:W-:Y:S01]  /*12e0*/  FMUL.FTZ R107, R15.reuse, R6 ;  /* 0x000000060f6b7220 */ /* 0x060fe20000410000 */
[----:B------:R-:W-:Y:S01]  /*12f0*/  SHF.L.U32 R105, R80, 0x10, RZ ;  /* 0x0000001050697819 */ /* 0x000fe200000006ff */
[----:B------:R-:W-:Y:S01]  /*1300*/  FMUL.FTZ R104, R15, R104 ;  /* 0x000000680f687220 */ /* 0x000fe20000410000 */
[----:B------:R-:W-:Y:S01]  /*1310*/  SHF.L.U32 R103, R101, 0x10, RZ ;  /* 0x0000001065677819 */ /* 0x000fe200000006ff */
[----:B------:R-:W-:Y:S01]  /*1320*/  FADD.FTZ R58, R58, R111 ;  /* 0x0000006f3a3a7221 */ /* 0x000fe20000010000 */
[----:B------:R-:W-:Y:S01]  /*1330*/  SHF.L.U32 R13, R10, 0x10, RZ ;  /* 0x000000100a0d7819 */ /* 0x000fe200000006ff */
[----:B------:R-:W-:Y:S01]  /*1340*/  FADD.FTZ R52, R52, R105 ;  /* 0x0000006934347221 */ /* 0x000fe20000010000 */
[----:B------:R-:W-:Y:S01]  /*1350*/  SHF.L.U32 R10, R7, 0x10, RZ ;  /* 0x00000010070a7819 */ /* 0x000fe200000006ff */
[-C--:B------:R-:W-:Y:S01]  /*1360*/  FFMA.FTZ R36, R107, R105.reuse, R36 ;  /* 0x000000696b247223 */ /* 0x080fe20000010024 */
[----:B------:R-:W-:Y:S01]  /*1370*/  SHF.L.U32 R99, R9, 0x10, RZ ;  /* 0x0000001009637819 */ /* 0x000fe200000006ff */
[----:B------:R-:W-:Y:S01]  /*1380*/  FMUL.FTZ R105, R20, R105 ;  /* 0x0000006914697220 */ /* 0x000fe20000410000 */
[C---:B------:R-:W-:Y:S01]  /*1390*/  PRMT R9, R81.reuse, 0x7632, R9 ;  /* 0x0000763251097816 */ /* 0x040fe20000000009 */
[----:B------:R-:W-:Y:S01]  /*13a0*/  FADD.FTZ R108, -R106, R103 ;  /* 0x000000676a6c7221 */ /* 0x000fe20000010100 */
[----:B------:R-:W-:Y:S01]  /*13b0*/  SHF.L.U32 R81, R81, 0x10, RZ ;  /* 0x0000001051517819 */ /* 0x000fe200000006ff */
[----:B------:R-:W-:Y:S01]  /*13c0*/  FADD.FTZ R53, R53, R10 ;  /* 0x0000000a35357221 */ /* 0x000fe20000010000 */
[----:B------:R-:W-:Y:S01]  /*13d0*/  PRMT R80, R82, 0x7632, R80 ;  /* 0x0000763252507816 */ /* 0x000fe20000000050 */
[-C--:B------:R-:W-:Y:S01]  /*13e0*/  FFMA.FTZ R37, R104, R10.reuse, R37 ;  /* 0x0000000a68257223 */ /* 0x080fe20000010025 */
[----:B------:R-:W-:Y:S01]  /*13f0*/  FMUL.FTZ R103, R21, R10 ;  /* 0x0000000a15677220 */ /* 0x000fe20000410000 */
[----:B------:R-:W-:Y:S01]  /*1400*/  FADD.FTZ R8, -R106, R99 ;  /* 0x000000636a087221 */ /* 0x000fe20000010100 */
[----:B------:R-:W-:Y:S01]  /*1410*/  FADD.FTZ R10, RZ, R105 ;  /* 0x00000069ff0a7221 */ /* 0x000fe20000010000 */
[----:B------:R-:W-:Y:S01]  /*1420*/  FFMA.FTZ R11, R107, R105, RZ ;  /* 0x000000696b0b7223 */ /* 0x000fe200000100ff */
[----:B------:R-:W-:Y:S01]  /*1430*/  SHF.L.U32 R109, R82, 0x10, RZ ;  /* 0x00000010526d7819 */ /* 0x000fe200000006ff */
[----:B------:R-:W-:Y:S01]  /*1440*/  FMUL.FTZ R7, R15, R12 ;  /* 0x0000000c0f077220 */ /* 0x000fe20000410000 */
[----:B------:R-:W-:Y:S01]  /*1450*/  SHF.L.U32 R82, R9, 0x10, RZ ;  /* 0x0000001009527819 */ /* 0x000fe200000006ff */
[C---:B------:R-:W-:Y:S01]  /*1460*/  FMUL.FTZ R101, R15.reuse, R8 ;  /* 0x000000080f657220 */ /* 0x040fe20000410000 */
[----:B------:R-:W-:Y:S01]  /*1470*/  SHF.L.U32 R110, R80, 0x10, RZ ;  /* 0x00000010506e7819 */ /* 0x000fe200000006ff */
[----:B------:R-:W-:Y:S01]  /*1480*/  FMUL.FTZ R99, R22, R81 ;  /* 0x0000005116637220 */ /* 0x000fe20000410000 */
[----:B------:R-:W-:Y:S01]  /*1490*/  FMUL.FTZ R9, R15, R14 ;  /* 0x0000000e0f097220 */ /* 0x000fe20000410000 */
[----:B------:R-:W-:Y:S01]  /*14a0*/  SHF.L.U32 R80, R102, 0x10, RZ ;  /* 0x0000001066507819 */ /* 0x000fe200000006ff */
        /* <DEDUP_REMOVED lines=9> */
[----:B------:R-:W-:Y:S01]  /*1540*/  FMUL.FTZ R6, R24, R109 ;  /* 0x0000006d18067220 */ /* 0x000fe20000410000 */
        /* <DEDUP_REMOVED lines=25> */
[----:B------:R-:W-:-:S07]  /*16e0*/  FFMA.FTZ R108, R14, R13, R82 ;  /* 0x0000000d0e6c7223 */ /* 0x000fce0000010052 */
.L_x_806:
[----:B------:R-:W-:Y:S05]  /*16f0*/  BSYNC.RECONVERGENT B2 ;  /* 0x0000000000027941 */ /* 0x000fea0003800200 */
.L_x_805:
        /* <DEDUP_REMOVED lines=10> */
[C---:B---3--:R-:W-:Y:S02]  /*17a0*/  PRMT R90, R81.reuse, 0x7632, R90 ;  /* 0x00007632515a7816 */ /* 0x048fe4000000005a */
        /* <DEDUP_REMOVED lines=16> */
[----:B----4-:R-:W-:Y:S01]  /*18b0*/  PRMT R82, R84, 0x7632, R82 ;  /* 0x0000763254527816 */ /* 0x010fe20000000052 */
        /* <DEDUP_REMOVED lines=62> */
.L_x_804:
[----:B------:R-:W-:Y:S05]  /*1ca0*/  BSYNC.RECONVERGENT B0 ;  /* 0x0000000000007941 */ /* 0x000fea0003800200 */
.L_x_800:
        /* <DEDUP_REMOVED lines=22> */
.L_x_840:
        /* <DEDUP_REMOVED lines=11> */
[----:B------:R-:W-:Y:S02]  /*1ec0*/  PRMT R81, R77, 0x7632, R81 ;  /* 0x000076324d517816 */ /* 0x000fe40000000051 */
[C---:B0-----:R-:W-:Y:S02]  /*1ed0*/  PRMT R108, R78.reuse, 0x7632, R108 ;  /* 0x000076324e6c7816 */ /* 0x041fe4000000006c */
[----:B------:R-:W-:Y:S02]  /*1ee0*/  PRMT R83, R78, 0x7632, R83 ;  /* 0x000076324e537816 */ /* 0x000fe40000000053 */
[----:B------:R-:W-:-:S02]  /*1ef0*/  PLOP3.LUT P2, PT, PT, PT, UP0, 0x80, 0x8 ;  /* 0x000000000008781c */ /* 0x000fc40003f4f008 */
[C---:B------:R-:W-:Y:S02]  /*1f00*/  PRMT R109, R76.reuse, 0x7632, R109 ;  /* 0x000076324c6d7816 */ /* 0x040fe4000000006d */
        /* <DEDUP_REMOVED lines=39> */
.L_x_812:
        /* <DEDUP_REMOVED lines=33> */
.L_x_811:
        /* <DEDUP_REMOVED lines=36> */
.L_x_814:
        /* <DEDUP_REMOVED lines=37> */
.L_x_810:
        /* <DEDUP_REMOVED lines=10> */
[-CC-:B------:R-:W-:Y:S01]  /*28c0*/  FFMA.FTZ R111, R9, R106.reuse, R115.reuse ;  /* 0x0000006a096f7223 */ /* 0x180fe20000010073 */
[----:B------:R-:W-:Y:S01]  /*28d0*/  SHF.L.U32 R110, R81, 0x10, RZ ;  /* 0x00000010516e7819 */ /* 0x000fe200000006ff */
[----:B------:R-:W-:Y:S01]  /*28e0*/  FADD.FTZ R83, R13, -R112 ;  /* 0x800000700d537221 */ /* 0x000fe20000010000 */
[-CC-:B------:R-:W-:Y:S01]  /*28f0*/  FFMA.FTZ R81, R102, R106.reuse, R115.reuse ;  /* 0x0000006a66517223 */ /* 0x180fe20000010073 */
[-C--:B------:R-:W-:Y:S01]  /*2900*/  FFMA.FTZ R109, R7, R106.reuse, R115 ;  /* 0x0000006a076d7223 */ /* 0x080fe20000010073 */
[----:B------:R-:W-:Y:S01]  /*2910*/  FADD.FTZ R116, R8, -R111 ;  /* 0x8000006f08747221 */ /* 0x000fe20000010000 */
[----:B-----5:R-:W-:Y:S01]  /*2920*/  FFMA.FTZ R83, R15, R83, R82 ;  /* 0x000000530f537223 */ /* 0x020fe20000010052 */
[----:B------:R-:W-:Y:S01]  /*2930*/  FADD.FTZ R111, R10, -R81 ;  /* 0x800000510a6f7221 */ /* 0x000fe20000010000 */
[----:B------:R-:W-:Y:S01]  /*2940*/  SHF.L.U32 R112, R108, 0x10, RZ ;  /* 0x000000106c707819 */ /* 0x000fe200000006ff */
[-C--:B------:R-:W-:Y:S01]  /*2950*/  FFMA.FTZ R114, R12, R106.reuse, R115 ;  /* 0x0000006a0c727223 */ /* 0x080fe20000010073 */
[----:B------:R-:W-:Y:S01]  /*2960*/  SHF.L.U32 R82, R79, 0x10, RZ ;  /* 0x000000104f527819 */ /* 0x000fe200000006ff */
[----:B------:R-:W-:Y:S01]  /*2970*/  FADD.FTZ R109, R6, -R109 ;  /* 0x8000006d066d7221 */ /* 0x000fe20000010000 */
[----:B------:R-:W-:Y:S01]  /*2980*/  SHF.L.U32 R108, R78, 0x10, RZ ;  /* 0x000000104e6c7819 */ /* 0x000fe200000006ff */
[----:B------:R-:W-:Y:S01]  /*2990*/  FFMA.FTZ R111, R15, R111, R110 ;  /* 0x0000006f0f6f7223 */ /* 0x000fe2000001006e */
[--C-:B------:R-:W-:Y:S01]  /*29a0*/  FFMA.FTZ R110, R107, R106, R115.reuse ;  /* 0x0000006a6b6e7223 */ /* 0x100fe20000010073 */
[----:B------:R-:W-:Y:S01]  /*29b0*/  FADD.FTZ R113, R11, -R114 ;  /* 0x800000720b717221 */ /* 0x000fe20000010000 */
[C---:B------:R-:W-:Y:S01]  /*29c0*/  FFMA.FTZ R82, R15.reuse, R116, R82 ;  /* 0x000000740f527223 */ /* 0x040fe20000010052 */
[----:B------:R-:W-:Y:S01]  /*29d0*/  FFMA.FTZ R81, R15, R109, R108 ;  /* 0x0000006d0f517223 */ /* 0x000fe2000001006c */
[-CC-:B------:R-:W-:Y:S01]  /*29e0*/  FFMA.FTZ R116, R101, R106.reuse, R115.reuse ;  /* 0x0000006a65747223 */ /* 0x180fe20000010073 */
[----:B------:R-:W-:Y:S01]  /*29f0*/  FFMA.FTZ R114, R104, R106, R115 ;  /* 0x0000006a68727223 */ /* 0x000fe20000010073 */
[----:B------:R-:W-:Y:S01]  /*2a00*/  SHF.L.U32 R108, R80, 0x10, RZ ;  /* 0x00000010506c7819 */ /* 0x000fe200000006ff */
[----:B------:R-:W-:Y:S01]  /*2a10*/  FADD.FTZ R109, R105, -R110 ;  /* 0x8000006e696d7221 */ /* 0x000fe20000010000 */
[----:B------:R-:W-:Y:S01]  /*2a20*/  SHF.L.U32 R80, R76, 0x10, RZ ;  /* 0x000000104c507819 */ /* 0x000fe200000006ff */
[----:B------:R-:W-:Y:S01]  /*2a30*/  FFMA.FTZ R112, R15, R113, R112 ;  /* 0x000000710f707223 */ /* 0x000fe20000010070 */
[----:B------:R-:W-:Y:S01]  /*2a40*/  SHF.L.U32 R110, R77, 0x10, RZ ;  /* 0x000000104d6e7819 */ /* 0x000fe200000006ff */
[----:B------:R-:W-:Y:S01]  /*2a50*/  FADD.FTZ R116, R99, -R116 ;  /* 0x8000007463747221 */ /* 0x000fe20000010000 */
[----:B------:R-:W-:Y:S01]  /*2a60*/  FADD.FTZ R113, R103, -R114 ;  /* 0x8000007267717221 */ /* 0x000fe20000010000 */
[----:B------:R-:W-:Y:S01]  /*2a70*/  FFMA.FTZ R80, R15, R109, R80 ;  /* 0x0000006d0f507223 */ /* 0x000fe20000010050 */
[----:B------:R-:W-:Y:S01]  /*2a80*/  F2FP.BF16.F32.PACK_AB R83, R83, R82 ;  /* 0x000000525353723e */ /* 0x000fe200000010ff */
[C---:B------:R-:W-:Y:S01]  /*2a90*/  FFMA.FTZ R110, R15.reuse, R116, R110 ;  /* 0x000000740f6e7223 */ /* 0x040fe2000001006e */
[----:B------:R-:W-:Y:S01]  /*2aa0*/  FFMA.FTZ R109, R15, R113, R108 ;  /* 0x000000710f6d7223 */ /* 0x000fe2000001006c */
[----:B------:R-:W-:-:S03]  /*2ab0*/  F2FP.BF16.F32.PACK_AB R82, R112, R81 ;  /* 0x000000517052723e */ /* 0x000fc600000010ff */
[----:B------:R-:W-:Y:S02]  /*2ac0*/  F2FP.BF16.F32.PACK_AB R81, R111, R110 ;  /* 0x0000006e6f51723e */ /* 0x000fe400000010ff */
[----:B------:R-:W-:Y:S01]  /*2ad0*/  F2FP.BF16.F32.PACK_AB R80, R109, R80 ;  /* 0x000000506d50723e */ /* 0x000fe200000010ff */
[----:B------:R-:W-:Y:S06]  /*2ae0*/  BRA `(.L_x_813) ;  /* 0x0000000800047947 */ /* 0x000fec0003800000 */
.L_x_816:
        /* <DEDUP_REMOVED lines=14> */
[C---:B------:R-:W-:Y:S01]  /*2bd0*/  FFMA.FTZ R113, R15.reuse, R112, R113 ;  /* 0x000000700f717223 */ /* 0x040fe20000010071 */
[----:B------:R-:W-:Y:S01]  /*2be0*/  FFMA.FTZ R73, R15, R108, R73 ;  /* 0x0000006c0f497223 */ /* 0x000fe20000010049 */
        /* <DEDUP_REMOVED lines=15> */
[----:B------:R-:W-:Y:S02]  /*2ce0*/  FFMA.FTZ R109, R15, R108, R109 ;  /* 0x0000006c0f6d7223 */ /* 0x000fe4000001006d */
        /* <DEDUP_REMOVED lines=9> */
.L_x_815:
[----:B------:R-:W-:-:S04]  /*2d80*/  UISETP.NE.U32.AND UP0, UPT, UR6, URZ, UPT ;  /* 0x000000ff0600728c */ /* 0x000fc8000bf05070 */
[----:B------:R-:W-:-:S09]  /*2d90*/  UISETP.NE.AND.EX UP0, UPT, UR7, URZ, UPT, UP0 ;  /* 0x000000ff0700728c */ /* 0x000fd2000bf05300 */
[----:B------:R-:W-:Y:S05]  /*2da0*/  BRA.U UP0, `(.L_x_817) ;  /* 0x0000000100a47547 */ /* 0x000fea000b800000 */
        /* <DEDUP_REMOVED lines=11> */
[----:B------:R-:W-:Y:S01]  /*2e60*/  SHF.L.U32 R114, R82, 0x10, RZ ;  /* 0x0000001052727819 */ /* 0x000fe200000006ff */
[----:B------:R-:W-:Y:S01]  /*2e70*/  FFMA.FTZ R70, R15, R110, R109 ;  /* 0x0000006e0f467223 */ /* 0x000fe2000001006d */
[-CC-:B------:R-:W-:Y:S01]  /*2e80*/  FFMA.FTZ R108, R14, R106.reuse, R115.reuse ;  /* 0x0000006a0e6c7223 */ /* 0x180fe20000010073 */
[----:B------:R-:W-:Y:S01]  /*2e90*/  SHF.L.U32 R71, R80, 0x10, RZ ;  /* 0x0000001050477819 */ /* 0x000fe200000006ff */
[-CC-:B------:R-:W-:Y:S01]  /*2ea0*/  FFMA.FTZ R82, R12, R106.reuse, R115.reuse ;  /* 0x0000006a0c527223 */ /* 0x180fe20000010073 */
[----:B------:R-:W-:Y:S01]  /*2eb0*/  SHF.L.U32 R109, R81, 0x10, RZ ;  /* 0x00000010516d7819 */ /* 0x000fe200000006ff */
[-CC-:B------:R-:W-:Y:S01]  /*2ec0*/  FFMA.FTZ R111, R9, R106.reuse, R115.reuse ;  /* 0x0000006a096f7223 */ /* 0x180fe20000010073 */
[-CC-:B------:R-:W-:Y:S01]  /*2ed0*/  FFMA.FTZ R81, R102, R106.reuse, R115.reuse ;  /* 0x0000006a66517223 */ /* 0x180fe20000010073 */
[----:B------:R-:W-:Y:S01]  /*2ee0*/  FFMA.FTZ R80, R104, R106, R115 ;  /* 0x0000006a68507223 */ /* 0x000fe20000010073 */
[----:B------:R-:W-:Y:S01]  /*2ef0*/  SHF.L.U32 R83, R83, 0x10, RZ ;  /* 0x0000001053537819 */ /* 0x000fe200000006ff */
[----:B------:R-:W-:Y:S01]  /*2f00*/  FADD.FTZ R110, R13, -R108 ;  /* 0x8000006c0d6e7221 */ /* 0x000fe20000010000 */
        /* <DEDUP_REMOVED lines=19> */
.L_x_817:
        /* <DEDUP_REMOVED lines=13> */
[C---:B-----5:R-:W-:Y:S01]  /*3110*/  FFMA.FTZ R80, R15.reuse, R68, R80 ;  /* 0x000000440f507223 */ /* 0x060fe20000010050 */
[C---:B------:R-:W-:Y:S01]  /*3120*/  FFMA.FTZ R83, R15.reuse, R74, R83 ;  /* 0x0000004a0f537223 */ /* 0x040fe20000010053 */
[----:B------:R-:W-:Y:S01]  /*3130*/  FFMA.FTZ R82, R14, R106, R115 ;  /* 0x0000006a0e527223 */ /* 0x000fe20000010073 */
[C---:B------:R-:W-:Y:S01]  /*3140*/  FFMA.FTZ R68, R15.reuse, R70, R69 ;  /* 0x000000460f447223 */ /* 0x040fe20000010045 */
[----:B------:R-:W-:Y:S01]  /*3150*/  FFMA.FTZ R74, R12, R106, R115 ;  /* 0x0000006a0c4a7223 */ /* 0x000fe20000010073 */
[----:B------:R-:W-:Y:S01]  /*3160*/  FFMA.FTZ R73, R15, R72, R73 ;  /* 0x000000480f497223 */ /* 0x000fe20000010049 */
        /* <DEDUP_REMOVED lines=25> */
.L_x_813:
        /* <DEDUP_REMOVED lines=14> */
.L_x_809:
[----:B------:R-:W-:Y:S05]  /*33e0*/  BSYNC.RECONVERGENT B0 ;  /* 0x0000000000007941 */ /* 0x000fea0003800200 */
.L_x_808:
        /* <DEDUP_REMOVED lines=14> */
[----:B------:R-:W-:Y:S01]  /*34d0*/  SHF.L.U32 R72, R16, 0x10, RZ ;  /* 0x0000001010487819 */ /* 0x000fe200000006ff */
[-C--:B------:R-:W-:Y:S01]  /*34e0*/  FFMA.FTZ R71, R87, R106.reuse, R115 ;  /* 0x0000006a57477223 */ /* 0x080fe20000010073 */
[----:B------:R-:W-:Y:S01]  /*34f0*/  SHF.L.U32 R73, R17, 0x10, RZ ;  /* 0x0000001011497819 */ /* 0x000fe200000006ff */
[----:B------:R-:W-:Y:S01]  /*3500*/  FADD.FTZ R80, R84, -R69 ;  /* 0x8000004554507221 */ /* 0x000fe20000010000 */
[-C--:B------:R-:W-:Y:S01]  /*3510*/  FFMA.FTZ R75, R89, R106.reuse, R115 ;  /* 0x0000006a594b7223 */ /* 0x080fe20000010073 */
[----:B------:R-:W-:Y:S01]  /*3520*/  FADD.FTZ R74, R86, -R71 ;  /* 0x80000047564a7221 */ /* 0x000fe20000010000 */
[--C-:B------:R-:W-:Y:S01]  /*3530*/  FFMA.FTZ R68, R90, R106, R115.reuse ;  /* 0x0000006a5a447223 */ /* 0x100fe20000010073 */
[--C-:B-----5:R-:W-:Y:S01]  /*3540*/  FFMA.FTZ R80, R15, R80, R72.reuse ;  /* 0x000000500f507223 */ /* 0x120fe20000010048 */
[-CC-:B------:R-:W-:Y:S01]  /*3550*/  FFMA.FTZ R70, R92, R106.reuse, R115.reuse ;  /* 0x0000006a5c467223 */ /* 0x180fe20000010073 */
[-CC-:B0-----:R-:W-:Y:S01]  /*3560*/  FFMA.FTZ R108, R94, R106.reuse, R115.reuse ;  /* 0x0000006a5e6c7223 */ /* 0x181fe20000010073 */
[-C--:B------:R-:W-:Y:S01]  /*3570*/  FFMA.FTZ R109, R100, R106.reuse, R115 ;  /* 0x0000006a646d7223 */ /* 0x080fe20000010073 */
[----:B------:R-:W-:Y:S01]  /*3580*/  PRMT R83, R19, 0x7632, R83 ;  /* 0x0000763213537816 */ /* 0x000fe20000000053 */
[----:B------:R-:W-:Y:S01]  /*3590*/  FFMA.FTZ R115, R91, R106, R115 ;  /* 0x0000006a5b737223 */ /* 0x000fe20000010073 */
[----:B------:R-:W-:Y:S01]  /*35a0*/  PRMT R69, R16, 0x7632, R69 ;  /* 0x0000763210457816 */ /* 0x000fe20000000045 */
[----:B------:R-:W-:Y:S01]  /*35b0*/  FADD.FTZ R82, R88, -R75 ;  /* 0x8000004b58527221 */ /* 0x000fe20000010000 */
        /* <DEDUP_REMOVED lines=11> */
[----:B------:R-:W-:Y:S01]  /*3670*/  FFMA.FTZ R82, R15, R82, R81 ;  /* 0x000000520f527223 */ /* 0x000fe20000010051 */
[----:B------:R-:W-:Y:S01]  /*3680*/  SHF.L.U32 R71, R71, 0x10, RZ ;  /* 0x0000001047477819 */ /* 0x000fe200000006ff */
[C---:B------:R-:W-:Y:S01]  /*3690*/  FFMA.FTZ R83, R15.reuse, R106, R83 ;  /* 0x0000006a0f537223 */ /* 0x040fe20000010053 */
        /* <DEDUP_REMOVED lines=17> */
[----:B------:R-:W-:Y:S01]  /*37b0*/  MOV R68, R80 ;  /* 0x0000005000447202 */ /* 0x000fe20000000f00 */
[----:B------:R-:W-:Y:S06]  /*37c0*/  BRA `(.L_x_823) ;  /* 0x0000001000587947 */ /* 0x000fec0003800000 */
.L_x_822:
        /* <DEDUP_REMOVED lines=8> */
[----:B------:R-:W-:Y:S01]  /*3850*/  SHF.L.U32 R81, R17, 0x10, RZ ;  /* 0x0000001011517819 */ /* 0x000fe200000006ff */
[----:B------:R-:W-:Y:S01]  /*3860*/  FADD.FTZ R80, R84, -R69 ;  /* 0x8000004554507221 */ /* 0x000fe20000010000 */
[----:B------:R-:W-:Y:S01]  /*3870*/  SHF.L.U32 R106, R16, 0x10, RZ ;  /* 0x00000010106a7819 */ /* 0x000fe200000006ff */
[----:B0-----:R-:W-:Y:S01]  /*3880*/  FADD.FTZ R108, R86, -R71 ;  /* 0x80000047566c7221 */ /* 0x001fe20000010000 */
[----:B------:R-:W-:Y:S01]  /*3890*/  FADD.FTZ R110, R88, -R83 ;  /* 0x80000053586e7221 */ /* 0x000fe20000010000 */
[----:B------:R-:W-:Y:S01]  /*38a0*/  PRMT R111, R19, 0x7632, R111 ;  /* 0x00007632136f7816 */ /* 0x000fe2000000006f */
[----:B------:R-:W-:Y:S01]  /*38b0*/  FADD.FTZ R112, R98, -R113 ;  /* 0x8000007162707221 */ /* 0x000fe20000010000 */
[----:B------:R-:W-:Y:S01]  /*38c0*/  PRMT R69, R16, 0x7632, R69 ;  /* 0x0000763210457816 */ /* 0x000fe20000000045 */
[----:B-----5:R-:W-:Y:S01]  /*38d0*/  FFMA.FTZ R81, R15, R108, R81 ;  /* 0x0000006c0f517223 */ /* 0x020fe20000010051 */
        /* <DEDUP_REMOVED lines=13> */
[----:B------:R-:W-:Y:S01]  /*39b0*/  FFMA.FTZ R111, R15, R112, R111 ;  /* 0x000000700f6f7223 */ /* 0x000fe2000001006f */
        /* <DEDUP_REMOVED lines=14> */
.L_x_821:
        /* <DEDUP_REMOVED lines=49> */
.L_x_824:
[----:B------:R-:W-:Y:S01]  /*3db0*/  PRMT R80, R19, 0x7632, R80 ;  /* 0x0000763213507816 */ /* 0x000fe20000000050 */
[-CC-:B------:R-:W-:Y:S01]  /*3dc0*/  FFMA.FTZ R81, R100, R106.reuse, R115.reuse ;  /* 0x0000006a64517223 */ /* 0x180fe20000010073 */
[-CC-:B------:R-:W-:Y:S01]  /*3dd0*/  FFMA.FTZ R111, R89, R106.reuse, R115.reuse ;  /* 0x0000006a596f7223 */ /* 0x180fe20000010073 */
[-C--:B------:R-:W-:Y:S01]  /*3de0*/  FFMA.FTZ R110, R94, R106.reuse, R115 ;  /* 0x0000006a5e6e7223 */ /* 0x080fe20000010073 */
[----:B------:R-:W-:Y:S01]  /*3df0*/  SHF.L.U32 R82, R80, 0x10, RZ ;  /* 0x0000001050527819 */ /* 0x000fe200000006ff */
[----:B------:R-:W-:Y:S01]  /*3e00*/  FADD.FTZ R80, R98, -R81 ;  /* 0x8000005162507221 */ /* 0x000fe20000010000 */
[C---:B------:R-:W-:Y:S01]  /*3e10*/  SHF.L.U32 R113, R18.reuse, 0x10, RZ ;  /* 0x0000001012717819 */ /* 0x040fe200000006ff */
[----:B------:R-:W-:Y:S01]  /*3e20*/  FFMA.FTZ R117, R91, R106, R115 ;  /* 0x0000006a5b757223 */ /* 0x000fe20000010073 */
[----:B------:R-:W-:Y:S01]  /*3e30*/  FADD.FTZ R110, R97, -R110 ;  /* 0x8000006e616e7221 */ /* 0x000fe20000010000 */
[----:B-----5:R-:W-:Y:S01]  /*3e40*/  FFMA.FTZ R83, R15, R80, R82 ;  /* 0x000000500f537223 */ /* 0x020fe20000010052 */
[----:B------:R-:W-:Y:S01]  /*3e50*/  PRMT R80, R18, 0x7632, R80 ;  /* 0x0000763212507816 */ /* 0x000fe20000000050 */
[----:B------:R-:W-:Y:S01]  /*3e60*/  FADD.FTZ R82, R88, -R111 ;  /* 0x8000006f58527221 */ /* 0x000fe20000010000 */
[----:B------:R-:W-:Y:S01]  /*3e70*/  SHF.L.U32 R114, R19, 0x10, RZ ;  /* 0x0000001013727819 */ /* 0x000fe200000006ff */
[----:B0-----:R-:W-:Y:S01]  /*3e80*/  FFMA.FTZ R108, R92, R106, R115 ;  /* 0x0000006a5c6c7223 */ /* 0x001fe20000010073 */
        /* <DEDUP_REMOVED lines=27> */
.L_x_820:
        /* <DEDUP_REMOVED lines=45> */
.L_x_826:
        /* <DEDUP_REMOVED lines=33> */
.L_x_825:
        /* <DEDUP_REMOVED lines=37> */
.L_x_827:
        /* <DEDUP_REMOVED lines=28> */
.L_x_823:
        /* <DEDUP_REMOVED lines=9> */
.L_x_819:
[----:B------:R-:W-:Y:S05]  /*49c0*/  BSYNC.RECONVERGENT B0 ;  /* 0x0000000000007941 */ /* 0x000fea0003800200 */
.L_x_818:
[----:B-1-3--:R-:W1:Y:S02]  /*49d0*/  LDC.64 R80, c[0x0][0x380] ;  /* 0x0000e000ff507b82 */ /* 0x00ae640000000a00 */
[----:B-1----:R-:W-:-:S04]  /*49e0*/  LEA R2, R80, R2, 0x2 ;  /* 0x0000000250027211 */ /* 0x002fc800078e10ff */
[----:B------:R-:W-:-:S13]  /*49f0*/  ISETP.GE.AND P0, PT, R2, R81, PT ;  /* 0x000000510200720c */ /* 0x000fda0003f06270 */
[----:B------:R-:W-:Y:S05]  /*4a00*/  @!P0 BRA `(.L_x_828) ;  /* 0xffffffb800a88947 */ /* 0x000fea000383ffff */
.L_x_799:
[----:B------:R-:W-:Y:S05]  /*4a10*/  BSYNC B1 ;  /* 0x0000000000017941 */ /* 0x000fea0003800000 */
.L_x_798:
[----:B------:R-:W1:Y:S01]  /*4a20*/  S2R R18, SR_TID.X ;  /* 0x0000000000127919 */ /* 0x000e620000002100 */
[----:B------:R-:W-:Y:S01]  /*4a30*/  MOV R4, 0x400 ;  /* 0x0000040000047802 */ /* 0x000fe20000000f00 */
[----:B------:R-:W-:Y:S05]  /*4a40*/  WARPSYNC.ALL ;  /* 0x0000000000007948 */ /* 0x000fea0003800000 */
[----:B------:R-:W2:Y:S01]  /*4a50*/  S2R R7, SR_CgaCtaId ;  /* 0x0000000000077919 */ /* 0x000ea20000008800 */
[----:B------:R-:W3:Y:S01]  /*4a60*/  S2UR UR4, SR_CTAID.X ;  /* 0x00000000000479c3 */ /* 0x000ee20000002500 */
[----:B------:R-:W4:Y:S01]  /*4a70*/  LDCU.128 UR16, c[0x0][0x440] ;  /* 0x00008800ff1077ac */ /* 0x000f220008000c00 */
[C---:B-1----:R-:W-:Y:S01]  /*4a80*/  SHF.L.U32 R2, R18.reuse, 0x6, RZ ;  /* 0x0000000612027819 */ /* 0x042fe200000006ff */
[----:B---3-5:R-:W-:Y:S01]  /*4a90*/  IMAD R29, R5, UR4, RZ ;  /* 0x00000004051d7c24 */ /* 0x028fe2000f8e02ff */
[----:B------:R-:W-:-:S02]  /*4aa0*/  SHF.L.U32 R0, R18, 0x5, RZ ;  /* 0x0000000512007819 */ /* 0x000fc400000006ff */
[----:B------:R-:W-:Y:S02]  /*4ab0*/  LOP3.LUT R3, R2, 0x1800, RZ, 0xc0, !PT ;  /* 0x0000180002037812 */ /* 0x000fe400078ec0ff */
[----:B------:R-:W-:Y:S02]  /*4ac0*/  LOP3.LUT R16, R18, 0x7f, RZ, 0x3c, !PT ;  /* 0x0000007f12107812 */ /* 0x000fe400078e3cff */
[----:B--2---:R-:W-:Y:S02]  /*4ad0*/  LEA R7, R7, R4, 0x18 ;  /* 0x0000000407077211 */ /* 0x004fe400078ec0ff */
[----:B------:R-:W-:Y:S02]  /*4ae0*/  LOP3.LUT R0, R3, 0x3e0, R0, 0xf8, !PT ;  /* 0x000003e003007812 */ /* 0x000fe400078ef800 */
[----:B------:R-:W-:Y:S02]  /*4af0*/  IADD3 R16, PT, PT, R16, R5, RZ ;  /* 0x0000000510107210 */ /* 0x000fe40007ffe0ff */
[----:B------:R-:W-:-:S02]  /*4b00*/  IADD3 R0, PT, PT, R0, R7, RZ ;  /* 0x0000000700007210 */ /* 0x000fc40007ffe0ff */
[----:B------:R-:W-:Y:S02]  /*4b10*/  LEA R7, R18, R7, 0x2 ;  /* 0x0000000712077211 */ /* 0x000fe400078e10ff */
[----:B------:R-:W-:Y:S01]  /*4b20*/  IADD3 R18, P0, PT, R29, R18, RZ ;  /* 0x000000121d127210 */ /* 0x000fe20007f1e0ff */
[----:B------:R-:W-:Y:S01]  /*4b30*/  STS.128 [R0], R52 ;  /* 0x0000003400007388 */ /* 0x000fe20000000c00 */
[C---:B------:R-:W-:Y:S02]  /*4b40*/  ISETP.GE.U32.AND P3, PT, R16.reuse, 0x80, PT ;  /* 0x000000801000780c */ /* 0x040fe40003f66070 */
[C---:B------:R-:W-:Y:S01]  /*4b50*/  ISETP.GE.U32.AND P2, PT, R16.reuse, 0x100, PT ;  /* 0x000001001000780c */ /* 0x040fe20003f46070 */
[----:B------:R-:W-:Y:S01]  /*4b60*/  STS.128 [R0+0x10], R56 ;  /* 0x0000103800007388 */ /* 0x000fe20000000c00 */
[----:B------:R-:W-:-:S03]  /*4b70*/  ISETP.GE.U32.AND P1, PT, R16, 0x180, PT ;  /* 0x000001801000780c */ /* 0x000fc60003f26070 */
[----:B------:R-:W-:Y:S04]  /*4b80*/  STS.128 [R0+0x400], R44 ;  /* 0x0004002c00007388 */ /* 0x000fe80000000c00 */
[----:B------:R-:W-:Y:S01]  /*4b90*/  STS.128 [R0+0x410], R48 ;  /* 0x0004103000007388 */ /* 0x000fe20000000c00 */
[----:B------:R-:W-:Y:S06]  /*4ba0*/  BAR.SYNC.DEFER_BLOCKING 0x0 ;  /* 0x0000000000007b1d */ /* 0x000fec0000010000 */
[----:B------:R-:W1:Y:S04]  /*4bb0*/  LDS R2, [R7] ;  /* 0x0000000007027984 */ /* 0x000e680000000800 */
[----:B------:R-:W2:Y:S04]  /*4bc0*/  LDS R9, [R7+0x800] ;  /* 0x0008000007097984 */ /* 0x000ea80000000800 */
[----:B------:R-:W3:Y:S04]  /*4bd0*/  LDS R3, [R7+0x200] ;  /* 0x0002000007037984 */ /* 0x000ee80000000800 */
[----:B------:R-:W0:Y:S04]  /*4be0*/  LDS R8, [R7+0xa00] ;  /* 0x000a000007087984 */ /* 0x000e280000000800 */
        /* <DEDUP_REMOVED lines=11> */
[----:B---3--:R-:W-:-:S03]  /*4ca0*/  FADD.FTZ R3, RZ, R3 ;  /* 0x00000003ff037221 */ /* 0x008fc60000010000 */
[----:B------:R-:W3:Y:S01]  /*4cb0*/  LDS R12, [R7+0x1a00] ;  /* 0x001a0000070c7984 */ /* 0x000ee20000000800 */
[----:B0-----:R-:W-:-:S03]  /*4cc0*/  FADD.FTZ R3, R3, R8 ;  /* 0x0000000803037221 */ /* 0x001fc60000010000 */
[----:B------:R-:W0:Y:S01]  /*4cd0*/  LDS R23, [R7+0x1c00] ;  /* 0x001c000007177984 */ /* 0x000e220000000800 */
        /* <DEDUP_REMOVED lines=13> */
[----:B---3--:R-:W-:-:S03]  /*4db0*/  FADD.FTZ R9, R3, R12 ;  /* 0x0000000c03097221 */ /* 0x008fc60000010000 */
[----:B------:R-:W-:Y:S01]  /*4dc0*/  STS.128 [R0+0x400], R60 ;  /* 0x0004003c00007388 */ /* 0x000fe20000000c00 */
[----:B0-----:R-:W-:-:S03]  /*4dd0*/  FADD.FTZ R23, R4, R23 ;  /* 0x0000001704177221 */ /* 0x001fc60000010000 */
[----:B------:R-:W-:Y:S01]  /*4de0*/  STS.128 [R0+0x410], R64 ;  /* 0x0004104000007388 */ /* 0x000fe20000000c00 */
[----:B----4-:R-:W-:Y:S01]  /*4df0*/  FADD.FTZ R25, R6, R25 ;  /* 0x0000001906197221 */ /* 0x010fe20000010000 */
[----:B------:R-:W-:Y:S01]  /*4e00*/  BAR.SYNC.DEFER_BLOCKING 0x0 ;  /* 0x0000000000007b1d */ /* 0x000fe20000010000 */
[----:B-1----:R-:W-:Y:S02]  /*4e10*/  IADD3.X R43, PT, PT, RZ, RZ, RZ, P0, !PT ;  /* 0x000000ffff2b7210 */ /* 0x002fe400007fe4ff */
[----:B------:R-:W-:Y:S02]  /*4e20*/  ISETP.GE.U32.AND P0, PT, R16, 0x200, PT ;  /* 0x000002001000780c */ /* 0x000fe40003f06070 */
[C---:B------:R-:W-:Y:S02]  /*4e30*/  SHF.L.U64.HI R43, R18.reuse, 0x2, R43 ;  /* 0x00000002122b7819 */ /* 0x040fe4000001022b */
[----:B------:R-:W-:-:S04]  /*4e40*/  SHF.L.U32 R18, R18, 0x2, RZ ;  /* 0x0000000212127819 */ /* 0x000fc800000006ff */
[C---:B------:R-:W-:Y:S02]  /*4e50*/  IADD3 R20, P4, PT, R18.reuse, UR18, RZ ;  /* 0x0000001212147c10 */ /* 0x040fe4000ff9e0ff */
[----:B------:R-:W-:Y:S02]  /*4e60*/  IADD3 R18, P5, PT, R18, UR16, RZ ;  /* 0x0000001012127c10 */ /* 0x000fe4000ffbe0ff */
[C---:B------:R-:W-:Y:S02]  /*4e70*/  IADD3.X R45, PT, PT, R43.reuse, UR19, RZ, P4, !PT ;  /* 0x000000132b2d7c10 */ /* 0x040fe4000a7fe4ff */
[----:B------:R-:W-:Y:S02]  /*4e80*/  @P3 MOV R2, R20 ;  /* 0x0000001400023202 */ /* 0x000fe40000000f00 */
[----:B------:R-:W-:Y:S01]  /*4e90*/  @P3 MOV R3, R45 ;  /* 0x0000002d00033202 */ /* 0x000fe20000000f00 */
[----:B------:R-:W0:Y:S01]  /*4ea0*/  LDS R14, [R7] ;  /* 0x00000000070e7984 */ /* 0x000e220000000800 */
[----:B------:R-:W-:-:S02]  /*4eb0*/  IADD3.X R43, PT, PT, R43, UR17, RZ, P5, !PT ;  /* 0x000000112b2b7c10 */ /* 0x000fc4000affe4ff */
[----:B------:R-:W-:Y:S01]  /*4ec0*/  @P3 IADD3 R20, P4, PT, R20, 0x200, RZ ;  /* 0x0000020014143810 */ /* 0x000fe20007f9e0ff */
[----:B------:R-:W1:Y:S03]  /*4ed0*/  LDS R27, [R7+0x800] ;  /* 0x00080000071b7984 */ /* 0x000e660000000800 */
[----:B------:R-:W-:Y:S01]  /*4ee0*/  @P3 IADD3.X R45, PT, PT, RZ, R45, RZ, P4, !PT ;  /* 0x0000002dff2d3210 */ /* 0x000fe200027fe4ff */
        /* <DEDUP_REMOVED lines=64> */
.L_x_807:
        /* <DEDUP_REMOVED lines=8> */
.L_x_830:
[----:B------:R-:W-:Y:S05]  /*5370*/  BSYNC B0 ;  /* 0x0000000000007941 */ /* 0x000fea0003800000 */
.L_x_829:
        /* <DEDUP_REMOVED lines=8> */
.L_x_831:
[----:B------:R-:W-:-:S05]  /*5400*/  FADD.FTZ R80, R80, R109 ;  /* 0x0000006d50507221 */ /* 0x000fca0000010000 */
[----:B------:R-:W-:Y:S01]  /*5410*/  MOV R113, R80 ;  /* 0x0000005000717202 */ /* 0x000fe20000000f00 */
[----:B------:R-:W-:Y:S01]  /*5420*/  HFMA2 R114, -RZ, RZ, 0, 1.1920928955078125e-07 ;  /* 0x00000002ff727431 */ /* 0x000fe200000001ff */
[----:B------:R-:W-:-:S07]  /*5430*/  MOV R81, R112 ;  /* 0x0000007000517202 */ /* 0x000fce0000000f00 */
[----:B------:R-:W-:Y:S05]  /*5440*/  WARPSYNC.COLLECTIVE R110, `(.L_x_832) ;  /* 0x000000006e087348 */ /* 0x000fea0003c00000 */
[----:B------:R0:W1:Y:S02]  /*5450*/  SHFL.BFLY P1, R112, R113, R114, R115 ;  /* 0x0c00007271707389 */ /* 0x0000640000020073 */
[----:B01----:R-:W-:Y:S05]  /*5460*/  ENDCOLLECTIVE ;  /* 0x000000000000791b */ /* 0x003fea0003800000 */
.L_x_832:
[----:B------:R-:W-:-:S05]  /*5470*/  FADD.FTZ R81, R81, R108 ;  /* 0x0000006c51517221 */ /* 0x000fca0000010000 */
[----:B------:R-:W-:Y:S02]  /*5480*/  MOV R113, R81 ;  /* 0x0000005100717202 */ /* 0x000fe40000000f00 */
[----:B------:R-:W-:-:S07]  /*5490*/  MOV R83, R112 ;  /* 0x0000007000537202 */ /* 0x000fce0000000f00 */
[----:B------:R-:W-:Y:S05]  /*54a0*/  WARPSYNC.COLLECTIVE R110, `(.L_x_833) ;  /* 0x000000006e087348 */ /* 0x000fea0003c00000 */
[----:B------:R0:W1:Y:S02]  /*54b0*/  SHFL.BFLY P1, R112, R113, R114, R115 ;  /* 0x0c00007271707389 */ /* 0x0000640000020073 */
[----:B01----:R-:W-:Y:S05]  /*54c0*/  ENDCOLLECTIVE ;  /* 0x000000000000791b */ /* 0x003fea0003800000 */
.L_x_833:
[----:B------:R-:W-:-:S05]  /*54d0*/  FADD.FTZ R83, R80, R83 ;  /* 0x0000005350537221 */ /* 0x000fca0000010000 */
[----:B------:R-:W-:Y:S01]  /*54e0*/  MOV R113, R83 ;  /* 0x0000005300717202 */ /* 0x000fe20000000f00 */
[----:B------:R-:W-:Y:S01]  /*54f0*/  HFMA2 R114, -RZ, RZ, 0, 2.384185791015625e-07 ;  /* 0x00000004ff727431 */ /* 0x000fe200000001ff */
[----:B------:R-:W-:-:S07]  /*5500*/  MOV R82, R112 ;  /* 0x0000007000527202 */ /* 0x000fce0000000f00 */
[----:B------:R-:W-:Y:S05]  /*5510*/  WARPSYNC.COLLECTIVE R110, `(.L_x_834) ;  /* 0x000000006e087348 */ /* 0x000fea0003c00000 */
[----:B------:R0:W1:Y:S02]  /*5520*/  SHFL.BFLY P1, R112, R113, R114, R115 ;  /* 0x0c00007271707389 */ /* 0x0000640000020073 */
[----:B01----:R-:W-:Y:S05]  /*5530*/  ENDCOLLECTIVE ;  /* 0x000000000000791b */ /* 0x003fea0003800000 */
.L_x_834:
[----:B------:R-:W-:-:S05]  /*5540*/  FADD.FTZ R82, R81, R82 ;  /* 0x0000005251527221 */ /* 0x000fca0000010000 */
[----:B------:R-:W-:Y:S02]  /*5550*/  MOV R113, R82 ;  /* 0x0000005200717202 */ /* 0x000fe40000000f00 */
[----:B------:R-:W-:-:S07]  /*5560*/  MOV R106, R112 ;  /* 0x00000070006a7202 */ /* 0x000fce0000000f00 */
[----:B------:R-:W-:Y:S05]  /*5570*/  WARPSYNC.COLLECTIVE R110, `(.L_x_835) ;  /* 0x000000006e087348 */ /* 0x000fea0003c00000 */
[----:B------:R0:W1:Y:S02]  /*5580*/  SHFL.BFLY P1, R112, R113, R114, R115 ;  /* 0x0c00007271707389 */ /* 0x0000640000020073 */
[----:B01----:R-:W-:Y:S05]  /*5590*/  ENDCOLLECTIVE ;  /* 0x000000000000791b */ /* 0x003fea0003800000 */
.L_x_835:
[----:B------:R-:W-:-:S05]  /*55a0*/  FADD.FTZ R106, R83, R106 ;  /* 0x0000006a536a7221 */ /* 0x000fca0000010000 */
[----:B------:R-:W-:Y:S01]  /*55b0*/  MOV R113, R106 ;  /* 0x0000006a00717202 */ /* 0x000fe20000000f00 */
[----:B------:R-:W-:Y:S01]  /*55c0*/  HFMA2 R114, -RZ, RZ, 0, 4.76837158203125e-07 ;  /* 0x00000008ff727431 */ /* 0x000fe200000001ff */
[----:B------:R-:W-:-:S07]  /*55d0*/  MOV R111, R112 ;  /* 0x00000070006f7202 */ /* 0x000fce0000000f00 */
[----:B------:R-:W-:Y:S05]  /*55e0*/  WARPSYNC.COLLECTIVE R110, `(.L_x_836) ;  /* 0x000000006e087348 */ /* 0x000fea0003c00000 */
[----:B------:R0:W1:Y:S02]  /*55f0*/  SHFL.BFLY P1, R112, R113, R114, R115 ;  /* 0x0c00007271707389 */ /* 0x0000640000020073 */
[----:B01----:R-:W-:Y:S05]  /*5600*/  ENDCOLLECTIVE ;  /* 0x000000000000791b */ /* 0x003fea0003800000 */
.L_x_836:
[----:B------:R-:W-:-:S05]  /*5610*/  FADD.FTZ R111, R82, R111 ;  /* 0x0000006f526f7221 */ /* 0x000fca0000010000 */
[----:B------:R-:W-:Y:S02]  /*5620*/  MOV R113, R111 ;  /* 0x0000006f00717202 */ /* 0x000fe40000000f00 */
[----:B------:R-:W-:-:S07]  /*5630*/  MOV R109, R112 ;  /* 0x00000070006d7202 */ /* 0x000fce0000000f00 */
[----:B------:R-:W-:Y:S05]  /*5640*/  WARPSYNC.COLLECTIVE R110, `(.L_x_837) ;  /* 0x000000006e087348 */ /* 0x000fea0003c00000 */
[----:B------:R0:W1:Y:S02]  /*5650*/  SHFL.BFLY P1, R112, R113, R114, R115 ;  /* 0x0c00007271707389 */ /* 0x0000640000020073 */
[----:B01----:R-:W-:Y:S05]  /*5660*/  ENDCOLLECTIVE ;  /* 0x000000000000791b */ /* 0x003fea0003800000 */
.L_x_837:
[----:B------:R-:W-:-:S05]  /*5670*/  FADD.FTZ R109, R106, R109 ;  /* 0x0000006d6a6d7221 */ /* 0x000fca0000010000 */
[----:B------:R-:W-:Y:S01]  /*5680*/  MOV R113, R109 ;  /* 0x0000006d00717202 */ /* 0x000fe20000000f00 */
[----:B------:R-:W-:Y:S01]  /*5690*/  HFMA2 R114, -RZ, RZ, 0, 9.5367431640625e-07 ;  /* 0x00000010ff727431 */ /* 0x000fe200000001ff */
[----:B------:R-:W-:-:S07]  /*56a0*/  MOV R108, R112 ;  /* 0x00000070006c7202 */ /* 0x000fce0000000f00 */
[----:B------:R-:W-:Y:S05]  /*56b0*/  WARPSYNC.COLLECTIVE R110, `(.L_x_838) ;  /* 0x000000006e087348 */ /* 0x000fea0003c00000 */
[----:B------:R0:W1:Y:S02]  /*56c0*/  SHFL.BFLY P1, R112, R113, R114, R115 ;  /* 0x0c00007271707389 */ /* 0x0000640000020073 */
[----:B01----:R-:W-:Y:S05]  /*56d0*/  ENDCOLLECTIVE ;  /* 0x000000000000791b */ /* 0x003fea0003800000 */
.L_x_838:
[----:B------:R-:W-:-:S05]  /*56e0*/  FADD.FTZ R108, R111, R108 ;  /* 0x0000006c6f6c7221 */ /* 0x000fca0000010000 */
[----:B------:R-:W-:Y:S02]  /*56f0*/  MOV R113, R108 ;  /* 0x0000006c00717202 */ /* 0x000fe40000000f00 */
[----:B------:R-:W-:-:S07]  /*5700*/  MOV R80, R112 ;  /* 0x0000007000507202 */ /* 0x000fce0000000f00 */
[----:B------:R-:W-:Y:S05]  /*5710*/  WARPSYNC.COLLECTIVE R110, `(.L_x_839) ;  /* 0x000000006e087348 */ /* 0x000fea0003c00000 */
[----:B------:R0:W1:Y:S02]  /*5720*/  SHFL.BFLY P1, R112, R113, R114, R115 ;  /* 0x0c00007271707389 */ /* 0x0000640000020073 */
[----:B01----:R-:W-:Y:S05]  /*5730*/  ENDCOLLECTIVE ;  /* 0x000000000000791b */ /* 0x003fea0003800000 */
.L_x_839:
[----:B------:R-:W-:Y:S01]  /*5740*/  MOV R81, R112 ;  /* 0x0000007000517202 */ /* 0x000fe20000000f00 */
[----:B------:R-:W-:Y:S06]  /*5750*/  BRA `(.L_x_840) ;  /* 0xffffffc400ac7947 */ /* 0x000fec000383ffff */
.L_x_841:
        /* <DEDUP_REMOVED lines=10> */
.L_x_3912:


//--------------------- .text._ZN10layer_norm31ln_parallel_residual_bwd_kernelINS_13Kernel_traitsIf13__nv_bfloat16S2_S2_fjLj512ELj1ELj4ELj1ELj16ENS_18Kernel_traits_baseILj512EfS2_S2_S2_fjLj128EEEEELb0ELb1ELb1EEEvNS_9BwdParamsE --------------------------
	.section	.text._ZN10layer_norm31ln_parallel_residual_bwd_kernelINS_13Kernel_traitsIf13__nv_bfloat16S2_S2_fjLj512ELj1ELj4ELj1ELj16ENS_18Kernel_traits_baseILj512EfS2_S2_S2_fjLj128EEEEELb0ELb1ELb1EEEvNS_9BwdParamsE,"ax",@progbits
	.align	128
        .global         _ZN10layer_norm31ln_parallel_residual_bwd_kernelINS_13Kernel_traitsIf13__nv_bfloat16S2_S2_fjLj512ELj1ELj4ELj1ELj16ENS_18Kernel_traits_baseILj512EfS2_S2_S2_fjLj128EEEEELb0ELb1ELb1EEEvNS_9BwdParamsE
        .type           _ZN10layer_norm31ln_parallel_residual_bwd_kernelINS_13Kernel_traitsIf13__nv_bfloat16S2_S2_fjLj512ELj1ELj4ELj1ELj16ENS_18Kernel_traits_baseILj512EfS2_S2_S2_fjLj128EEEEELb0ELb1ELb1EEEvNS_9BwdParamsE,@function
        .size           _ZN10layer_norm31ln_parallel_residual_bwd_kernelINS_13Kernel_traitsIf13__nv_bfloat16S2_S2_fjLj512ELj1ELj4ELj1ELj16ENS_18Kernel_traits_baseILj512EfS2_S2_S2_fjLj128EEEEELb0ELb1ELb1EEEvNS_9BwdParamsE,(.L_x_3913 - _ZN10layer_norm31ln_parallel_residual_bwd_kernelINS_13Kernel_traitsIf13__nv_bfloat16S2_S2_fjLj512ELj1ELj4ELj1ELj16ENS_18Kernel_traits_baseILj512EfS2_S2_S2_fjLj128EEEEELb0ELb1ELb1EEEvNS_9BwdParamsE)
        .other          _ZN10layer_norm31ln_parallel_residual_bwd_kernelINS_13Kernel_traitsIf13__nv_bfloat16S2_S2_fjLj512ELj1ELj4ELj1ELj16ENS_18Kernel_traits_baseILj512EfS2_S2_S2_fjLj128EEEEELb0ELb1ELb1EEEvNS_9BwdParamsE,@"STO_CUDA_ENTRY STV_DEFAULT"
_ZN10layer_norm31ln_parallel_residual_bwd_kernelINS_13Kernel_traitsIf13__nv_bfloat16S2_S2_fjLj512ELj1ELj4ELj1ELj16ENS_18Kernel_traits_baseILj512EfS2_S2_S2_fjLj128EEEEELb0ELb1ELb1EEEvNS_9BwdParamsE:
.text._ZN10layer_norm31ln_parallel_residual_bwd_kernelINS_13Kernel_traitsIf13__nv_bfloat16S2_S2_fjLj512ELj1ELj4ELj1ELj16ENS_18Kernel_traits_baseILj512EfS2_S2_S2_fjLj128EEEEELb0ELb1ELb1EEEvNS_9BwdParamsE:
        /* <DEDUP_REMOVED lines=38> */
[----:B-1----:R-:W-:-:S04]  /*0260*/  IMAD.WIDE.U32 R2, R84, 0x20, R2 ;  /* 0x0000002054027825 */ /* 0x002fc800078e0002 */
[----:B------:R-:W-:Y:S01]  /*0270*/  HFMA2 R82, -RZ, RZ, 0, 0 ;  /* 0x00000000ff527431 */ /* 0x000fe200000001ff */
[----:B------:R-:W-:Y:S01]  /*0280*/  BSSY B0, `(.L_x_844) ;  /* 0x000043e000007945 */ /* 0x000fe20003800000 */
[----:B------:R-:W-:Y:S02]  /*0290*/  MOV R80, RZ ;  /* 0x000000ff00507202 */ /* 0x000fe40000000f00 */
[----:B------:R-:W-:Y:S01]  /*02a0*/  CS2R R78, SRZ ;  /* 0x00000000004e7805 */ /* 0x000fe2000001ff00 */
[----:B------:R-:W5:Y:S01]  /*02b0*/  LDG.E.128 R16, desc[UR10][R2.64+0x410] ;  /* 0x0004100a02107981 */ /* 0x000f62000c1e1d00 */
[----:B------:R-:W-:Y:S02]  /*02c0*/  CS2R R76, SRZ ;  /* 0x00000000004c7805 */ /* 0x000fe4000001ff00 */
[----:B------:R-:W-:Y:S01]  /*02d0*/  CS2R R74, SRZ ;  /* 0x00000000004a7805 */ /* 0x000fe2000001ff00 */
[----:B0-----:R-:W-:Y:S01]  /*02e0*/  UISETP.NE.AND UP1, UPT, UR4, URZ, UPT ;  /* 0x000000ff0400728c */ /* 0x001fe2000bf25270 */
[----:B------:R-:W5:Y:S01]  /*02f0*/  LDG.E.128 R12, desc[UR10][R2.64+0x400] ;  /* 0x0004000a020c7981 */ /* 0x000f62000c1e1d00 */
[----:B------:R-:W-:-:S02]  /*0300*/  CS2R R72, SRZ ;  /* 0x0000000000487805 */ /* 0x000fc4000001ff00 */
        /* <DEDUP_REMOVED lines=9> */
[----:B------:R-:W-:Y:S02]  /*03a0*/  CS2R R56, SRZ ;  /* 0x0000000000387805 */ /* 0x000fe4000001ff00 */
[----:B------:R-:W-:Y:S02]  /*03b0*/  PLOP3.LUT P4, PT, PT, PT, UP1, 0x80, 0x8 ;  /* 0x000000000008781c */ /* 0x000fe40003f8f018 */
[----:B------:R-:W-:Y:S02]  /*03c0*/  CS2R R54, SRZ ;  /* 0x0000000000367805 */ /* 0x000fe4000001ff00 */
[----:B------:R-:W-:Y:S02]  /*03d0*/  PLOP3.LUT P0, PT, PT, PT, UP0, 0x80, 0x8 ;  /* 0x000000000008781c */ /* 0x000fe40003f0f008 */
[----:B------:R-:W-:-:S02]  /*03e0*/  CS2R R52, SRZ ;  /* 0x0000000000347805 */ /* 0x000fc4000001ff00 */
[----:B0-----:R-:W-:-:S09]  /*03f0*/  CS2R R2, SRZ ;  /* 0x0000000000027805 */ /* 0x001fd2000001ff00 */
.L_x_865:
        /* <DEDUP_REMOVED lines=20> */
[----:B------:R-:W3:Y:S02]  /*0540*/  LDG.E.128 R40, desc[UR10][R40.64] ;  /* 0x0000000a28287981 */ /* 0x000ee4000c1e1d00 */
[----:B------:R-:W-:Y:S02]  /*0550*/  IMAD.WIDE.U32 R48, R81, 0x10, R48 ;  /* 0x0000001051307825 */ /* 0x000fe400078e0030 */
[----:B------:R-:W4:Y:S04]  /*0560*/  LDG.E.128 R44, desc[UR10][R44.64] ;  /* 0x0000000a2c2c7981 */ /* 0x000f28000c1e1d00 */
[----:B------:R-:W4:Y:S01]  /*0570*/  LDG.E.128 R48, desc[UR10][R48.64] ;  /* 0x0000000a30307981 */ /* 0x000f22000c1e1d00 */
[----:B--2---:R-:W-:-:S02]  /*0580*/  PRMT R88, R37, 0x7632, R88 ;  /* 0x0000763225587816 */ /* 0x004fc40000000058 */
[----:B------:R-:W-:Y:S02]  /*0590*/  SHF.L.U32 R37, R37, 0x10, RZ ;  /* 0x0000001025257819 */ /* 0x000fe400000006ff */
[----:B------:R-:W-:Y:S02]  /*05a0*/  SHF.L.U32 R95, R39, 0x10, RZ ;  /* 0x00000010275f7819 */ /* 0x000fe400000006ff */
[----:B------:R-:W-:Y:S01]  /*05b0*/  PRMT R87, R36, 0x7632, R87 ;  /* 0x0000763224577816 */ /* 0x000fe20000000057 */
[----:B------:R-:W-:Y:S01]  /*05c0*/  FADD.FTZ R91, -R0, R37 ;  /* 0x00000025005b7221 */ /* 0x000fe20000010100 */
[----:B------:R-:W-:Y:S01]  /*05d0*/  SHF.L.U32 R89, R36, 0x10, RZ ;  /* 0x0000001024597819 */ /* 0x000fe200000006ff */
[----:B------:R-:W-:Y:S01]  /*05e0*/  FADD.FTZ R97, -R0, R95 ;  /* 0x0000005f00617221 */ /* 0x000fe20000010100 */
[----:B------:R-:W-:Y:S01]  /*05f0*/  SHF.L.U32 R93, R38, 0x10, RZ ;  /* 0x00000010265d7819 */ /* 0x000fe200000006ff */
[----:B-----5:R-:W-:Y:S01]  /*0600*/  FMUL.FTZ R98, R86, R91 ;  /* 0x0000005b56627220 */ /* 0x020fe20000410000 */
[----:B---3--:R-:W-:Y:S01]  /*0610*/  SHF.L.U32 R105, R42, 0x10, RZ ;  /* 0x000000102a697819 */ /* 0x008fe200000006ff */
[C---:B------:R-:W-:Y:S01]  /*0620*/  FADD.FTZ R89, -R0.reuse, R89 ;  /* 0x0000005900597221 */ /* 0x040fe20000010100 */
[----:B------:R-:W-:Y:S01]  /*0630*/  SHF.L.U32 R107, R43, 0x10, RZ ;  /* 0x000000102b6b7819 */ /* 0x000fe200000006ff */
[----:B------:R-:W-:Y:S01]  /*0640*/  FADD.FTZ R99, -R0, R93 ;  /* 0x0000005d00637221 */ /* 0x000fe20000010100 */
[----:B------:R-:W-:Y:S01]  /*0650*/  SHF.L.U32 R37, R88, 0x10, RZ ;  /* 0x0000001058257819 */ /* 0x000fe200000006ff */
[----:B------:R-:W-:Y:S01]  /*0660*/  FADD.FTZ R109, -R0, R105 ;  /* 0x00000069006d7221 */ /* 0x000fe20000010100 */
[----:B------:R-:W-:Y:S01]  /*0670*/  PRMT R36, R38, 0x7632, R36 ;  /* 0x0000763226247816 */ /* 0x000fe20000000024 */
[----:B------:R-:W-:Y:S01]  /*0680*/  FADD.FTZ R129, -R0, R107 ;  /* 0x0000006b00817221 */ /* 0x000fe20000010100 */
[----:B------:R-:W-:Y:S01]  /*0690*/  PRMT R90, R40, 0x7632, R90 ;  /* 0x00007632285a7816 */ /* 0x000fe2000000005a */
        /* <DEDUP_REMOVED lines=8> */
[----:B------:R-:W-:Y:S01]  /*0720*/  FMUL.FTZ R100, R86, R97 ;  /* 0x0000006156647220 */ /* 0x000fe20000410000 */
[----:B------:R-:W-:-:S02]  /*0730*/  PRMT R42, R43, 0x7632, R42 ;  /* 0x000076322b2a7816 */ /* 0x000fc4000000002a */
[----:B------:R-:W-:Y:S02]  /*0740*/  SHF.L.U32 R103, R41, 0x10, RZ ;  /* 0x0000001029677819 */ /* 0x000fe400000006ff */
[----:B------:R-:W-:Y:S02]  /*0750*/  SHF.L.U32 R95, R92, 0x10, RZ ;  /* 0x000000105c5f7819 */ /* 0x000fe400000006ff */
        /* <DEDUP_REMOVED lines=15> */
[----:B------:R-:W-:Y:S01]  /*0850*/  FADD.FTZ R131, -R0, R105 ;  /* 0x0000006900837221 */ /* 0x000fe20000010100 */
[----:B------:R-:W-:Y:S01]  /*0860*/  SHF.L.U32 R107, R107, 0x10, RZ ;  /* 0x000000106b6b7819 */ /* 0x000fe200000006ff */
[----:B------:R-:W-:Y:S01]  /*0870*/  FMUL.FTZ R0, R86, R89 ;  /* 0x0000005956007220 */ /* 0x000fe20000410000 */
[----:B------:R-:W-:Y:S01]  /*0880*/  PRMT R106, R45, 0x7632, R106 ;  /* 0x000076322d6a7816 */ /* 0x000fe2000000006a */
[----:B------:R-:W-:Y:S01]  /*0890*/  FMUL.FTZ R95, R4, R37 ;  /* 0x00000025045f7220 */ /* 0x000fe20000410000 */
[C---:B------:R-:W-:Y:S01]  /*08a0*/  PRMT R110, R47.reuse, 0x7632, R110 ;  /* 0x000076322f6e7816 */ /* 0x040fe2000000006e */
[C---:B------:R-:W-:Y:S01]  /*08b0*/  FMUL.FTZ R104, R86.reuse, R87 ;  /* 0x0000005756687220 */ /* 0x040fe20000410000 */
[----:B------:R-:W-:Y:S01]  /*08c0*/  SHF.L.U32 R93, R47, 0x10, RZ ;  /* 0x000000102f5d7819 */ /* 0x000fe200000006ff */
[----:B------:R-:W-:Y:S01]  /*08d0*/  FMUL.FTZ R47, R86, R101 ;  /* 0x00000065562f7220 */ /* 0x000fe20000410000 */
[----:B------:R-:W-:Y:S01]  /*08e0*/  SHF.L.U32 R45, R45, 0x10, RZ ;  /* 0x000000102d2d7819 */ /* 0x000fe200000006ff */
[----:B------:R-:W-:Y:S01]  /*08f0*/  FMUL.FTZ R101, R5, R107 ;  /* 0x0000006b05657220 */ /* 0x000fe20000410000 */
[----:B------:R-:W-:Y:S01]  /*0900*/  PRMT R114, R48, 0x7632, R114 ;  /* 0x0000763230727816 */ /* 0x000fe20000000072 */
[----:B------:R-:W-:Y:S01]  /*0910*/  FMUL.FTZ R44, R86, R103 ;  /* 0x00000067562c7220 */ /* 0x000fe20000410000 */
[----:B------:R-:W-:Y:S01]  /*0920*/  SHF.L.U32 R94, R48, 0x10, RZ ;  /* 0x00000010305e7819 */ /* 0x000fe200000006ff */
[----:B------:R-:W-:Y:S01]  /*0930*/  FADD.FTZ R48, RZ, R95 ;  /* 0x0000005fff307221 */ /* 0x000fe20000010000 */
[C---:B------:R-:W-:Y:S01]  /*0940*/  PRMT R119, R51.reuse, 0x7632, R119 ;  /* 0x0000763233777816 */ /* 0x040fe20000000077 */
[----:B------:R-:W-:Y:S01]  /*0950*/  FMUL.FTZ R92, R6, R45 ;  /* 0x0000002d065c7220 */ /* 0x000fe20000410000 */
[----:B------:R-:W-:Y:S01]  /*0960*/  SHF.L.U32 R113, R51, 0x10, RZ ;  /* 0x0000001033717819 */ /* 0x000fe200000006ff */
[----:B------:R-:W-:Y:S01]  /*0970*/  FFMA.FTZ R51, R0, R95, RZ ;  /* 0x0000005f00337223 */ /* 0x000fe200000100ff */
[----:B------:R-:W-:Y:S01]  /*0980*/  SHF.L.U32 R106, R106, 0x10, RZ ;  /* 0x000000106a6a7819 */ /* 0x000fe200000006ff */
[----:B------:R-:W-:Y:S01]  /*0990*/  FADD.FTZ R87, R48, R101 ;  /* 0x0000006530577221 */ /* 0x000fe20000010000 */
[----:B------:R-:W-:Y:S01]  /*09a0*/  PRMT R108, R46, 0x7632, R108 ;  /* 0x000076322e6c7816 */ /* 0x000fe2000000006c */
[----:B------:R-:W-:Y:S01]  /*09b0*/  FFMA.FTZ R51, R104, R101, R51 ;  /* 0x0000006568337223 */ /* 0x000fe20000010033 */
[----:B------:R-:W-:Y:S01]  /*09c0*/  SHF.L.U32 R39, R46, 0x10, RZ ;  /* 0x000000102e277819 */ /* 0x000fe200000006ff */
        /* <DEDUP_REMOVED lines=13> */
[C---:B------:R-:W-:Y:S01]  /*0aa0*/  FMUL.FTZ R118, R86.reuse, R121 ;  /* 0x0000007956767220 */ /* 0x040fe20000410000 */
[----:B------:R-:W-:Y:S01]  /*0ab0*/  FADD.FTZ R97, R89, R102 ;  /* 0x0000006659617221 */ /* 0x000fe20000010000 */
[----:B------:R-:W-:Y:S01]  /*0ac0*/  FFMA.FTZ R121, R117, R102, R90 ;  /* 0x0000006675797223 */ /* 0x000fe2000001005a */
[C---:B------:R-:W-:Y:S01]  /*0ad0*/  PRMT R116, R49.reuse, 0x7632, R116 ;  /* 0x0000763231747816 */ /* 0x040fe20000000074 */
[C---:B------:R-:W-:Y:S01]  /*0ae0*/  FMUL.FTZ R91, R86.reuse, R125 ;  /* 0x0000007d565b7220 */ /* 0x040fe20000410000 */
[----:B------:R-:W-:Y:S01]  /*0af0*/  SHF.L.U32 R105, R49, 0x10, RZ ;  /* 0x0000001031697819 */ /* 0x000fe200000006ff */
        /* <DEDUP_REMOVED lines=16> */
[----:B------:R-:W-:Y:S01]  /*0c00*/  PRMT R115, R50, 0x7632, R115 ;  /* 0x0000763232737816 */ /* 0x000fe20000000073 */
[----:B------:R-:W-:Y:S01]  /*0c10*/  FMUL.FTZ R88, R86, R127 ;  /* 0x0000007f56587220 */ /* 0x000fe20000410000 */
        /* <DEDUP_REMOVED lines=39> */
.L_x_846:
        /* <DEDUP_REMOVED lines=8> */
[----:B0-----:R-:W-:-:S04]  /*0f10*/  IMAD.WIDE.U32 R44, R85, 0x10, R20 ;  /* 0x00000010552c7825 */ /* 0x001fc800078e0014 */
[----:B------:R-:W-:Y:S02]  /*0f20*/  IMAD.WIDE.U32 R48, R81, 0x10, R20 ;  /* 0x0000001051307825 */ /* 0x000fe400078e0014 */
[----:B------:R-:W4:Y:S04]  /*0f30*/  LDG.E.128 R44, desc[UR10][R44.64] ;  /* 0x0000000a2c2c7981 */ /* 0x000f28000c1e1d00 */
[----:B------:R-:W4:Y:S01]  /*0f40*/  LDG.E.128 R48, desc[UR10][R48.64] ;  /* 0x0000000a30307981 */ /* 0x000f22000c1e1d00 */
[----:B-1----:R-:W-:-:S04]  /*0f50*/  IMAD.WIDE.U32 R20, R85, 0x10, R24 ;  /* 0x0000001055147825 */ /* 0x002fc800078e0018 */
[----:B------:R-:W-:Y:S02]  /*0f60*/  IMAD.WIDE.U32 R24, R81, 0x10, R24 ;  /* 0x0000001051187825 */ /* 0x000fe400078e0018 */
[----:B------:R-:W5:Y:S04]  /*0f70*/  LDG.E.128 R20, desc[UR10][R20.64] ;  /* 0x0000000a14147981 */ /* 0x000f68000c1e1d00 */
[----:B------:R-:W5:Y:S01]  /*0f80*/  LDG.E.128 R24, desc[UR10][R24.64] ;  /* 0x0000000a18187981 */ /* 0x000f62000c1e1d00 */
[C---:B--2---:R-:W-:Y:S02]  /*0f90*/  PRMT R87, R36.reuse, 0x7632, R87 ;  /* 0x0000763224577816 */ /* 0x044fe40000000057 */
[----:B------:R-:W-:Y:S02]  /*0fa0*/  SHF.L.U32 R89, R36, 0x10, RZ ;  /* 0x0000001024597819 */ /* 0x000fe400000006ff */
[----:B------:R-:W-:-:S02]  /*0fb0*/  PRMT R36, R37, 0x7632, R36 ;  /* 0x0000763225247816 */ /* 0x000fc40000000024 */
[----:B------:R-:W-:Y:S01]  /*0fc0*/  SHF.L.U32 R37, R37, 0x10, RZ ;  /* 0x0000001025257819 */ /* 0x000fe200000006ff */
[----:B------:R-:W-:Y:S01]  /*0fd0*/  FADD.FTZ R89, -R0, R89 ;  /* 0x0000005900597221 */ /* 0x000fe20000010100 */
[----:B------:R-:W-:Y:S02]  /*0fe0*/  SHF.L.U32 R95, R39, 0x10, RZ ;  /* 0x00000010275f7819 */ /* 0x000fe400000006ff */
[----:B------:R-:W-:Y:S01]  /*0ff0*/  SHF.L.U32 R93, R38, 0x10, RZ ;  /* 0x00000010265d7819 */ /* 0x000fe200000006ff */
[----:B------:R-:W-:Y:S01]  /*1000*/  FADD.FTZ R91, -R0, R37 ;  /* 0x00000025005b7221 */ /* 0x000fe20000010100 */
        /* <DEDUP_REMOVED lines=11> */
[----:B-----5:R-:W-:Y:S01]  /*10c0*/  FMUL.FTZ R98, R86, R91 ;  /* 0x0000005b56627220 */ /* 0x020fe20000410000 */
[----:B------:R-:W-:Y:S01]  /*10d0*/  PRMT R92, R42, 0x7632, R92 ;  /* 0x000076322a5c7816 */ /* 0x000fe2000000005c */
[----:B------:R-:W-:Y:S01]  /*10e0*/  FMUL.FTZ R111, R86, R111 ;  /* 0x0000006f566f7220 */ /* 0x000fe20000410000 */
[----:B------:R-:W-:Y:S01]  /*10f0*/  PRMT R38, R39, 0x7632, R38 ;  /* 0x0000763227267816 */ /* 0x000fe20000000026 */
[----:B------:R-:W-:Y:S01]  /*1100*/  FADD.FTZ R101, -R0, R101 ;  /* 0x0000006500657221 */ /* 0x000fe20000010100 */
[----:B------:R-:W-:Y:S01]  /*1110*/  PRMT R40, R41, 0x7632, R40 ;  /* 0x0000763229287816 */ /* 0x000fe20000000028 */
[C---:B------:R-:W-:Y:S01]  /*1120*/  FMUL.FTZ R99, R86.reuse, R99 ;  /* 0x0000006356637220 */ /* 0x040fe20000410000 */
[----:B------:R-:W-:Y:S01]  /*1130*/  PRMT R42, R43, 0x7632, R42 ;  /* 0x000076322b2a7816 */ /* 0x000fe2000000002a */
[----:B------:R-:W-:Y:S01]  /*1140*/  FMUL.FTZ R100, R86, R97 ;  /* 0x0000006156647220 */ /* 0x000fe20000410000 */
[----:B------:R-:W-:-:S02]  /*1150*/  SHF.L.U32 R103, R41, 0x10, RZ ;  /* 0x0000001029677819 */ /* 0x000fc400000006ff */
        /* <DEDUP_REMOVED lines=115> */
.L_x_847:
[----:B------:R-:W-:Y:S05]  /*1890*/  BSYNC.RECONVERGENT B2 ;  /* 0x0000000000027941 */ /* 0x000fea0003800200 */
.L_x_845:
        /* <DEDUP_REMOVED lines=40> */
[C---:B------:R-:W-:Y:S02]  /*1b20*/  PRMT R112, R21.reuse, 0x7632, R112 ;  /* 0x0000763215707816 */ /* 0x040fe40000000070 */
        /* <DEDUP_REMOVED lines=19> */
[----:B------:R0:W1:Y:S01]  /*1c60*/  SHFL.BFLY PT, R45, R110, 0x10, 0x1f ;  /* 0x0e001f006e2d7f89 */ /* 0x00006200000e0000 */
[C---:B------:R-:W-:Y:S02]  /*1c70*/  PRMT R108, R22.reuse, 0x7632, R108 ;  /* 0x00007632166c7816 */ /* 0x040fe4000000006c */
[----:B------:R-:W-:Y:S01]  /*1c80*/  PRMT R93, R22, 0x7632, R93 ;  /* 0x00007632165d7816 */ /* 0x000fe2000000005d */
[----:B------:R0:W2:Y:S06]  /*1c90*/  SHFL.BFLY PT, R107, R94, 0x10, 0x1f ;  /* 0x0e001f005e6b7f89 */ /* 0x0000ac00000e0000 */
.L_x_877:
        /* <DEDUP_REMOVED lines=43> */
.L_x_851:
        /* <DEDUP_REMOVED lines=33> */
.L_x_850:
        /* <DEDUP_REMOVED lines=36> */
.L_x_853:
        /* <DEDUP_REMOVED lines=37> */
.L_x_849:
        /* <DEDUP_REMOVED lines=16> */
[----:B------:R-:W-:Y:S01]  /*26f0*/  FADD.FTZ R104, -R104, R101 ;  /* 0x0000006568687221 */ /* 0x000fe20000010100 */
[----:B------:R-:W-:Y:S01]  /*2700*/  SHF.L.U32 R37, R93, 0x10, RZ ;  /* 0x000000105d257819 */ /* 0x000fe200000006ff */
[----:B------:R-:W-:Y:S01]  /*2710*/  FFMA.FTZ R108, R45, R111, R94 ;  /* 0x0000006f2d6c7223 */ /* 0x000fe2000001005e */
[----:B------:R-:W-:Y:S01]  /*2720*/  FADD.FTZ R102, -R117, R102 ;  /* 0x0000006675667221 */ /* 0x000fe20000010100 */
[C-C-:B------:R-:W-:Y:S01]  /*2730*/  FFMA.FTZ R95, R45.reuse, R100, R94.reuse ;  /* 0x000000642d5f7223 */ /* 0x140fe2000001005e */
[----:B------:R-:W-:Y:S01]  /*2740*/  FFMA.FTZ R118, R45, R118, R94 ;  /* 0x000000762d767223 */ /* 0x000fe2000001005e */
[----:B------:R-:W-:Y:S01]  /*2750*/  FADD.FTZ R38, -R99, R38 ;  /* 0x0000002663267221 */ /* 0x000fe20000010100 */
[----:B------:R-:W-:Y:S01]  /*2760*/  FADD.FTZ R108, -R108, R103 ;  /* 0x000000676c6c7221 */ /* 0x000fe20000010100 */
[----:B------:R-:W-:Y:S01]  /*2770*/  FADD.FTZ R36, -R95, R36 ;  /* 0x000000245f247221 */ /* 0x000fe20000010100 */
[C---:B------:R-:W-:Y:S01]  /*2780*/  FFMA.FTZ R93, R86.reuse, R104, R39 ;  /* 0x00000068565d7223 */ /* 0x040fe20000010027 */
[----:B------:R-:W-:Y:S01]  /*2790*/  FFMA.FTZ R99, R86, R102, R37 ;  /* 0x0000006656637223 */ /* 0x000fe20000010025 */
[----:B------:R-:W-:Y:S01]  /*27a0*/  SHF.L.U32 R101, R23, 0x10, RZ ;  /* 0x0000001017657819 */ /* 0x000fe200000006ff */
[----:B------:R-:W-:Y:S01]  /*27b0*/  FADD.FTZ R92, -R118, R109 ;  /* 0x0000006d765c7221 */ /* 0x000fe20000010100 */
[----:B------:R-:W-:-:S02]  /*27c0*/  SHF.L.U32 R105, R105, 0x10, RZ ;  /* 0x0000001069697819 */ /* 0x000fc400000006ff */
[----:B------:R-:W-:Y:S01]  /*27d0*/  SHF.L.U32 R103, R106, 0x10, RZ ;  /* 0x000000106a677819 */ /* 0x000fe200000006ff */
[----:B------:R-:W-:Y:S01]  /*27e0*/  FFMA.FTZ R101, R86, R36, R101 ;  /* 0x0000002456657223 */ /* 0x000fe20000010065 */
        /* <DEDUP_REMOVED lines=13> */
.L_x_855:
[C-C-:B------:R-:W-:Y:S01]  /*28c0*/  FFMA.FTZ R0, R45.reuse, R0, R94.reuse ;  /* 0x000000002d007223 */ /* 0x140fe2000001005e */
[C-C-:B------:R-:W-:Y:S01]  /*28d0*/  FFMA.FTZ R29, R45.reuse, R98, R94.reuse ;  /* 0x000000622d1d7223 */ /* 0x140fe2000001005e */
[C-C-:B------:R-:W-:Y:S01]  /*28e0*/  FFMA.FTZ R118, R45.reuse, R118, R94.reuse ;  /* 0x000000762d767223 */ /* 0x140fe2000001005e */
[C-C-:B------:R-:W-:Y:S01]  /*28f0*/  FFMA.FTZ R104, R45.reuse, R104, R94.reuse ;  /* 0x000000682d687223 */ /* 0x140fe2000001005e */
[----:B------:R-:W-:Y:S01]  /*2900*/  FADD.FTZ R95, -R0, R95 ;  /* 0x0000005f005f7221 */ /* 0x000fe20000010100 */
[----:B------:R-:W-:Y:S01]  /*2910*/  FFMA.FTZ R0, R45, R111, R94 ;  /* 0x0000006f2d007223 */ /* 0x000fe2000001005e */
[----:B------:R-:W-:Y:S01]  /*2920*/  FADD.FTZ R93, -R29, R92 ;  /* 0x0000005c1d5d7221 */ /* 0x000fe20000010100 */
[----:B------:R-:W-:Y:S01]  /*2930*/  SHF.L.U32 R29, R112, 0x10, RZ ;  /* 0x00000010701d7819 */ /* 0x000fe200000006ff */
[C-C-:B------:R-:W-:Y:S01]  /*2940*/  FFMA.FTZ R99, R45.reuse, R99, R94.reuse ;  /* 0x000000632d637223 */ /* 0x140fe2000001005e */
[----:B------:R-:W-:Y:S01]  /*2950*/  FADD.FTZ R0, -R0, R103 ;  /* 0x0000006700007221 */ /* 0x000fe20000010100 */
[C-C-:B------:R-:W-:Y:S01]  /*2960*/  FFMA.FTZ R103, R45.reuse, R100, R94.reuse ;  /* 0x000000642d677223 */ /* 0x140fe2000001005e */
[----:B------:R-:W-:Y:S01]  /*2970*/  FFMA.FTZ R117, R45, R117, R94 ;  /* 0x000000752d757223 */ /* 0x000fe2000001005e */
[----:B------:R-:W-:Y:S01]  /*2980*/  SHF.L.U32 R37, R37, 0x10, RZ ;  /* 0x0000001025257819 */ /* 0x000fe200000006ff */
        /* <DEDUP_REMOVED lines=11> */
[----:B------:R-:W-:Y:S01]  /*2a40*/  FFMA.FTZ R37, R86, R118, R37 ;  /* 0x0000007656257223 */ /* 0x000fe20000010025 */
[----:B------:R-:W-:Y:S01]  /*2a50*/  SHF.L.U32 R0, R20, 0x10, RZ ;  /* 0x0000001014007819 */ /* 0x000fe200000006ff */
        /* <DEDUP_REMOVED lines=15> */
.L_x_854:
[----:B------:R-:W-:-:S04]  /*2b50*/  UISETP.NE.U32.AND UP0, UPT, UR6, URZ, UPT ;  /* 0x000000ff0600728c */ /* 0x000fc8000bf05070 */
[----:B------:R-:W-:-:S09]  /*2b60*/  UISETP.NE.AND.EX UP0, UPT, UR7, URZ, UPT, UP0 ;  /* 0x000000ff0700728c */ /* 0x000fd2000bf05300 */
[----:B------:R-:W-:Y:S05]  /*2b70*/  BRA.U UP0, `(.L_x_856) ;  /* 0x0000000100a47547 */ /* 0x000fea000b800000 */
[C-C-:B------:R-:W-:Y:S01]  /*2b80*/  FFMA.FTZ R0, R45.reuse, R0, R94.reuse ;  /* 0x000000002d007223 */ /* 0x140fe2000001005e */
[C-C-:B------:R-:W-:Y:S01]  /*2b90*/  FFMA.FTZ R117, R45.reuse, R117, R94.reuse ;  /* 0x000000752d757223 */ /* 0x140fe2000001005e */
[--C-:B------:R-:W-:Y:S01]  /*2ba0*/  FFMA.FTZ R35, R45, R100, R94.reuse ;  /* 0x000000642d237223 */ /* 0x100fe2000001005e */
[----:B------:R-:W-:Y:S01]  /*2bb0*/  SHF.L.U32 R32, R93, 0x10, RZ ;  /* 0x000000105d207819 */ /* 0x000fe200000006ff */
[----:B------:R-:W-:Y:S01]  /*2bc0*/  FADD.FTZ R95, -R0, R95 ;  /* 0x0000005f005f7221 */ /* 0x000fe20000010100 */
[----:B------:R-:W-:Y:S01]  /*2bd0*/  FFMA.FTZ R0, R45, R111, R94 ;  /* 0x0000006f2d007223 */ /* 0x000fe2000001005e */
[----:B------:R-:W-:Y:S01]  /*2be0*/  FADD.FTZ R117, -R117, R102 ;  /* 0x0000006675757221 */ /* 0x000fe20000010100 */
[C-C-:B------:R-:W-:Y:S01]  /*2bf0*/  FFMA.FTZ R118, R45.reuse, R118, R94.reuse ;  /* 0x000000762d767223 */ /* 0x140fe2000001005e */
[--C-:B------:R-:W-:Y:S01]  /*2c00*/  FFMA.FTZ R104, R45, R104, R94.reuse ;  /* 0x000000682d687223 */ /* 0x100fe2000001005e */
[----:B------:R-:W-:Y:S01]  /*2c10*/  FADD.FTZ R103, -R0, R103 ;  /* 0x0000006700677221 */ /* 0x000fe20000010100 */
[----:B------:R-:W-:Y:S01]  /*2c20*/  SHF.L.U32 R0, R105, 0x10, RZ ;  /* 0x0000001069007819 */ /* 0x000fe200000006ff */
[C-C-:B------:R-:W-:Y:S01]  /*2c30*/  FFMA.FTZ R33, R45.reuse, R98, R94.reuse ;  /* 0x000000622d217223 */ /* 0x140fe2000001005e */
[----:B------:R-:W-:Y:S01]  /*2c40*/  FFMA.FTZ R99, R45, R99, R94 ;  /* 0x000000632d637223 */ /* 0x000fe2000001005e */
[----:B------:R-:W-:Y:S01]  /*2c50*/  FADD.FTZ R35, -R35, R36 ;  /* 0x0000002423237221 */ /* 0x000fe20000010100 */
[C---:B------:R-:W-:Y:S01]  /*2c60*/  FFMA.FTZ R117, R86.reuse, R117, R32 ;  /* 0x0000007556757223 */ /* 0x040fe20000010020 */
        /* <DEDUP_REMOVED lines=26> */
.L_x_856:
[C-C-:B------:R-:W-:Y:S01]  /*2e10*/  FFMA.FTZ R0, R45.reuse, R0, R94.reuse ;  /* 0x000000002d007223 */ /* 0x140fe2000001005e */
[--C-:B------:R-:W-:Y:S01]  /*2e20*/  FFMA.FTZ R117, R45, R117, R94.reuse ;  /* 0x000000752d757223 */ /* 0x100fe2000001005e */
[----:B------:R-:W-:Y:S01]  /*2e30*/  SHF.L.U32 R28, R93, 0x10, RZ ;  /* 0x000000105d1c7819 */ /* 0x000fe200000006ff */
[C-C-:B------:R-:W-:Y:S01]  /*2e40*/  FFMA.FTZ R104, R45.reuse, R104, R94.reuse ;  /* 0x000000682d687223 */ /* 0x140fe2000001005e */
        /* <DEDUP_REMOVED lines=9> */
[C---:B------:R-:W-:Y:S01]  /*2ee0*/  FFMA.FTZ R117, R86.reuse, R117, R28 ;  /* 0x0000007556757223 */ /* 0x040fe2000001001c */
[----:B------:R-:W-:Y:S01]  /*2ef0*/  SHF.L.U32 R39, R39, 0x10, RZ ;  /* 0x0000001027277819 */ /* 0x000fe200000006ff */
        /* <DEDUP_REMOVED lines=29> */
.L_x_852:
        /* <DEDUP_REMOVED lines=67> */
.L_x_859:
        /* <DEDUP_REMOVED lines=45> */
.L_x_858:
        /* <DEDUP_REMOVED lines=46> */
.L_x_861:
[----:B------:R-:W-:Y:S01]  /*3ab0*/  PRMT R0, R27, 0x7632, R0 ;  /* 0x000076321b007816 */ /* 0x000fe20000000000 */
[C-C-:B------:R-:W-:Y:S01]  /*3ac0*/  FFMA.FTZ R46, R45.reuse, R46, R94.reuse ;  /* 0x0000002e2d2e7223 */ /* 0x140fe2000001005e */
        /* <DEDUP_REMOVED lines=39> */
.L_x_857:
        /* <DEDUP_REMOVED lines=39> */
.L_x_863:
        /* <DEDUP_REMOVED lines=33> */
.L_x_862:
        /* <DEDUP_REMOVED lines=34> */
.L_x_864:
        /* <DEDUP_REMOVED lines=28> */
.L_x_860:
        /* <DEDUP_REMOVED lines=13> */
.L_x_844:
        /* <DEDUP_REMOVED lines=32> */
.L_x_843:
[----:B------:R-:W-:Y:S05]  /*4870*/  BSYNC B1 ;  /* 0x0000000000017941 */ /* 0x000fea0003800000 */
.L_x_842:
        /* <DEDUP_REMOVED lines=34> */
[----:B------:R-:W4:Y:S01]  /*4aa0*/  LDS R24, [R37+0x1a00] ;  /* 0x001a000025187984 */ /* 0x000f220000000800 */
[----:B-----5:R-:W-:-:S03]  /*4ab0*/  FADD.FTZ R3, R3, R36 ;  /* 0x0000002403037221 */ /* 0x020fc60000010000 */
[----:B------:R-:W5:Y:S01]  /*4ac0*/  LDS R27, [R37+0x1c00] ;  /* 0x001c0000251b7984 */ /* 0x000f620000000800 */
        /* <DEDUP_REMOVED lines=16> */
[----:B------:R0:W-:Y:S01]  /*4bd0*/  STS.128 [R0+0x410], R12 ;  /* 0x0004100c00007388 */ /* 0x0001e20000000c00 */
[----:B---3--:R-:W-:Y:S01]  /*4be0*/  FADD.FTZ R9, R5, R26 ;  /* 0x0000001a05097221 */ /* 0x008fe20000010000 */
[----:B------:R-:W-:Y:S08]  /*4bf0*/  BAR.SYNC.DEFER_BLOCKING 0x0 ;  /* 0x0000000000007b1d */ /* 0x000ff00000010000 */
[----:B0-----:R-:W0:Y:S01]  /*4c00*/  LDC R14, c[0x0][0x388] ;  /* 0x0000e200ff0e7b82 */ /* 0x001e220000000800 */
        /* <DEDUP_REMOVED lines=16> */
[C---:B------:R-:W-:Y:S02]  /*4d10*/  IADD3.X R3, PT, PT, R5.reuse, UR19, RZ, P0, !PT ;  /* 0x0000001305037c10 */ /* 0x040fe400087fe4ff */
[----:B------:R-:W-:Y:S01]  /*4d20*/  IADD3.X R5, PT, PT, R5, UR17, RZ, P1, !PT ;  /* 0x0000001105057c10 */ /* 0x000fe20008ffe4ff */
[----:B------:R-:W5:Y:S04]  /*4d30*/  LDS R13, [R37+0xe00] ;  /* 0x000e0000250d7984 */ /* 0x000f680000000800 */
[----:B------:R-:W5:Y:S01]  /*4d40*/  LDS R17, [R37+0x1400] ;  /* 0x0014000025117984 */ /* 0x000f620000000800 */
        /* <DEDUP_REMOVED lines=8> */
[----:B0-----:R-:W-:-:S03]  /*4dd0*/  FADD.FTZ R29, R29, R38 ;  /* 0x000000261d1d7221 */ /* 0x001fc60000010000 */
[----:B------:R-:W0:Y:S01]  /*4de0*/  LDS R23, [R37+0x1e00] ;  /* 0x001e000025177984 */ /* 0x000e220000000800 */
[----:B-----5:R-:W-:Y:S01]  /*4df0*/  FADD.FTZ R0, RZ, R0 ;  /* 0x00000000ff007221 */ /* 0x020fe20000010000 */
[----:B------:R-:W-:Y:S01]  /*4e00*/  FADD.FTZ R30, R30, R41 ;  /* 0x000000291e1e7221 */ /* 0x000fe20000010000 */
[----:B------:R-:W-:Y:S01]  /*4e10*/  FADD.FTZ R28, R28, R33 ;  /* 0x000000211c1c7221 */ /* 0x000fe20000010000 */
[----:B------:R-:W-:Y:S01]  /*4e20*/  FADD.FTZ R20, R29, R20 ;  /* 0x000000141d147221 */ /* 0x000fe20000010000 */
[----:B------:R-:W-:Y:S01]  /*4e30*/  FADD.FTZ R0, R0, R13 ;  /* 0x0000000d00007221 */ /* 0x000fe20000010000 */
[----:B------:R-:W-:Y:S01]  /*4e40*/  FADD.FTZ R17, R30, R17 ;  /* 0x000000111e117221 */ /* 0x000fe20000010000 */
[----:B-1----:R-:W-:Y:S01]  /*4e50*/  FADD.FTZ R19, R28, R19 ;  /* 0x000000131c137221 */ /* 0x002fe20000010000 */
[----:B--2---:R-:W-:-:S04]  /*4e60*/  FADD.FTZ R21, R20, R21 ;  /* 0x0000001514157221 */ /* 0x004fc80000010000 */
[----:B------:R-:W-:Y:S01]  /*4e70*/  STG.E desc[UR10][R2.64], R19 ;  /* 0x0000001302007986 */ /* 0x000fe2000c10190a */
[----:B---3--:R-:W-:-:S03]  /*4e80*/  FADD.FTZ R0, R0, R15 ;  /* 0x0000000f00007221 */ /* 0x008fc60000010000 */
[----:B------:R-:W-:Y:S01]  /*4e90*/  STG.E desc[UR10][R4.64], R25 ;  /* 0x0000001904007986 */ /* 0x000fe2000c10190a */
[----:B----4-:R-:W-:-:S03]  /*4ea0*/  FADD.FTZ R17, R17, R12 ;  /* 0x0000000c11117221 */ /* 0x010fc60000010000 */
[----:B------:R-:W-:Y:S01]  /*4eb0*/  STG.E desc[UR10][R2.64+0x200], R21 ;  /* 0x0002001502007986 */ /* 0x000fe2000c10190a */
[----:B0-----:R-:W-:-:S03]  /*4ec0*/  FADD.FTZ R23, R0, R23 ;  /* 0x0000001700177221 */ /* 0x001fc60000010000 */
[----:B------:R-:W-:Y:S04]  /*4ed0*/  STG.E desc[UR10][R4.64+0x200], R7 ;  /* 0x0002000704007986 */ /* 0x000fe8000c10190a */
[----:B------:R-:W-:Y:S04]  /*4ee0*/  STG.E desc[UR10][R2.64+0x400], R17 ;  /* 0x0004001102007986 */ /* 0x000fe8000c10190a */
[----:B------:R-:W-:Y:S04]  /*4ef0*/  STG.E desc[UR10][R4.64+0x400], R27 ;  /* 0x0004001b04007986 */ /* 0x000fe8000c10190a */
[----:B------:R-:W-:Y:S04]  /*4f00*/  STG.E desc[UR10][R2.64+0x600], R23 ;  /* 0x0006001702007986 */ /* 0x000fe8000c10190a */
[----:B------:R-:W-:Y:S01]  /*4f10*/  STG.E desc[UR10][R4.64+0x600], R9 ;  /* 0x0006000904007986 */ /* 0x000fe2000c10190a */
[----:B------:R-:W-:Y:S05]  /*4f20*/  EXIT ;  /* 0x000000000000794d */ /* 0x000fea0003800000 */
.L_x_848:
        /* <DEDUP_REMOVED lines=8> */
.L_x_867:
[----:B------:R-:W-:Y:S05]  /*4fb0*/  BSYNC B2 ;  /* 0x0000000000027941 */ /* 0x000fea0003800000 */
.L_x_866:
        /* <DEDUP_REMOVED lines=8> */
.L_x_868:
[----:B------:R-:W-:-:S05]  /*5040*/  FADD.FTZ R37, R37, R120 ;  /* 0x0000007825257221 */ /* 0x000fca0000010000 */
[----:B------:R-:W-:Y:S01]  /*5050*/  MOV R112, R37 ;  /* 0x0000002500707202 */ /* 0x000fe20000000f00 */
[----:B------:R-:W-:Y:S01]  /*5060*/  HFMA2 R113, -RZ, RZ, 0, 1.1920928955078125e-07 ;  /* 0x00000002ff717431 */ /* 0x000fe200000001ff */
[----:B------:R-:W-:-:S07]  /*5070*/  MOV R94, R93 ;  /* 0x0000005d005e7202 */ /* 0x000fce0000000f00 */
[----:B------:R-:W-:Y:S05]  /*5080*/  WARPSYNC.COLLECTIVE R105, `(.L_x_869) ;  /* 0x0000000069087348 */ /* 0x000fea0003c00000 */
[----:B------:R0:W1:Y:S02]  /*5090*/  SHFL.BFLY P1, R93, R112, R113, R114 ;  /* 0x0c000071705d7389 */ /* 0x0000640000020072 */
[----:B01----:R-:W-:Y:S05]  /*50a0*/  ENDCOLLECTIVE ;  /* 0x000000000000791b */ /* 0x003fea0003800000 */
.L_x_869:
[----:B------:R-:W-:-:S05]  /*50b0*/  FADD.FTZ R94, R94, R121 ;  /* 0x000000795e5e7221 */ /* 0x000fca0000010000 */
[----:B------:R-:W-:Y:S02]  /*50c0*/  MOV R112, R94 ;  /* 0x0000005e00707202 */ /* 0x000fe40000000f00 */
[----:B------:R-:W-:-:S07]  /*50d0*/  MOV R106, R93 ;  /* 0x0000005d006a7202 */ /* 0x000fce0000000f00 */
[----:B------:R-:W-:Y:S05]  /*50e0*/  WARPSYNC.COLLECTIVE R105, `(.L_x_870) ;  /* 0x0000000069087348 */ /* 0x000fea0003c00000 */
[----:B------:R0:W1:Y:S02]  /*50f0*/  SHFL.BFLY P1, R93, R112, R113, R114 ;  /* 0x0c000071705d7389 */ /* 0x0000640000020072 */
[----:B01----:R-:W-:Y:S05]  /*5100*/  ENDCOLLECTIVE ;  /* 0x000000000000791b */ /* 0x003fea0003800000 */
.L_x_870:
        /* <DEDUP_REMOVED lines=8> */
.L_x_871:
[----:B------:R-:W-:-:S05]  /*5190*/  FADD.FTZ R39, R94, R39 ;  /* 0x000000275e277221 */ /* 0x000fca0000010000 */
[----:B------:R-:W-:Y:S02]  /*51a0*/  MOV R112, R39 ;  /* 0x0000002700707202 */ /* 0x000fe40000000f00 */
[----:B------:R-:W-:-:S07]  /*51b0*/  MOV R45, R93 ;  /* 0x0000005d002d7202 */ /* 0x000fce0000000f00 */
[----:B------:R-:W-:Y:S05]  /*51c0*/  WARPSYNC.COLLECTIVE R105, `(.L_x_872) ;  /* 0x0000000069087348 */ /* 0x000fea0003c00000 */
[----:B------:R0:W1:Y:S02]  /*51d0*/  SHFL.BFLY P1, R93, R112, R113, R114 ;  /* 0x0c000071705d7389 */ /* 0x0000640000020072 */
[----:B01----:R-:W-:Y:S05]  /*51e0*/  ENDCOLLECTIVE ;  /* 0x000000000000791b */ /* 0x003fea0003800000 */
.L_x_872:
        /* <DEDUP_REMOVED lines=8> */
.L_x_873:
[----:B------:R-:W-:Y:S01]  /*5270*/  FADD.FTZ R108, R39, R108 ;  /* 0x0000006c276c7221 */ /* 0x000fe20000010000 */
[----:B------:R-:W-:-:S04]  /*5280*/  PRMT R39, R20, 0x7632, R39 ;  /* 0x0000763214277816 */ /* 0x000fc80000000027 */
[----:B------:R-:W-:Y:S02]  /*5290*/  MOV R112, R108 ;  /* 0x0000006c00707202 */ /* 0x000fe40000000f00 */
[----:B------:R-:W-:-:S07]  /*52a0*/  MOV R110, R93 ;  /* 0x0000005d006e7202 */ /* 0x000fce0000000f00 */
[----:B------:R-:W-:Y:S05]  /*52b0*/  WARPSYNC.COLLECTIVE R105, `(.L_x_874) ;  /* 0x0000000069087348 */ /* 0x000fea0003c00000 */
[----:B------:R0:W1:Y:S02]  /*52c0*/  SHFL.BFLY P1, R93, R112, R113, R114 ;  /* 0x0c000071705d7389 */ /* 0x0000640000020072 */
[----:B01----:R-:W-:Y:S05]  /*52d0*/  ENDCOLLECTIVE ;  /* 0x000000000000791b */ /* 0x003fea0003800000 */
.L_x_874:
[----:B------:R-:W-:-:S05]  /*52e0*/  FADD.FTZ R110, R45, R110 ;  /* 0x0000006e2d6e7221 */ /* 0x000fca0000010000 */
[----:B------:R-:W-:Y:S01]  /*52f0*/  MOV R112, R110 ;  /* 0x0000006e00707202 */ /* 0x000fe20000000f00 */
[----:B------:R-:W-:Y:S02]  /*5300*/  HFMA2 R113, -RZ, RZ, 0, 9.5367431640625e-07 ;  /* 0x00000010ff717431 */ /* 0x000fe400000001ff */
[----:B------:R-:W-:Y:S01]  /*5310*/  FADD.FTZ R94, R108, R93 ;  /* 0x0000005d6c5e7221 */ /* 0x000fe20000010000 */
[----:B------:R-:W-:-:S07]  /*5320*/  PRMT R108, R22, 0x7632, R108 ;  /* 0x00007632166c7816 */ /* 0x000fce000000006c */
[----:B------:R-:W-:Y:S05]  /*5330*/  WARPSYNC.COLLECTIVE R105, `(.L_x_875) ;  /* 0x0000000069087348 */ /* 0x000fea0003c00000 */
[----:B------:R0:W1:Y:S02]  /*5340*/  SHFL.BFLY P1, R93, R112, R113, R114 ;  /* 0x0c000071705d7389 */ /* 0x0000640000020072 */
[----:B01----:R-:W-:Y:S05]  /*5350*/  ENDCOLLECTIVE ;  /* 0x000000000000791b */ /* 0x003fea0003800000 */
.L_x_875:
[----:B------:R-:W-:Y:S02]  /*5360*/  MOV R112, R94 ;  /* 0x0000005e00707202 */ /* 0x000fe40000000f00 */
[----:B------:R-:W-:-:S07]  /*5370*/  MOV R45, R93 ;  /* 0x0000005d002d7202 */ /* 0x000fce0000000f00 */
[----:B------:R-:W-:Y:S05]  /*5380*/  WARPSYNC.COLLECTIVE R105, `(.L_x_876) ;  /* 0x0000000069087348 */ /* 0x000fea0003c00000 */
[----:B------:R0:W1:Y:S02]  /*5390*/  SHFL.BFLY P1, R93, R112, R113, R114 ;  /* 0x0c000071705d7389 */ /* 0x0000640000020072 */
[----:B01----:R-:W-:Y:S05]  /*53a0*/  ENDCOLLECTIVE ;  /* 0x000000000000791b */ /* 0x003fea0003800000 */
.L_x_876:
[C---:B------:R-:W-:Y:S02]  /*53b0*/  PRMT R112, R21.reuse, 0x7632, R112 ;  /* 0x0000763215707816 */ /* 0x040fe40000000070 */
[----:B------:R-:W-:Y:S02]  /*53c0*/  PRMT R105, R21, 0x7632, R105 ;  /* 0x0000763215697816 */ /* 0x000fe40000000069 */
[----:B------:R-:W-:Y:S02]  /*53d0*/  MOV R107, R93 ;  /* 0x0000005d006b7202 */ /* 0x000fe40000000f00 */
[----:B------:R-:W-:Y:S01]  /*53e0*/  PRMT R93, R22, 0x7632, R93 ;  /* 0x00007632165d7816 */ /* 0x000fe2000000005d */
[----:B------:R-:W-:Y:S06]  /*53f0*/  BRA `(.L_x_877) ;  /* 0xffffffc800287947 */ /* 0x000fec000383ffff */
.L_x_878:
        /* <DEDUP_REMOVED lines=16> */
.L_x_3913:


//--------------------- .text._ZN10layer_norm31ln_parallel_residual_bwd_kernelINS_13Kernel_traitsIf13__nv_bfloat16S2_S2_fjLj512ELj1ELj4ELj1ELj16ENS_18Kernel_traits_baseILj512EfS2_S2_S2_fjLj128EEEEELb1ELb0ELb0EEEvNS_9BwdParamsE --------------------------
	.section	.text._ZN10layer_norm31ln_parallel_residual_bwd_kernelINS_13Kernel_traitsIf13__nv_bfloat16S2_S2_fjLj512ELj1ELj4ELj1ELj16ENS_18Kernel_traits_baseILj512EfS2_S2_S2_fjLj128EEEEELb1ELb0ELb0EEEvNS_9BwdParamsE,"ax",@progbits
	.align	128
        .global         _ZN10layer_norm31ln_parallel_residual_bwd_kernelINS_13Kernel_traitsIf13__nv_bfloat16S2_S2_fjLj512ELj1ELj4ELj1ELj16ENS_18Kernel_traits_baseILj512EfS2_S2_S2_fjLj128EEEEELb1ELb0ELb0EEEvNS_9BwdParamsE
        .type           _ZN10layer_norm31ln_parallel_residual_bwd_kernelINS_13Kernel_traitsIf13__nv_bfloat16S2_S2_fjLj512ELj1ELj4ELj1ELj16ENS_18Kernel_traits_baseILj512EfS2_S2_S2_fjLj128EEEEELb1ELb0ELb0EEEvNS_9BwdParamsE,@function
        .size           _ZN10layer_norm31ln_parallel_residual_bwd_kernelINS_13Kernel_traitsIf13__nv_bfloat16S2_S2_fjLj512ELj1ELj4ELj1ELj16ENS_18Kernel_traits_baseILj512EfS2_S2_S2_fjLj128EEEEELb1ELb0ELb0EEEvNS_9BwdParamsE,(.L_x_3914 - _ZN10layer_norm31ln_parallel_residual_bwd_kernelINS_13Kernel_traitsIf13__nv_bfloat16S2_S2_fjLj512ELj1ELj4ELj1ELj16ENS_18Kernel_traits_baseILj512EfS2_S2_S2_fjLj128EEEEELb1ELb0ELb0EEEvNS_9BwdParamsE)
        .other          _ZN10layer_norm31ln_parallel_residual_bwd_kernelINS_13Kernel_traitsIf13__nv_bfloat16S2_S2_fjLj512ELj1ELj4ELj1ELj16ENS_18Kernel_traits_baseILj512EfS2_S2_S2_fjLj128EEEEELb1ELb0ELb0EEEvNS_9BwdParamsE,@"STO_CUDA_ENTRY STV_DEFAULT"
_ZN10layer_norm31ln_parallel_residual_bwd_kernelINS_13Kernel_traitsIf13__nv_bfloat16S2_S2_fjLj512ELj1ELj4ELj1ELj16ENS_18Kernel_traits_baseILj512EfS2_S2_S2_fjLj128EEEEELb1ELb0ELb0EEEvNS_9BwdParamsE:
.text._ZN10layer_norm31ln_parallel_residual_bwd_kernelINS_13Kernel_traitsIf13__nv_bfloat16S2_S2_fjLj512ELj1ELj4ELj1ELj16ENS_18Kernel_traits_baseILj512EfS2_S2_S2_fjLj128EEEEELb1ELb0ELb0EEEvNS_9BwdParamsE:
        /* <DEDUP_REMOVED lines=21> */
[----:B------:R-:W-:Y:S01]  /*0150*/  MOV R11, R123 ;  /* 0x0000007b000b7202 */ /* 0x000fe20000000f00 */
[----:B------:R-:W0:Y:S01]  /*0160*/  LDCU.64 UR12, c[0x0][0x470] ;  /* 0x00008e00ff0c77ac */ /* 0x000e220008000a00 */
[C---:B------:R-:W-:Y:S02]  /*0170*/  ISETP.GE.U32.AND P3, PT, R122.reuse, 0x20, PT ;  /* 0x000000207a00780c */ /* 0x040fe40003f66070 */
[----:B------:R-:W-:-:S11]  /*0180*/  ISETP.GE.U32.AND P0, PT, R122, 0x40, PT ;  /* 0x000000407a00780c */ /* 0x000fd60003f06070 */
[C---:B--2---:R-:W-:Y:S01]  /*0190*/  @P3 IMAD.WIDE.U32 R4, R123.reuse, 0x20, R4 ;  /* 0x000000207b043825 */ /* 0x044fe200078e0004 */
[----:B------:R-:W-:-:S04]  /*01a0*/  @P3 LOP3.LUT R11, R123, 0x20, RZ, 0xfc, !PT ;  /* 0x000000207b0b3812 */ /* 0x000fc800078efcff */
[----:B---3--:R-:W5:Y:S01]  /*01b0*/  @P3 LDG.E.128 R76, desc[UR8][R4.64] ;  /* 0x00000008044c3981 */ /* 0x008f62000c1e1d00 */
[----:B----4-:R-:W-:Y:S01]  /*01c0*/  USHF.L.U32 UR6, UR7, 0x2, URZ ;  /* 0x0000000207067899 */ /* 0x010fe200080006ff */
[----:B------:R-:W-:Y:S01]  /*01d0*/  SHF.R.U32.HI R133, RZ, 0x5, R133 ;  /* 0x00000005ff857819 */ /* 0x000fe20000011685 */
[----:B0-----:R-:W-:Y:S01]  /*01e0*/  @P3 IMAD.WIDE.U32 R2, R123, 0x20, R2 ;  /* 0x000000207b023825 */ /* 0x001fe200078e0002 */
[----:B------:R-:W5:Y:S03]  /*01f0*/  @P3 LDG.E.128 R72, desc[UR8][R4.64+0x10] ;  /* 0x0000100804483981 */ /* 0x000f66000c1e1d00 */
[C---:B------:R-:W-:Y:S01]  /*0200*/  @P0 IMAD.WIDE.U32 R6, R11.reuse, 0x20, R6 ;  /* 0x000000200b060825 */ /* 0x040fe200078e0006 */
[----:B------:R-:W5:Y:S03]  /*0210*/  @P3 LDG.E.128 R84, desc[UR8][R2.64] ;  /* 0x0000000802543981 */ /* 0x000f66000c1e1d00 */
[----:B-1----:R-:W-:Y:S01]  /*0220*/  @P0 IMAD.WIDE.U32 R8, R11, 0x20, R8 ;  /* 0x000000200b080825 */ /* 0x002fe200078e0008 */
[----:B------:R-:W5:Y:S01]  /*0230*/  @P3 LDG.E.128 R80, desc[UR8][R2.64+0x10] ;  /* 0x0000100802503981 */ /* 0x000f62000c1e1d00 */
[----:B------:R-:W-:-:S03]  /*0240*/  LOP3.LUT R133, R133, UR6, RZ, 0xfc, !PT ;  /* 0x0000000685857c12 */ /* 0x000fc6000f8efcff */
[----:B------:R-:W5:Y:S04]  /*0250*/  @P0 LDG.E.128 R100, desc[UR8][R6.64] ;  /* 0x0000000806640981 */ /* 0x000f68000c1e1d00 */
[----:B------:R-:W5:Y:S04]  /*0260*/  @P0 LDG.E.128 R96, desc[UR8][R6.64+0x10] ;  /* 0x0000100806600981 */ /* 0x000f68000c1e1d00 */
[----:B------:R-:W5:Y:S04]  /*0270*/  @P0 LDG.E.128 R92, desc[UR8][R8.64] ;  /* 0x00000008085c0981 */ /* 0x000f68000c1e1d00 */
        /* <DEDUP_REMOVED lines=33> */
[----:B0-----:R-:W-:-:S02]  /*0490*/  CS2R R8, SRZ ;  /* 0x0000000000087805 */ /* 0x001fc4000001ff00 */
[----:B------:R-:W-:Y:S01]  /*04a0*/  CS2R R10, SRZ ;  /* 0x00000000000a7805 */ /* 0x000fe2000001ff00 */
[----:B------:R-:W-:Y:S06]  /*04b0*/  @P0 BRA `(.L_x_880) ;  /* 0x0000006000a40947 */ /* 0x000fec0003800000 */
        /* <DEDUP_REMOVED lines=34> */
.L_x_906:
[----:B------:R-:W0:Y:S08]  /*06e0*/  LDC.64 R116, c[0x0][0x3c0] ;  /* 0x0000f000ff747b82 */ /* 0x000e300000000a00 */
[----:B------:R-:W1:Y:S01]  /*06f0*/  LDC.64 R118, c[0x0][0x3c8] ;  /* 0x0000f200ff767b82 */ /* 0x000e620000000a00 */
[----:B0-----:R-:W-:-:S06]  /*0700*/  IMAD.WIDE R116, R133, 0x4, R116 ;  /* 0x0000000485747825 */ /* 0x001fcc00078e0274 */
[----:B------:R-:W2:Y:S01]  /*0710*/  LDG.E R116, desc[UR8][R116.64] ;  /* 0x0000000874747981 */ /* 0x000ea2000c1e1900 */
[----:B-1----:R-:W-:-:S05]  /*0720*/  IMAD.WIDE R118, R133, 0x4, R118 ;  /* 0x0000000485767825 */ /* 0x002fca00078e0276 */
[----:B-----5:R0:W5:Y:S01]  /*0730*/  LDG.E R135, desc[UR8][R118.64] ;  /* 0x0000000876877981 */ /* 0x020162000c1e1900 */
[----:B------:R-:W-:Y:S01]  /*0740*/  IMAD.U32 R132, RZ, RZ, UR15 ;  /* 0x0000000fff847e24 */ /* 0x000fe2000f8e00ff */
[----:B------:R-:W-:Y:S01]  /*0750*/  BSSY.RECONVERGENT B1, `(.L_x_881) ;  /* 0x0000097000017945 */ /* 0x000fe20003800200 */
[----:B------:R-:W-:Y:S01]  /*0760*/  HFMA2 R169, -RZ, RZ, 0, 0 ;  /* 0x00000000ffa97431 */ /* 0x000fe200000001ff */
[----:B------:R-:W-:Y:S01]  /*0770*/  ISETP.GE.U32.AND P2, PT, R122, 0x40, PT ;  /* 0x000000407a00780c */ /* 0x000fe20003f46070 */
[----:B------:R-:W-:Y:S01]  /*0780*/  IMAD R124, R133, R132, RZ ;  /* 0x00000084857c7224 */ /* 0x000fe200078e02ff */
[----:B------:R-:W-:-:S04]  /*0790*/  MOV R171, RZ ;  /* 0x000000ff00ab7202 */ /* 0x000fc80000000f00 */
        /* <DEDUP_REMOVED lines=25> */
[----:B0-----:R-:W-:-:S05]  /*0930*/  @P1 IMAD.WIDE.U32 R154, R134, 0x8, R154 ;  /* 0x00000008869a1825 */ /* 0x001fca00078e009a */
[----:B------:R0:W5:Y:S01]  /*0940*/  @P1 LDG.E.64 R172, desc[UR8][R154.64] ;  /* 0x000000089aac1981 */ /* 0x000162000c1e1b00 */
[----:B-1----:R-:W-:-:S05]  /*0950*/  @P0 IMAD.WIDE.U32 R152, R134, 0x10, R152 ;  /* 0x0000001086980825 */ /* 0x002fca00078e0098 */
[----:B------:R1:W5:Y:S01]  /*0960*/  @P0 LDG.E.128 R4, desc[UR8][R152.64] ;  /* 0x0000000898040981 */ /* 0x000362000c1e1d00 */
[----:B---3--:R-:W-:Y:S01]  /*0970*/  PRMT R158, R116, 0x7632, R158 ;  /* 0x00007632749e7816 */ /* 0x008fe2000000009e */
[----:B------:R-:W-:Y:S01]  /*0980*/  IMAD.U32 R162, R118, 0x10000, RZ ;  /* 0x0001000076a27824 */ /* 0x000fe200078e00ff */
[----:B------:R-:W-:Y:S02]  /*0990*/  SHF.L.U32 R116, R116, 0x10, RZ ;  /* 0x0000001074747819 */ /* 0x000fe400000006ff */
[----:B------:R-:W-:Y:S02]  /*09a0*/  PRMT R161, R118, 0x7632, R161 ;  /* 0x0000763276a17816 */ /* 0x000fe400000000a1 */
[C---:B------:R-:W-:Y:S02]  /*09b0*/  PRMT R160, R117.reuse, 0x7632, R160 ;  /* 0x0000763275a07816 */ /* 0x040fe400000000a0 */
[----:B------:R-:W-:Y:S02]  /*09c0*/  SHF.L.U32 R0, R117, 0x10, RZ ;  /* 0x0000001075007819 */ /* 0x000fe400000006ff */
[----:B------:R-:W-:-:S02]  /*09d0*/  PRMT R166, R119, 0x7632, R166 ;  /* 0x0000763277a67816 */ /* 0x000fc400000000a6 */
[----:B------:R-:W-:Y:S02]  /*09e0*/  SHF.L.U32 R168, R119, 0x10, RZ ;  /* 0x0000001077a87819 */ /* 0x000fe400000006ff */
[----:B----4-:R-:W-:Y:S02]  /*09f0*/  PRMT R118, R128, 0x7632, R118 ;  /* 0x0000763280767816 */ /* 0x010fe40000000076 */
[----:B------:R-:W-:Y:S01]  /*0a00*/  SHF.L.U32 R158, R158, 0x10, RZ ;  /* 0x000000109e9e7819 */ /* 0x000fe200000006ff */
[----:B--2---:R-:W-:Y:S01]  /*0a10*/  IMAD.U32 R157, R125, 0x10000, RZ ;  /* 0x000100007d9d7824 */ /* 0x004fe200078e00ff */
[C---:B------:R-:W-:Y:S02]  /*0a20*/  PRMT R117, R124.reuse, 0x7632, R117 ;  /* 0x000076327c757816 */ /* 0x040fe40000000075 */
[----:B------:R-:W-:Y:S01]  /*0a30*/  SHF.L.U32 R119, R124, 0x10, RZ ;  /* 0x000000107c777819 */ /* 0x000fe200000006ff */
[----:B------:R-:W-:Y:S01]  /*0a40*/  FADD.FTZ R116, -R167, R116 ;  /* 0x00000074a7747221 */ /* 0x000fe20000010100 */
[----:B------:R-:W-:Y:S01]  /*0a50*/  PRMT R124, R125, 0x7632, R124 ;  /* 0x000076327d7c7816 */ /* 0x000fe2000000007c */
[----:B------:R-:W-:Y:S01]  /*0a60*/  IMAD.U32 R125, R128, 0x10000, RZ ;  /* 0x00010000807d7824 */ /* 0x000fe200078e00ff */
[----:B------:R-:W-:-:S02]  /*0a70*/  PRMT R163, R126, 0x7632, R163 ;  /* 0x000076327ea37816 */ /* 0x000fc400000000a3 */
[----:B------:R-:W-:Y:S01]  /*0a80*/  SHF.L.U32 R165, R126, 0x10, RZ ;  /* 0x000000107ea57819 */ /* 0x000fe200000006ff */
[----:B------:R-:W-:Y:S01]  /*0a90*/  FADD.FTZ R162, -R167, R162 ;  /* 0x000000a2a7a27221 */ /* 0x000fe20000010100 */
[----:B------:R-:W-:Y:S01]  /*0aa0*/  PRMT R126, R129, 0x7632, R126 ;  /* 0x00007632817e7816 */ /* 0x000fe2000000007e */
[C---:B------:R-:W-:Y:S01]  /*0ab0*/  FADD.FTZ R158, -R167.reuse, R158 ;  /* 0x0000009ea79e7221 */ /* 0x040fe20000010100 */
[----:B------:R-:W-:Y:S02]  /*0ac0*/  SHF.L.U32 R160, R160, 0x10, RZ ;  /* 0x00000010a0a07819 */ /* 0x000fe400000006ff */
[----:B------:R-:W-:Y:S01]  /*0ad0*/  SHF.L.U32 R118, R118, 0x10, RZ ;  /* 0x0000001076767819 */ /* 0x000fe200000006ff */
[----:B------:R-:W-:Y:S01]  /*0ae0*/  FADD.FTZ R0, -R167, R0 ;  /* 0x00000000a7007221 */ /* 0x000fe20000010100 */
[----:B------:R-:W-:Y:S01]  /*0af0*/  PRMT R170, R127, 0x7632, R170 ;  /* 0x000076327faa7816 */ /* 0x000fe200000000aa */
[----:B0----5:R-:W-:Y:S01]  /*0b00*/  FMUL.FTZ R155, R135, R116 ;  /* 0x00000074879b7220 */ /* 0x021fe20000410000 */
[----:B------:R-:W-:Y:S01]  /*0b10*/  SHF.L.U32 R171, R127, 0x10, RZ ;  /* 0x000000107fab7819 */ /* 0x000fe200000006ff */
[----:B------:R-:W-:Y:S01]  /*0b20*/  FMUL.FTZ R127, R76, R125 ;  /* 0x0000007d4c7f7220 */ /* 0x000fe20000410000 */
[----:B------:R-:W-:Y:S01]  /*0b30*/  SHF.L.U32 R169, R130, 0x10, RZ ;  /* 0x0000001082a97819 */ /* 0x000fe200000006ff */
[----:B------:R-:W-:Y:S01]  /*0b40*/  FMUL.FTZ R159, R135, R162 ;  /* 0x000000a2879f7220 */ /* 0x000fe20000410000 */
[----:B------:R-:W-:Y:S01]  /*0b50*/  SHF.L.U32 R128, R126, 0x10, RZ ;  /* 0x000000107e807819 */ /* 0x000fe200000006ff */
[----:B------:R-:W-:-:S02]  /*0b60*/  IMAD.U32 R126, R124, 0x10000, RZ ;  /* 0x000100007c7e7824 */ /* 0x000fc400078e00ff */
[----:B------:R-:W-:Y:S01]  /*0b70*/  FADD.FTZ R160, -R167, R160 ;  /* 0x000000a0a7a07221 */ /* 0x000fe20000010100 */
[----:B------:R-:W-:Y:S02]  /*0b80*/  IMAD.U32 R116, R117, 0x10000, RZ ;  /* 0x0001000075747824 */ /* 0x000fe400078e00ff */
[----:B------:R-:W-:Y:S01]  /*0b90*/  FMUL.FTZ R124, R77, R118 ;  /* 0x000000764d7c7220 */ /* 0x000fe20000410000 */
[C---:B------:R-:W-:Y:S01]  /*0ba0*/  FMUL.FTZ R162, R135.reuse, R158 ;  /* 0x0000009e87a27220 */ /* 0x040fe20000410000 */
[----:B-1----:R-:W-:Y:S01]  /*0bb0*/  FMUL.FTZ R153, R135, R0 ;  /* 0x0000000087997220 */ /* 0x002fe20000410000 */
[----:B------:R-:W-:Y:S01]  /*0bc0*/  FADD.FTZ R52, R52, R119 ;  /* 0x0000007734347221 */ /* 0x000fe20000010000 */
[-C--:B------:R-:W-:Y:S01]  /*0bd0*/  FFMA.FTZ R0, R84, R119.reuse, R127 ;  /* 0x0000007754007223 */ /* 0x080fe2000001007f */
[----:B------:R-:W-:Y:S01]  /*0be0*/  FFMA.FTZ R68, R155, R119, R68 ;  /* 0x000000779b447223 */ /* 0x000fe20000010044 */
[----:B------:R-:W-:Y:S01]  /*0bf0*/  PRMT R164, R130, 0x7632, R164 ;  /* 0x0000763282a47816 */ /* 0x000fe200000000a4 */
[----:B------:R-:W-:Y:S01]  /*0c00*/  FMUL.FTZ R119, R72, R169 ;  /* 0x000000a948777220 */ /* 0x000fe20000410000 */
[----:B------:R-:W-:Y:S01]  /*0c10*/  FMUL.FTZ R130, R79, R128 ;  /* 0x000000804f827220 */ /* 0x000fe20000410000 */
[----:B------:R-:W-:Y:S01]  /*0c20*/  FADD.FTZ R53, R53, R116 ;  /* 0x0000007435357221 */ /* 0x000fe20000010000 */
[----:B------:R-:W-:Y:S01]  /*0c30*/  FMUL.FTZ R160, R135, R160 ;  /* 0x000000a087a07220 */ /* 0x000fe20000410000 */
[-C--:B------:R-:W-:Y:S01]  /*0c40*/  FFMA.FTZ R158, R85, R116.reuse, R124 ;  /* 0x00000074559e7223 */ /* 0x080fe2000001007c */
[----:B------:R-:W-:Y:S01]  /*0c50*/  FFMA.FTZ R69, R162, R116, R69 ;  /* 0x00000074a2457223 */ /* 0x000fe20000010045 */
[----:B------:R-:W-:Y:S01]  /*0c60*/  SHF.L.U32 R116, R161, 0x10, RZ ;  /* 0x00000010a1747819 */ /* 0x000fe200000006ff */
[----:B------:R-:W-:Y:S01]  /*0c70*/  FADD.FTZ R48, R48, R165 ;  /* 0x000000a530307221 */ /* 0x000fe20000010000 */
[----:B------:R-:W-:Y:S01]  /*0c80*/  SHF.L.U32 R129, R129, 0x10, RZ ;  /* 0x0000001081817819 */ /* 0x000fe200000006ff */
[-C--:B------:R-:W-:Y:S01]  /*0c90*/  FFMA.FTZ R154, R80, R165.reuse, R119 ;  /* 0x000000a5509a7223 */ /* 0x080fe20000010077 */
[----:B------:R-:W-:Y:S01]  /*0ca0*/  FFMA.FTZ R64, R159, R165, R64 ;  /* 0x000000a59f407223 */ /* 0x000fe20000010040 */
[----:B------:R-:W-:Y:S01]  /*0cb0*/  FADD.FTZ R55, R55, R126 ;  /* 0x0000007e37377221 */ /* 0x000fe20000010000 */
[-C--:B------:R-:W-:Y:S01]  /*0cc0*/  FFMA.FTZ R165, R87, R126.reuse, R130 ;  /* 0x0000007e57a57223 */ /* 0x080fe20000010082 */
[----:B------:R-:W-:Y:S01]  /*0cd0*/  FFMA.FTZ R71, R160, R126, R71 ;  /* 0x0000007ea0477223 */ /* 0x000fe20000010047 */
[----:B------:R-:W-:Y:S01]  /*0ce0*/  SHF.L.U32 R166, R166, 0x10, RZ ;  /* 0x00000010a6a67819 */ /* 0x000fe200000006ff */
[----:B------:R-:W-:Y:S01]  /*0cf0*/  IMAD.U32 R179, R131, 0x10000, RZ ;  /* 0x0001000083b37824 */ /* 0x000fe200078e00ff */
[----:B------:R-:W-:Y:S01]  /*0d00*/  SHF.L.U32 R126, R164, 0x10, RZ ;  /* 0x00000010a47e7819 */ /* 0x000fe200000006ff */
[----:B------:R-:W-:Y:S01]  /*0d10*/  FADD.FTZ R116, -R167, R116 ;  /* 0x00000074a7747221 */ /* 0x000fe20000010100 */
[----:B------:R-:W-:Y:S01]  /*0d20*/  PRMT R177, R131, 0x7632, R177 ;  /* 0x0000763283b17816 */ /* 0x000fe200000000b1 */
[----:B------:R-:W-:Y:S01]  /*0d30*/  FMUL.FTZ R131, R78, R129 ;  /* 0x000000814e837220 */ /* 0x000fe20000410000 */
[----:B------:R-:W-:Y:S01]  /*0d40*/  FADD.FTZ R117, RZ, R0 ;  /* 0x00000000ff757221 */ /* 0x000fe20000010000 */
[----:B------:R-:W-:Y:S01]  /*0d50*/  FFMA.FTZ R119, R155, R0, RZ ;  /* 0x000000009b777223 */ /* 0x000fe200000100ff */
[----:B------:R-:W-:Y:S01]  /*0d60*/  FADD.FTZ R164, -R167, R166 ;  /* 0x000000a6a7a47221 */ /* 0x000fe20000010100 */
[----:B------:R-:W-:-:S02]  /*0d70*/  IMAD.U32 R124, R163, 0x10000, RZ ;  /* 0x00010000a37c7824 */ /* 0x000fc400078e00ff */
[----:B------:R-:W-:Y:S01]  /*0d80*/  FMUL.FTZ R130, R73, R126 ;  /* 0x0000007e49827220 */ /* 0x000fe20000410000 */
[----:B------:R-:W-:Y:S01]  /*0d90*/  FMUL.FTZ R166, R135, R116 ;  /* 0x0000007487a67220 */ /* 0x000fe20000410000 */
[----:B------:R-:W-:Y:S01]  /*0da0*/  FFMA.FTZ R156, R86, R157, R131 ;  /* 0x0000009d569c7223 */ /* 0x000fe20000010083 */
[----:B------:R-:W-:Y:S01]  /*0db0*/  FADD.FTZ R117, R117, R158 ;  /* 0x0000009e75757221 */ /* 0x000fe20000010000 */
[----:B------:R-:W-:Y:S01]  /*0dc0*/  FFMA.FTZ R116, R162, R158, R119 ;  /* 0x0000009ea2747223 */ /* 0x000fe20000010077 */
[----:B------:R-:W-:Y:S01]  /*0dd0*/  FADD.FTZ R49, R49, R124 ;  /* 0x0000007c31317221 */ /* 0x000fe20000010000 */
[-C--:B------:R-:W-:Y:S01]  /*0de0*/  FFMA.FTZ R163, R81, R124.reuse, R130 ;  /* 0x0000007c51a37223 */ /* 0x080fe20000010082 */
[----:B------:R-:W-:Y:S01]  /*0df0*/  FFMA.FTZ R65, R166, R124, R65 ;  /* 0x0000007ca6417223 */ /* 0x000fe20000010041 */
[----:B------:R-:W-:Y:S01]  /*0e00*/  FADD.FTZ R124, R117, R156 ;  /* 0x0000009c757c7221 */ /* 0x000fe20000010000 */
[----:B------:R-:W-:Y:S01]  /*0e10*/  FFMA.FTZ R117, R153, R156, R116 ;  /* 0x0000009c99757223 */ /* 0x000fe20000010074 */
[----:B------:R-:W-:Y:S01]  /*0e20*/  FADD.FTZ R168, -R167, R168 ;  /* 0x000000a8a7a87221 */ /* 0x000fe20000010100 */
[----:B------:R-:W-:Y:S01]  /*0e30*/  FADD.FTZ R54, R54, R157 ;  /* 0x0000009d36367221 */ /* 0x000fe20000010000 */
[----:B------:R-:W-:Y:S01]  /*0e40*/  FADD.FTZ R119, R124, R165 ;  /* 0x000000a57c777221 */ /* 0x000fe20000010000 */
[----:B------:R-:W-:Y:S01]  /*0e50*/  FFMA.FTZ R116, R160, R165, R117 ;  /* 0x000000a5a0747223 */ /* 0x000fe20000010075 */
[----:B------:R-:W-:Y:S01]  /*0e60*/  FFMA.FTZ R70, R153, R157, R70 ;  /* 0x0000009d99467223 */ /* 0x000fe20000010046 */
[----:B------:R-:W-:Y:S01]  /*0e70*/  FMUL.FTZ R157, R135, R168 ;  /* 0x000000a8879d7220 */ /* 0x000fe20000410000 */
[----:B------:R-:W-:Y:S01]  /*0e80*/  SHF.L.U32 R168, R177, 0x10, RZ ;  /* 0x00000010b1a87819 */ /* 0x000fe200000006ff */
[----:B------:R-:W-:Y:S01]  /*0e90*/  FADD.FTZ R21, R21, R118 ;  /* 0x0000007615157221 */ /* 0x000fe20000010000 */
[----:B------:R-:W-:Y:S01]  /*0ea0*/  FFMA.FTZ R37, R162, R118, R37 ;  /* 0x00000076a2257223 */ /* 0x000fe20000010025 */
[----:B------:R-:W-:Y:S01]  /*0eb0*/  FMUL.FTZ R127, R74, R179 ;  /* 0x000000b34a7f7220 */ /* 0x000fe20000410000 */
[----:B------:R-:W-:Y:S01]  /*0ec0*/  FADD.FTZ R118, R119, R154 ;  /* 0x0000009a77767221 */ /* 0x000fe20000010000 */
[----:B------:R-:W-:Y:S01]  /*0ed0*/  FFMA.FTZ R117, R159, R154, R116 ;  /* 0x0000009a9f757223 */ /* 0x000fe20000010074 */
[----:B------:R-:W-:-:S02]  /*0ee0*/  IMAD.U32 R170, R170, 0x10000, RZ ;  /* 0x00010000aaaa7824 */ /* 0x000fc400078e00ff */
[----:B------:R-:W-:Y:S01]  /*0ef0*/  FFMA.FTZ R152, R82, R171, R127 ;  /* 0x000000ab52987223 */ /* 0x000fe2000001007f */
[----:B------:R-:W-:Y:S01]  /*0f00*/  FMUL.FTZ R178, R75, R168 ;  /* 0x000000a84bb27220 */ /* 0x000fe20000410000 */
[----:B------:R-:W-:Y:S01]  /*0f10*/  FADD.FTZ R119, R118, R163 ;  /* 0x000000a376777221 */ /* 0x000fe20000010000 */
[----:B------:R-:W-:Y:S01]  /*0f20*/  FFMA.FTZ R116, R166, R163, R117 ;  /* 0x000000a3a6747223 */ /* 0x000fe20000010075 */
[----:B------:R-:W-:Y:S01]  /*0f30*/  FMUL.FTZ R164, R135, R164 ;  /* 0x000000a487a47220 */ /* 0x000fe20000410000 */
        /* <DEDUP_REMOVED lines=24> */
.L_x_882:
[----:B------:R-:W-:Y:S05]  /*10c0*/  BSYNC.RECONVERGENT B1 ;  /* 0x0000000000017941 */ /* 0x000fea0003800200 */
.L_x_881:
        /* <DEDUP_REMOVED lines=25> */
[C---:B---3--:R-:W-:Y:S01]  /*1260*/  PRMT R141, R117.reuse, 0x7632, R141 ;  /* 0x00007632758d7816 */ /* 0x048fe2000000008d */
[----:B------:R-:W-:Y:S01]  /*1270*/  IMAD.U32 R142, R117, 0x10000, RZ ;  /* 0x00010000758e7824 */ /* 0x000fe200078e00ff */
[----:B------:R-:W-:Y:S02]  /*1280*/  PRMT R117, R118, 0x7632, R117 ;  /* 0x0000763276757816 */ /* 0x000fe40000000075 */
[C---:B------:R-:W-:Y:S02]  /*1290*/  PRMT R143, R119.reuse, 0x7632, R143 ;  /* 0x00007632778f7816 */ /* 0x040fe4000000008f */
[----:B------:R-:W-:Y:S02]  /*12a0*/  PRMT R140, R116, 0x7632, R140 ;  /* 0x00007632748c7816 */ /* 0x000fe4000000008c */
[----:B------:R-:W-:Y:S02]  /*12b0*/  SHF.L.U32 R144, R118, 0x10, RZ ;  /* 0x0000001076907819 */ /* 0x000fe400000006ff */
[----:B------:R-:W-:-:S02]  /*12c0*/  SHF.L.U32 R146, R119, 0x10, RZ ;  /* 0x0000001077927819 */ /* 0x000fc400000006ff */
[----:B------:R-:W-:Y:S01]  /*12d0*/  SHF.L.U32 R118, R141, 0x10, RZ ;  /* 0x000000108d767819 */ /* 0x000fe200000006ff */
[----:B------:R-:W-:Y:S01]  /*12e0*/  IMAD.U32 R148, R143, 0x10000, RZ ;  /* 0x000100008f947824 */ /* 0x000fe200078e00ff */
[----:B0-----:R-:W-:Y:S02]  /*12f0*/  SHF.L.U32 R136, R117, 0x10, RZ ;  /* 0x0000001075887819 */ /* 0x001fe400000006ff */
[C---:B----4-:R-:W-:Y:S02]  /*1300*/  PRMT R117, R128.reuse, 0x7632, R117 ;  /* 0x0000763280757816 */ /* 0x050fe40000000075 */
[----:B------:R-:W-:Y:S01]  /*1310*/  SHF.L.U32 R119, R128, 0x10, RZ ;  /* 0x0000001080777819 */ /* 0x000fe200000006ff */
[----:B------:R-:W-:Y:S01]  /*1320*/  IMAD.U32 R140, R140, 0x10000, RZ ;  /* 0x000100008c8c7824 */ /* 0x000fe200078e00ff */
[----:B------:R-:W-:Y:S01]  /*1330*/  SHF.L.U32 R116, R116, 0x10, RZ ;  /* 0x0000001074747819 */ /* 0x000fe200000006ff */
[----:B------:R-:W-:Y:S01]  /*1340*/  FADD.FTZ R168, -R167, R146 ;  /* 0x00000092a7a87221 */ /* 0x000fe20000010100 */
[----:B------:R-:W-:-:S02]  /*1350*/  PRMT R128, R129, 0x7632, R128 ;  /* 0x0000763281807816 */ /* 0x000fc40000000080 */
[----:B------:R-:W-:Y:S01]  /*1360*/  SHF.L.U32 R143, R129, 0x10, RZ ;  /* 0x00000010818f7819 */ /* 0x000fe200000006ff */
[C---:B------:R-:W-:Y:S01]  /*1370*/  FADD.FTZ R146, -R167.reuse, R118 ;  /* 0x00000076a7927221 */ /* 0x040fe20000010100 */
[C---:B--2---:R-:W-:Y:S01]  /*1380*/  SHF.L.U32 R129, R124.reuse, 0x10, RZ ;  /* 0x000000107c817819 */ /* 0x044fe200000006ff */
[C---:B------:R-:W-:Y:S01]  /*1390*/  FADD.FTZ R178, -R167.reuse, R148 ;  /* 0x00000094a7b27221 */ /* 0x040fe20000010100 */
[----:B------:R-:W-:Y:S01]  /*13a0*/  PRMT R118, R124, 0x7632, R118 ;  /* 0x000076327c767816 */ /* 0x000fe20000000076 */
[----:B-1----:R-:W-:Y:S01]  /*13b0*/  FADD.FTZ R138, -R167, R144 ;  /* 0x00000090a78a7221 */ /* 0x002fe20000010100 */
[C---:B------:R-:W-:Y:S01]  /*13c0*/  PRMT R148, R130.reuse, 0x7632, R148 ;  /* 0x0000763282947816 */ /* 0x040fe20000000094 */
[----:B------:R-:W-:Y:S01]  /*13d0*/  IMAD.U32 R145, R130, 0x10000, RZ ;  /* 0x0001000082917824 */ /* 0x000fe200078e00ff */
[----:B------:R-:W-:Y:S01]  /*13e0*/  PRMT R149, R131, 0x7632, R149 ;  /* 0x0000763283957816 */ /* 0x000fe20000000095 */
[----:B------:R-:W-:Y:S01]  /*13f0*/  FADD.FTZ R116, -R167, R116 ;  /* 0x00000074a7747221 */ /* 0x000fe20000010100 */
[----:B------:R-:W-:Y:S01]  /*1400*/  SHF.L.U32 R151, R131, 0x10, RZ ;  /* 0x0000001083977819 */ /* 0x000fe200000006ff */
[C---:B------:R-:W-:Y:S01]  /*1410*/  FADD.FTZ R142, -R167.reuse, R142 ;  /* 0x0000008ea78e7221 */ /* 0x040fe20000010100 */
[C---:B------:R-:W-:Y:S01]  /*1420*/  FADD.FTZ R144, -R167.reuse, R140 ;  /* 0x0000008ca7907221 */ /* 0x040fe20000010100 */
[----:B------:R-:W-:Y:S01]  /*1430*/  FADD.FTZ R150, -R167, R136 ;  /* 0x00000088a7967221 */ /* 0x000fe20000010100 */
[C---:B------:R-:W-:Y:S01]  /*1440*/  PRMT R130, R125.reuse, 0x7632, R130 ;  /* 0x000076327d827816 */ /* 0x040fe20000000082 */
[----:B------:R-:W-:Y:S01]  /*1450*/  IMAD.U32 R131, R125, 0x10000, RZ ;  /* 0x000100007d837824 */ /* 0x000fe200078e00ff */
[----:B------:R-:W-:Y:S01]  /*1460*/  SHF.L.U32 R167, R126, 0x10, RZ ;  /* 0x000000107ea77819 */ /* 0x000fe200000006ff */
[----:B------:R-:W-:Y:S01]  /*1470*/  FMUL.FTZ R125, R92, R129 ;  /* 0x000000815c7d7220 */ /* 0x000fe20000410000 */
[----:B------:R-:W-:-:S02]  /*1480*/  IMAD.U32 R118, R118, 0x10000, RZ ;  /* 0x0001000076767824 */ /* 0x000fc400078e00ff */
[C---:B-----5:R-:W-:Y:S01]  /*1490*/  FMUL.FTZ R137, R135.reuse, R116 ;  /* 0x0000007487897220 */ /* 0x060fe20000410000 */
[----:B------:R-:W-:Y:S01]  /*14a0*/  FMUL.FTZ R141, R135, R138 ;  /* 0x0000008a878d7220 */ /* 0x000fe20000410000 */
[----:B------:R-:W-:Y:S01]  /*14b0*/  FFMA.FTZ R136, R100, R119, R125 ;  /* 0x0000007764887223 */ /* 0x000fe2000001007d */
[----:B------:R-:W-:Y:S01]  /*14c0*/  FMUL.FTZ R125, R88, R167 ;  /* 0x000000a7587d7220 */ /* 0x000fe20000410000 */
[----:B------:R-:W-:Y:S01]  /*14d0*/  SHF.L.U32 R116, R117, 0x10, RZ ;  /* 0x0000001075747819 */ /* 0x000fe200000006ff */
[----:B------:R-:W-:Y:S01]  /*14e0*/  FMUL.FTZ R124, R93, R118 ;  /* 0x000000765d7c7220 */ /* 0x000fe20000410000 */
[----:B------:R-:W-:Y:S01]  /*14f0*/  FMUL.FTZ R144, R135, R144 ;  /* 0x0000009087907220 */ /* 0x000fe20000410000 */
[----:B------:R-:W-:Y:S01]  /*1500*/  SHF.L.U32 R130, R130, 0x10, RZ ;  /* 0x0000001082827819 */ /* 0x000fe200000006ff */
[----:B------:R-:W-:Y:S01]  /*1510*/  FADD.FTZ R40, R40, R145 ;  /* 0x0000009128287221 */ /* 0x000fe20000010000 */
[----:B------:R-:W-:Y:S01]  /*1520*/  PRMT R147, R126, 0x7632, R147 ;  /* 0x000076327e937816 */ /* 0x000fe20000000093 */
[-C--:B------:R-:W-:Y:S01]  /*1530*/  FFMA.FTZ R140, R96, R145.reuse, R125 ;  /* 0x00000091608c7223 */ /* 0x080fe2000001007d */
[----:B------:R-:W-:Y:S01]  /*1540*/  FFMA.FTZ R56, R141, R145, R56 ;  /* 0x000000918d387223 */ /* 0x000fe20000010038 */
[----:B------:R-:W-:Y:S01]  /*1550*/  FADD.FTZ R45, R45, R116 ;  /* 0x000000742d2d7221 */ /* 0x000fe20000010000 */
[-C--:B------:R-:W-:Y:S01]  /*1560*/  FFMA.FTZ R145, R101, R116.reuse, R124 ;  /* 0x0000007465917223 */ /* 0x080fe2000001007c */
[----:B------:R-:W-:Y:S01]  /*1570*/  FFMA.FTZ R61, R144, R116, R61 ;  /* 0x00000074903d7223 */ /* 0x000fe2000001003d */
[----:B------:R-:W-:-:S02]  /*1580*/  IMAD.U32 R128, R128, 0x10000, RZ ;  /* 0x0001000080807824 */ /* 0x000fc400078e00ff */
[----:B------:R-:W-:Y:S01]  /*1590*/  FMUL.FTZ R116, R95, R130 ;  /* 0x000000825f747220 */ /* 0x000fe20000410000 */
[----:B------:R-:W-:Y:S01]  /*15a0*/  SHF.L.U32 R126, R147, 0x10, RZ ;  /* 0x00000010937e7819 */ /* 0x000fe200000006ff */
[----:B------:R-:W-:Y:S02]  /*15b0*/  FMUL.FTZ R146, R135, R146 ;  /* 0x0000009287927220 */ /* 0x000fe40000410000 */
[----:B------:R-:W-:Y:S01]  /*15c0*/  FFMA.FTZ R147, R103, R128, R116 ;  /* 0x0000008067937223 */ /* 0x000fe20000010074 */
[----:B------:R-:W-:Y:S02]  /*15d0*/  IMAD.U32 R116, R148, 0x10000, RZ ;  /* 0x0001000094747824 */ /* 0x000fe400078e00ff */
[----:B------:R-:W-:Y:S01]  /*15e0*/  FMUL.FTZ R124, R89, R126 ;  /* 0x0000007e597c7220 */ /* 0x000fe20000410000 */
[----:B------:R-:W-:Y:S01]  /*15f0*/  FMUL.FTZ R148, R135, R150 ;  /* 0x0000009687947220 */ /* 0x000fe20000410000 */
[----:B------:R-:W-:Y:S01]  /*1600*/  FADD.FTZ R47, R47, R128 ;  /* 0x000000802f2f7221 */ /* 0x000fe20000010000 */
[----:B------:R-:W-:Y:S01]  /*1610*/  FFMA.FTZ R63, R146, R128, R63 ;  /* 0x00000080923f7223 */ /* 0x000fe2000001003f */
[----:B------:R-:W-:Y:S01]  /*1620*/  SHF.L.U32 R128, R149, 0x10, RZ ;  /* 0x0000001095807819 */ /* 0x000fe200000006ff */
[----:B------:R-:W-:Y:S01]  /*1630*/  FADD.FTZ R44, R44, R119 ;  /* 0x000000772c2c7221 */ /* 0x000fe20000010000 */
[----:B------:R-:W-:Y:S01]  /*1640*/  FFMA.FTZ R60, R137, R119, R60 ;  /* 0x00000077893c7223 */ /* 0x000fe2000001003c */
[----:B------:R-:W-:Y:S01]  /*1650*/  FADD.FTZ R41, R41, R116 ;  /* 0x0000007429297221 */ /* 0x000fe20000010000 */
[-C--:B------:R-:W-:Y:S01]  /*1660*/  FFMA.FTZ R149, R97, R116.reuse, R124 ;  /* 0x0000007461957223 */ /* 0x080fe2000001007c */
[----:B------:R-:W-:Y:S01]  /*1670*/  FFMA.FTZ R57, R148, R116, R57 ;  /* 0x0000007494397223 */ /* 0x000fe20000010039 */
[----:B------:R-:W-:Y:S01]  /*1680*/  FMUL.FTZ R119, R94, R131 ;  /* 0x000000835e777220 */ /* 0x000fe20000410000 */
[----:B------:R-:W-:Y:S01]  /*1690*/  FADD.FTZ R116, R169, R136 ;  /* 0x00000088a9747221 */ /* 0x000fe20000010000 */
[----:B------:R-:W-:Y:S01]  /*16a0*/  FFMA.FTZ R171, R137, R136, R171 ;  /* 0x0000008889ab7223 */ /* 0x000fe200000100ab */
[C---:B------:R-:W-:Y:S01]  /*16b0*/  PRMT R170, R127.reuse, 0x7632, R170 ;  /* 0x000076327faa7816 */ /* 0x040fe200000000aa */
[----:B------:R-:W-:Y:S01]  /*16c0*/  FFMA.FTZ R138, R102, R143, R119 ;  /* 0x0000008f668a7223 */ /* 0x000fe20000010077 */
[----:B------:R-:W-:Y:S01]  /*16d0*/  SHF.L.U32 R127, R127, 0x10, RZ ;  /* 0x000000107f7f7819 */ /* 0x000fe200000006ff */
[----:B------:R-:W-:Y:S01]  /*16e0*/  FADD.FTZ R117, R116, R145 ;  /* 0x0000009174757221 */ /* 0x000fe20000010000 */
[----:B------:R-:W-:Y:S01]  /*16f0*/  FMUL.FTZ R139, R135, R142 ;  /* 0x0000008e878b7220 */ /* 0x000fe20000410000 */
[----:B------:R-:W-:-:S02]  /*1700*/  FFMA.FTZ R116, R144, R145, R171 ;  /* 0x0000009190747223 */ /* 0x000fc400000100ab */
[----:B------:R-:W-:Y:S01]  /*1710*/  FMUL.FTZ R119, R90, R127 ;  /* 0x0000007f5a777220 */ /* 0x000fe20000410000 */
[----:B------:R-:W-:Y:S01]  /*1720*/  FADD.FTZ R124, R117, R138 ;  /* 0x0000008a757c7221 */ /* 0x000fe20000010000 */
[----:B------:R-:W-:Y:S02]  /*1730*/  FFMA.FTZ R117, R139, R138, R116 ;  /* 0x0000008a8b757223 */ /* 0x000fe40000010074 */
[----:B------:R-:W-:Y:S01]  /*1740*/  FFMA.FTZ R142, R98, R151, R119 ;  /* 0x00000097628e7223 */ /* 0x000fe20000010077 */
[----:B------:R-:W-:Y:S01]  /*1750*/  FADD.FTZ R119, R124, R147 ;  /* 0x000000937c777221 */ /* 0x000fe20000010000 */
[----:B------:R-:W-:Y:S01]  /*1760*/  FFMA.FTZ R116, R146, R147, R117 ;  /* 0x0000009392747223 */ /* 0x000fe20000010075 */
[----:B------:R-:W-:Y:S01]  /*1770*/  SHF.L.U32 R170, R170, 0x10, RZ ;  /* 0x00000010aaaa7819 */ /* 0x000fe200000006ff */
[----:B------:R-:W-:Y:S01]  /*1780*/  FADD.FTZ R13, R13, R118 ;  /* 0x000000760d0d7221 */ /* 0x000fe20000010000 */
[----:B------:R-:W-:Y:S01]  /*1790*/  FFMA.FTZ R29, R144, R118, R29 ;  /* 0x00000076901d7223 */ /* 0x000fe2000001001d */
        /* <DEDUP_REMOVED lines=32> */
.L_x_884:
[----:B------:R-:W-:Y:S05]  /*19a0*/  BSYNC.RECONVERGENT B1 ;  /* 0x0000000000017941 */ /* 0x000fea0003800200 */
.L_x_883:
[----:B------:R-:W-:Y:S01]  /*19b0*/  UMOV UR6, 0xffffffff ;  /* 0xffffffff00067882 */ /* 0x000fe20000000000 */
[C---:B------:R-:W-:Y:S02]  /*19c0*/  PRMT R167, R5.reuse, 0x7632, R167 ;  /* 0x0000763205a77816 */ /* 0x040fe400000000a7 */
[----:B------:R-:W-:Y:S02]  /*19d0*/  PRMT R116, R5, 0x7632, R116 ;  /* 0x0000763205747816 */ /* 0x000fe40000000074 */
[C---:B------:R-:W-:Y:S02]  /*19e0*/  PRMT R177, R4.reuse, 0x7632, R177 ;  /* 0x0000763204b17816 */ /* 0x040fe400000000b1 */
[----:B------:R-:W-:Y:S02]  /*19f0*/  PRMT R117, R4, 0x7632, R117 ;  /* 0x0000763204757816 */ /* 0x000fe40000000075 */
[C---:B------:R-:W-:Y:S02]  /*1a00*/  PRMT R178, R7.reuse, 0x7632, R178 ;  /* 0x0000763207b27816 */ /* 0x040fe400000000b2 */
[----:B------:R-:W-:-:S02]  /*1a10*/  PRMT R118, R7, 0x7632, R118 ;  /* 0x0000763207767816 */ /* 0x000fc40000000076 */
[C---:B------:R-:W-:Y:S02]  /*1a20*/  PRMT R179, R6.reuse, 0x7632, R179 ;  /* 0x0000763206b37816 */ /* 0x040fe400000000b3 */
        /* <DEDUP_REMOVED lines=24> */
.L_x_924:
[----:B-1----:R-:W-:Y:S01]  /*1bb0*/  FADD.FTZ R168, R129, R168 ;  /* 0x000000a881a87221 */ /* 0x002fe20000010000 */
[----:B--2---:R-:W-:Y:S01]  /*1bc0*/  FADD.FTZ R128, R131, R170 ;  /* 0x000000aa83807221 */ /* 0x004fe20000010000 */
[----:B------:R-:W-:Y:S02]  /*1bd0*/  BSSY.RECONVERGENT B1, `(.L_x_886) ;  /* 0x000025b000017945 */ /* 0x000fe40003800200 */
[----:B0-----:R-:W-:Y:S01]  /*1be0*/  FMUL.FTZ R129, R168, UR11 ;  /* 0x0000000ba8817c20 */ /* 0x001fe20008410000 */
        /* <DEDUP_REMOVED lines=14> */
[----:B------:R-:W-:Y:S01]  /*1cd0*/  FFMA.FTZ R117, R159, R128, R129 ;  /* 0x000000809f757223 */ /* 0x000fe20000010081 */
[----:B------:R-:W-:Y:S01]  /*1ce0*/  LOP3.LUT P1, RZ, R121, 0xff0000, RZ, 0xc0, !PT ;  /* 0x00ff000079ff7812 */ /* 0x000fe2000782c0ff */
[----:B------:R-:W-:Y:S01]  /*1cf0*/  FADD.FTZ R118, R152, -R119 ;  /* 0x8000007798767221 */ /* 0x000fe20000010000 */
[----:B------:R-:W-:Y:S01]  /*1d00*/  FADD.FTZ R130, R161, -R116 ;  /* 0x80000074a1827221 */ /* 0x000fe20000010000 */
[----:B------:R-:W-:Y:S01]  /*1d10*/  FADD.FTZ R116, R154, -R117 ;  /* 0x800000759a747221 */ /* 0x000fe20000010000 */
[----:B------:R-:W-:Y:S01]  /*1d20*/  LOP3.LUT P5, RZ, R121, 0xff, RZ, 0xc0, !PT ;  /* 0x000000ff79ff7812 */ /* 0x000fe200078ac0ff */
[C---:B-----5:R-:W-:Y:S01]  /*1d30*/  FMUL.FTZ R118, R135.reuse, R118 ;  /* 0x0000007687767220 */ /* 0x060fe20000410000 */
[C---:B------:R-:W-:Y:S01]  /*1d40*/  FMUL.FTZ R130, R135.reuse, R130 ;  /* 0x0000008287827220 */ /* 0x040fe20000410000 */
[----:B------:R-:W-:Y:S01]  /*1d50*/  FMUL.FTZ R116, R135, R116 ;  /* 0x0000007487747220 */ /* 0x000fe20000410000 */
[----:B------:R-:W-:Y:S01]  /*1d60*/  ISETP.GE.U32.AND P0, PT, R120, RZ, PT ;  /* 0x000000ff7800720c */ /* 0x000fe20003f06070 */
[----:B------:R-:W-:Y:S01]  /*1d70*/  FMUL.FTZ R118, R118, UR14 ;  /* 0x0000000e76767c20 */ /* 0x000fe20008410000 */
[----:B------:R-:W-:Y:S01]  /*1d80*/  FMUL.FTZ R130, R130, UR14 ;  /* 0x0000000e82827c20 */ /* 0x000fe20008410000 */
[----:B------:R-:W-:Y:S01]  /*1d90*/  FMUL.FTZ R116, R116, UR14 ;  /* 0x0000000e74747c20 */ /* 0x000fe20008410000 */
[----:B------:R-:W-:Y:S01]  /*1da0*/  ISETP.GE.U32.AND.EX P0, PT, R121, 0x1000000, PT, P0 ;  /* 0x010000007900780c */ /* 0x000fe20003f06100 */
[-CC-:B------:R-:W-:Y:S01]  /*1db0*/  FFMA.FTZ R131, R153, R128.reuse, R129.reuse ;  /* 0x0000008099837223 */ /* 0x180fe20000010081 */
[----:B------:R-:W-:Y:S01]  /*1dc0*/  FSEL R169, R118, RZ, P1 ;  /* 0x000000ff76a97208 */ /* 0x000fe20000800000 */
[-CC-:B------:R-:W-:Y:S01]  /*1dd0*/  FFMA.FTZ R118, R166, R128.reuse, R129.reuse ;  /* 0x00000080a6767223 */ /* 0x180fe20000010081 */
[----:B------:R-:W-:Y:S01]  /*1de0*/  FSEL R167, R116, RZ, P5 ;  /* 0x000000ff74a77208 */ /* 0x000fe20002800000 */
[-CC-:B------:R-:W-:Y:S01]  /*1df0*/  FFMA.FTZ R116, R160, R128.reuse, R129.reuse ;  /* 0x00000080a0747223 */ /* 0x180fe20000010081 */
[-CC-:B------:R-:W-:Y:S01]  /*1e00*/  FFMA.FTZ R119, R162, R128.reuse, R129.reuse ;  /* 0x00000080a2777223 */ /* 0x180fe20000010081 */
[----:B------:R-:W-:Y:S01]  /*1e10*/  FADD.FTZ R170, R163, -R118 ;  /* 0x80000076a3aa7221 */ /* 0x000fe20000010000 */
[----:B------:R-:W-:Y:S01]  /*1e20*/  FFMA.FTZ R117, R155, R128, R129 ;  /* 0x000000809b757223 */ /* 0x000fe20000010081 */
[----:B------:R-:W-:Y:S01]  /*1e30*/  FSEL R178, R130, RZ, P0 ;  /* 0x000000ff82b27208 */ /* 0x000fe20000000000 */
[----:B------:R-:W-:Y:S01]  /*1e40*/  FADD.FTZ R168, R165, -R116 ;  /* 0x80000074a5a87221 */ /* 0x000fe20000010000 */
[----:B------:R-:W-:Y:S01]  /*1e50*/  FMUL.FTZ R170, R135, R170 ;  /* 0x000000aa87aa7220 */ /* 0x000fe20000410000 */
[----:B------:R-:W-:Y:S01]  /*1e60*/  FADD.FTZ R130, R156, -R131 ;  /* 0x800000839c827221 */ /* 0x000fe20000010000 */
[----:B------:R-:W-:Y:S01]  /*1e70*/  FADD.FTZ R118, R158, -R119 ;  /* 0x800000779e767221 */ /* 0x000fe20000010000 */
[----:B------:R-:W-:Y:S01]  /*1e80*/  FADD.FTZ R116, R0, -R117 ;  /* 0x8000007500747221 */ /* 0x000fe20000010000 */
[----:B------:R-:W-:Y:S01]  /*1e90*/  FMUL.FTZ R170, R170, UR14 ;  /* 0x0000000eaaaa7c20 */ /* 0x000fe20008410000 */
[----:B------:R-:W-:Y:S01]  /*1ea0*/  LOP3.LUT P6, RZ, R121, 0xff00, RZ, 0xc0, !PT ;  /* 0x0000ff0079ff7812 */ /* 0x000fe200078cc0ff */
        /* <DEDUP_REMOVED lines=22> */
.L_x_890:
        /* <DEDUP_REMOVED lines=17> */
[-CC-:B------:R-:W-:Y:S01]  /*2120*/  FFMA.FTZ R110, R166, R128.reuse, R129.reuse ;  /* 0x00000080a66e7223 */ /* 0x180fe20000010081 */
[-CC-:B------:R-:W-:Y:S01]  /*2130*/  FFMA.FTZ R119, R153, R128.reuse, R129.reuse ;  /* 0x0000008099777223 */ /* 0x180fe20000010081 */
[----:B------:R-:W-:Y:S01]  /*2140*/  FSEL R168, R108, RZ, P5 ;  /* 0x000000ff6ca87208 */ /* 0x000fe20002800000 */
[-CC-:B------:R-:W-:Y:S01]  /*2150*/  FFMA.FTZ R108, R160, R128.reuse, R129.reuse ;  /* 0x00000080a06c7223 */ /* 0x180fe20000010081 */
[----:B------:R-:W-:Y:S01]  /*2160*/  FSEL R178, R117, RZ, P0 ;  /* 0x000000ff75b27208 */ /* 0x000fe20000000000 */
[-CC-:B------:R-:W-:Y:S01]  /*2170*/  FFMA.FTZ R117, R162, R128.reuse, R129.reuse ;  /* 0x00000080a2757223 */ /* 0x180fe20000010081 */
        /* <DEDUP_REMOVED lines=35> */
.L_x_889:
[----:B------:R-:W-:-:S04]  /*23b0*/  UISETP.NE.U32.AND UP0, UPT, UR4, URZ, UPT ;  /* 0x000000ff0400728c */ /* 0x000fc8000bf05070 */
[----:B------:R-:W-:-:S09]  /*23c0*/  UISETP.NE.AND.EX UP0, UPT, UR5, URZ, UPT, UP0 ;  /* 0x000000ff0500728c */ /* 0x000fd2000bf05300 */
[----:B------:R-:W-:Y:S05]  /*23d0*/  BRA.U UP0, `(.L_x_892) ;  /* 0x0000000100f87547 */ /* 0x000fea000b800000 */
[-CC-:B------:R-:W-:Y:S01]  /*23e0*/  FFMA.FTZ R119, R159, R128.reuse, R129.reuse ;  /* 0x000000809f777223 */ /* 0x180fe20000010081 */
[-CC-:B------:R-:W-:Y:S01]  /*23f0*/  FFMA.FTZ R180, R164, R128.reuse, R129.reuse ;  /* 0x00000080a4b47223 */ /* 0x180fe20000010081 */
[----:B------:R-:W-:Y:S02]  /*2400*/  IMAD.U32 R170, R178, 0x10000, RZ ;  /* 0x00010000b2aa7824 */ /* 0x000fe400078e00ff */
        /* <DEDUP_REMOVED lines=10> */
[----:B------:R-:W-:Y:S01]  /*24b0*/  FFMA.FTZ R170, R135, R169, R170 ;  /* 0x000000a987aa7223 */ /* 0x000fe200000100aa */
[----:B------:R-:W-:-:S02]  /*24c0*/  IMAD.U32 R118, R117, 0x10000, RZ ;  /* 0x0001000075767824 */ /* 0x000fc400078e00ff */
[-CC-:B------:R-:W-:Y:S01]  /*24d0*/  FFMA.FTZ R171, R153, R128.reuse, R129.reuse ;  /* 0x0000008099ab7223 */ /* 0x180fe20000010081 */
[-CC-:B------:R-:W-:Y:S01]  /*24e0*/  FFMA.FTZ R178, R160, R128.reuse, R129.reuse ;  /* 0x00000080a0b27223 */ /* 0x180fe20000010081 */
[-CC-:B------:R-:W-:Y:S01]  /*24f0*/  FFMA.FTZ R117, R155, R128.reuse, R129.reuse ;  /* 0x000000809b757223 */ /* 0x180fe20000010081 */
[----:B------:R-:W-:Y:S01]  /*2500*/  FFMA.FTZ R169, R162, R128, R129 ;  /* 0x00000080a2a97223 */ /* 0x000fe20000010081 */
[C---:B------:R-:W-:Y:S01]  /*2510*/  FFMA.FTZ R167, R135.reuse, R167, R168 ;  /* 0x000000a787a77223 */ /* 0x040fe200000100a8 */
[----:B------:R-:W-:Y:S01]  /*2520*/  FFMA.FTZ R131, R135, R131, R130 ;  /* 0x0000008387837223 */ /* 0x000fe20000010082 */
[----:B------:R-:W-:Y:S01]  /*2530*/  SHF.L.U32 R168, R116, 0x10, RZ ;  /* 0x0000001074a87819 */ /* 0x000fe200000006ff */
[----:B------:R-:W-:Y:S01]  /*2540*/  IMAD.U32 R116, R4, 0x10000, RZ ;  /* 0x0001000004747824 */ /* 0x000fe200078e00ff */
[----:B------:R-:W-:Y:S01]  /*2550*/  SHF.L.U32 R130, R5, 0x10, RZ ;  /* 0x0000001005827819 */ /* 0x000fe200000006ff */
[----:B------:R-:W-:Y:S01]  /*2560*/  FADD.FTZ R171, R156, -R171 ;  /* 0x800000ab9cab7221 */ /* 0x000fe20000010000 */
[----:B------:R-:W-:Y:S01]  /*2570*/  ISETP.GE.U32.AND P0, PT, R120, RZ, PT ;  /* 0x000000ff7800720c */ /* 0x000fe20003f06070 */
[----:B------:R-:W-:Y:S01]  /*2580*/  FADD.FTZ R177, R165, -R178 ;  /* 0x800000b2a5b17221 */ /* 0x000fe20000010000 */
[----:B------:R-:W-:Y:S01]  /*2590*/  FADD.FTZ R117, R0, -R117 ;  /* 0x8000007500757221 */ /* 0x000fe20000010000 */
        /* <DEDUP_REMOVED lines=34> */
.L_x_892:
[-CC-:B------:R-:W-:Y:S01]  /*27c0*/  FFMA.FTZ R109, R157, R128.reuse, R129.reuse ;  /* 0x000000809d6d7223 */ /* 0x180fe20000010081 */
[----:B------:R-:W-:Y:S01]  /*27d0*/  SHF.L.U32 R116, R7, 0x10, RZ ;  /* 0x0000001007747819 */ /* 0x000fe200000006ff */
[-C--:B------:R-:W-:Y:S01]  /*27e0*/  FFMA.FTZ R111, R159, R128.reuse, R129 ;  /* 0x000000809f6f7223 */ /* 0x080fe20000010081 */
[----:B------:R-:W-:Y:S01]  /*27f0*/  SHF.L.U32 R108, R119, 0x10, RZ ;  /* 0x00000010776c7819 */ /* 0x000fe200000006ff */
[----:B------:R-:W-:Y:S01]  /*2800*/  FADD.FTZ R110, R152, -R109 ;  /* 0x8000006d986e7221 */ /* 0x000fe20000010000 */
[--C-:B------:R-:W-:Y:S01]  /*2810*/  FFMA.FTZ R109, R153, R128, R129.reuse ;  /* 0x00000080996d7223 */ /* 0x100fe20000010081 */
[----:B------:R-:W-:Y:S01]  /*2820*/  IMAD.U32 R118, R118, 0x10000, RZ ;  /* 0x0001000076767824 */ /* 0x000fe200078e00ff */
[----:B------:R-:W-:Y:S01]  /*2830*/  SHF.L.U32 R117, R5, 0x10, RZ ;  /* 0x0000001005757819 */ /* 0x000fe200000006ff */
[----:B-----5:R-:W-:Y:S01]  /*2840*/  FFMA.FTZ R170, R135, R110, R116 ;  /* 0x0000006e87aa7223 */ /* 0x020fe20000010074 */
[-CC-:B------:R-:W-:Y:S01]  /*2850*/  FFMA.FTZ R116, R164, R128.reuse, R129.reuse ;  /* 0x00000080a4747223 */ /* 0x180fe20000010081 */
[----:B------:R-:W-:Y:S01]  /*2860*/  FFMA.FTZ R110, R166, R128, R129 ;  /* 0x00000080a66e7223 */ /* 0x000fe20000010081 */
[----:B------:R-:W-:-:S02]  /*2870*/  SHF.L.U32 R119, R6, 0x10, RZ ;  /* 0x0000001006777819 */ /* 0x000fc400000006ff */
[----:B------:R-:W-:Y:S01]  /*2880*/  FADD.FTZ R130, R161, -R116 ;  /* 0x80000074a1827221 */ /* 0x000fe20000010000 */
[----:B------:R-:W-:Y:S01]  /*2890*/  FADD.FTZ R131, R163, -R110 ;  /* 0x8000006ea3837221 */ /* 0x000fe20000010000 */
[----:B------:R-:W-:Y:S01]  /*28a0*/  FADD.FTZ R110, R156, -R109 ;  /* 0x8000006d9c6e7221 */ /* 0x000fe20000010000 */
[----:B------:R-:W-:Y:S01]  /*28b0*/  FADD.FTZ R116, R154, -R111 ;  /* 0x8000006f9a747221 */ /* 0x000fe20000010000 */
[C---:B------:R-:W-:Y:S01]  /*28c0*/  FFMA.FTZ R111, R135.reuse, R130, R118 ;  /* 0x00000082876f7223 */ /* 0x040fe20000010076 */
[C---:B------:R-:W-:Y:S01]  /*28d0*/  FFMA.FTZ R109, R135.reuse, R131, R108 ;  /* 0x00000083876d7223 */ /* 0x040fe2000001006c */
[----:B------:R-:W-:Y:S01]  /*28e0*/  FFMA.FTZ R130, R135, R110, R117 ;  /* 0x0000006e87827223 */ /* 0x000fe20000010075 */
[-CC-:B------:R-:W-:Y:S01]  /*28f0*/  FFMA.FTZ R108, R160, R128.reuse, R129.reuse ;  /* 0x00000080a06c7223 */ /* 0x180fe20000010081 */
[-CC-:B------:R-:W-:Y:S01]  /*2900*/  FFMA.FTZ R117, R155, R128.reuse, R129.reuse ;  /* 0x000000809b757223 */ /* 0x180fe20000010081 */
[----:B------:R-:W-:Y:S01]  /*2910*/  FFMA.FTZ R131, R162, R128, R129 ;  /* 0x00000080a2837223 */ /* 0x000fe20000010081 */
[----:B------:R-:W-:Y:S01]  /*2920*/  FFMA.FTZ R168, R135, R116, R119 ;  /* 0x0000007487a87223 */ /* 0x000fe20000010077 */
[----:B------:R-:W-:Y:S01]  /*2930*/  SHF.L.U32 R119, R4, 0x10, RZ ;  /* 0x0000001004777819 */ /* 0x000fe200000006ff */
[----:B------:R-:W-:Y:S01]  /*2940*/  FADD.FTZ R118, R165, -R108 ;  /* 0x8000006ca5767221 */ /* 0x000fe20000010000 */
[----:B------:R-:W-:-:S02]  /*2950*/  IMAD.U32 R110, R167, 0x10000, RZ ;  /* 0x00010000a76e7824 */ /* 0x000fc400078e00ff */
[----:B------:R-:W-:Y:S01]  /*2960*/  FADD.FTZ R116, R0, -R117 ;  /* 0x8000007500747221 */ /* 0x000fe20000010000 */
[----:B------:R-:W-:Y:S01]  /*2970*/  SHF.L.U32 R108, R177, 0x10, RZ ;  /* 0x00000010b16c7819 */ /* 0x000fe200000006ff */
[----:B------:R-:W-:Y:S01]  /*2980*/  FADD.FTZ R167, R158, -R131 ;  /* 0x800000839ea77221 */ /* 0x000fe20000010000 */
[----:B------:R-:W-:Y:S01]  /*2990*/  ISETP.GE.U32.AND P0, PT, R120, RZ, PT ;  /* 0x000000ff7800720c */ /* 0x000fe20003f06070 */
[C---:B------:R-:W-:Y:S01]  /*29a0*/  FFMA.FTZ R117, R135.reuse, R118, R110 ;  /* 0x0000007687757223 */ /* 0x040fe2000001006e */
[C---:B------:R-:W-:Y:S01]  /*29b0*/  FFMA.FTZ R131, R135.reuse, R116, R119 ;  /* 0x0000007487837223 */ /* 0x040fe20000010077 */
[----:B------:R-:W-:Y:S01]  /*29c0*/  FFMA.FTZ R116, R135, R167, R108 ;  /* 0x000000a787747223 */ /* 0x000fe2000001006c */
[----:B------:R-:W-:Y:S01]  /*29d0*/  FMUL.FTZ R110, R168, UR14 ;  /* 0x0000000ea86e7c20 */ /* 0x000fe20008410000 */
[----:B------:R-:W-:Y:S01]  /*29e0*/  LOP3.LUT P5, RZ, R121, 0xff, RZ, 0xc0, !PT ;  /* 0x000000ff79ff7812 */ /* 0x000fe200078ac0ff */
[----:B------:R-:W-:Y:S01]  /*29f0*/  FMUL.FTZ R108, R111, UR14 ;  /* 0x0000000e6f6c7c20 */ /* 0x000fe20008410000 */
[----:B------:R-:W-:Y:S01]  /*2a00*/  ISETP.GE.U32.AND.EX P0, PT, R121, 0x1000000, PT, P0 ;  /* 0x010000007900780c */ /* 0x000fe20003f06100 */
[----:B------:R-:W-:Y:S01]  /*2a10*/  FMUL.FTZ R118, R109, UR14 ;  /* 0x0000000e6d767c20 */ /* 0x000fe20008410000 */
[----:B------:R-:W-:Y:S01]  /*2a20*/  F2FP.BF16.F32.PACK_AB R111, R111, R170 ;  /* 0x000000aa6f6f723e */ /* 0x000fe200000010ff */
[----:B------:R-:W-:Y:S01]  /*2a30*/  FMUL.FTZ R170, R170, UR14 ;  /* 0x0000000eaaaa7c20 */ /* 0x000fe20008410000 */
[C---:B------:R-:W-:Y:S01]  /*2a40*/  LOP3.LUT P1, RZ, R121.reuse, 0xff0000, RZ, 0xc0, !PT ;  /* 0x00ff000079ff7812 */ /* 0x040fe2000782c0ff */
[----:B------:R-:W-:Y:S01]  /*2a50*/  FMUL.FTZ R167, R130, UR14 ;  /* 0x0000000e82a77c20 */ /* 0x000fe20008410000 */
[----:B------:R-:W-:-:S02]  /*2a60*/  LOP3.LUT P6, RZ, R121, 0xff00, RZ, 0xc0, !PT ;  /* 0x0000ff0079ff7812 */ /* 0x000fc400078cc0ff */
[----:B------:R-:W-:Y:S02]  /*2a70*/  FSEL R169, R110, RZ, P5 ;  /* 0x000000ff6ea97208 */ /* 0x000fe40002800000 */
[----:B------:R-:W-:Y:S02]  /*2a80*/  FSEL R119, R108, RZ, P0 ;  /* 0x000000ff6c777208 */ /* 0x000fe40000000000 */
[----:B------:R-:W-:Y:S02]  /*2a90*/  F2FP.BF16.F32.PACK_AB R110, R109, R168 ;  /* 0x000000a86d6e723e */ /* 0x000fe400000010ff */
[C---:B------:R-:W-:Y:S01]  /*2aa0*/  F2FP.BF16.F32.PACK_AB R109, R117.reuse, R130 ;  /* 0x00000082756d723e */ /* 0x040fe200000010ff */
[----:B------:R-:W-:Y:S01]  /*2ab0*/  FMUL.FTZ R117, R117, UR14 ;  /* 0x0000000e75757c20 */ /* 0x000fe20008410000 */
[----:B------:R-:W-:Y:S01]  /*2ac0*/  F2FP.BF16.F32.PACK_AB R108, R116, R131 ;  /* 0x00000083746c723e */ /* 0x000fe200000010ff */
[----:B------:R-:W-:Y:S01]  /*2ad0*/  FMUL.FTZ R130, R131, UR14 ;  /* 0x0000000e83827c20 */ /* 0x000fe20008410000 */
[----:B------:R-:W-:Y:S01]  /*2ae0*/  FSEL R170, R170, RZ, P1 ;  /* 0x000000ffaaaa7208 */ /* 0x000fe20000800000 */
        /* <DEDUP_REMOVED lines=15> */
.L_x_888:
        /* <DEDUP_REMOVED lines=32> */
[----:B------:R-:W-:Y:S01]  /*2de0*/  FSEL R130, R117, RZ, P0 ;  /* 0x000000ff75827208 */ /* 0x000fe20000000000 */
[----:B------:R-:W-:Y:S01]  /*2df0*/  FMUL.FTZ R112, R112, UR14 ;  /* 0x0000000e70707c20 */ /* 0x000fe20008410000 */
[----:B------:R-:W-:Y:S01]  /*2e00*/  LOP3.LUT P6, RZ, R173, 0xff, RZ, 0xc0, !PT ;  /* 0x000000ffadff7812 */ /* 0x000fe200078cc0ff */
[----:B------:R-:W-:Y:S01]  /*2e10*/  FFMA.FTZ R117, R153, R128, R129 ;  /* 0x0000008099757223 */ /* 0x000fe20000010081 */
[----:B------:R-:W-:Y:S02]  /*2e20*/  LOP3.LUT P1, RZ, R173, 0xff00, RZ, 0xc0, !PT ;  /* 0x0000ff00adff7812 */ /* 0x000fe4000782c0ff */
[----:B------:R-:W-:-:S02]  /*2e30*/  LOP3.LUT P0, RZ, R121, 0xff00, RZ, 0xc0, !PT ;  /* 0x0000ff0079ff7812 */ /* 0x000fc4000780c0ff */
[C---:B------:R-:W-:Y:S02]  /*2e40*/  FSEL R118, R112.reuse, RZ, P5 ;  /* 0x000000ff70767208 */ /* 0x040fe40002800000 */
[----:B------:R-:W-:Y:S01]  /*2e50*/  FSEL R114, R112, RZ, P6 ;  /* 0x000000ff70727208 */ /* 0x000fe20003000000 */
[----:B------:R-:W-:Y:S01]  /*2e60*/  FADD.FTZ R112, R156, -R117 ;  /* 0x800000759c707221 */ /* 0x000fe20000010000 */
[----:B------:R-:W-:Y:S01]  /*2e70*/  FSEL R113, R116, RZ, P1 ;  /* 0x000000ff74717208 */ /* 0x000fe20000800000 */
[-CC-:B------:R-:W-:Y:S01]  /*2e80*/  FFMA.FTZ R117, R162, R128.reuse, R129.reuse ;  /* 0x00000080a2757223 */ /* 0x180fe20000010081 */
[----:B------:R-:W-:Y:S01]  /*2e90*/  FSEL R131, R116, RZ, P0 ;  /* 0x000000ff74837208 */ /* 0x000fe20000000000 */
[--C-:B------:R-:W-:Y:S01]  /*2ea0*/  FFMA.FTZ R116, R160, R128, R129.reuse ;  /* 0x00000080a0747223 */ /* 0x100fe20000010081 */
[----:B------:R-:W-:Y:S01]  /*2eb0*/  F2FP.BF16.F32.PACK_AB R114, R113, R114 ;  /* 0x000000727172723e */ /* 0x000fe200000010ff */
[----:B------:R-:W-:Y:S01]  /*2ec0*/  FMUL.FTZ R112, R135, R112 ;  /* 0x0000007087707220 */ /* 0x000fe20000410000 */
[----:B------:R-:W-:Y:S01]  /*2ed0*/  FFMA.FTZ R113, R155, R128, R129 ;  /* 0x000000809b717223 */ /* 0x000fe20000010081 */
[----:B------:R-:W-:Y:S01]  /*2ee0*/  FADD.FTZ R168, R165, -R116 ;  /* 0x80000074a5a87221 */ /* 0x000fe20000010000 */
        /* <DEDUP_REMOVED lines=10> */
[----:B------:R-:W-:-:S02]  /*2f90*/  LOP3.LUT P6, RZ, R120, 0xff000000, RZ, 0xc0, !PT ;  /* 0xff00000078ff7812 */ /* 0x000fc400078cc0ff */
[----:B------:R-:W-:Y:S01]  /*2fa0*/  LOP3.LUT P5, RZ, R172, 0xff000000, RZ, 0xc0, !PT ;  /* 0xff000000acff7812 */ /* 0x000fe200078ac0ff */
[----:B------:R-:W-:Y:S01]  /*2fb0*/  FMUL.FTZ R117, R112, UR14 ;  /* 0x0000000e70757c20 */ /* 0x000fe20008410000 */
[----:B------:R-:W-:Y:S01]  /*2fc0*/  F2FP.BF16.F32.PACK_AB R118, R131, R118 ;  /* 0x000000768376723e */ /* 0x000fe200000010ff */
[----:B------:R-:W-:Y:S01]  /*2fd0*/  FMUL.FTZ R131, R116, UR14 ;  /* 0x0000000e74837c20 */ /* 0x000fe20008410000 */
[----:B------:R-:W-:Y:S02]  /*2fe0*/  FSEL R168, R130, RZ, P0 ;  /* 0x000000ff82a87208 */ /* 0x000fe40000000000 */
[----:B------:R-:W-:Y:S02]  /*2ff0*/  LOP3.LUT P0, RZ, R120, 0xff00, RZ, 0xc0, !PT ;  /* 0x0000ff0078ff7812 */ /* 0x000fe4000780c0ff */
[----:B------:R-:W-:Y:S02]  /*3000*/  FSEL R113, R130, RZ, P1 ;  /* 0x000000ff82717208 */ /* 0x000fe40000800000 */
[----:B------:R-:W-:-:S02]  /*3010*/  FSEL R169, R167, RZ, P6 ;  /* 0x000000ffa7a97208 */ /* 0x000fc40003000000 */
[----:B------:R-:W-:Y:S02]  /*3020*/  FSEL R116, R167, RZ, P5 ;  /* 0x000000ffa7747208 */ /* 0x000fe40002800000 */
[C---:B------:R-:W-:Y:S02]  /*3030*/  LOP3.LUT P1, RZ, R172.reuse, 0xff00, RZ, 0xc0, !PT ;  /* 0x0000ff00acff7812 */ /* 0x040fe4000782c0ff */
        /* <DEDUP_REMOVED lines=11> */
.L_x_894:
        /* <DEDUP_REMOVED lines=33> */
[C---:B------:R-:W-:Y:S02]  /*3300*/  FSEL R114, R112.reuse, RZ, P1 ;  /* 0x000000ff70727208 */ /* 0x040fe40000800000 */
[----:B------:R-:W-:Y:S01]  /*3310*/  FSEL R118, R112, RZ, P5 ;  /* 0x000000ff70767208 */ /* 0x000fe20002800000 */
[----:B------:R-:W-:Y:S01]  /*3320*/  FFMA.FTZ R112, R160, R128, R129 ;  /* 0x00000080a0707223 */ /* 0x000fe20000010081 */
[----:B------:R-:W-:-:S02]  /*3330*/  LOP3.LUT P6, RZ, R173, 0xff00, RZ, 0xc0, !PT ;  /* 0x0000ff00adff7812 */ /* 0x000fc400078cc0ff */
[C---:B------:R-:W-:Y:S01]  /*3340*/  FSEL R113, R108.reuse, RZ, P0 ;  /* 0x000000ff6c717208 */ /* 0x040fe20000000000 */
[----:B------:R-:W-:Y:S01]  /*3350*/  FADD.FTZ R112, R165, -R112 ;  /* 0x80000070a5707221 */ /* 0x000fe20000010000 */
[----:B------:R-:W-:Y:S01]  /*3360*/  FSEL R117, R108, RZ, P6 ;  /* 0x000000ff6c757208 */ /* 0x000fe20003000000 */
[----:B------:R-:W-:Y:S01]  /*3370*/  FADD.FTZ R108, R156, -R109 ;  /* 0x8000006d9c6c7221 */ /* 0x000fe20000010000 */
[----:B------:R-:W-:Y:S01]  /*3380*/  F2FP.BF16.F32.PACK_AB R118, R113, R118 ;  /* 0x000000767176723e */ /* 0x000fe200000010ff */
[-CC-:B------:R-:W-:Y:S01]  /*3390*/  FFMA.FTZ R113, R162, R128.reuse, R129.reuse ;  /* 0x00000080a2717223 */ /* 0x180fe20000010081 */
[----:B------:R-:W-:Y:S01]  /*33a0*/  FFMA.FTZ R109, R155, R128, R129 ;  /* 0x000000809b6d7223 */ /* 0x000fe20000010081 */
[----:B------:R-:W-:Y:S01]  /*33b0*/  F2FP.BF16.F32.PACK_AB R119, R116, R119 ;  /* 0x000000777477723e */ /* 0x000fe200000010ff */
[C---:B------:R-:W-:Y:S01]  /*33c0*/  FMUL.FTZ R131, R135.reuse, R112 ;  /* 0x0000007087837220 */ /* 0x040fe20000410000 */
[----:B------:R-:W-:Y:S01]  /*33d0*/  FMUL.FTZ R116, R135, R108 ;  /* 0x0000006c87747220 */ /* 0x000fe20000410000 */
[----:B------:R-:W-:Y:S01]  /*33e0*/  FADD.FTZ R112, R158, -R113 ;  /* 0x800000719e707221 */ /* 0x000fe20000010000 */
[----:B------:R-:W-:Y:S01]  /*33f0*/  FADD.FTZ R108, R0, -R109 ;  /* 0x8000006d006c7221 */ /* 0x000fe20000010000 */
[----:B------:R-:W-:Y:S01]  /*3400*/  F2FP.BF16.F32.PACK_AB R114, R117, R114 ;  /* 0x000000727572723e */ /* 0x000fe200000010ff */
        /* <DEDUP_REMOVED lines=29> */
.L_x_893:
        /* <DEDUP_REMOVED lines=8> */
[----:B------:R-:W-:Y:S02]  /*3660*/  IMAD.U32 R119, R119, 0x10000, RZ ;  /* 0x0001000077777824 */ /* 0x000fe400078e00ff */
[----:B------:R-:W-:Y:S01]  /*3670*/  FADD.FTZ R112, R154, -R113 ;  /* 0x800000719a707221 */ /* 0x000fe20000010000 */
[----:B------:R-:W-:Y:S02]  /*3680*/  IMAD.U32 R115, R6, 0x10000, RZ ;  /* 0x0001000006737824 */ /* 0x000fe400078e00ff */
[----:B------:R-:W-:Y:S01]  /*3690*/  FADD.FTZ R114, R163, -R114 ;  /* 0x80000072a3727221 */ /* 0x000fe20000010000 */
[----:B------:R-:W-:Y:S01]  /*36a0*/  SHF.L.U32 R167, R118, 0x10, RZ ;  /* 0x0000001076a77819 */ /* 0x000fe200000006ff */
[----:B------:R-:W-:Y:S01]  /*36b0*/  FADD.FTZ R118, R152, -R131 ;  /* 0x8000008398767221 */ /* 0x000fe20000010000 */
[----:B------:R-:W-:Y:S01]  /*36c0*/  SHF.L.U32 R130, R7, 0x10, RZ ;  /* 0x0000001007827819 */ /* 0x000fe200000006ff */
[C---:B-----5:R-:W-:Y:S01]  /*36d0*/  FFMA.FTZ R169, R135.reuse, R112, R115 ;  /* 0x0000007087a97223 */ /* 0x060fe20000010073 */
[----:B------:R-:W-:Y:S01]  /*36e0*/  FFMA.FTZ R170, R135, R114, R119 ;  /* 0x0000007287aa7223 */ /* 0x000fe20000010077 */
[----:B------:R-:W-:Y:S01]  /*36f0*/  SHF.L.U32 R119, R117, 0x10, RZ ;  /* 0x0000001075777819 */ /* 0x000fe200000006ff */
[-CC-:B------:R-:W-:Y:S01]  /*3700*/  FFMA.FTZ R131, R153, R128.reuse, R129.reuse ;  /* 0x0000008099837223 */ /* 0x180fe20000010081 */
[----:B------:R-:W-:Y:S01]  /*3710*/  FFMA.FTZ R112, R160, R128, R129 ;  /* 0x00000080a0707223 */ /* 0x000fe20000010081 */
[C---:B------:R-:W-:Y:S01]  /*3720*/  FFMA.FTZ R171, R135.reuse, R118, R130 ;  /* 0x0000007687ab7223 */ /* 0x040fe20000010082 */
[----:B------:R-:W-:Y:S01]  /*3730*/  FFMA.FTZ R177, R135, R168, R167 ;  /* 0x000000a887b17223 */ /* 0x000fe200000100a7 */
[-CC-:B------:R-:W-:Y:S01]  /*3740*/  FFMA.FTZ R113, R155, R128.reuse, R129.reuse ;  /* 0x000000809b717223 */ /* 0x180fe20000010081 */
[----:B------:R-:W-:Y:S01]  /*3750*/  FFMA.FTZ R117, R162, R128, R129 ;  /* 0x00000080a2757223 */ /* 0x000fe20000010081 */
[----:B------:R-:W-:Y:S01]  /*3760*/  ISETP.GE.U32.AND P1, PT, R172, RZ, PT ;  /* 0x000000ffac00720c */ /* 0x000fe20003f26070 */
[----:B------:R-:W-:Y:S01]  /*3770*/  IMAD.U32 R118, R5, 0x10000, RZ ;  /* 0x0001000005767824 */ /* 0x000fe200078e00ff */
[----:B------:R-:W-:Y:S01]  /*3780*/  SHF.L.U32 R167, R116, 0x10, RZ ;  /* 0x0000001074a77819 */ /* 0x000fe200000006ff */
[----:B------:R-:W-:Y:S01]  /*3790*/  FADD.FTZ R116, R156, -R131 ;  /* 0x800000839c747221 */ /* 0x000fe20000010000 */
[----:B------:R-:W-:Y:S01]  /*37a0*/  ISETP.GE.U32.AND P0, PT, R120, RZ, PT ;  /* 0x000000ff7800720c */ /* 0x000fe20003f06070 */
[----:B------:R-:W-:Y:S01]  /*37b0*/  FADD.FTZ R168, R165, -R112 ;  /* 0x80000070a5a87221 */ /* 0x000fe20000010000 */
[----:B------:R-:W-:Y:S01]  /*37c0*/  SHF.L.U32 R115, R4, 0x10, RZ ;  /* 0x0000001004737819 */ /* 0x000fe200000006ff */
[----:B------:R-:W-:Y:S01]  /*37d0*/  FADD.FTZ R112, R0, -R113 ;  /* 0x8000007100707221 */ /* 0x000fe20000010000 */
[----:B------:R-:W-:Y:S01]  /*37e0*/  FADD.FTZ R114, R158, -R117 ;  /* 0x800000759e727221 */ /* 0x000fe20000010000 */
[----:B------:R-:W-:Y:S01]  /*37f0*/  FMUL.FTZ R171, R171, UR14 ;  /* 0x0000000eabab7c20 */ /* 0x000fe20008410000 */
[----:B------:R-:W-:Y:S01]  /*3800*/  FMUL.FTZ R177, R177, UR14 ;  /* 0x0000000eb1b17c20 */ /* 0x000fe20008410000 */
[----:B------:R-:W-:Y:S01]  /*3810*/  LOP3.LUT P5, RZ, R121, 0xff0000, RZ, 0xc0, !PT ;  /* 0x00ff000079ff7812 */ /* 0x000fe200078ac0ff */
[----:B------:R-:W-:Y:S01]  /*3820*/  FFMA.FTZ R130, R135, R116, R118 ;  /* 0x0000007487827223 */ /* 0x000fe20000010076 */
[----:B------:R-:W-:Y:S01]  /*3830*/  ISETP.GE.U32.AND.EX P1, PT, R173, 0x1000000, PT, P1 ;  /* 0x01000000ad00780c */ /* 0x000fe20003f26110 */
[----:B------:R-:W-:Y:S01]  /*3840*/  FFMA.FTZ R116, R135, R112, R115 ;  /* 0x0000007087747223 */ /* 0x000fe20000010073 */
[----:B------:R-:W-:Y:S01]  /*3850*/  ISETP.GE.U32.AND.EX P0, PT, R121, 0x1000000, PT, P0 ;  /* 0x010000007900780c */ /* 0x000fe20003f06100 */
[----:B------:R-:W-:Y:S01]  /*3860*/  FFMA.FTZ R117, R135, R114, R119 ;  /* 0x0000007287757223 */ /* 0x000fe20000010077 */
[----:B------:R-:W-:Y:S01]  /*3870*/  LOP3.LUT P6, RZ, R173, 0xff0000, RZ, 0xc0, !PT ;  /* 0x00ff0000adff7812 */ /* 0x000fe200078cc0ff */
[----:B------:R-:W-:Y:S01]  /*3880*/  FFMA.FTZ R167, R135, R168, R167 ;  /* 0x000000a887a77223 */ /* 0x000fe200000100a7 */
[----:B------:R-:W-:Y:S01]  /*3890*/  FSEL R119, R171, RZ, P5 ;  /* 0x000000ffab777208 */ /* 0x000fe20002800000 */
[----:B------:R-:W-:Y:S01]  /*38a0*/  FMUL.FTZ R169, R169, UR14 ;  /* 0x0000000ea9a97c20 */ /* 0x000fe20008410000 */
[----:B------:R-:W-:Y:S01]  /*38b0*/  FMUL.FTZ R170, R170, UR14 ;  /* 0x0000000eaaaa7c20 */ /* 0x000fe20008410000 */
[----:B------:R-:W-:Y:S01]  /*38c0*/  FSEL R112, R177, RZ, P1 ;  /* 0x000000ffb1707208 */ /* 0x000fe20000800000 */
[----:B------:R-:W-:Y:S01]  /*38d0*/  FMUL.FTZ R130, R130, UR14 ;  /* 0x0000000e82827c20 */ /* 0x000fe20008410000 */
[----:B------:R-:W-:Y:S01]  /*38e0*/  LOP3.LUT P5, RZ, R121, 0xff, RZ, 0xc0, !PT ;  /* 0x000000ff79ff7812 */ /* 0x000fe200078ac0ff */
[----:B------:R-:W-:Y:S01]  /*38f0*/  FMUL.FTZ R167, R167, UR14 ;  /* 0x0000000ea7a77c20 */ /* 0x000fe20008410000 */
[----:B------:R-:W-:-:S02]  /*3900*/  FSEL R168, R177, RZ, P0 ;  /* 0x000000ffb1a87208 */ /* 0x000fc40000000000 */
[----:B------:R-:W-:Y:S02]  /*3910*/  LOP3.LUT P1, RZ, R121, 0xff00, RZ, 0xc0, !PT ;  /* 0x0000ff0079ff7812 */ /* 0x000fe4000782c0ff */
[----:B------:R-:W-:Y:S02]  /*3920*/  FSEL R115, R171, RZ, P6 ;  /* 0x000000ffab737208 */ /* 0x000fe40003000000 */
[C---:B------:R-:W-:Y:S02]  /*3930*/  LOP3.LUT P0, RZ, R173.reuse, 0xff00, RZ, 0xc0, !PT ;  /* 0x0000ff00adff7812 */ /* 0x040fe4000780c0ff */
[----:B------:R-:W-:Y:S02]  /*3940*/  LOP3.LUT P6, RZ, R173, 0xff, RZ, 0xc0, !PT ;  /* 0x000000ffadff7812 */ /* 0x000fe400078cc0ff */
[----:B------:R-:W-:Y:S02]  /*3950*/  FSEL R118, R169, RZ, P5 ;  /* 0x000000ffa9767208 */ /* 0x000fe40002800000 */
[----:B------:R-:W-:-:S02]  /*3960*/  FSEL R131, R170, RZ, P1 ;  /* 0x000000ffaa837208 */ /* 0x000fc40000800000 */
[----:B------:R-:W-:Y:S02]  /*3970*/  FSEL R113, R170, RZ, P0 ;  /* 0x000000ffaa717208 */ /* 0x000fe40000000000 */
[----:B------:R-:W-:Y:S02]  /*3980*/  FSEL R114, R169, RZ, P6 ;  /* 0x000000ffa9727208 */ /* 0x000fe40003000000 */
[----:B------:R-:W-:Y:S02]  /*3990*/  LOP3.LUT P0, RZ, R120, 0xff0000, RZ, 0xc0, !PT ;  /* 0x00ff000078ff7812 */ /* 0x000fe4000780c0ff */
[----:B------:R-:W-:Y:S02]  /*39a0*/  LOP3.LUT P1, RZ, R172, 0xff0000, RZ, 0xc0, !PT ;  /* 0x00ff0000acff7812 */ /* 0x000fe4000782c0ff */
[----:B------:R-:W-:Y:S02]  /*39b0*/  LOP3.LUT P6, RZ, R120, 0xff000000, RZ, 0xc0, !PT ;  /* 0xff00000078ff7812 */ /* 0x000fe400078cc0ff */
[----:B------:R-:W-:-:S02]  /*39c0*/  LOP3.LUT P5, RZ, R172, 0xff000000, RZ, 0xc0, !PT ;  /* 0xff000000acff7812 */ /* 0x000fc400078ac0ff */
[----:B------:R-:W-:Y:S01]  /*39d0*/  F2FP.BF16.F32.PACK_AB R118, R131, R118 ;  /* 0x000000768376723e */ /* 0x000fe200000010ff */
[----:B------:R-:W-:Y:S01]  /*39e0*/  FMUL.FTZ R131, R117, UR14 ;  /* 0x0000000e75837c20 */ /* 0x000fe20008410000 */
[----:B------:R-:W-:Y:S01]  /*39f0*/  F2FP.BF16.F32.PACK_AB R119, R168, R119 ;  /* 0x00000077a877723e */ /* 0x000fe200000010ff */
[----:B------:R-:W-:Y:S01]  /*3a00*/  FMUL.FTZ R117, R116, UR14 ;  /* 0x0000000e74757c20 */ /* 0x000fe20008410000 */
[----:B------:R-:W-:Y:S02]  /*3a10*/  F2FP.BF16.F32.PACK_AB R114, R113, R114 ;  /* 0x000000727172723e */ /* 0x000fe400000010ff */
[----:B------:R-:W-:Y:S02]  /*3a20*/  FSEL R168, R130, RZ, P0 ;  /* 0x000000ff82a87208 */ /* 0x000fe40000000000 */
[----:B------:R-:W-:Y:S02]  /*3a30*/  LOP3.LUT P0, RZ, R120, 0xff00, RZ, 0xc0, !PT ;  /* 0x0000ff0078ff7812 */ /* 0x000fe4000780c0ff */
[----:B------:R-:W-:-:S02]  /*3a40*/  FSEL R113, R130, RZ, P1 ;  /* 0x000000ff82717208 */ /* 0x000fc40000800000 */
[C---:B------:R-:W-:Y:S02]  /*3a50*/  FSEL R169, R167.reuse, RZ, P6 ;  /* 0x000000ffa7a97208 */ /* 0x040fe40003000000 */
[----:B------:R-:W-:Y:S02]  /*3a60*/  FSEL R116, R167, RZ, P5 ;  /* 0x000000ffa7747208 */ /* 0x000fe40002800000 */
[C---:B------:R-:W-:Y:S02]  /*3a70*/  LOP3.LUT P1, RZ, R172.reuse, 0xff00, RZ, 0xc0, !PT ;  /* 0x0000ff00acff7812 */ /* 0x040fe4000782c0ff */
        /* <DEDUP_REMOVED lines=12> */
.L_x_895:
        /* <DEDUP_REMOVED lines=14> */
[-CC-:B------:R-:W-:Y:S01]  /*3c20*/  FFMA.FTZ R115, R153, R128.reuse, R129.reuse ;  /* 0x0000008099737223 */ /* 0x180fe20000010081 */
[-CC-:B------:R-:W-:Y:S01]  /*3c30*/  FFMA.FTZ R108, R160, R128.reuse, R129.reuse ;  /* 0x00000080a06c7223 */ /* 0x180fe20000010081 */
[----:B------:R-:W-:Y:S01]  /*3c40*/  FFMA.FTZ R109, R155, R128, R129 ;  /* 0x000000809b6d7223 */ /* 0x000fe20000010081 */
[C---:B------:R-:W-:Y:S01]  /*3c50*/  FFMA.FTZ R130, R135.reuse, R112, R114 ;  /* 0x0000007087827223 */ /* 0x040fe20000010072 */
[----:B------:R-:W-:Y:S01]  /*3c60*/  FFMA.FTZ R131, R135, R110, R119 ;  /* 0x0000006e87837223 */ /* 0x000fe20000010077 */
[----:B------:R-:W-:Y:S01]  /*3c70*/  SHF.L.U32 R119, R116, 0x10, RZ ;  /* 0x0000001074777819 */ /* 0x000fe200000006ff */
[----:B------:R-:W-:Y:S01]  /*3c80*/  FADD.FTZ R112, R156, -R115 ;  /* 0x800000739c707221 */ /* 0x000fe20000010000 */
[----:B------:R-:W-:Y:S01]  /*3c90*/  SHF.L.U32 R114, R5, 0x10, RZ ;  /* 0x0000001005727819 */ /* 0x000fe200000006ff */
[----:B------:R-:W-:Y:S01]  /*3ca0*/  FADD.FTZ R116, R165, -R108 ;  /* 0x8000006ca5747221 */ /* 0x000fe20000010000 */
[----:B------:R-:W-:-:S02]  /*3cb0*/  IMAD.U32 R111, R4, 0x10000, RZ ;  /* 0x00010000046f7824 */ /* 0x000fc400078e00ff */
[----:B------:R-:W-:Y:S01]  /*3cc0*/  FADD.FTZ R108, R0, -R109 ;  /* 0x8000006d006c7221 */ /* 0x000fe20000010000 */
[----:B------:R-:W-:Y:S01]  /*3cd0*/  FFMA.FTZ R113, R162, R128, R129 ;  /* 0x00000080a2717223 */ /* 0x000fe20000010081 */
[C---:B------:R-:W-:Y:S01]  /*3ce0*/  FFMA.FTZ R109, R135.reuse, R112, R114 ;  /* 0x00000070876d7223 */ /* 0x040fe20000010072 */
[----:B------:R-:W-:Y:S01]  /*3cf0*/  ISETP.GE.U32.AND P1, PT, R120, RZ, PT ;  /* 0x000000ff7800720c */ /* 0x000fe20003f26070 */
[----:B------:R-:W-:Y:S01]  /*3d00*/  FFMA.FTZ R112, R135, R108, R111 ;  /* 0x0000006c87707223 */ /* 0x000fe2000001006f */
[----:B------:R-:W-:Y:S01]  /*3d10*/  ISETP.GE.U32.AND P0, PT, R172, RZ, PT ;  /* 0x000000ffac00720c */ /* 0x000fe20003f06070 */
[----:B------:R-:W-:Y:S02]  /*3d20*/  IMAD.U32 R117, R117, 0x10000, RZ ;  /* 0x0001000075757824 */ /* 0x000fe400078e00ff */
[----:B------:R-:W-:Y:S01]  /*3d30*/  FADD.FTZ R110, R158, -R113 ;  /* 0x800000719e6e7221 */ /* 0x000fe20000010000 */
[----:B------:R-:W-:Y:S01]  /*3d40*/  FMUL.FTZ R108, R130, UR14 ;  /* 0x0000000e826c7c20 */ /* 0x000fe20008410000 */
[C---:B------:R-:W-:Y:S01]  /*3d50*/  F2FP.BF16.F32.PACK_AB R111, R167.reuse, R130 ;  /* 0x00000082a76f723e */ /* 0x040fe200000010ff */
[----:B------:R-:W-:Y:S01]  /*3d60*/  FMUL.FTZ R167, R167, UR14 ;  /* 0x0000000ea7a77c20 */ /* 0x000fe20008410000 */
[----:B------:R-:W-:Y:S01]  /*3d70*/  LOP3.LUT P5, RZ, R121, 0xff0000, RZ, 0xc0, !PT ;  /* 0x00ff000079ff7812 */ /* 0x000fe200078ac0ff */
[----:B------:R-:W-:Y:S01]  /*3d80*/  FFMA.FTZ R116, R135, R116, R119 ;  /* 0x0000007487747223 */ /* 0x000fe20000010077 */
[----:B------:R-:W-:Y:S01]  /*3d90*/  LOP3.LUT P6, RZ, R173, 0xff0000, RZ, 0xc0, !PT ;  /* 0x00ff0000adff7812 */ /* 0x000fe200078cc0ff */
[----:B------:R-:W-:Y:S01]  /*3da0*/  FFMA.FTZ R117, R135, R110, R117 ;  /* 0x0000006e87757223 */ /* 0x000fe20000010075 */
[----:B------:R-:W-:-:S02]  /*3db0*/  ISETP.GE.U32.AND.EX P1, PT, R121, 0x1000000, PT, P1 ;  /* 0x010000007900780c */ /* 0x000fc40003f26110 */
[----:B------:R-:W-:Y:S02]  /*3dc0*/  ISETP.GE.U32.AND.EX P0, PT, R173, 0x1000000, PT, P0 ;  /* 0x01000000ad00780c */ /* 0x000fe40003f06100 */
[C---:B------:R-:W-:Y:S02]  /*3dd0*/  FSEL R119, R108.reuse, RZ, P5 ;  /* 0x000000ff6c777208 */ /* 0x040fe40002800000 */
[----:B------:R-:W-:Y:S01]  /*3de0*/  FSEL R115, R108, RZ, P6 ;  /* 0x000000ff6c737208 */ /* 0x000fe20003000000 */
[----:B------:R-:W-:Y:S01]  /*3df0*/  FMUL.FTZ R108, R118, UR14 ;  /* 0x0000000e766c7c20 */ /* 0x000fe20008410000 */
[C---:B------:R-:W-:Y:S01]  /*3e00*/  F2FP.BF16.F32.PACK_AB R110, R131.reuse, R118 ;  /* 0x00000076836e723e */ /* 0x040fe200000010ff */
[----:B------:R-:W-:Y:S01]  /*3e10*/  FMUL.FTZ R131, R131, UR14 ;  /* 0x0000000e83837c20 */ /* 0x000fe20008410000 */
[----:B------:R-:W-:Y:S02]  /*3e20*/  FSEL R130, R167, RZ, P1 ;  /* 0x000000ffa7827208 */ /* 0x000fe40000800000 */
[----:B------:R-:W-:-:S02]  /*3e30*/  LOP3.LUT P5, RZ, R121, 0xff, RZ, 0xc0, !PT ;  /* 0x000000ff79ff7812 */ /* 0x000fc400078ac0ff */
[C---:B------:R-:W-:Y:S02]  /*3e40*/  LOP3.LUT P6, RZ, R173.reuse, 0xff, RZ, 0xc0, !PT ;  /* 0x000000ffadff7812 */ /* 0x040fe400078cc0ff */
[----:B------:R-:W-:Y:S02]  /*3e50*/  LOP3.LUT P1, RZ, R173, 0xff00, RZ, 0xc0, !PT ;  /* 0x0000ff00adff7812 */ /* 0x000fe4000782c0ff */
[----:B------:R-:W-:Y:S02]  /*3e60*/  FSEL R168, R167, RZ, P0 ;  /* 0x000000ffa7a87208 */ /* 0x000fe40000000000 */
[----:B------:R-:W-:Y:S02]  /*3e70*/  LOP3.LUT P0, RZ, R121, 0xff00, RZ, 0xc0, !PT ;  /* 0x0000ff0079ff7812 */ /* 0x000fe4000780c0ff */
[C---:B------:R-:W-:Y:S02]  /*3e80*/  FSEL R118, R108.reuse, RZ, P5 ;  /* 0x000000ff6c767208 */ /* 0x040fe40002800000 */
[----:B------:R-:W-:Y:S01]  /*3e90*/  FSEL R114, R108, RZ, P6 ;  /* 0x000000ff6c727208 */ /* 0x000fe20003000000 */
[----:B------:R-:W-:Y:S01]  /*3ea0*/  FMUL.FTZ R108, R109, UR14 ;  /* 0x0000000e6d6c7c20 */ /* 0x000fe20008410000 */
[----:B------:R-:W-:-:S02]  /*3eb0*/  FSEL R113, R131, RZ, P1 ;  /* 0x000000ff83717208 */ /* 0x000fc40000800000 */
[----:B------:R-:W-:Y:S02]  /*3ec0*/  FSEL R131, R131, RZ, P0 ;  /* 0x000000ff83837208 */ /* 0x000fe40000000000 */
[----:B------:R-:W-:Y:S02]  /*3ed0*/  LOP3.LUT P0, RZ, R120, 0xff0000, RZ, 0xc0, !PT ;  /* 0x00ff000078ff7812 */ /* 0x000fe4000780c0ff */
[----:B------:R-:W-:Y:S02]  /*3ee0*/  LOP3.LUT P1, RZ, R172, 0xff0000, RZ, 0xc0, !PT ;  /* 0x00ff0000acff7812 */ /* 0x000fe4000782c0ff */
[C---:B------:R-:W-:Y:S01]  /*3ef0*/  F2FP.BF16.F32.PACK_AB R109, R116.reuse, R109 ;  /* 0x0000006d746d723e */ /* 0x040fe200000010ff */
[----:B------:R-:W-:Y:S01]  /*3f00*/  FMUL.FTZ R116, R116, UR14 ;  /* 0x0000000e74747c20 */ /* 0x000fe20008410000 */
[----:B------:R-:W-:Y:S02]  /*3f10*/  LOP3.LUT P6, RZ, R120, 0xff000000, RZ, 0xc0, !PT ;  /* 0xff00000078ff7812 */ /* 0x000fe400078cc0ff */
[----:B------:R-:W-:-:S02]  /*3f20*/  LOP3.LUT P5, RZ, R172, 0xff000000, RZ, 0xc0, !PT ;  /* 0xff000000acff7812 */ /* 0x000fc400078ac0ff */
[----:B------:R-:W-:Y:S02]  /*3f30*/  F2FP.BF16.F32.PACK_AB R115, R168, R115 ;  /* 0x00000073a873723e */ /* 0x000fe400000010ff */
[C---:B------:R-:W-:Y:S02]  /*3f40*/  FSEL R168, R108.reuse, RZ, P0 ;  /* 0x000000ff6ca87208 */ /* 0x040fe40000000000 */
[----:B------:R-:W-:Y:S02]  /*3f50*/  FSEL R169, R108, RZ, P1 ;  /* 0x000000ff6ca97208 */ /* 0x000fe40000800000 */
[----:B------:R-:W-:Y:S01]  /*3f60*/  F2FP.BF16.F32.PACK_AB R114, R113, R114 ;  /* 0x000000727172723e */ /* 0x000fe200000010ff */
[C---:B------:R-:W-:Y:S01]  /*3f70*/  FMUL.FTZ R113, R117.reuse, UR14 ;  /* 0x0000000e75717c20 */ /* 0x040fe20008410000 */
[----:B------:R-:W-:Y:S01]  /*3f80*/  F2FP.BF16.F32.PACK_AB R108, R117, R112 ;  /* 0x00000070756c723e */ /* 0x000fe200000010ff */
[----:B------:R-:W-:Y:S01]  /*3f90*/  FMUL.FTZ R112, R112, UR14 ;  /* 0x0000000e70707c20 */ /* 0x000fe20008410000 */
[----:B------:R-:W-:-:S02]  /*3fa0*/  FSEL R171, R116, RZ, P6 ;  /* 0x000000ff74ab7208 */ /* 0x000fc40003000000 */
[----:B------:R-:W-:Y:S02]  /*3fb0*/  FSEL R170, R116, RZ, P5 ;  /* 0x000000ff74aa7208 */ /* 0x000fe40002800000 */
[----:B------:R-:W-:Y:S02]  /*3fc0*/  LOP3.LUT P0, RZ, R120, 0xff00, RZ, 0xc0, !PT ;  /* 0x0000ff0078ff7812 */ /* 0x000fe4000780c0ff */
[C---:B------:R-:W-:Y:S02]  /*3fd0*/  LOP3.LUT P1, RZ, R172.reuse, 0xff00, RZ, 0xc0, !PT ;  /* 0x0000ff00acff7812 */ /* 0x040fe4000782c0ff */
[----:B------:R-:W-:Y:S02]  /*3fe0*/  LOP3.LUT P6, RZ, R172, 0xff, RZ, 0xc0, !PT ;  /* 0x000000ffacff7812 */ /* 0x000fe400078cc0ff */
[----:B------:R-:W-:Y:S02]  /*3ff0*/  LOP3.LUT P5, RZ, R120, 0xff, RZ, 0xc0, !PT ;  /* 0x000000ff78ff7812 */ /* 0x000fe400078ac0ff */
[----:B------:R-:W-:-:S02]  /*4000*/  F2FP.BF16.F32.PACK_AB R119, R130, R119 ;  /* 0x000000778277723e */ /* 0x000fc400000010ff */
[----:B------:R-:W-:Y:S02]  /*4010*/  F2FP.BF16.F32.PACK_AB R118, R131, R118 ;  /* 0x000000768376723e */ /* 0x000fe400000010ff */
[C---:B------:R-:W-:Y:S02]  /*4020*/  FSEL R131, R113.reuse, RZ, P0 ;  /* 0x000000ff71837208 */ /* 0x040fe40000000000 */
[----:B------:R-:W-:Y:S02]  /*4030*/  FSEL R167, R113, RZ, P1 ;  /* 0x000000ff71a77208 */ /* 0x000fe40000800000 */
[C---:B------:R-:W-:Y:S02]  /*4040*/  FSEL R130, R112.reuse, RZ, P6 ;  /* 0x000000ff70827208 */ /* 0x040fe40003000000 */
[----:B------:R-:W-:Y:S02]  /*4050*/  FSEL R116, R112, RZ, P5 ;  /* 0x000000ff70747208 */ /* 0x000fe40002800000 */
[----:B------:R-:W-:-:S02]  /*4060*/  F2FP.BF16.F32.PACK_AB R113, R170, R169 ;  /* 0x000000a9aa71723e */ /* 0x000fc400000010ff */
[----:B------:R-:W-:Y:S02]  /*4070*/  F2FP.BF16.F32.PACK_AB R117, R171, R168 ;  /* 0x000000a8ab75723e */ /* 0x000fe400000010ff */
[----:B------:R-:W-:Y:S02]  /*4080*/  F2FP.BF16.F32.PACK_AB R112, R167, R130 ;  /* 0x00000082a770723e */ /* 0x000fe400000010ff */
[----:B------:R-:W-:-:S07]  /*4090*/  F2FP.BF16.F32.PACK_AB R116, R131, R116 ;  /* 0x000000748374723e */ /* 0x000fce00000010ff */
.L_x_891:
        /* <DEDUP_REMOVED lines=14> */
.L_x_887:
[----:B------:R-:W-:Y:S05]  /*4180*/  BSYNC.RECONVERGENT B1 ;  /* 0x0000000000017941 */ /* 0x000fea0003800200 */
.L_x_886:
        /* <DEDUP_REMOVED lines=12> */
[-CC-:B0-----:R-:W-:Y:S01]  /*4250*/  FFMA.FTZ R108, R150, R128.reuse, R129.reuse ;  /* 0x00000080966c7223 */ /* 0x181fe20000010081 */
[----:B------:R-:W-:Y:S01]  /*4260*/  SHF.L.U32 R124, R124, 0x10, RZ ;  /* 0x000000107c7c7819 */ /* 0x000fe200000006ff */
[-CC-:B------:R-:W-:Y:S01]  /*4270*/  FFMA.FTZ R115, R143, R128.reuse, R129.reuse ;  /* 0x000000808f737223 */ /* 0x180fe20000010081 */
[----:B------:R-:W-:Y:S01]  /*4280*/  FFMA.FTZ R113, R141, R128, R129 ;  /* 0x000000808d717223 */ /* 0x000fe20000010081 */
[----:B------:R-:W-:Y:S01]  /*4290*/  FADD.FTZ R108, R151, -R108 ;  /* 0x8000006c976c7221 */ /* 0x000fe20000010000 */
[----:B------:R-:W-:Y:S02]  /*42a0*/  IMAD.U32 R117, R107, 0x10000, RZ ;  /* 0x000100006b757824 */ /* 0x000fe400078e00ff */
[----:B------:R-:W-:Y:S01]  /*42b0*/  FADD.FTZ R114, R142, -R115 ;  /* 0x800000738e727221 */ /* 0x000fe20000010000 */
[----:B------:R-:W-:Y:S01]  /*42c0*/  SHF.L.U32 R115, R106, 0x10, RZ ;  /* 0x000000106a737819 */ /* 0x000fe200000006ff */
[----:B-----5:R-:W-:Y:S01]  /*42d0*/  FFMA.FTZ R124, R135, R108, R124 ;  /* 0x0000006c877c7223 */ /* 0x020fe2000001007c */
[----:B------:R-:W-:Y:S01]  /*42e0*/  FADD.FTZ R108, R140, -R113 ;  /* 0x800000718c6c7221 */ /* 0x000fe20000010000 */
[----:B------:R-:W-:Y:S01]  /*42f0*/  FFMA.FTZ R111, R139, R128, R129 ;  /* 0x000000808b6f7223 */ /* 0x000fe20000010081 */
[C---:B------:R-:W-:Y:S01]  /*4300*/  FFMA.FTZ R117, R135.reuse, R114, R117 ;  /* 0x0000007287757223 */ /* 0x040fe20000010075 */
[----:B------:R-:W-:Y:S01]  /*4310*/  FFMA.FTZ R112, R148, R128, R129 ;  /* 0x0000008094707223 */ /* 0x000fe20000010081 */
[----:B------:R-:W-:Y:S01]  /*4320*/  FFMA.FTZ R114, R135, R108, R115 ;  /* 0x0000006c87727223 */ /* 0x000fe20000010073 */
[----:B------:R-:W-:-:S02]  /*4330*/  IMAD.U32 R113, R105, 0x10000, RZ ;  /* 0x0001000069717824 */ /* 0x000fc400078e00ff */
[----:B------:R-:W-:Y:S01]  /*4340*/  FADD.FTZ R108, R138, -R111 ;  /* 0x8000006f8a6c7221 */ /* 0x000fe20000010000 */
[----:B------:R-:W-:Y:S01]  /*4350*/  FFMA.FTZ R109, R137, R128, R129 ;  /* 0x00000080896d7223 */ /* 0x000fe20000010081 */
[----:B------:R-:W-:Y:S01]  /*4360*/  SHF.L.U32 R125, R125, 0x10, RZ ;  /* 0x000000107d7d7819 */ /* 0x000fe200000006ff */
[----:B------:R-:W-:Y:S01]  /*4370*/  FADD.FTZ R112, R149, -R112 ;  /* 0x8000007095707221 */ /* 0x000fe20000010000 */
[C---:B------:R-:W-:Y:S01]  /*4380*/  FFMA.FTZ R113, R135.reuse, R108, R113 ;  /* 0x0000006c87717223 */ /* 0x040fe20000010071 */
[----:B------:R-:W-:Y:S01]  /*4390*/  SHF.L.U32 R111, R104, 0x10, RZ ;  /* 0x00000010686f7819 */ /* 0x000fe200000006ff */
[----:B------:R-:W-:Y:S01]  /*43a0*/  FADD.FTZ R108, R136, -R109 ;  /* 0x8000006d886c7221 */ /* 0x000fe20000010000 */
[----:B------:R-:W-:Y:S01]  /*43b0*/  FFMA.FTZ R110, R146, R128, R129 ;  /* 0x00000080926e7223 */ /* 0x000fe20000010081 */
[C---:B------:R-:W-:Y:S01]  /*43c0*/  FFMA.FTZ R125, R135.reuse, R112, R125 ;  /* 0x00000070877d7223 */ /* 0x040fe2000001007d */
[----:B------:R-:W-:Y:S01]  /*43d0*/  SHF.L.U32 R115, R126, 0x10, RZ ;  /* 0x000000107e737819 */ /* 0x000fe200000006ff */
[----:B------:R-:W-:Y:S01]  /*43e0*/  FFMA.FTZ R112, R135, R108, R111 ;  /* 0x0000006c87707223 */ /* 0x000fe2000001006f */
[----:B------:R-:W-:Y:S01]  /*43f0*/  FADD.FTZ R110, R147, -R110 ;  /* 0x8000006e936e7221 */ /* 0x000fe20000010000 */
[----:B------:R-:W-:Y:S01]  /*4400*/  FMUL.FTZ R108, R117, UR14 ;  /* 0x0000000e756c7c20 */ /* 0x000fe20008410000 */
[----:B------:R-:W-:Y:S01]  /*4410*/  LOP3.LUT P2, RZ, R3, 0xff0000, RZ, 0xc0, !PT ;  /* 0x00ff000003ff7812 */ /* 0x000fe2000784c0ff */
[----:B------:R-:W-:Y:S01]  /*4420*/  FFMA.FTZ R128, R144, R128, R129 ;  /* 0x0000008090807223 */ /* 0x000fe20000010081 */
[----:B------:R-:W-:Y:S01]  /*4430*/  LOP3.LUT P6, RZ, R175, 0xff0000, RZ, 0xc0, !PT ;  /* 0x00ff0000afff7812 */ /* 0x000fe200078cc0ff */
[----:B------:R-:W-:Y:S01]  /*4440*/  FFMA.FTZ R116, R135, R110, R115 ;  /* 0x0000006e87747223 */ /* 0x000fe20000010073 */
[----:B------:R-:W-:Y:S01]  /*4450*/  ISETP.GE.U32.AND P5, PT, R2, RZ, PT ;  /* 0x000000ff0200720c */ /* 0x000fe20003fa6070 */
[----:B------:R-:W-:Y:S01]  /*4460*/  FMUL.FTZ R109, R125, UR14 ;  /* 0x0000000e7d6d7c20 */ /* 0x000fe20008410000 */
[C---:B------:R-:W-:Y:S01]  /*4470*/  FSEL R119, R108.reuse, RZ, P2 ;  /* 0x000000ff6c777208 */ /* 0x040fe20001000000 */
[----:B------:R-:W-:Y:S01]  /*4480*/  IMAD.U32 R127, R127, 0x10000, RZ ;  /* 0x000100007f7f7824 */ /* 0x000fe200078e00ff */
[----:B------:R-:W-:Y:S01]  /*4490*/  FSEL R115, R108, RZ, P6 ;  /* 0x000000ff6c737208 */ /* 0x000fe20003000000 */
[----:B------:R-:W-:Y:S01]  /*44a0*/  FMUL.FTZ R108, R114, UR14 ;  /* 0x0000000e726c7c20 */ /* 0x000fe20008410000 */
[C---:B------:R-:W-:Y:S01]  /*44b0*/  F2FP.BF16.F32.PACK_AB R111, R124.reuse, R117 ;  /* 0x000000757c6f723e */ /* 0x040fe200000010ff */
[----:B------:R-:W-:Y:S01]  /*44c0*/  FMUL.FTZ R124, R124, UR14 ;  /* 0x0000000e7c7c7c20 */ /* 0x000fe20008410000 */
[----:B------:R-:W-:Y:S01]  /*44d0*/  ISETP.GE.U32.AND P2, PT, R174, RZ, PT ;  /* 0x000000ffae00720c */ /* 0x000fe20003f46070 */
[----:B------:R-:W-:Y:S01]  /*44e0*/  FADD.FTZ R128, R145, -R128 ;  /* 0x8000008091807221 */ /* 0x000fe20000010000 */
[----:B------:R-:W-:-:S02]  /*44f0*/  LOP3.LUT P6, RZ, R175, 0xff, RZ, 0xc0, !PT ;  /* 0x000000ffafff7812 */ /* 0x000fc400078cc0ff */
[----:B------:R-:W-:Y:S01]  /*4500*/  ISETP.GE.U32.AND.EX P5, PT, R3, 0x1000000, PT, P5 ;  /* 0x010000000300780c */ /* 0x000fe20003fa6150 */
[----:B------:R-:W-:Y:S01]  /*4510*/  FFMA.FTZ R127, R135, R128, R127 ;  /* 0x00000080877f7223 */ /* 0x000fe2000001007f */
[----:B------:R-:W-:Y:S02]  /*4520*/  F2FP.BF16.F32.PACK_AB R110, R125, R114 ;  /* 0x000000727d6e723e */ /* 0x000fe400000010ff */
[----:B------:R-:W-:Y:S02]  /*4530*/  ISETP.GE.U32.AND.EX P2, PT, R175, 0x1000000, PT, P2 ;  /* 0x01000000af00780c */ /* 0x000fe40003f46120 */
[----:B------:R-:W-:Y:S02]  /*4540*/  FSEL R118, R124, RZ, P5 ;  /* 0x000000ff7c767208 */ /* 0x000fe40002800000 */
[----:B------:R-:W-:Y:S02]  /*4550*/  FSEL R114, R108, RZ, P6 ;  /* 0x000000ff6c727208 */ /* 0x000fe40003000000 */
[----:B------:R-:W-:-:S02]  /*4560*/  LOP3.LUT P6, RZ, R3, 0xff, RZ, 0xc0, !PT ;  /* 0x000000ff03ff7812 */ /* 0x000fc400078cc0ff */
[----:B------:R-:W-:Y:S02]  /*4570*/  LOP3.LUT P5, RZ, R175, 0xff00, RZ, 0xc0, !PT ;  /* 0x0000ff00afff7812 */ /* 0x000fe400078ac0ff */
[----:B------:R-:W-:Y:S02]  /*4580*/  FSEL R124, R124, RZ, P2 ;  /* 0x000000ff7c7c7208 */ /* 0x000fe40001000000 */
[----:B------:R-:W-:Y:S02]  /*4590*/  F2FP.BF16.F32.PACK_AB R119, R118, R119 ;  /* 0x000000777677723e */ /* 0x000fe400000010ff */
[----:B------:R-:W-:Y:S02]  /*45a0*/  LOP3.LUT P2, RZ, R3, 0xff00, RZ, 0xc0, !PT ;  /* 0x0000ff0003ff7812 */ /* 0x000fe4000784c0ff */
[----:B------:R-:W-:Y:S01]  /*45b0*/  FSEL R118, R108, RZ, P6 ;  /* 0x000000ff6c767208 */ /* 0x000fe20003000000 */
[----:B------:R-:W-:Y:S01]  /*45c0*/  FMUL.FTZ R108, R113, UR14 ;  /* 0x0000000e716c7c20 */ /* 0x000fe20008410000 */
[----:B------:R-:W-:-:S02]  /*45d0*/  FSEL R117, R109, RZ, P5 ;  /* 0x000000ff6d757208 */ /* 0x000fc40002800000 */
[----:B------:R-:W-:Y:S02]  /*45e0*/  LOP3.LUT P5, RZ, R2, 0xff0000, RZ, 0xc0, !PT ;  /* 0x00ff000002ff7812 */ /* 0x000fe400078ac0ff */
[----:B------:R-:W-:Y:S02]  /*45f0*/  LOP3.LUT P6, RZ, R174, 0xff0000, RZ, 0xc0, !PT ;  /* 0x00ff0000aeff7812 */ /* 0x000fe400078cc0ff */
[----:B------:R-:W-:Y:S02]  /*4600*/  FSEL R131, R109, RZ, P2 ;  /* 0x000000ff6d837208 */ /* 0x000fe40001000000 */
[----:B------:R-:W-:Y:S02]  /*4610*/  F2FP.BF16.F32.PACK_AB R114, R117, R114 ;  /* 0x000000727572723e */ /* 0x000fe400000010ff */
[C---:B------:R-:W-:Y:S01]  /*4620*/  F2FP.BF16.F32.PACK_AB R109, R116.reuse, R113 ;  /* 0x00000071746d723e */ /* 0x040fe200000010ff */
[----:B------:R-:W-:Y:S01]  /*4630*/  FMUL.FTZ R116, R116, UR14 ;  /* 0x0000000e74747c20 */ /* 0x000fe20008410000 */
[C---:B------:R-:W-:Y:S01]  /*4640*/  FSEL R117, R108.reuse, RZ, P5 ;  /* 0x000000ff6c757208 */ /* 0x040fe20002800000 */
[----:B------:R-:W-:Y:S01]  /*4650*/  FMUL.FTZ R113, R127, UR14 ;  /* 0x0000000e7f717c20 */ /* 0x000fe20008410000 */
[----:B------:R-:W-:-:S02]  /*4660*/  FSEL R126, R108, RZ, P6 ;  /* 0x000000ff6c7e7208 */ /* 0x000fc40003000000 */
[----:B------:R-:W-:Y:S02]  /*4670*/  LOP3.LUT P2, RZ, R2, 0xff000000, RZ, 0xc0, !PT ;  /* 0xff00000002ff7812 */ /* 0x000fe4000784c0ff */
[----:B------:R-:W-:Y:S02]  /*4680*/  LOP3.LUT P5, RZ, R174, 0xff000000, RZ, 0xc0, !PT ;  /* 0xff000000aeff7812 */ /* 0x000fe400078ac0ff */
[----:B------:R-:W-:Y:S02]  /*4690*/  LOP3.LUT P6, RZ, R2, 0xff00, RZ, 0xc0, !PT ;  /* 0x0000ff0002ff7812 */ /* 0x000fe400078cc0ff */
[----:B------:R-:W-:Y:S01]  /*46a0*/  F2FP.BF16.F32.PACK_AB R108, R127, R112 ;  /* 0x000000707f6c723e */ /* 0x000fe200000010ff */
[----:B------:R-:W-:Y:S01]  /*46b0*/  FMUL.FTZ R112, R112, UR14 ;  /* 0x0000000e70707c20 */ /* 0x000fe20008410000 */
[C---:B------:R-:W-:Y:S02]  /*46c0*/  FSEL R128, R116.reuse, RZ, P2 ;  /* 0x000000ff74807208 */ /* 0x040fe40001000000 */
[----:B------:R-:W-:-:S02]  /*46d0*/  FSEL R129, R116, RZ, P5 ;  /* 0x000000ff74817208 */ /* 0x000fc40002800000 */
[C---:B------:R-:W-:Y:S02]  /*46e0*/  FSEL R125, R113.reuse, RZ, P6 ;  /* 0x000000ff717d7208 */ /* 0x040fe40003000000 */
[C---:B------:R-:W-:Y:S02]  /*46f0*/  LOP3.LUT P2, RZ, R174.reuse, 0xff00, RZ, 0xc0, !PT ;  /* 0x0000ff00aeff7812 */ /* 0x040fe4000784c0ff */
        /* <DEDUP_REMOVED lines=12> */
.L_x_900:
[-CC-:B0-----:R-:W-:Y:S01]  /*47c0*/  FFMA.FTZ R131, R143, R128.reuse, R129.reuse ;  /* 0x000000808f837223 */ /* 0x181fe20000010081 */
[-CC-:B------:R-:W-:Y:S01]  /*47d0*/  FFMA.FTZ R114, R150, R128.reuse, R129.reuse ;  /* 0x0000008096727223 */ /* 0x180fe20000010081 */
[----:B------:R-:W-:Y:S01]  /*47e0*/  SHF.L.U32 R167, R107, 0x10, RZ ;  /* 0x000000106ba77819 */ /* 0x000fe200000006ff */
[-C--:B------:R-:W-:Y:S01]  /*47f0*/  FFMA.FTZ R115, R141, R128.reuse, R129 ;  /* 0x000000808d737223 */ /* 0x080fe20000010081 */
[----:B------:R-:W-:Y:S01]  /*4800*/  SHF.L.U32 R130, R124, 0x10, RZ ;  /* 0x000000107c827819 */ /* 0x000fe200000006ff */
[----:B------:R-:W-:Y:S01]  /*4810*/  FADD.FTZ R118, R142, -R131 ;  /* 0x800000838e767221 */ /* 0x000fe20000010000 */
[----:B------:R-:W-:Y:S01]  /*4820*/  FADD.FTZ R124, R151, -R114 ;  /* 0x80000072977c7221 */ /* 0x000fe20000010000 */
[-CC-:B------:R-:W-:Y:S01]  /*4830*/  FFMA.FTZ R116, R148, R128.reuse, R129.reuse ;  /* 0x0000008094747223 */ /* 0x180fe20000010081 */
[-CC-:B------:R-:W-:Y:S01]  /*4840*/  FFMA.FTZ R112, R146, R128.reuse, R129.reuse ;  /* 0x0000008092707223 */ /* 0x180fe20000010081 */
[----:B------:R-:W-:Y:S02]  /*4850*/  IMAD.U32 R119, R106, 0x10000, RZ ;  /* 0x000100006a777824 */ /* 0x000fe400078e00ff */
[----:B------:R-:W-:Y:S01]  /*4860*/  FFMA.FTZ R113, R137, R128, R129 ;  /* 0x0000008089717223 */ /* 0x000fe20000010081 */
[----:B------:R-:W-:Y:S01]  /*4870*/  FADD.FTZ R114, R140, -R115 ;  /* 0x800000738c727221 */ /* 0x000fe20000010000 */
[----:B-----5:R-:W-:Y:S01]  /*4880*/  FFMA.FTZ R167, R135, R118, R167 ;  /* 0x0000007687a77223 */ /* 0x020fe200000100a7 */
[--C-:B------:R-:W-:Y:S01]  /*4890*/  FFMA.FTZ R117, R139, R128, R129.reuse ;  /* 0x000000808b757223 */ /* 0x100fe20000010081 */
[----:B------:R-:W-:Y:S01]  /*48a0*/  FFMA.FTZ R130, R135, R124, R130 ;  /* 0x0000007c87827223 */ /* 0x000fe20000010082 */
[----:B------:R-:W-:Y:S01]  /*48b0*/  FFMA.FTZ R128, R144, R128, R129 ;  /* 0x0000008090807223 */ /* 0x000fe20000010081 */
[----:B------:R-:W-:Y:S01]  /*48c0*/  FADD.FTZ R124, R149, -R116 ;  /* 0x80000074957c7221 */ /* 0x000fe20000010000 */
[----:B------:R-:W-:Y:S01]  /*48d0*/  SHF.L.U32 R129, R126, 0x10, RZ ;  /* 0x000000107e817819 */ /* 0x000fe200000006ff */
[----:B------:R-:W-:Y:S01]  /*48e0*/  FADD.FTZ R116, R147, -R112 ;  /* 0x8000007093747221 */ /* 0x000fe20000010000 */
[----:B------:R-:W-:Y:S01]  /*48f0*/  SHF.L.U32 R115, R104, 0x10, RZ ;  /* 0x0000001068737819 */ /* 0x000fe200000006ff */
[----:B------:R-:W-:Y:S01]  /*4900*/  FFMA.FTZ R118, R135, R114, R119 ;  /* 0x0000007287767223 */ /* 0x000fe20000010077 */
[----:B------:R-:W-:Y:S01]  /*4910*/  SHF.L.U32 R126, R125, 0x10, RZ ;  /* 0x000000107d7e7819 */ /* 0x000fe200000006ff */
[----:B------:R-:W-:Y:S01]  /*4920*/  FADD.FTZ R112, R136, -R113 ;  /* 0x8000007188707221 */ /* 0x000fe20000010000 */
[----:B------:R-:W-:Y:S01]  /*4930*/  FMUL.FTZ R167, R167, UR14 ;  /* 0x0000000ea7a77c20 */ /* 0x000fe20008410000 */
[----:B------:R-:W-:-:S02]  /*4940*/  IMAD.U32 R119, R105, 0x10000, RZ ;  /* 0x0001000069777824 */ /* 0x000fc400078e00ff */
[----:B------:R-:W-:Y:S01]  /*4950*/  FADD.FTZ R114, R138, -R117 ;  /* 0x800000758a727221 */ /* 0x000fe20000010000 */
[----:B------:R-:W-:Y:S01]  /*4960*/  LOP3.LUT P6, RZ, R175, 0xff0000, RZ, 0xc0, !PT ;  /* 0x00ff0000afff7812 */ /* 0x000fe200078cc0ff */
[----:B------:R-:W-:Y:S01]  /*4970*/  FFMA.FTZ R112, R135, R112, R115 ;  /* 0x0000007087707223 */ /* 0x000fe20000010073 */
[----:B------:R-:W-:Y:S01]  /*4980*/  ISETP.GE.U32.AND P5, PT, R2, RZ, PT ;  /* 0x000000ff0200720c */ /* 0x000fe20003fa6070 */
[----:B------:R-:W-:Y:S01]  /*4990*/  FMUL.FTZ R130, R130, UR14 ;  /* 0x0000000e82827c20 */ /* 0x000fe20008410000 */
[----:B------:R-:W-:Y:S01]  /*49a0*/  LOP3.LUT P2, RZ, R3, 0xff0000, RZ, 0xc0, !PT ;  /* 0x00ff000003ff7812 */ /* 0x000fe2000784c0ff */
[C---:B------:R-:W-:Y:S01]  /*49b0*/  FFMA.FTZ R124, R135.reuse, R124, R126 ;  /* 0x0000007c877c7223 */ /* 0x040fe2000001007e */
[----:B------:R-:W-:Y:S01]  /*49c0*/  FFMA.FTZ R113, R135, R114, R119 ;  /* 0x0000007287717223 */ /* 0x000fe20000010077 */
[----:B------:R-:W-:Y:S01]  /*49d0*/  FSEL R115, R167, RZ, P6 ;  /* 0x000000ffa7737208 */ /* 0x000fe20003000000 */
[----:B------:R-:W-:Y:S01]  /*49e0*/  FMUL.FTZ R118, R118, UR14 ;  /* 0x0000000e76767c20 */ /* 0x000fe20008410000 */
[----:B------:R-:W-:Y:S01]  /*49f0*/  ISETP.GE.U32.AND.EX P5, PT, R3, 0x1000000, PT, P5 ;  /* 0x010000000300780c */ /* 0x000fe20003fa6150 */
[----:B------:R-:W-:Y:S01]  /*4a00*/  FMUL.FTZ R124, R124, UR14 ;  /* 0x0000000e7c7c7c20 */ /* 0x000fe20008410000 */
[----:B------:R-:W-:Y:S01]  /*4a10*/  FSEL R119, R167, RZ, P2 ;  /* 0x000000ffa7777208 */ /* 0x000fe20001000000 */
[----:B------:R-:W-:Y:S01]  /*4a20*/  FADD.FTZ R128, R145, -R128 ;  /* 0x8000008091807221 */ /* 0x000fe20000010000 */
[----:B------:R-:W-:Y:S01]  /*4a30*/  LOP3.LUT P6, RZ, R175, 0xff, RZ, 0xc0, !PT ;  /* 0x000000ffafff7812 */ /* 0x000fe200078cc0ff */
[----:B------:R-:W-:Y:S01]  /*4a40*/  FMUL.FTZ R113, R113, UR14 ;  /* 0x0000000e71717c20 */ /* 0x000fe20008410000 */
[----:B------:R-:W-:Y:S01]  /*4a50*/  ISETP.GE.U32.AND P2, PT, R174, RZ, PT ;  /* 0x000000ffae00720c */ /* 0x000fe20003f46070 */
[----:B------:R-:W-:Y:S01]  /*4a60*/  FFMA.FTZ R116, R135, R116, R129 ;  /* 0x0000007487747223 */ /* 0x000fe20000010081 */
[----:B------:R-:W-:Y:S01]  /*4a70*/  FSEL R168, R130, RZ, P5 ;  /* 0x000000ff82a87208 */ /* 0x000fe20002800000 */
[----:B------:R-:W-:Y:S01]  /*4a80*/  FMUL.FTZ R112, R112, UR14 ;  /* 0x0000000e70707c20 */ /* 0x000fe20008410000 */
[----:B------:R-:W-:Y:S01]  /*4a90*/  LOP3.LUT P5, RZ, R175, 0xff00, RZ, 0xc0, !PT ;  /* 0x0000ff00afff7812 */ /* 0x000fe200078ac0ff */
[----:B------:R-:W-:Y:S01]  /*4aa0*/  FMUL.FTZ R116, R116, UR14 ;  /* 0x0000000e74747c20 */ /* 0x000fe20008410000 */
[----:B------:R-:W-:-:S02]  /*4ab0*/  FSEL R117, R118, RZ, P6 ;  /* 0x000000ff76757208 */ /* 0x000fc40003000000 */
[----:B------:R-:W-:Y:S02]  /*4ac0*/  SHF.L.U32 R114, R127, 0x10, RZ ;  /* 0x000000107f727819 */ /* 0x000fe400000006ff */
[----:B------:R-:W-:Y:S02]  /*4ad0*/  ISETP.GE.U32.AND.EX P2, PT, R175, 0x1000000, PT, P2 ;  /* 0x01000000af00780c */ /* 0x000fe40003f46120 */
[----:B------:R-:W-:Y:S01]  /*4ae0*/  LOP3.LUT P6, RZ, R3, 0xff, RZ, 0xc0, !PT ;  /* 0x000000ff03ff7812 */ /* 0x000fe200078cc0ff */
[----:B------:R-:W-:Y:S01]  /*4af0*/  FFMA.FTZ R128, R135, R128, R114 ;  /* 0x0000008087807223 */ /* 0x000fe20000010072 */
[----:B------:R-:W-:Y:S02]  /*4b00*/  FSEL R126, R124, RZ, P5 ;  /* 0x000000ff7c7e7208 */ /* 0x000fe40002800000 */
[----:B------:R-:W-:Y:S01]  /*4b10*/  FSEL R130, R130, RZ, P2 ;  /* 0x000000ff82827208 */ /* 0x000fe20001000000 */
[----:B------:R-:W-:Y:S01]  /*4b20*/  FMUL.FTZ R128, R128, UR14 ;  /* 0x0000000e80807c20 */ /* 0x000fe20008410000 */
[----:B------:R-:W-:-:S02]  /*4b30*/  LOP3.LUT P5, RZ, R2, 0xff0000, RZ, 0xc0, !PT ;  /* 0x00ff000002ff7812 */ /* 0x000fc400078ac0ff */
[----:B------:R-:W-:Y:S02]  /*4b40*/  FSEL R118, R118, RZ, P6 ;  /* 0x000000ff76767208 */ /* 0x000fe40003000000 */
[----:B------:R-:W-:Y:S02]  /*4b50*/  LOP3.LUT P2, RZ, R3, 0xff00, RZ, 0xc0, !PT ;  /* 0x0000ff0003ff7812 */ /* 0x000fe4000784c0ff */
[----:B------:R-:W-:Y:S02]  /*4b60*/  LOP3.LUT P6, RZ, R174, 0xff0000, RZ, 0xc0, !PT ;  /* 0x00ff0000aeff7812 */ /* 0x000fe400078cc0ff */
[----:B------:R-:W-:Y:S02]  /*4b70*/  F2FP.BF16.F32.PACK_AB R114, R126, R117 ;  /* 0x000000757e72723e */ /* 0x000fe400000010ff */
[----:B------:R-:W-:Y:S02]  /*4b80*/  FSEL R117, R113, RZ, P5 ;  /* 0x000000ff71757208 */ /* 0x000fe40002800000 */
[----:B------:R-:W-:-:S02]  /*4b90*/  FSEL R127, R124, RZ, P2 ;  /* 0x000000ff7c7f7208 */ /* 0x000fc40001000000 */
[----:B------:R-:W-:Y:S02]  /*4ba0*/  FSEL R113, R113, RZ, P6 ;  /* 0x000000ff71717208 */ /* 0x000fe40003000000 */
[----:B------:R-:W-:Y:S02]  /*4bb0*/  LOP3.LUT P2, RZ, R2, 0xff000000, RZ, 0xc0, !PT ;  /* 0xff00000002ff7812 */ /* 0x000fe4000784c0ff */
[----:B------:R-:W-:Y:S02]  /*4bc0*/  LOP3.LUT P5, RZ, R174, 0xff000000, RZ, 0xc0, !PT ;  /* 0xff000000aeff7812 */ /* 0x000fe400078ac0ff */
[----:B------:R-:W-:Y:S02]  /*4bd0*/  LOP3.LUT P6, RZ, R2, 0xff00, RZ, 0xc0, !PT ;  /* 0x0000ff0002ff7812 */ /* 0x000fe400078cc0ff */
        /* <DEDUP_REMOVED lines=17> */
.L_x_899:
[----:B0-----:R-:W0:Y:S02]  /*4cf0*/  LDC.64 R112, c[0x0][0x478] ;  /* 0x00011e00ff707b82 */ /* 0x001e240000000a00 */
        /* <DEDUP_REMOVED lines=82> */
.L_x_902:
[-CC-:B------:R-:W-:Y:S01]  /*5220*/  FFMA.FTZ R124, R150, R128.reuse, R129.reuse ;  /* 0x00000080967c7223 */ /* 0x180fe20000010081 */
[-CC-:B------:R-:W-:Y:S01]  /*5230*/  FFMA.FTZ R117, R143, R128.reuse, R129.reuse ;  /* 0x000000808f757223 */ /* 0x180fe20000010081 */
[-CC-:B------:R-:W-:Y:S01]  /*5240*/  FFMA.FTZ R115, R141, R128.reuse, R129.reuse ;  /* 0x000000808d737223 */ /* 0x180fe20000010081 */
[-C--:B------:R-:W-:Y:S01]  /*5250*/  FFMA.FTZ R116, R148, R128.reuse, R129 ;  /* 0x0000008094747223 */ /* 0x080fe20000010081 */
[----:B------:R-:W-:Y:S01]  /*5260*/  FADD.FTZ R124, R151, -R124 ;  /* 0x8000007c977c7221 */ /* 0x000fe20000010000 */
[----:B------:R-:W-:Y:S01]  /*5270*/  FADD.FTZ R118, R142, -R117 ;  /* 0x800000758e767221 */ /* 0x000fe20000010000 */
[----:B------:R-:W-:Y:S01]  /*5280*/  LOP3.LUT P5, RZ, R3, 0xff0000, RZ, 0xc0, !PT ;  /* 0x00ff000003ff7812 */ /* 0x000fe200078ac0ff */
[--C-:B------:R-:W-:Y:S01]  /*5290*/  FFMA.FTZ R114, R146, R128, R129.reuse ;  /* 0x0000008092727223 */ /* 0x100fe20000010081 */
[C---:B-----5:R-:W-:Y:S01]  /*52a0*/  FMUL.FTZ R124, R135.reuse, R124 ;  /* 0x0000007c877c7220 */ /* 0x060fe20000410000 */
[----:B------:R-:W-:Y:S01]  /*52b0*/  FMUL.FTZ R118, R135, R118 ;  /* 0x0000007687767220 */ /* 0x000fe20000410000 */
[----:B------:R-:W-:Y:S01]  /*52c0*/  LOP3.LUT P6, RZ, R175, 0xff0000, RZ, 0xc0, !PT ;  /* 0x00ff0000afff7812 */ /* 0x000fe200078cc0ff */
[----:B------:R-:W-:Y:S01]  /*52d0*/  FFMA.FTZ R112, R144, R128, R129 ;  /* 0x0000008090707223 */ /* 0x000fe20000010081 */
[----:B------:R-:W-:Y:S01]  /*52e0*/  FMUL.FTZ R117, R124, UR14 ;  /* 0x0000000e7c757c20 */ /* 0x000fe20008410000 */
[----:B------:R-:W-:Y:S01]  /*52f0*/  FADD.FTZ R124, R140, -R115 ;  /* 0x800000738c7c7221 */ /* 0x000fe20000010000 */
[----:B------:R-:W-:Y:S01]  /*5300*/  FMUL.FTZ R118, R118, UR14 ;  /* 0x0000000e76767c20 */ /* 0x000fe20008410000 */
[----:B------:R-:W-:Y:S01]  /*5310*/  ISETP.GE.U32.AND P2, PT, R2, RZ, PT ;  /* 0x000000ff0200720c */ /* 0x000fe20003f46070 */
[----:B------:R-:W-:Y:S01]  /*5320*/  FADD.FTZ R126, R149, -R116 ;  /* 0x80000074957e7221 */ /* 0x000fe20000010000 */
[----:B------:R-:W-:Y:S01]  /*5330*/  FMUL.FTZ R124, R135, R124 ;  /* 0x0000007c877c7220 */ /* 0x000fe20000410000 */
[----:B------:R-:W-:Y:S01]  /*5340*/  FFMA.FTZ R113, R139, R128, R129 ;  /* 0x000000808b717223 */ /* 0x000fe20000010081 */
[C---:B------:R-:W-:Y:S01]  /*5350*/  FSEL R119, R118.reuse, RZ, P5 ;  /* 0x000000ff76777208 */ /* 0x040fe20002800000 */
[----:B------:R-:W-:Y:S01]  /*5360*/  FMUL.FTZ R126, R135, R126 ;  /* 0x0000007e877e7220 */ /* 0x000fe20000410000 */
[----:B------:R-:W-:Y:S01]  /*5370*/  FSEL R125, R118, RZ, P6 ;  /* 0x000000ff767d7208 */ /* 0x000fe20003000000 */
[----:B------:R-:W-:Y:S01]  /*5380*/  FADD.FTZ R118, R147, -R114 ;  /* 0x8000007293767221 */ /* 0x000fe20000010000 */
[----:B------:R-:W-:Y:S01]  /*5390*/  ISETP.GE.U32.AND.EX P2, PT, R3, 0x1000000, PT, P2 ;  /* 0x010000000300780c */ /* 0x000fe20003f46120 */
[----:B------:R-:W-:Y:S01]  /*53a0*/  FADD.FTZ R114, R145, -R112 ;  /* 0x8000007091727221 */ /* 0x000fe20000010000 */
[----:B------:R-:W-:Y:S01]  /*53b0*/  ISETP.GE.U32.AND P5, PT, R174, RZ, PT ;  /* 0x000000ffae00720c */ /* 0x000fe20003fa6070 */
[----:B------:R-:W-:Y:S01]  /*53c0*/  FMUL.FTZ R124, R124, UR14 ;  /* 0x0000000e7c7c7c20 */ /* 0x000fe20008410000 */
[----:B------:R-:W-:Y:S01]  /*53d0*/  LOP3.LUT P6, RZ, R175, 0xff, RZ, 0xc0, !PT ;  /* 0x000000ffafff7812 */ /* 0x000fe200078cc0ff */
[----:B------:R-:W-:Y:S01]  /*53e0*/  FADD.FTZ R116, R138, -R113 ;  /* 0x800000718a747221 */ /* 0x000fe20000010000 */
[----:B------:R-:W-:Y:S01]  /*53f0*/  FFMA.FTZ R129, R137, R128, R129 ;  /* 0x0000008089817223 */ /* 0x000fe20000010081 */
[----:B------:R-:W-:Y:S01]  /*5400*/  FSEL R128, R117, RZ, P2 ;  /* 0x000000ff75807208 */ /* 0x000fe20001000000 */
[----:B------:R-:W-:Y:S01]  /*5410*/  FMUL.FTZ R126, R126, UR14 ;  /* 0x0000000e7e7e7c20 */ /* 0x000fe20008410000 */
[----:B------:R-:W-:Y:S01]  /*5420*/  ISETP.GE.U32.AND.EX P5, PT, R175, 0x1000000, PT, P5 ;  /* 0x01000000af00780c */ /* 0x000fe20003fa6150 */
[----:B------:R-:W-:Y:S01]  /*5430*/  FMUL.FTZ R113, R135, R114 ;  /* 0x0000007287717220 */ /* 0x000fe20000410000 */
[----:B------:R-:W-:Y:S01]  /*5440*/  LOP3.LUT P2, RZ, R175, 0xff00, RZ, 0xc0, !PT ;  /* 0x0000ff00afff7812 */ /* 0x000fe2000784c0ff */
[C---:B------:R-:W-:Y:S01]  /*5450*/  FMUL.FTZ R116, R135.reuse, R116 ;  /* 0x0000007487747220 */ /* 0x040fe20000410000 */
[----:B------:R-:W-:Y:S01]  /*5460*/  FSEL R114, R124, RZ, P6 ;  /* 0x000000ff7c727208 */ /* 0x000fe20003000000 */
[----:B------:R-:W-:Y:S01]  /*5470*/  FMUL.FTZ R118, R135, R118 ;  /* 0x0000007687767220 */ /* 0x000fe20000410000 */
[----:B------:R-:W-:Y:S01]  /*5480*/  LOP3.LUT P6, RZ, R3, 0xff, RZ, 0xc0, !PT ;  /* 0x000000ff03ff7812 */ /* 0x000fe200078cc0ff */
[----:B------:R-:W-:Y:S01]  /*5490*/  FMUL.FTZ R116, R116, UR14 ;  /* 0x0000000e74747c20 */ /* 0x000fe20008410000 */
[----:B------:R-:W-:Y:S01]  /*54a0*/  FSEL R130, R117, RZ, P5 ;  /* 0x000000ff75827208 */ /* 0x000fe20002800000 */
[----:B------:R-:W-:Y:S01]  /*54b0*/  FADD.FTZ R112, R136, -R129 ;  /* 0x8000008188707221 */ /* 0x000fe20000010000 */
[----:B------:R-:W-:Y:S01]  /*54c0*/  FSEL R117, R126, RZ, P2 ;  /* 0x000000ff7e757208 */ /* 0x000fe20001000000 */
[----:B------:R-:W-:Y:S01]  /*54d0*/  FMUL.FTZ R118, R118, UR14 ;  /* 0x0000000e76767c20 */ /* 0x000fe20008410000 */
[----:B------:R-:W-:Y:S01]  /*54e0*/  LOP3.LUT P2, RZ, R3, 0xff00, RZ, 0xc0, !PT ;  /* 0x0000ff0003ff7812 */ /* 0x000fe2000784c0ff */
[----:B------:R-:W-:Y:S01]  /*54f0*/  FMUL.FTZ R113, R113, UR14 ;  /* 0x0000000e71717c20 */ /* 0x000fe20008410000 */
[----:B------:R-:W-:Y:S01]  /*5500*/  FSEL R124, R124, RZ, P6 ;  /* 0x000000ff7c7c7208 */ /* 0x000fe20003000000 */
[----:B------:R-:W-:Y:S01]  /*5510*/  FMUL.FTZ R112, R135, R112 ;  /* 0x0000007087707220 */ /* 0x000fe20000410000 */
[----:B------:R-:W-:-:S02]  /*5520*/  LOP3.LUT P5, RZ, R2, 0xff0000, RZ, 0xc0, !PT ;  /* 0x00ff000002ff7812 */ /* 0x000fc400078ac0ff */
[----:B------:R-:W-:Y:S01]  /*5530*/  LOP3.LUT P6, RZ, R174, 0xff0000, RZ, 0xc0, !PT ;  /* 0x00ff0000aeff7812 */ /* 0x000fe200078cc0ff */
[----:B------:R-:W-:Y:S01]  /*5540*/  FMUL.FTZ R112, R112, UR14 ;  /* 0x0000000e70707c20 */ /* 0x000fe20008410000 */
[----:B------:R-:W-:Y:S02]  /*5550*/  F2FP.BF16.F32.PACK_AB R114, R117, R114 ;  /* 0x000000727572723e */ /* 0x000fe400000010ff */
[----:B------:R-:W-:Y:S02]  /*5560*/  FSEL R127, R126, RZ, P2 ;  /* 0x000000ff7e7f7208 */ /* 0x000fe40001000000 */
[C---:B------:R-:W-:Y:S02]  /*5570*/  FSEL R117, R116.reuse, RZ, P5 ;  /* 0x000000ff74757208 */ /* 0x040fe40002800000 */
[----:B------:R-:W-:Y:S02]  /*5580*/  FSEL R126, R116, RZ, P6 ;  /* 0x000000ff747e7208 */ /* 0x000fe40003000000 */
[----:B------:R-:W-:-:S02]  /*5590*/  LOP3.LUT P2, RZ, R2, 0xff000000, RZ, 0xc0, !PT ;  /* 0xff00000002ff7812 */ /* 0x000fc4000784c0ff */
[----:B------:R-:W-:Y:S02]  /*55a0*/  LOP3.LUT P5, RZ, R174, 0xff000000, RZ, 0xc0, !PT ;  /* 0xff000000aeff7812 */ /* 0x000fe400078ac0ff */
[----:B------:R-:W-:Y:S02]  /*55b0*/  LOP3.LUT P6, RZ, R2, 0xff00, RZ, 0xc0, !PT ;  /* 0x0000ff0002ff7812 */ /* 0x000fe400078cc0ff */
[----:B------:R-:W-:Y:S02]  /*55c0*/  F2FP.BF16.F32.PACK_AB R115, R130, R125 ;  /* 0x0000007d8273723e */ /* 0x000fe400000010ff */
[----:B------:R-:W-:Y:S02]  /*55d0*/  F2FP.BF16.F32.PACK_AB R119, R128, R119 ;  /* 0x000000778077723e */ /* 0x000fe400000010ff */
[C---:B------:R-:W-:Y:S02]  /*55e0*/  FSEL R128, R118.reuse, RZ, P2 ;  /* 0x000000ff76807208 */ /* 0x040fe40001000000 */
[----:B------:R-:W-:-:S02]  /*55f0*/  FSEL R129, R118, RZ, P5 ;  /* 0x000000ff76817208 */ /* 0x000fc40002800000 */
[----:B------:R-:W-:Y:S02]  /*5600*/  FSEL R125, R113, RZ, P6 ;  /* 0x000000ff717d7208 */ /* 0x000fe40003000000 */
        /* <DEDUP_REMOVED lines=12> */
.L_x_898:
[----:B------:R-:W-:-:S04]  /*56d0*/  UISETP.NE.U32.AND UP0, UPT, UR24, URZ, UPT ;  /* 0x000000ff1800728c */ /* 0x000fc8000bf05070 */
[----:B------:R-:W-:-:S09]  /*56e0*/  UISETP.NE.AND.EX UP0, UPT, UR25, URZ, UPT, UP0 ;  /* 0x000000ff1900728c */ /* 0x000fd2000bf05300 */
[----:B------:R-:W-:Y:S05]  /*56f0*/  BRA.U !UP0, `(.L_x_903) ;  /* 0x0000000908107547 */ /* 0x000fea000b800000 */
[----:B0-----:R-:W0:Y:S02]  /*5700*/  LDC.64 R116, c[0x0][0x478] ;  /* 0x00011e00ff747b82 */ /* 0x001e240000000a00 */
[----:B0-----:R-:W-:-:S04]  /*5710*/  ISETP.NE.U32.AND P1, PT, R116, RZ, PT ;  /* 0x000000ff7400720c */ /* 0x001fc80003f25070 */
[----:B------:R-:W-:-:S13]  /*5720*/  ISETP.NE.AND.EX P1, PT, R117, RZ, PT, P1 ;  /* 0x000000ff7500720c */ /* 0x000fda0003f25310 */
[----:B------:R-:W-:Y:S05]  /*5730*/  @!P1 BRA `(.L_x_904) ;  /* 0x0000000400089947 */ /* 0x000fea0003800000 */
[-CC-:B------:R-:W-:Y:S01]  /*5740*/  FFMA.FTZ R110, R150, R128.reuse, R129.reuse ;  /* 0x00000080966e7223 */ /* 0x180fe20000010081 */
[-CC-:B------:R-:W-:Y:S01]  /*5750*/  FFMA.FTZ R108, R148, R128.reuse, R129.reuse ;  /* 0x00000080946c7223 */ /* 0x180fe20000010081 */
[----:B------:R-:W-:Y:S02]  /*5760*/  IMAD.U32 R124, R124, 0x10000, RZ ;  /* 0x000100007c7c7824 */ /* 0x000fe400078e00ff */
[-CC-:B------:R-:W-:Y:S01]  /*5770*/  FFMA.FTZ R111, R139, R128.reuse, R129.reuse ;  /* 0x000000808b6f7223 */ /* 0x180fe20000010081 */
[----:B------:R-:W-:Y:S01]  /*5780*/  FADD.FTZ R116, R151, -R110 ;  /* 0x8000006e97747221 */ /* 0x000fe20000010000 */
[----:B------:R-:W-:Y:S01]  /*5790*/  FFMA.FTZ R131, R143, R128, R129 ;  /* 0x000000808f837223 */ /* 0x000fe20000010081 */
[----:B------:R-:W-:Y:S01]  /*57a0*/  SHF.L.U32 R117, R105, 0x10, RZ ;  /* 0x0000001069757819 */ /* 0x000fe200000006ff */
[----:B------:R-:W-:Y:S01]  /*57b0*/  FADD.FTZ R118, R149, -R108 ;  /* 0x8000006c95767221 */ /* 0x000fe20000010000 */
[----:B-----5:R-:W-:Y:S01]  /*57c0*/  FFMA.FTZ R167, R135, R116, R124 ;  /* 0x0000007487a77223 */ /* 0x020fe2000001007c */
[----:B------:R-:W-:Y:S01]  /*57d0*/  SHF.L.U32 R130, R107, 0x10, RZ ;  /* 0x000000106b827819 */ /* 0x000fe200000006ff */
[----:B------:R-:W-:Y:S01]  /*57e0*/  FADD.FTZ R108, R138, -R111 ;  /* 0x8000006f8a6c7221 */ /* 0x000fe20000010000 */
[-C--:B------:R-:W-:Y:S01]  /*57f0*/  FFMA.FTZ R109, R137, R128.reuse, R129 ;  /* 0x00000080896d7223 */ /* 0x080fe20000010081 */
[----:B------:R-:W-:Y:S01]  /*5800*/  FADD.FTZ R124, R142, -R131 ;  /* 0x800000838e7c7221 */ /* 0x000fe20000010000 */
[-CC-:B------:R-:W-:Y:S01]  /*5810*/  FFMA.FTZ R119, R141, R128.reuse, R129.reuse ;  /* 0x000000808d777223 */ /* 0x180fe20000010081 */
[-CC-:B------:R-:W-:Y:S01]  /*5820*/  FFMA.FTZ R110, R146, R128.reuse, R129.reuse ;  /* 0x00000080926e7223 */ /* 0x180fe20000010081 */
[----:B------:R-:W-:Y:S01]  /*5830*/  FFMA.FTZ R128, R144, R128, R129 ;  /* 0x0000008090807223 */ /* 0x000fe20000010081 */
[----:B------:R-:W-:Y:S01]  /*5840*/  FFMA.FTZ R117, R135, R108, R117 ;  /* 0x0000006c87757223 */ /* 0x000fe20000010075 */
[----:B------:R-:W-:Y:S01]  /*5850*/  SHF.L.U32 R129, R125, 0x10, RZ ;  /* 0x000000107d817819 */ /* 0x000fe200000006ff */
[----:B------:R-:W-:Y:S01]  /*5860*/  FFMA.FTZ R124, R135, R124, R130 ;  /* 0x0000007c877c7223 */ /* 0x000fe20000010082 */
[----:B------:R-:W-:-:S02]  /*5870*/  IMAD.U32 R111, R104, 0x10000, RZ ;  /* 0x00010000686f7824 */ /* 0x000fc400078e00ff */
[----:B------:R-:W-:Y:S01]  /*5880*/  FADD.FTZ R108, R136, -R109 ;  /* 0x8000006d886c7221 */ /* 0x000fe20000010000 */
[----:B------:R-:W-:Y:S01]  /*5890*/  ISETP.GE.U32.AND P2, PT, R2, RZ, PT ;  /* 0x000000ff0200720c */ /* 0x000fe20003f46070 */
[----:B------:R-:W-:Y:S02]  /*58a0*/  IMAD.U32 R125, R106, 0x10000, RZ ;  /* 0x000100006a7d7824 */ /* 0x000fe400078e00ff */
[----:B------:R-:W-:Y:S01]  /*58b0*/  FADD.FTZ R116, R140, -R119 ;  /* 0x800000778c747221 */ /* 0x000fe20000010000 */
[----:B------:R-:W-:Y:S01]  /*58c0*/  FMUL.FTZ R109, R167, UR14 ;  /* 0x0000000ea76d7c20 */ /* 0x000fe20008410000 */
[----:B------:R-:W-:Y:S01]  /*58d0*/  SHF.L.U32 R126, R126, 0x10, RZ ;  /* 0x000000107e7e7819 */ /* 0x000fe200000006ff */
[----:B------:R-:W-:Y:S01]  /*58e0*/  FFMA.FTZ R108, R135, R108, R111 ;  /* 0x0000006c876c7223 */ /* 0x000fe2000001006f */
[----:B------:R-:W-:Y:S01]  /*58f0*/  ISETP.GE.U32.AND.EX P2, PT, R3, 0x1000000, PT, P2 ;  /* 0x010000000300780c */ /* 0x000fe20003f46120 */
[C---:B------:R-:W-:Y:S01]  /*5900*/  FFMA.FTZ R116, R135.reuse, R116, R125 ;  /* 0x0000007487747223 */ /* 0x040fe2000001007d */
[----:B------:R-:W-:Y:S01]  /*5910*/  FFMA.FTZ R129, R135, R118, R129 ;  /* 0x0000007687817223 */ /* 0x000fe20000010081 */
[----:B------:R-:W-:Y:S01]  /*5920*/  FADD.FTZ R110, R147, -R110 ;  /* 0x8000006e936e7221 */ /* 0x000fe20000010000 */
[----:B------:R-:W-:Y:S01]  /*5930*/  F2FP.BF16.F32.PACK_AB R111, R167, R124 ;  /* 0x0000007ca76f723e */ /* 0x000fe200000010ff */
[----:B------:R-:W-:Y:S01]  /*5940*/  FMUL.FTZ R124, R124, UR14 ;  /* 0x0000000e7c7c7c20 */ /* 0x000fe20008410000 */
[----:B------:R-:W-:Y:S01]  /*5950*/  SHF.L.U32 R127, R127, 0x10, RZ ;  /* 0x000000107f7f7819 */ /* 0x000fe200000006ff */
[----:B------:R-:W-:Y:S01]  /*5960*/  FADD.FTZ R128, R145, -R128 ;  /* 0x8000008091807221 */ /* 0x000fe20000010000 */
[----:B------:R-:W-:Y:S01]  /*5970*/  LOP3.LUT P5, RZ, R3, 0xff0000, RZ, 0xc0, !PT ;  /* 0x00ff000003ff7812 */ /* 0x000fe200078ac0ff */
[----:B------:R-:W-:Y:S01]  /*5980*/  FFMA.FTZ R126, R135, R110, R126 ;  /* 0x0000006e877e7223 */ /* 0x000fe2000001007e */
[----:B------:R-:W-:Y:S01]  /*5990*/  FSEL R130, R109, RZ, P2 ;  /* 0x000000ff6d827208 */ /* 0x000fe20001000000 */
[----:B------:R-:W-:Y:S01]  /*59a0*/  FMUL.FTZ R109, R116, UR14 ;  /* 0x0000000e746d7c20 */ /* 0x000fe20008410000 */
[----:B------:R-:W-:Y:S01]  /*59b0*/  LOP3.LUT P6, RZ, R3, 0xff, RZ, 0xc0, !PT ;  /* 0x000000ff03ff7812 */ /* 0x000fe200078cc0ff */
[----:B------:R-:W-:Y:S01]  /*59c0*/  FMUL.FTZ R118, R117, UR14 ;  /* 0x0000000e75767c20 */ /* 0x000fe20008410000 */
[C---:B------:R-:W-:Y:S01]  /*59d0*/  F2FP.BF16.F32.PACK_AB R110, R129.reuse, R116 ;  /* 0x00000074816e723e */ /* 0x040fe200000010ff */
[----:B------:R-:W-:Y:S01]  /*59e0*/  FMUL.FTZ R129, R129, UR14 ;  /* 0x0000000e81817c20 */ /* 0x000fe20008410000 */
[----:B------:R-:W-:Y:S01]  /*59f0*/  FSEL R119, R124, RZ, P5 ;  /* 0x000000ff7c777208 */ /* 0x000fe20002800000 */
[----:B------:R-:W-:Y:S01]  /*5a00*/  FFMA.FTZ R127, R135, R128, R127 ;  /* 0x00000080877f7223 */ /* 0x000fe2000001007f */
[----:B------:R-:W-:Y:S01]  /*5a10*/  LOP3.LUT P2, RZ, R3, 0xff00, RZ, 0xc0, !PT ;  /* 0x0000ff0003ff7812 */ /* 0x000fe2000784c0ff */
[----:B------:R-:W-:Y:S01]  /*5a20*/  FMUL.FTZ R116, R108, UR14 ;  /* 0x0000000e6c747c20 */ /* 0x000fe20008410000 */
[----:B------:R-:W-:-:S02]  /*5a30*/  LOP3.LUT P5, RZ, R2, 0xff0000, RZ, 0xc0, !PT ;  /* 0x00ff000002ff7812 */ /* 0x000fc400078ac0ff */
[----:B------:R-:W-:Y:S02]  /*5a40*/  FSEL R128, R109, RZ, P6 ;  /* 0x000000ff6d807208 */ /* 0x000fe40003000000 */
[C---:B------:R-:W-:Y:S01]  /*5a50*/  F2FP.BF16.F32.PACK_AB R109, R126.reuse, R117 ;  /* 0x000000757e6d723e */ /* 0x040fe200000010ff */
[----:B------:R-:W-:Y:S01]  /*5a60*/  FMUL.FTZ R126, R126, UR14 ;  /* 0x0000000e7e7e7c20 */ /* 0x000fe20008410000 */
[----:B------:R-:W-:Y:S01]  /*5a70*/  FSEL R129, R129, RZ, P2 ;  /* 0x000000ff81817208 */ /* 0x000fe20001000000 */
        /* <DEDUP_REMOVED lines=14> */
.L_x_904:
        /* <DEDUP_REMOVED lines=9> */
[----:B------:R-:W-:Y:S01]  /*5bf0*/  IMAD.U32 R170, R124, 0x10000, RZ ;  /* 0x000100007caa7824 */ /* 0x000fe200078e00ff */
[----:B------:R-:W-:Y:S01]  /*5c00*/  SHF.L.U32 R129, R107, 0x10, RZ ;  /* 0x000000106b817819 */ /* 0x000fe200000006ff */
[----:B------:R-:W-:Y:S01]  /*5c10*/  FADD.FTZ R168, R151, -R118 ;  /* 0x8000007697a87221 */ /* 0x000fe20000010000 */
[----:B------:R-:W-:Y:S01]  /*5c20*/  SHF.L.U32 R125, R106, 0x10, RZ ;  /* 0x000000106a7d7819 */ /* 0x000fe200000006ff */
[----:B------:R-:W-:Y:S01]  /*5c30*/  FADD.FTZ R124, R142, -R169 ;  /* 0x800000a98e7c7221 */ /* 0x000fe20000010000 */
[----:B------:R-:W-:Y:S01]  /*5c40*/  FADD.FTZ R118, R140, -R119 ;  /* 0x800000778c767221 */ /* 0x000fe20000010000 */
[----:B-----5:R-:W-:Y:S01]  /*5c50*/  FFMA.FTZ R170, R135, R168, R170 ;  /* 0x000000a887aa7223 */ /* 0x020fe200000100aa */
[----:B------:R-:W-:Y:S01]  /*5c60*/  FADD.FTZ R130, R149, -R130 ;  /* 0x8000008295827221 */ /* 0x000fe20000010000 */
[C---:B------:R-:W-:Y:S01]  /*5c70*/  FFMA.FTZ R168, R135.reuse, R124, R129 ;  /* 0x0000007c87a87223 */ /* 0x040fe20000010081 */
[----:B------:R-:W-:Y:S01]  /*5c80*/  FFMA.FTZ R129, R135, R118, R125 ;  /* 0x0000007687817223 */ /* 0x000fe2000001007d */
[----:B------:R-:W-:Y:S01]  /*5c90*/  SHF.L.U32 R124, R105, 0x10, RZ ;  /* 0x00000010697c7819 */ /* 0x000fe200000006ff */
[----:B------:R-:W-:Y:S01]  /*5ca0*/  FADD.FTZ R118, R138, -R131 ;  /* 0x800000838a767221 */ /* 0x000fe20000010000 */
[----:B------:R-:W-:Y:S01]  /*5cb0*/  ISETP.GE.U32.AND P2, PT, R2, RZ, PT ;  /* 0x000000ff0200720c */ /* 0x000fe20003f46070 */
[----:B------:R-:W-:Y:S01]  /*5cc0*/  IMAD.U32 R119, R104, 0x10000, RZ ;  /* 0x0001000068777824 */ /* 0x000fe200078e00ff */
[----:B------:R-:W-:Y:S01]  /*5cd0*/  SHF.L.U32 R125, R126, 0x10, RZ ;  /* 0x000000107e7d7819 */ /* 0x000fe200000006ff */
[----:B------:R-:W-:Y:S01]  /*5ce0*/  FADD.FTZ R126, R147, -R116 ;  /* 0x80000074937e7221 */ /* 0x000fe20000010000 */
[----:B------:R-:W-:Y:S01]  /*5cf0*/  FADD.FTZ R116, R136, -R117 ;  /* 0x8000007588747221 */ /* 0x000fe20000010000 */
[----:B------:R-:W-:Y:S01]  /*5d00*/  FMUL.FTZ R168, R168, UR14 ;  /* 0x0000000ea8a87c20 */ /* 0x000fe20008410000 */
[----:B------:R-:W-:Y:S01]  /*5d10*/  FMUL.FTZ R170, R170, UR14 ;  /* 0x0000000eaaaa7c20 */ /* 0x000fe20008410000 */
[C---:B------:R-:W-:Y:S01]  /*5d20*/  FFMA.FTZ R130, R135.reuse, R130, R167 ;  /* 0x0000008287827223 */ /* 0x040fe200000100a7 */
[----:B------:R-:W-:Y:S01]  /*5d30*/  FFMA.FTZ R118, R135, R118, R124 ;  /* 0x0000007687767223 */ /* 0x000fe2000001007c */
[----:B------:R-:W-:Y:S01]  /*5d40*/  LOP3.LUT P5, RZ, R3, 0xff0000, RZ, 0xc0, !PT ;  /* 0x00ff000003ff7812 */ /* 0x000fe200078ac0ff */
[----:B------:R-:W-:Y:S01]  /*5d50*/  IMAD.U32 R127, R127, 0x10000, RZ ;  /* 0x000100007f7f7824 */ /* 0x000fe200078e00ff */
[----:B------:R-:W-:Y:S01]  /*5d60*/  ISETP.GE.U32.AND.EX P2, PT, R3, 0x1000000, PT, P2 ;  /* 0x010000000300780c */ /* 0x000fe20003f46120 */
[----:B------:R-:W-:Y:S01]  /*5d70*/  FADD.FTZ R128, R145, -R128 ;  /* 0x8000008091807221 */ /* 0x000fe20000010000 */
[----:B------:R-:W-:Y:S01]  /*5d80*/  FFMA.FTZ R116, R135, R116, R119 ;  /* 0x0000007487747223 */ /* 0x000fe20000010077 */
[----:B------:R-:W-:Y:S01]  /*5d90*/  FMUL.FTZ R129, R129, UR14 ;  /* 0x0000000e81817c20 */ /* 0x000fe20008410000 */
[----:B------:R-:W-:Y:S01]  /*5da0*/  FSEL R119, R168, RZ, P5 ;  /* 0x000000ffa8777208 */ /* 0x000fe20002800000 */
[----:B------:R-:W-:Y:S01]  /*5db0*/  FMUL.FTZ R130, R130, UR14 ;  /* 0x0000000e82827c20 */ /* 0x000fe20008410000 */
[----:B------:R-:W-:Y:S01]  /*5dc0*/  FSEL R170, R170, RZ, P2 ;  /* 0x000000ffaaaa7208 */ /* 0x000fe20001000000 */
[----:B------:R-:W-:Y:S01]  /*5dd0*/  FMUL.FTZ R118, R118, UR14 ;  /* 0x0000000e76767c20 */ /* 0x000fe20008410000 */
        /* <DEDUP_REMOVED lines=22> */
.L_x_903:
        /* <DEDUP_REMOVED lines=8> */
[----:B------:R-:W-:Y:S01]  /*5fc0*/  FADD.FTZ R130, R151, -R116 ;  /* 0x8000007497827221 */ /* 0x000fe20000010000 */
[-CC-:B------:R-:W-:Y:S01]  /*5fd0*/  FFMA.FTZ R117, R141, R128.reuse, R129.reuse ;  /* 0x000000808d757223 */ /* 0x180fe20000010081 */
[-CC-:B------:R-:W-:Y:S01]  /*5fe0*/  FFMA.FTZ R108, R146, R128.reuse, R129.reuse ;  /* 0x00000080926c7223 */ /* 0x180fe20000010081 */
[----:B------:R-:W-:Y:S01]  /*5ff0*/  FFMA.FTZ R109, R137, R128, R129 ;  /* 0x00000080896d7223 */ /* 0x000fe20000010081 */
[----:B------:R-:W-:Y:S01]  /*6000*/  FADD.FTZ R126, R142, -R119 ;  /* 0x800000778e7e7221 */ /* 0x000fe20000010000 */
[----:B------:R-:W-:Y:S01]  /*6010*/  FADD.FTZ R124, R149, -R110 ;  /* 0x8000006e957c7221 */ /* 0x000fe20000010000 */
        /* <DEDUP_REMOVED lines=8> */
[----:B------:R-:W-:Y:S01]  /*60a0*/  FFMA.FTZ R128, R144, R128, R129 ;  /* 0x0000008090807223 */ /* 0x000fe20000010081 */
[----:B------:R-:W-:Y:S01]  /*60b0*/  FMUL.FTZ R110, R111, UR14 ;  /* 0x0000000e6f6e7c20 */ /* 0x000fe20008410000 */
[C---:B------:R-:W-:Y:S01]  /*60c0*/  FMUL.FTZ R118, R135.reuse, R118 ;  /* 0x0000007687767220 */ /* 0x040fe20000410000 */
[----:B------:R-:W-:Y:S01]  /*60d0*/  FMUL.FTZ R119, R135, R124 ;  /* 0x0000007c87777220 */ /* 0x000fe20000410000 */
[----:B------:R-:W-:Y:S01]  /*60e0*/  ISETP.GE.U32.AND.EX P2, PT, R3, 0x1000000, PT, P2 ;  /* 0x010000000300780c */ /* 0x000fe20003f46120 */
[----:B------:R-:W-:Y:S01]  /*60f0*/  FADD.FTZ R128, R145, -R128 ;  /* 0x8000008091807221 */ /* 0x000fe20000010000 */
[----:B------:R-:W-:Y:S01]  /*6100*/  F2FP.BF16.F32.PACK_AB R111, R111, R126 ;  /* 0x0000007e6f6f723e */ /* 0x000fe200000010ff */
[----:B------:R-:W-:Y:S01]  /*6110*/  FMUL.FTZ R126, R126, UR14 ;  /* 0x0000000e7e7e7c20 */ /* 0x000fe20008410000 */
[----:B------:R-:W-:Y:S01]  /*6120*/  LOP3.LUT P5, RZ, R3, 0xff0000, RZ, 0xc0, !PT ;  /* 0x00ff000003ff7812 */ /* 0x000fe200078ac0ff */
[C---:B------:R-:W-:Y:S01]  /*6130*/  FMUL.FTZ R116, R135.reuse, R116 ;  /* 0x0000007487747220 */ /* 0x040fe20000410000 */
[----:B------:R-:W-:Y:S01]  /*6140*/  FSEL R131, R110, RZ, P2 ;  /* 0x000000ff6e837208 */ /* 0x000fe20001000000 */
[----:B------:R-:W-:Y:S01]  /*6150*/  FMUL.FTZ R108, R135, R108 ;  /* 0x0000006c876c7220 */ /* 0x000fe20000410000 */
[C---:B------:R-:W-:Y:S01]  /*6160*/  F2FP.BF16.F32.PACK_AB R110, R119.reuse, R118 ;  /* 0x00000076776e723e */ /* 0x040fe200000010ff */
[----:B------:R-:W-:Y:S01]  /*6170*/  FMUL.FTZ R119, R119, UR14 ;  /* 0x0000000e77777c20 */ /* 0x000fe20008410000 */
[----:B------:R-:W-:Y:S01]  /*6180*/  FMUL.FTZ R135, R135, R128 ;  /* 0x0000008087877220 */ /* 0x000fe20000410000 */
[C---:B------:R-:W-:Y:S01]  /*6190*/  LOP3.LUT P2, RZ, R3.reuse, 0xff00, RZ, 0xc0, !PT ;  /* 0x0000ff0003ff7812 */ /* 0x040fe2000784c0ff */
[----:B------:R-:W-:Y:S01]  /*61a0*/  FMUL.FTZ R117, R118, UR14 ;  /* 0x0000000e76757c20 */ /* 0x000fe20008410000 */
[----:B------:R-:W-:Y:S01]  /*61b0*/  LOP3.LUT P6, RZ, R3, 0xff, RZ, 0xc0, !PT ;  /* 0x000000ff03ff7812 */ /* 0x000fe200078cc0ff */
[----:B------:R-:W-:Y:S01]  /*61c0*/  FMUL.FTZ R118, R109, UR14 ;  /* 0x0000000e6d767c20 */ /* 0x000fe20008410000 */
[----:B------:R-:W-:-:S02]  /*61d0*/  FSEL R128, R126, RZ, P5 ;  /* 0x000000ff7e807208 */ /* 0x000fc40002800000 */
[----:B------:R-:W-:Y:S02]  /*61e0*/  LOP3.LUT P5, RZ, R2, 0xff0000, RZ, 0xc0, !PT ;  /* 0x00ff000002ff7812 */ /* 0x000fe400078ac0ff */
[----:B------:R-:W-:Y:S01]  /*61f0*/  FSEL R129, R119, RZ, P2 ;  /* 0x000000ff77817208 */ /* 0x000fe20001000000 */
[C---:B------:R-:W-:Y:S01]  /*6200*/  FMUL.FTZ R119, R116.reuse, UR14 ;  /* 0x0000000e74777c20 */ /* 0x040fe20008410000 */
[----:B------:R-:W-:Y:S01]  /*6210*/  FSEL R126, R117, RZ, P6 ;  /* 0x000000ff757e7208 */ /* 0x000fe20003000000 */
[----:B------:R-:W-:Y:S01]  /*6220*/  FMUL.FTZ R117, R135, UR14 ;  /* 0x0000000e87757c20 */ /* 0x000fe20008410000 */
[----:B------:R-:W-:Y:S01]  /*6230*/  F2FP.BF16.F32.PACK_AB R109, R116, R109 ;  /* 0x0000006d746d723e */ /* 0x000fe200000010ff */
[----:B------:R-:W-:Y:S01]  /*6240*/  FMUL.FTZ R116, R108, UR14 ;  /* 0x0000000e6c747c20 */ /* 0x000fe20008410000 */
[----:B------:R-:W-:Y:S02]  /*6250*/  FSEL R124, R118, RZ, P5 ;  /* 0x000000ff767c7208 */ /* 0x000fe40002800000 */
        /* <DEDUP_REMOVED lines=10> */
[----:B------:R-:W-:Y:S01]  /*6300*/  F2FP.BF16.F32.PACK_AB R116, R125, R116 ;  /* 0x000000747d74723e */ /* 0x000fe200000010ff */
[----:B------:R-:W-:Y:S06]  /*6310*/  BRA `(.L_x_901) ;  /* 0x0000000000d47947 */ /* 0x000fec0003800000 */
.L_x_905:
        /* <DEDUP_REMOVED lines=53> */
.L_x_901:
        /* <DEDUP_REMOVED lines=9> */
.L_x_897:
[----:B------:R-:W-:Y:S05]  /*6700*/  BSYNC.RECONVERGENT B1 ;  /* 0x0000000000017941 */ /* 0x000fea0003800200 */
.L_x_896:
[----:B0--3--:R-:W0:Y:S02]  /*6710*/  LDC.64 R116, c[0x0][0x380] ;  /* 0x0000e000ff747b82 */ /* 0x009e240000000a00 */
[----:B0-----:R-:W-:-:S04]  /*6720*/  LEA R133, R116, R133, 0x2 ;  /* 0x0000008574857211 */ /* 0x001fc800078e10ff */
[----:B------:R-:W-:-:S13]  /*6730*/  ISETP.GE.AND P0, PT, R133, R117, PT ;  /* 0x000000758500720c */ /* 0x000fda0003f06270 */
[----:B------:R-:W-:Y:S05]  /*6740*/  @!P0 BRA `(.L_x_906) ;  /* 0xffffff9c00e48947 */ /* 0x000fea000383ffff */
.L_x_880:
[----:B------:R-:W-:Y:S05]  /*6750*/  BSYNC B0 ;  /* 0x0000000000007941 */ /* 0x000fea0003800000 */
.L_x_879:
[----:B------:R-:W0:Y:S01]  /*6760*/  S2R R7, SR_TID.X ;  /* 0x0000000000077919 */ /* 0x000e220000002100 */
[----:B------:R-:W-:Y:S01]  /*6770*/  MOV R0, 0x400 ;  /* 0x0000040000007802 */ /* 0x000fe20000000f00 */
[----:B------:R-:W-:Y:S05]  /*6780*/  WARPSYNC.ALL ;  /* 0x0000000000007948 */ /* 0x000fea0003800000 */
[----:B------:R-:W1:Y:S01]  /*6790*/  S2R R5, SR_CgaCtaId ;  /* 0x0000000000057919 */ /* 0x000e620000008800 */
[----:B-----5:R-:W-:Y:S01]  /*67a0*/  IMAD R74, R132, UR7, RZ ;  /* 0x00000007844a7c24 */ /* 0x020fe2000f8e02ff */
[----:B------:R-:W2:Y:S01]  /*67b0*/  LDCU.128 UR16, c[0x0][0x440] ;  /* 0x00008800ff1077ac */ /* 0x000ea20008000c00 */
[----:B------:R-:W-:Y:S01]  /*67c0*/  BSSY.RECONVERGENT B0, `(.L_x_907) ;  /* 0x00000c2000007945 */ /* 0x000fe20003800200 */
[----:B------:R-:W3:Y:S01]  /*67d0*/  LDCU.128 UR20, c[0x0][0x450] ;  /* 0x00008a00ff1477ac */ /* 0x000ee20008000c00 */
[----:B0-----:R-:W-:-:S02]  /*67e0*/  SHF.R.U32.HI R2, RZ, 0x5, R7 ;  /* 0x00000005ff027819 */ /* 0x001fc40000011607 */
[----:B------:R-:W-:Y:S02]  /*67f0*/  LOP3.LUT R3, R7, 0x7f, RZ, 0x3c, !PT ;  /* 0x0000007f07037812 */ /* 0x000fe400078e3cff */
[----:B------:R-:W-:Y:S02]  /*6800*/  LEA R123, R2, R123, 0x6 ;  /* 0x0000007b027b7211 */ /* 0x000fe400078e30ff */
[----:B------:R-:W-:Y:S01]  /*6810*/  IADD3 R74, P4, PT, R74, R7, RZ ;  /* 0x000000074a4a7210 */ /* 0x000fe20007f9e0ff */
[----:B------:R-:W-:Y:S01]  /*6820*/  IMAD.IADD R3, R3, 0x1, R132 ;  /* 0x0000000103037824 */ /* 0x000fe200078e0284 */
[----:B-1----:R-:W-:-:S04]  /*6830*/  LEA R0, R5, R0, 0x18 ;  /* 0x0000000005007211 */ /* 0x002fc800078ec0ff */
[-C--:B------:R-:W-:Y:S02]  /*6840*/  LEA R2, R7, R0.reuse, 0x2 ;  /* 0x0000000007027211 */ /* 0x080fe400078e10ff */
[----:B------:R-:W-:Y:S02]  /*6850*/  LEA R0, R123, R0, 0x5 ;  /* 0x000000007b007211 */ /* 0x000fe400078e28ff */
[C---:B------:R-:W-:Y:S02]  /*6860*/  ISETP.GE.U32.AND P3, PT, R3.reuse, 0x80, PT ;  /* 0x000000800300780c */ /* 0x040fe40003f66070 */
[C---:B------:R-:W-:Y:S01]  /*6870*/  ISETP.GE.U32.AND P0, PT, R3.reuse, 0x100, PT ;  /* 0x000001000300780c */ /* 0x040fe20003f06070 */
[----:B------:R-:W-:Y:S01]  /*6880*/  STS.128 [R0], R52 ;  /* 0x0000003400007388 */ /* 0x000fe20000000c00 */
[C---:B------:R-:W-:Y:S02]  /*6890*/  ISETP.GE.U32.AND P1, PT, R3.reuse, 0x180, PT ;  /* 0x000001800300780c */ /* 0x040fe40003f26070 */
[----:B------:R-:W-:Y:S01]  /*68a0*/  ISETP.GE.U32.AND P2, PT, R3, 0x200, PT ;  /* 0x000002000300780c */ /* 0x000fe20003f46070 */
[----:B------:R-:W-:Y:S04]  /*68b0*/  STS.128 [R0+0x10], R48 ;  /* 0x0000103000007388 */ /* 0x000fe80000000c00 */
[----:B------:R-:W-:Y:S04]  /*68c0*/  STS.128 [R0+0x400], R44 ;  /* 0x0004002c00007388 */ /* 0x000fe80000000c00 */
[----:B------:R-:W-:Y:S01]  /*68d0*/  STS.128 [R0+0x410], R40 ;  /* 0x0004102800007388 */ /* 0x000fe20000000c00 */
[----:B------:R-:W-:Y:S06]  /*68e0*/  BAR.SYNC.DEFER_BLOCKING 0x0 ;  /* 0x0000000000007b1d */ /* 0x000fec0000010000 */
[----:B------:R-:W0:Y:S04]  /*68f0*/  LDS R3, [R2] ;  /* 0x0000000002037984 */ /* 0x000e280000000800 */
[----:B------:R-:W1:Y:S04]  /*6900*/  LDS R72, [R2+0x800] ;  /* 0x0008000002487984 */ /* 0x000e680000000800 */
[----:B------:R-:W4:Y:S04]  /*6910*/  LDS R4, [R2+0x200] ;  /* 0x0002000002047984 */ /* 0x000f280000000800 */
[----:B------:R-:W2:Y:S04]  /*6920*/  LDS R7, [R2+0xa00] ;  /* 0x000a000002077984 */ /* 0x000ea80000000800 */
[----:B------:R-:W3:Y:S04]  /*6930*/  LDS R5, [R2+0x400] ;  /* 0x0004000002057984 */ /* 0x000ee80000000800 */
        /* <DEDUP_REMOVED lines=8> */
[----:B-1----:R-:W-:-:S03]  /*69c0*/  FADD.FTZ R3, R3, R72 ;  /* 0x0000004803037221 */ /* 0x002fc60000010000 */
[----:B------:R-:W-:Y:S01]  /*69d0*/  LDS R44, [R2+0x1800] ;  /* 0x00180000022c7984 */ /* 0x000fe20000000800 */
[----:B----4-:R-:W-:-:S03]  /*69e0*/  FADD.FTZ R4, RZ, R4 ;  /* 0x00000004ff047221 */ /* 0x010fc60000010000 */
[----:B------:R-:W1:Y:S01]  /*69f0*/  LDS R47, [R2+0x1a00] ;  /* 0x001a0000022f7984 */ /* 0x000e620000000800 */
[----:B--2---:R-:W-:-:S03]  /*6a00*/  FADD.FTZ R4, R4, R7 ;  /* 0x0000000704047221 */ /* 0x004fc60000010000 */
[----:B------:R-:W-:Y:S01]  /*6a10*/  LDS R46, [R2+0x1c00] ;  /* 0x001c0000022e7984 */ /* 0x000fe20000000800 */
[----:B---3--:R-:W-:-:S03]  /*6a20*/  FADD.FTZ R5, RZ, R5 ;  /* 0x00000005ff057221 */ /* 0x008fc60000010000 */
[----:B------:R-:W2:Y:S01]  /*6a30*/  LDS R49, [R2+0x1e00] ;  /* 0x001e000002317984 */ /* 0x000ea20000000800 */
        /* <DEDUP_REMOVED lines=8> */
[----:B------:R-:W-:Y:S04]  /*6ac0*/  STS.128 [R0], R68 ;  /* 0x0000004400007388 */ /* 0x000fe80000000c00 */
[----:B------:R0:W-:Y:S01]  /*6ad0*/  STS.128 [R0+0x10], R64 ;  /* 0x0000104000007388 */ /* 0x0001e20000000c00 */
[----:B-1----:R-:W-:-:S03]  /*6ae0*/  FADD.FTZ R47, R4, R47 ;  /* 0x0000002f042f7221 */ /* 0x002fc60000010000 */
[----:B------:R-:W-:Y:S04]  /*6af0*/  STS.128 [R0+0x400], R60 ;  /* 0x0004003c00007388 */ /* 0x000fe80000000c00 */
[----:B------:R-:W-:Y:S01]  /*6b00*/  STS.128 [R0+0x410], R56 ;  /* 0x0004103800007388 */ /* 0x000fe20000000c00 */
[----:B--2---:R-:W-:Y:S01]  /*6b10*/  FADD.FTZ R49, R6, R49 ;  /* 0x0000003106317221 */ /* 0x004fe20000010000 */
[----:B------:R-:W-:Y:S01]  /*6b20*/  BAR.SYNC.DEFER_BLOCKING 0x0 ;  /* 0x0000000000007b1d */ /* 0x000fe20000010000 */
[----:B0-----:R-:W-:Y:S01]  /*6b30*/  IMAD.X R65, RZ, RZ, RZ, P4 ;  /* 0x000000ffff417224 */ /* 0x001fe200020e06ff */
[----:B------:R-:W-:-:S04]  /*6b40*/  SHF.L.U32 R66, R74, 0x2, RZ ;  /* 0x000000024a427819 */ /* 0x000fc800000006ff */
[----:B------:R-:W-:Y:S02]  /*6b50*/  SHF.L.U64.HI R76, R74, 0x2, R65 ;  /* 0x000000024a4c7819 */ /* 0x000fe40000010241 */
[C---:B------:R-:W-:Y:S02]  /*6b60*/  IADD3 R74, P6, PT, R66.reuse, UR18, RZ ;  /* 0x00000012424a7c10 */ /* 0x040fe4000ffde0ff */
[C---:B------:R-:W-:Y:S02]  /*6b70*/  IADD3 R70, P5, PT, R66.reuse, UR16, RZ ;  /* 0x0000001042467c10 */ /* 0x040fe4000ffbe0ff */
[----:B------:R-:W-:Y:S02]  /*6b80*/  IADD3 R68, P4, PT, R66, UR22, RZ ;  /* 0x0000001642447c10 */ /* 0x000fe4000ff9e0ff */
[----:B------:R-:W-:Y:S02]  /*6b90*/  IADD3.X R81, PT, PT, R76, UR19, RZ, P6, !PT ;  /* 0x000000134c517c10 */ /* 0x000fe4000b7fe4ff */
[----:B------:R-:W-:-:S02]  /*6ba0*/  IADD3 R66, P6, PT, R66, UR20, RZ ;  /* 0x0000001442427c10 */ /* 0x000fc4000ffde0ff */
        /* <DEDUP_REMOVED lines=40> */
[----:B0-----:R-:W-:Y:S01]  /*6e30*/  FADD.FTZ R9, R3, R44 ;  /* 0x0000002c03097221 */ /* 0x001fe20000010000 */
[----:B------:R-:W-:-:S04]  /*6e40*/  FADD.FTZ R11, R5, R46 ;  /* 0x0000002e050b7221 */ /* 0x000fc80000010000 */
        /* <DEDUP_REMOVED lines=73> */
[----:B------:R-:W-:Y:S02]  /*72e0*/  MOV R5, R79 ;  /* 0x0000004f00057202 */ /* 0x000fe40000000f00 */
        /* <DEDUP_REMOVED lines=10> */
[----:B0-----:R-:W-:Y:S01]  /*7390*/  MOV R2, R66 ;  /* 0x0000004200027202 */ /* 0x001fe20000000f00 */
[----:B------:R-:W-:Y:S01]  /*73a0*/  IMAD.MOV.U32 R3, RZ, RZ, R37 ;  /* 0x000000ffff037224 */ /* 0x000fe200078e0025 */
[----:B------:R-:W-:-:S04]  /*73b0*/  IADD3 R66, P6, PT, R66, 0x200, RZ ;  /* 0x0000020042427810 */ /* 0x000fc80007fde0ff */
[----:B------:R1:W-:Y:S01]  /*73c0*/  STG.E desc[UR8][R2.64], R15 ;  /* 0x0000000f02007986 */ /* 0x0003e2000c101908 */
[----:B------:R-:W-:-:S08]  /*73d0*/  IADD3.X R37, PT, PT, RZ, R37, RZ, P6, !PT ;  /* 0x00000025ff257210 */ /* 0x000fd000037fe4ff */
.L_x_908:
[----:B------:R-:W-:Y:S05]  /*73e0*/  BSYNC.RECONVERGENT B0 ;  /* 0x0000000000007941 */ /* 0x000fea0003800200 */
.L_x_907:
[----:B------:R-:W-:Y:S01]  /*73f0*/  BSSY.RECONVERGENT B0, `(.L_x_909) ;  /* 0x0000017000007945 */ /* 0x000fe20003800200 */
[----:B--2---:R-:W-:-:S03]  /*7400*/  FADD.FTZ R33, R18, R33 ;  /* 0x0000002112217221 */ /* 0x004fc60000010000 */
[----:B------:R-:W-:Y:S05]  /*7410*/  @!P0 BRA `(.L_x_910) ;  /* 0x0000000000508947 */ /* 0x000fea0003800000 */
[----:B-1----:R-:W-:Y:S01]  /*7420*/  MOV R2, R74 ;  /* 0x0000004a00027202 */ /* 0x002fe20000000f00 */
        /* <DEDUP_REMOVED lines=19> */
.L_x_910:
[----:B------:R-:W-:Y:S05]  /*7560*/  BSYNC.RECONVERGENT B0 ;  /* 0x0000000000007941 */ /* 0x000fea0003800200 */
.L_x_909:
[----:B------:R-:W-:Y:S01]  /*7570*/  BSSY.RECONVERGENT B0, `(.L_x_911) ;  /* 0x0000017000007945 */ /* 0x000fe20003800200 */
[----:B------:R-:W-:-:S03]  /*7580*/  FADD.FTZ R29, R29, R24 ;  /* 0x000000181d1d7221 */ /* 0x000fc60000010000 */
[----:B------:R-:W-:Y:S05]  /*7590*/  @!P1 BRA `(.L_x_912) ;  /* 0x0000000000509947 */ /* 0x000fea0003800000 */
[----:B-12---:R-:W-:Y:S01]  /*75a0*/  MOV R2, R74 ;  /* 0x0000004a00027202 */ /* 0x006fe20000000f00 */
        /* <DEDUP_REMOVED lines=19> */
.L_x_912:
[----:B------:R-:W-:Y:S05]  /*76e0*/  BSYNC.RECONVERGENT B0 ;  /* 0x0000000000007941 */ /* 0x000fea0003800200 */
.L_x_911:
[----:B-123--:R-:W-:Y:S01]  /*76f0*/  MOV R2, R74 ;  /* 0x0000004a00027202 */ /* 0x00efe20000000f00 */
[----:B------:R-:W-:Y:S01]  /*7700*/  IMAD.MOV.U32 R3, RZ, RZ, R81 ;  /* 0x000000ffff037224 */ /* 0x000fe200078e0051 */
[----:B------:R-:W-:Y:S06]  /*7710*/  @!P2 EXIT ;  /* 0x000000000000a94d */ /* 0x000fec0003800000 */
[----:B------:R0:W-:Y:S01]  /*7720*/  STG.E desc[UR8][R2.64], R53 ;  /* 0x0000003502007986 */ /* 0x0001e2000c101908 */
[----:B----4-:R-:W-:Y:S01]  /*7730*/  FADD.FTZ R35, R22, R35 ;  /* 0x0000002316237221 */ /* 0x010fe20000010000 */
[----:B------:R-:W-:Y:S01]  /*7740*/  MOV R4, R66 ;  /* 0x0000004200047202 */ /* 0x000fe20000000f00 */
[----:B------:R-:W-:Y:S01]  /*7750*/  IMAD.MOV.U32 R5, RZ, RZ, R37 ;  /* 0x000000ffff057224 */ /* 0x000fe200078e0025 */
[----:B0-----:R-:W-:Y:S02]  /*7760*/  MOV R2, R70 ;  /* 0x0000004600027202 */ /* 0x001fe40000000f00 */
[----:B------:R-:W-:-:S05]  /*7770*/  MOV R3, R79 ;  /* 0x0000004f00037202 */ /* 0x000fca0000000f00 */
[----:B------:R0:W-:Y:S02]  /*7780*/  STG.E desc[UR8][R2.64], R49 ;  /* 0x0000003102007986 */ /* 0x0001e4000c101908 */
[----:B0-----:R-:W-:Y:S01]  /*7790*/  IMAD.MOV.U32 R2, RZ, RZ, R68 ;  /* 0x000000ffff027224 */ /* 0x001fe200078e0044 */
[----:B------:R-:W-:-:S05]  /*77a0*/  MOV R3, R77 ;  /* 0x0000004d00037202 */ /* 0x000fca0000000f00 */
[----:B------:R-:W-:Y:S04]  /*77b0*/  STG.E desc[UR8][R2.64], R35 ;  /* 0x0000002302007986 */ /* 0x000fe8000c101908 */
[----:B------:R-:W-:Y:S01]  /*77c0*/  STG.E desc[UR8][R4.64], R75 ;  /* 0x0000004b04007986 */ /* 0x000fe2000c101908 */
[----:B------:R-:W-:Y:S05]  /*77d0*/  EXIT ;  /* 0x000000000000794d */ /* 0x000fea0003800000 */
.L_x_885:
        /* <DEDUP_REMOVED lines=8> */
.L_x_914:
[----:B------:R-:W-:Y:S05]  /*7860*/  BSYNC B1 ;  /* 0x0000000000017941 */ /* 0x000fea0003800000 */
.L_x_913:
[----:B------:R-:W-:Y:S02]  /*7870*/  IMAD.MOV.U32 R181, RZ, RZ, R171 ;  /* 0x000000ffffb57224 */ /* 0x000fe400078e00ab */
[----:B------:R-:W-:Y:S01]  /*7880*/  HFMA2 R182, -RZ, RZ, 0, 5.9604644775390625e-08 ;  /* 0x00000001ffb67431 */ /* 0x000fe200000001ff */
[----:B------:R-:W-:Y:S01]  /*7890*/  MOV R183, 0x1f ;  /* 0x0000001f00b77802 */ /* 0x000fe20000000f00 */
[----:B------:R-:W-:Y:S01]  /*78a0*/  IMAD.MOV.U32 R180, RZ, RZ, -0x1 ;  /* 0xffffffffffb47424 */ /* 0x000fe200078e00ff */
[----:B------:R-:W-:-:S07]  /*78b0*/  MOV R124, R170 ;  /* 0x000000aa007c7202 */ /* 0x000fce0000000f00 */
[----:B------:R-:W-:Y:S05]  /*78c0*/  WARPSYNC.COLLECTIVE R180, `(.L_x_915) ;  /* 0x00000000b4087348 */ /* 0x000fea0003c00000 */
[----:B------:R0:W1:Y:S02]  /*78d0*/  SHFL.BFLY P0, R170, R181, R182, R183 ;  /* 0x0c0000b6b5aa7389 */ /* 0x00006400000000b7 */
[----:B01----:R-:W-:Y:S05]  /*78e0*/  ENDCOLLECTIVE ;  /* 0x000000000000791b */ /* 0x003fea0003800000 */
.L_x_915:
[----:B------:R-:W-:-:S05]  /*78f0*/  FADD.FTZ R124, R124, R169 ;  /* 0x000000a97c7c7221 */ /* 0x000fca0000010000 */
[----:B------:R-:W-:Y:S01]  /*7900*/  MOV R181, R124 ;  /* 0x0000007c00b57202 */ /* 0x000fe20000000f00 */
[----:B------:R-:W-:Y:S01]  /*7910*/  IMAD.MOV.U32 R182, RZ, RZ, 0x2 ;  /* 0x00000002ffb67424 */ /* 0x000fe200078e00ff */
[----:B------:R-:W-:-:S07]  /*7920*/  MOV R126, R170 ;  /* 0x000000aa007e7202 */ /* 0x000fce0000000f00 */
[----:B------:R-:W-:Y:S05]  /*7930*/  WARPSYNC.COLLECTIVE R180, `(.L_x_916) ;  /* 0x00000000b4087348 */ /* 0x000fea0003c00000 */
[----:B------:R0:W1:Y:S02]  /*7940*/  SHFL.BFLY P0, R170, R181, R182, R183 ;  /* 0x0c0000b6b5aa7389 */ /* 0x00006400000000b7 */
[----:B01----:R-:W-:Y:S05]  /*7950*/  ENDCOLLECTIVE ;  /* 0x000000000000791b */ /* 0x003fea0003800000 */
.L_x_916:
[----:B------:R-:W-:-:S05]  /*7960*/  FADD.FTZ R126, R126, R171 ;  /* 0x000000ab7e7e7221 */ /* 0x000fca0000010000 */
[----:B------:R-:W-:Y:S02]  /*7970*/  MOV R181, R126 ;  /* 0x0000007e00b57202 */ /* 0x000fe40000000f00 */
[----:B------:R-:W-:-:S07]  /*7980*/  MOV R125, R170 ;  /* 0x000000aa007d7202 */ /* 0x000fce0000000f00 */
[----:B------:R-:W-:Y:S05]  /*7990*/  WARPSYNC.COLLECTIVE R180, `(.L_x_917) ;  /* 0x00000000b4087348 */ /* 0x000fea0003c00000 */
[----:B------:R0:W1:Y:S02]  /*79a0*/  SHFL.BFLY P0, R170, R181, R182, R183 ;  /* 0x0c0000b6b5aa7389 */ /* 0x00006400000000b7 */
[----:B01----:R-:W-:Y:S05]  /*79b0*/  ENDCOLLECTIVE ;  /* 0x000000000000791b */ /* 0x003fea0003800000 */
.L_x_917:
[----:B------:R-:W-:Y:S01]  /*79c0*/  FADD.FTZ R125, R124, R125 ;  /* 0x0000007d7c7d7221 */ /* 0x000fe20000010000 */
[----:B------:R-:W-:-:S04]  /*79d0*/  PRMT R124, R107, 0x7632, R124 ;  /* 0x000076326b7c7816 */ /* 0x000fc8000000007c */
[----:B------:R-:W-:Y:S01]  /*79e0*/  MOV R181, R125 ;  /* 0x0000007d00b57202 */ /* 0x000fe20000000f00 */
[----:B------:R-:W-:Y:S02]  /*79f0*/  HFMA2 R182, -RZ, RZ, 0, 2.384185791015625e-07 ;  /* 0x00000004ffb67431 */ /* 0x000fe400000001ff */
[----:B------:R-:W-:-:S07]  /*7a00*/  IMAD.MOV.U32 R127, RZ, RZ, R170 ;  /* 0x000000ffff7f7224 */ /* 0x000fce00078e00aa */
[----:B------:R-:W-:Y:S05]  /*7a10*/  WARPSYNC.COLLECTIVE R180, `(.L_x_918) ;  /* 0x00000000b4087348 */ /* 0x000fea0003c00000 */
[----:B------:R0:W1:Y:S02]  /*7a20*/  SHFL.BFLY P0, R170, R181, R182, R183 ;  /* 0x0c0000b6b5aa7389 */ /* 0x00006400000000b7 */
[----:B01----:R-:W-:Y:S05]  /*7a30*/  ENDCOLLECTIVE ;  /* 0x000000000000791b */ /* 0x003fea0003800000 */
.L_x_918:
[----:B------:R-:W-:Y:S01]  /*7a40*/  FADD.FTZ R127, R126, R127 ;  /* 0x0000007f7e7f7221 */ /* 0x000fe20000010000 */
[----:B------:R-:W-:-:S04]  /*7a50*/  PRMT R126, R105, 0x7632, R126 ;  /* 0x00007632697e7816 */ /* 0x000fc8000000007e */
[----:B------:R-:W-:Y:S01]  /*7a60*/  MOV R181, R127 ;  /* 0x0000007f00b57202 */ /* 0x000fe20000000f00 */
[----:B------:R-:W-:-:S07]  /*7a70*/  IMAD.MOV.U32 R128, RZ, RZ, R170 ;  /* 0x000000ffff807224 */ /* 0x000fce00078e00aa */
[----:B------:R-:W-:Y:S05]  /*7a80*/  WARPSYNC.COLLECTIVE R180, `(.L_x_919) ;  /* 0x00000000b4087348 */ /* 0x000fea0003c00000 */
[----:B------:R0:W1:Y:S02]  /*7a90*/  SHFL.BFLY P0, R170, R181, R182, R183 ;  /* 0x0c0000b6b5aa7389 */ /* 0x00006400000000b7 */
[----:B01----:R-:W-:Y:S05]  /*7aa0*/  ENDCOLLECTIVE ;  /* 0x000000000000791b */ /* 0x003fea0003800000 */
.L_x_919:
        /* <DEDUP_REMOVED lines=8> */
.L_x_920:
[----:B------:R-:W-:Y:S01]  /*7b30*/  FADD.FTZ R130, R127, R130 ;  /* 0x000000827f827221 */ /* 0x000fe20000010000 */
[----:B------:R-:W-:-:S04]  /*7b40*/  PRMT R127, R104, 0x7632, R127 ;  /* 0x00007632687f7816 */ /* 0x000fc8000000007f */
[----:B------:R-:W-:Y:S02]  /*7b50*/  MOV R181, R130 ;  /* 0x0000008200b57202 */ /* 0x000fe40000000f00 */
[----:B------:R-:W-:-:S07]  /*7b60*/  MOV R129, R170 ;  /* 0x000000aa00817202 */ /* 0x000fce0000000f00 */
[----:B------:R-:W-:Y:S05]  /*7b70*/  WARPSYNC.COLLECTIVE R180, `(.L_x_921) ;  /* 0x00000000b4087348 */ /* 0x000fea0003c00000 */
[----:B------:R0:W1:Y:S02]  /*7b80*/  SHFL.BFLY P0, R170, R181, R182, R183 ;  /* 0x0c0000b6b5aa7389 */ /* 0x00006400000000b7 */
[----:B01----:R-:W-:Y:S05]  /*7b90*/  ENDCOLLECTIVE ;  /* 0x000000000000791b */ /* 0x003fea0003800000 */
.L_x_921:
[----:B------:R-:W-:-:S04]  /*7ba0*/  FADD.FTZ R129, R128, R129 ;  /* 0x0000008180817221 */ /* 0x000fc80000010000 */
[----:B------:R-:W-:Y:S02]  /*7bb0*/  IMAD.MOV.U32 R181, RZ, RZ, R129 ;  /* 0x000000ffffb57224 */ /* 0x000fe400078e0081 */
[----:B------:R-:W-:Y:S01]  /*7bc0*/  HFMA2 R182, -RZ, RZ, 0, 9.5367431640625e-07 ;  /* 0x00000010ffb67431 */ /* 0x000fe200000001ff */
[----:B------:R-:W-:-:S07]  /*7bd0*/  MOV R131, R170 ;  /* 0x000000aa00837202 */ /* 0x000fce0000000f00 */
[----:B------:R-:W-:Y:S05]  /*7be0*/  WARPSYNC.COLLECTIVE R180, `(.L_x_922) ;  /* 0x00000000b4087348 */ /* 0x000fea0003c00000 */
[----:B------:R0:W1:Y:S02]  /*7bf0*/  SHFL.BFLY P0, R170, R181, R182, R183 ;  /* 0x0c0000b6b5aa7389 */ /* 0x00006400000000b7 */
[----:B01----:R-:W-:Y:S05]  /*7c00*/  ENDCOLLECTIVE ;  /* 0x000000000000791b */ /* 0x003fea0003800000 */
.L_x_922:
[----:B------:R-:W-:-:S05]  /*7c10*/  FADD.FTZ R131, R130, R131 ;  /* 0x0000008382837221 */ /* 0x000fca0000010000 */
[----:B------:R-:W-:Y:S02]  /*7c20*/  MOV R181, R131 ;  /* 0x0000008300b57202 */ /* 0x000fe40000000f00 */
[----:B------:R-:W-:-:S07]  /*7c30*/  MOV R168, R170 ;  /* 0x000000aa00a87202 */ /* 0x000fce0000000f00 */
[----:B------:R-:W-:Y:S05]  /*7c40*/  WARPSYNC.COLLECTIVE R180, `(.L_x_923) ;  /* 0x00000000b4087348 */ /* 0x000fea0003c00000 */
[----:B------:R0:W1:Y:S02]  /*7c50*/  SHFL.BFLY P0, R170, R181, R182, R183 ;  /* 0x0c0000b6b5aa7389 */ /* 0x00006400000000b7 */
[----:B01----:R-:W-:Y:S05]  /*7c60*/  ENDCOLLECTIVE ;  /* 0x000000000000791b */ /* 0x003fea0003800000 */
.L_x_923:
[----:B------:R-:W-:Y:S05]  /*7c70*/  BRA `(.L_x_924) ;  /* 0xffffff9c00cc7947 */ /* 0x000fea000383ffff */
.L_x_925:
        /* <DEDUP_REMOVED lines=16> */
.L_x_3914:


//--------------------- .text._ZN10layer_norm31ln_parallel_residual_bwd_kernelINS_13Kernel_traitsIf13__nv_bfloat16S2_S2_fjLj512ELj1ELj4ELj1ELj16ENS_18Kernel_traits_baseILj512EfS2_S2_S2_fjLj128EEEEELb1ELb0ELb1EEEvNS_9BwdParamsE --------------------------
	.section	.text._ZN10layer_norm31ln_parallel_residual_bwd_kernelINS_13Kernel_traitsIf13__nv_bfloat16S2_S2_fjLj512ELj1ELj4ELj1ELj16ENS_18Kernel_traits_baseILj512EfS2_S2_S2_fjLj128EEEEELb1ELb0ELb1EEEvNS_9BwdParamsE,"ax",@progbits
	.align	128
        .global         _ZN10layer_norm31ln_parallel_residual_bwd_kernelINS_13Kernel_traitsIf13__nv_bfloat16S2_S2_fjLj512ELj1ELj4ELj1ELj16ENS_18Kernel_traits_baseILj512EfS2_S2_S2_fjLj128EEEEELb1ELb0ELb1EEEvNS_9BwdParamsE
        .type           _ZN10layer_norm31ln_parallel_residual_bwd_kernelINS_13Kernel_traitsIf13__nv_bfloat16S2_S2_fjLj512ELj1ELj4ELj1ELj16ENS_18Kernel_traits_baseILj512EfS2_S2_S2_fjLj128EEEEELb1ELb0ELb1EEEvNS_9BwdParamsE,@function
        .size           _ZN10layer_norm31ln_parallel_residual_bwd_kernelINS_13Kernel_traitsIf13__nv_bfloat16S2_S2_fjLj512ELj1ELj4ELj1ELj16ENS_18Kernel_traits_baseILj512EfS2_S2_S2_fjLj128EEEEELb1ELb0ELb1EEEvNS_9BwdParamsE,(.L_x_3915 - _ZN10layer_norm31ln_parallel_residual_bwd_kernelINS_13Kernel_traitsIf13__nv_bfloat16S2_S2_fjLj512ELj1ELj4ELj1ELj16ENS_18Kernel_traits_baseILj512EfS2_S2_S2_fjLj128EEEEELb1ELb0ELb1EEEvNS_9BwdParamsE)
        .other          _ZN10layer_norm31ln_parallel_residual_bwd_kernelINS_13Kernel_traitsIf13__nv_bfloat16S2_S2_fjLj512ELj1ELj4ELj1ELj16ENS_18Kernel_traits_baseILj512EfS2_S2_S2_fjLj128EEEEELb1ELb0ELb1EEEvNS_9BwdParamsE,@"STO_CUDA_ENTRY STV_DEFAULT"
_ZN10layer_norm31ln_parallel_residual_bwd_kernelINS_13Kernel_traitsIf13__nv_bfloat16S2_S2_fjLj512ELj1ELj4ELj1ELj16ENS_18Kernel_traits_baseILj512EfS2_S2_S2_fjLj128EEEEELb1ELb0ELb1EEEvNS_9BwdParamsE:
.text._ZN10layer_norm31ln_parallel_residual_bwd_kernelINS_13Kernel_traitsIf13__nv_bfloat16S2_S2_fjLj512ELj1ELj4ELj1ELj16ENS_18Kernel_traits_baseILj512EfS2_S2_S2_fjLj128EEEEELb1ELb0ELb1EEEvNS_9BwdParamsE:
        /* <DEDUP_REMOVED lines=53> */
[----:B------:R0:W5:Y:S01]  /*0350*/  LDG.E.128 R32, desc[UR8][R2.64] ;  /* 0x0000000802207981 */ /* 0x000162000c1e1d00 */
[----:B-1----:R-:W-:-:S03]  /*0360*/  IMAD.WIDE.U32 R36, R91, 0x20, R36 ;  /* 0x000000205b247825 */ /* 0x002fc600078e0024 */
[----:B------:R0:W5:Y:S04]  /*0370*/  LDG.E.128 R28, desc[UR8][R2.64+0x10] ;  /* 0x00001008021c7981 */ /* 0x000168000c1e1d00 */
[----:B------:R0:W5:Y:S04]  /*0380*/  LDG.E.128 R24, desc[UR8][R2.64+0x400] ;  /* 0x0004000802187981 */ /* 0x000168000c1e1d00 */
[----:B------:R0:W5:Y:S04]  /*0390*/  LDG.E.128 R20, desc[UR8][R2.64+0x410] ;  /* 0x0004100802147981 */ /* 0x000168000c1e1d00 */
[----:B------:R0:W5:Y:S04]  /*03a0*/  LDG.E.128 R16, desc[UR8][R36.64] ;  /* 0x0000000824107981 */ /* 0x000168000c1e1d00 */
[----:B------:R0:W5:Y:S04]  /*03b0*/  LDG.E.128 R12, desc[UR8][R36.64+0x10] ;  /* 0x00001008240c7981 */ /* 0x000168000c1e1d00 */
[----:B------:R0:W5:Y:S04]  /*03c0*/  LDG.E.128 R8, desc[UR8][R36.64+0x400] ;  /* 0x0004000824087981 */ /* 0x000168000c1e1d00 */
        /* <DEDUP_REMOVED lines=34> */
[----:B0-2---:R-:W-:-:S07]  /*05f0*/  MOV R151, RZ ;  /* 0x000000ff00977202 */ /* 0x005fce0000000f00 */
.L_x_946:
        /* <DEDUP_REMOVED lines=12> */
[----:B------:R1:W4:Y:S01]  /*06c0*/  LDG.E R0, desc[UR8][R74.64] ;  /* 0x000000084a007981 */ /* 0x000322000c1e1900 */
[C---:B--2---:R-:W-:Y:S01]  /*06d0*/  IMAD.WIDE.U32 R64, R153.reuse, 0x10, R52 ;  /* 0x0000001099407825 */ /* 0x044fe200078e0034 */
[----:B------:R-:W2:Y:S05]  /*06e0*/  LDC.64 R78, c[0x0][0x438] ;  /* 0x00010e00ff4e7b82 */ /* 0x000eaa0000000a00 */
[----:B------:R-:W4:Y:S01]  /*06f0*/  LDG.E.128 R64, desc[UR8][R64.64] ;  /* 0x0000000840407981 */ /* 0x000f22000c1e1d00 */
[C---:B---3--:R-:W-:Y:S01]  /*0700*/  IMAD.WIDE.U32 R68, R153.reuse, 0x10, R56 ;  /* 0x0000001099447825 */ /* 0x048fe200078e0038 */
[----:B------:R-:W-:Y:S01]  /*0710*/  IADD3 R155, PT, PT, R153, 0x20, RZ ;  /* 0x00000020999b7810 */ /* 0x000fe20007ffe0ff */
[----:B-1----:R-:W1:Y:S04]  /*0720*/  LDC.64 R74, c[0x0][0x3b0] ;  /* 0x0000ec00ff4a7b82 */ /* 0x002e680000000a00 */
[----:B------:R-:W3:Y:S01]  /*0730*/  LDG.E.128 R68, desc[UR8][R68.64] ;  /* 0x0000000844447981 */ /* 0x000ee2000c1e1d00 */
[----:B0-----:R-:W-:-:S05]  /*0740*/  IMAD.WIDE R76, R148, 0x4, R76 ;  /* 0x00000004944c7825 */ /* 0x001fca00078e024c */
[----:B------:R1:W3:Y:S01]  /*0750*/  LDG.E R150, desc[UR8][R76.64] ;  /* 0x000000084c967981 */ /* 0x0002e2000c1e1900 */
[----:B------:R-:W-:-:S04]  /*0760*/  IMAD.WIDE.U32 R48, R155, 0x10, R48 ;  /* 0x000000109b307825 */ /* 0x000fc800078e0030 */
[C---:B------:R-:W-:Y:S02]  /*0770*/  IMAD.WIDE.U32 R56, R155.reuse, 0x10, R56 ;  /* 0x000000109b387825 */ /* 0x040fe400078e0038 */
[----:B------:R-:W3:Y:S02]  /*0780*/  LDG.E.128 R48, desc[UR8][R48.64] ;  /* 0x0000000830307981 */ /* 0x000ee4000c1e1d00 */
[----:B------:R-:W-:Y:S02]  /*0790*/  IMAD.WIDE.U32 R52, R155, 0x10, R52 ;  /* 0x000000109b347825 */ /* 0x000fe400078e0034 */
[----:B------:R-:W3:Y:S04]  /*07a0*/  LDG.E.128 R56, desc[UR8][R56.64] ;  /* 0x0000000838387981 */ /* 0x000ee8000c1e1d00 */
[----:B------:R-:W3:Y:S01]  /*07b0*/  LDG.E.128 R52, desc[UR8][R52.64] ;  /* 0x0000000834347981 */ /* 0x000ee2000c1e1d00 */
[----:B--2---:R-:W-:-:S04]  /*07c0*/  ISETP.NE.U32.AND P1, PT, R78, RZ, PT ;  /* 0x000000ff4e00720c */ /* 0x004fc80003f25070 */
[----:B------:R-:W-:-:S13]  /*07d0*/  ISETP.NE.AND.EX P1, PT, R79, RZ, PT, P1 ;  /* 0x000000ff4f00720c */ /* 0x000fda0003f25310 */
[----:B------:R-:W0:Y:S08]  /*07e0*/  @P1 LDC.64 R156, c[0x0][0x438] ;  /* 0x00010e00ff9c1b82 */ /* 0x000e300000000a00 */
[----:B------:R-:W2:Y:S01]  /*07f0*/  @P1 LDC.64 R160, c[0x0][0x438] ;  /* 0x00010e00ffa01b82 */ /* 0x000ea20000000a00 */
[----:B-1----:R-:W-:-:S04]  /*0800*/  IMAD.WIDE.U32 R76, R153, 0x8, R74 ;  /* 0x00000008994c7825 */ /* 0x002fc800078e004a */
[----:B------:R-:W-:Y:S02]  /*0810*/  IMAD.WIDE.U32 R74, R155, 0x8, R74 ;  /* 0x000000089b4a7825 */ /* 0x000fe400078e004a */
[----:B-----5:R-:W5:Y:S04]  /*0820*/  LDG.E.64 R76, desc[UR8][R76.64] ;  /* 0x000000084c4c7981 */ /* 0x020f68000c1e1b00 */
[----:B------:R-:W5:Y:S01]  /*0830*/  LDG.E.64 R74, desc[UR8][R74.64] ;  /* 0x000000084a4a7981 */ /* 0x000f62000c1e1b00 */
[----:B0-----:R-:W-:-:S05]  /*0840*/  @P1 IMAD.WIDE.U32 R156, R153, 0x10, R156 ;  /* 0x00000010999c1825 */ /* 0x001fca00078e009c */
[----:B------:R0:W3:Y:S01]  /*0850*/  @P1 LDG.E.128 R116, desc[UR8][R156.64] ;  /* 0x000000089c741981 */ /* 0x0000e2000c1e1d00 */
[----:B--2---:R-:W-:-:S05]  /*0860*/  @P1 IMAD.WIDE.U32 R160, R155, 0x10, R160 ;  /* 0x000000109ba01825 */ /* 0x004fca00078e00a0 */
[----:B------:R-:W2:Y:S01]  /*0870*/  @P1 LDG.E.128 R36, desc[UR8][R160.64] ;  /* 0x00000008a0241981 */ /* 0x000ea2000c1e1d00 */
[----:B------:R-:W-:-:S04]  /*0880*/  ISETP.NE.U32.AND P0, PT, RZ, UR14, PT ;  /* 0x0000000eff007c0c */ /* 0x000fc8000bf05070 */
[----:B------:R-:W-:-:S13]  /*0890*/  ISETP.NE.AND.EX P0, PT, RZ, UR15, PT, P0 ;  /* 0x0000000fff007c0c */ /* 0x000fda000bf05300 */
[----:B------:R-:W1:Y:S08]  /*08a0*/  @P0 LDC.64 R162, c[0x0][0x3b8] ;  /* 0x0000ee00ffa20b82 */ /* 0x000e700000000a00 */
[----:B------:R-:W0:Y:S01]  /*08b0*/  @P0 LDC.64 R158, c[0x0][0x3b8] ;  /* 0x0000ee00ff9e0b82 */ /* 0x000e220000000a00 */
[----:B------:R-:W-:Y:S01]  /*08c0*/  ISETP.NE.AND P3, PT, R149, RZ, PT ;  /* 0x000000ff9500720c */ /* 0x000fe20003f65270 */
[----:B-1----:R-:W-:-:S05]  /*08d0*/  @P0 IMAD.WIDE.U32 R162, R155, 0x8, R162 ;  /* 0x000000089ba20825 */ /* 0x002fca00078e00a2 */
[----:B------:R1:W5:Y:S01]  /*08e0*/  @P0 LDG.E.64 R2, desc[UR8][R162.64] ;  /* 0x00000008a2020981 */ /* 0x000362000c1e1b00 */
[----:B0-----:R-:W-:-:S05]  /*08f0*/  @P0 IMAD.WIDE.U32 R158, R153, 0x8, R158 ;  /* 0x00000008999e0825 */ /* 0x001fca00078e009e */
[----:B------:R0:W5:Y:S01]  /*0900*/  @P0 LDG.E.64 R72, desc[UR8][R158.64] ;  /* 0x000000089e480981 */ /* 0x000162000c1e1b00 */
[----:B------:R-:W-:Y:S01]  /*0910*/  UMOV UR7, 0xffffffff ;  /* 0xffffffff00077882 */ /* 0x000fe20000000000 */
[----:B------:R-:W-:Y:S02]  /*0920*/  ISETP.NE.U32.AND P2, PT, RZ, UR14, PT ;  /* 0x0000000eff007c0c */ /* 0x000fe4000bf45070 */
[C---:B----4-:R-:W-:Y:S01]  /*0930*/  PRMT R152, R60.reuse, 0x7632, R152 ;  /* 0x000076323c987816 */ /* 0x050fe20000000098 */
[----:B------:R-:W-:Y:S01]  /*0940*/  IMAD.U32 R60, R60, 0x10000, RZ ;  /* 0x000100003c3c7824 */ /* 0x000fe200078e00ff */
[C---:B------:R-:W-:Y:S02]  /*0950*/  PRMT R166, R63.reuse, 0x7632, R166 ;  /* 0x000076323fa67816 */ /* 0x040fe400000000a6 */
[----:B------:R-:W-:Y:S02]  /*0960*/  SHF.L.U32 R167, R63, 0x10, RZ ;  /* 0x000000103fa77819 */ /* 0x000fe400000006ff */
[----:B------:R-:W-:-:S02]  /*0970*/  FSEL R181, R0, RZ, !P3 ;  /* 0x000000ff00b57208 */ /* 0x000fc40005800000 */
[C---:B------:R-:W-:Y:S02]  /*0980*/  PRMT R157, R61.reuse, 0x7632, R157 ;  /* 0x000076323d9d7816 */ /* 0x040fe4000000009d */
[----:B------:R-:W-:Y:S01]  /*0990*/  SHF.L.U32 R156, R61, 0x10, RZ ;  /* 0x000000103d9c7819 */ /* 0x000fe200000006ff */
[----:B------:R-:W-:Y:S01]  /*09a0*/  FADD.FTZ R61, -R181, R60 ;  /* 0x0000003cb53d7221 */ /* 0x000fe20000010100 */
[C---:B------:R-:W-:Y:S01]  /*09b0*/  PRMT R154, R64.reuse, 0x7632, R154 ;  /* 0x00007632409a7816 */ /* 0x040fe2000000009a */
[----:B------:R-:W-:Y:S01]  /*09c0*/  IMAD.U32 R63, R64, 0x10000, RZ ;  /* 0x00010000403f7824 */ /* 0x000fe200078e00ff */
[C---:B-1----:R-:W-:Y:S02]  /*09d0*/  PRMT R162, R66.reuse, 0x7632, R162 ;  /* 0x0000763242a27816 */ /* 0x042fe400000000a2 */
[----:B------:R-:W-:Y:S02]  /*09e0*/  SHF.L.U32 R64, R66, 0x10, RZ ;  /* 0x0000001042407819 */ /* 0x000fe400000006ff */
[C---:B---3--:R-:W-:Y:S01]  /*09f0*/  PRMT R66, R68.reuse, 0x7632, R66 ;  /* 0x0000763244427816 */ /* 0x048fe20000000042 */
[----:B------:R-:W-:Y:S01]  /*0a00*/  IMAD.U32 R68, R68, 0x10000, RZ ;  /* 0x0001000044447824 */ /* 0x000fe200078e00ff */
[----:B------:R-:W-:-:S02]  /*0a10*/  PRMT R161, R62, 0x7632, R161 ;  /* 0x000076323ea17816 */ /* 0x000fc400000000a1 */
[----:B------:R-:W-:Y:S02]  /*0a20*/  SHF.L.U32 R164, R62, 0x10, RZ ;  /* 0x000000103ea47819 */ /* 0x000fe400000006ff */
[C---:B0-----:R-:W-:Y:S01]  /*0a30*/  PRMT R158, R65.reuse, 0x7632, R158 ;  /* 0x00007632419e7816 */ /* 0x041fe2000000009e */
[----:B------:R-:W-:Y:S01]  /*0a40*/  FMUL.FTZ R0, R150, R61 ;  /* 0x0000003d96007220 */ /* 0x000fe20000410000 */
[----:B------:R-:W-:Y:S01]  /*0a50*/  SHF.L.U32 R62, R65, 0x10, RZ ;  /* 0x00000010413e7819 */ /* 0x000fe200000006ff */
[----:B------:R-:W-:Y:S01]  /*0a60*/  FMUL.FTZ R61, R16, R68 ;  /* 0x00000044103d7220 */ /* 0x000fe20000410000 */
[----:B------:R-:W-:Y:S01]  /*0a70*/  SHF.L.U32 R160, R69, 0x10, RZ ;  /* 0x0000001045a07819 */ /* 0x000fe200000006ff */
[----:B------:R-:W-:Y:S01]  /*0a80*/  FADD.FTZ R65, -R181, R156 ;  /* 0x0000009cb5417221 */ /* 0x000fe20000010100 */
[----:B------:R-:W-:Y:S01]  /*0a90*/  FADD.FTZ R146, R63, R146 ;  /* 0x000000923f927221 */ /* 0x000fe20000010000 */
[-C--:B------:R-:W-:Y:S01]  /*0aa0*/  FFMA.FTZ R151, R0, R63.reuse, R151 ;  /* 0x0000003f00977223 */ /* 0x080fe20000010097 */
[----:B------:R-:W-:Y:S01]  /*0ab0*/  FFMA.FTZ R61, R32, R63, R61 ;  /* 0x0000003f203d7223 */ /* 0x000fe2000001003d */
[----:B------:R-:W-:Y:S01]  /*0ac0*/  FMUL.FTZ R63, R150, R65 ;  /* 0x00000041963f7220 */ /* 0x000fe20000410000 */
[C---:B------:R-:W-:Y:S01]  /*0ad0*/  PRMT R168, R67.reuse, 0x7632, R168 ;  /* 0x0000763243a87816 */ /* 0x040fe200000000a8 */
[----:B------:R-:W-:Y:S01]  /*0ae0*/  FMUL.FTZ R65, R18, R160 ;  /* 0x000000a012417220 */ /* 0x000fe20000410000 */
[----:B------:R-:W-:Y:S01]  /*0af0*/  SHF.L.U32 R169, R67, 0x10, RZ ;  /* 0x0000001043a97819 */ /* 0x000fe200000006ff */
[----:B------:R-:W-:Y:S01]  /*0b00*/  FADD.FTZ R67, -R181, R164 ;  /* 0x000000a4b5437221 */ /* 0x000fe20000010100 */
[----:B------:R-:W-:-:S02]  /*0b10*/  SHF.L.U32 R165, R70, 0x10, RZ ;  /* 0x0000001046a57819 */ /* 0x000fc400000006ff */
[----:B------:R-:W-:Y:S01]  /*0b20*/  SHF.L.U32 R171, R71, 0x10, RZ ;  /* 0x0000001047ab7819 */ /* 0x000fe200000006ff */
[----:B------:R-:W-:Y:S01]  /*0b30*/  FADD.FTZ R139, R62, R139 ;  /* 0x0000008b3e8b7221 */ /* 0x000fe20000010000 */
[-C--:B------:R-:W-:Y:S01]  /*0b40*/  FFMA.FTZ R140, R63, R62.reuse, R140 ;  /* 0x0000003e3f8c7223 */ /* 0x080fe2000001008c */
[----:B------:R-:W-:Y:S01]  /*0b50*/  FFMA.FTZ R60, R34, R62, R65 ;  /* 0x0000003e223c7223 */ /* 0x000fe20000010041 */
[----:B------:R-:W-:Y:S01]  /*0b60*/  PRMT R159, R69, 0x7632, R159 ;  /* 0x00007632459f7816 */ /* 0x000fe2000000009f */
[----:B------:R-:W-:Y:S01]  /*0b70*/  FMUL.FTZ R62, R150, R67 ;  /* 0x00000043963e7220 */ /* 0x000fe20000410000 */
[----:B------:R-:W-:Y:S01]  /*0b80*/  FMUL.FTZ R65, R12, R165 ;  /* 0x000000a50c417220 */ /* 0x000fe20000410000 */
[----:B------:R-:W-:Y:S01]  /*0b90*/  FMUL.FTZ R69, R14, R171 ;  /* 0x000000ab0e457220 */ /* 0x000fe20000410000 */
[----:B------:R-:W-:Y:S02]  /*0ba0*/  IMAD.U32 R152, R152, 0x10000, RZ ;  /* 0x0001000098987824 */ /* 0x000fe400078e00ff */
[----:B------:R-:W-:Y:S01]  /*0bb0*/  FADD.FTZ R131, R64, R131 ;  /* 0x0000008340837221 */ /* 0x000fe20000010000 */
[-C--:B------:R-:W-:Y:S01]  /*0bc0*/  FFMA.FTZ R133, R62, R64.reuse, R133 ;  /* 0x000000403e857223 */ /* 0x080fe20000010085 */
[----:B------:R-:W-:Y:S01]  /*0bd0*/  FFMA.FTZ R65, R28, R64, R65 ;  /* 0x000000401c417223 */ /* 0x000fe20000010041 */
[----:B------:R-:W-:Y:S01]  /*0be0*/  FFMA.FTZ R64, R30, R169, R69 ;  /* 0x000000a91e407223 */ /* 0x000fe20000010045 */
[----:B------:R-:W-:Y:S01]  /*0bf0*/  SHF.L.U32 R156, R66, 0x10, RZ ;  /* 0x00000010429c7819 */ /* 0x000fe200000006ff */
[----:B------:R-:W-:Y:S01]  /*0c00*/  FADD.FTZ R69, -R181, R152 ;  /* 0x00000098b5457221 */ /* 0x000fe20000010100 */
[----:B------:R-:W-:-:S02]  /*0c10*/  SHF.L.U32 R154, R154, 0x10, RZ ;  /* 0x000000109a9a7819 */ /* 0x000fc400000006ff */
[----:B------:R-:W-:Y:S01]  /*0c20*/  SHF.L.U32 R157, R157, 0x10, RZ ;  /* 0x000000109d9d7819 */ /* 0x000fe200000006ff */
[----:B------:R-:W-:Y:S01]  /*0c30*/  FMUL.FTZ R69, R150, R69 ;  /* 0x0000004596457220 */ /* 0x000fe20000410000 */
[----:B------:R-:W-:Y:S01]  /*0c40*/  FMUL.FTZ R66, R17, R156 ;  /* 0x0000009c11427220 */ /* 0x000fe20000410000 */
[----:B------:R-:W-:Y:S01]  /*0c50*/  PRMT R163, R70, 0x7632, R163 ;  /* 0x0000763246a37816 */ /* 0x000fe200000000a3 */
[----:B------:R-:W-:Y:S01]  /*0c60*/  FADD.FTZ R143, R154, R143 ;  /* 0x0000008f9a8f7221 */ /* 0x000fe20000010000 */
[----:B------:R-:W-:Y:S01]  /*0c70*/  PRMT R70, R71, 0x7632, R70 ;  /* 0x0000763247467816 */ /* 0x000fe20000000046 */
[-C--:B------:R-:W-:Y:S01]  /*0c80*/  FFMA.FTZ R144, R69, R154.reuse, R144 ;  /* 0x0000009a45907223 */ /* 0x080fe20000010090 */
[----:B------:R-:W-:Y:S01]  /*0c90*/  FFMA.FTZ R66, R33, R154, R66 ;  /* 0x0000009a21427223 */ /* 0x000fe20000010042 */
[----:B------:R-:W-:Y:S02]  /*0ca0*/  IMAD.U32 R154, R159, 0x10000, RZ ;  /* 0x000100009f9a7824 */ /* 0x000fe400078e00ff */
[----:B------:R-:W-:Y:S01]  /*0cb0*/  FADD.FTZ R71, -R181, R157 ;  /* 0x0000009db5477221 */ /* 0x000fe20000010100 */
[----:B------:R-:W-:Y:S01]  /*0cc0*/  FADD.FTZ R145, R68, R145 ;  /* 0x0000009144917221 */ /* 0x000fe20000010000 */
[----:B------:R-:W-:Y:S01]  /*0cd0*/  FFMA.FTZ R147, R0, R68, R147 ;  /* 0x0000004400937223 */ /* 0x000fe20000010093 */
[----:B------:R-:W-:Y:S01]  /*0ce0*/  SHF.L.U32 R158, R158, 0x10, RZ ;  /* 0x000000109e9e7819 */ /* 0x000fe200000006ff */
[----:B------:R-:W-:Y:S01]  /*0cf0*/  FMUL.FTZ R71, R150, R71 ;  /* 0x0000004796477220 */ /* 0x000fe20000410000 */
[----:B------:R-:W-:Y:S01]  /*0d00*/  FMUL.FTZ R68, R19, R154 ;  /* 0x0000009a13447220 */ /* 0x000fe20000410000 */
[----:B------:R-:W-:Y:S01]  /*0d10*/  SHF.L.U32 R161, R161, 0x10, RZ ;  /* 0x00000010a1a17819 */ /* 0x000fe200000006ff */
[----:B------:R-:W-:-:S02]  /*0d20*/  IMAD.U32 R166, R166, 0x10000, RZ ;  /* 0x00010000a6a67824 */ /* 0x000fc400078e00ff */
[----:B------:R-:W-:Y:S01]  /*0d30*/  FADD.FTZ R135, R158, R135 ;  /* 0x000000879e877221 */ /* 0x000fe20000010000 */
[-C--:B------:R-:W-:Y:S01]  /*0d40*/  FFMA.FTZ R136, R71, R158.reuse, R136 ;  /* 0x0000009e47887223 */ /* 0x080fe20000010088 */
[----:B------:R-:W-:Y:S01]  /*0d50*/  FFMA.FTZ R68, R35, R158, R68 ;  /* 0x0000009e23447223 */ /* 0x000fe20000010044 */
[----:B------:R-:W-:Y:S01]  /*0d60*/  SHF.L.U32 R158, R163, 0x10, RZ ;  /* 0x00000010a39e7819 */ /* 0x000fe200000006ff */
[C---:B------:R-:W-:Y:S01]  /*0d70*/  FADD.FTZ R157, -R181.reuse, R161 ;  /* 0x000000a1b59d7221 */ /* 0x040fe20000010100 */
[----:B------:R-:W-:Y:S01]  /*0d80*/  FADD.FTZ R159, -R181, R166 ;  /* 0x000000a6b59f7221 */ /* 0x000fe20000010100 */
[----:B------:R-:W-:Y:S01]  /*0d90*/  FADD.FTZ R137, R160, R137 ;  /* 0x00000089a0897221 */ /* 0x000fe20000010000 */
[----:B------:R-:W-:Y:S01]  /*0da0*/  FFMA.FTZ R138, R63, R160, R138 ;  /* 0x000000a03f8a7223 */ /* 0x000fe2000001008a */
[----:B------:R-:W-:Y:S01]  /*0db0*/  SHF.L.U32 R162, R162, 0x10, RZ ;  /* 0x00000010a2a27819 */ /* 0x000fe200000006ff */
[----:B------:R-:W-:Y:S01]  /*0dc0*/  FMUL.FTZ R157, R150, R157 ;  /* 0x0000009d969d7220 */ /* 0x000fe20000410000 */
[----:B------:R-:W-:Y:S01]  /*0dd0*/  SHF.L.U32 R160, R70, 0x10, RZ ;  /* 0x0000001046a07819 */ /* 0x000fe200000006ff */
[----:B------:R-:W-:Y:S01]  /*0de0*/  FMUL.FTZ R70, R13, R158 ;  /* 0x0000009e0d467220 */ /* 0x000fe20000410000 */
[----:B------:R-:W-:Y:S01]  /*0df0*/  FMUL.FTZ R152, R150, R159 ;  /* 0x0000009f96987220 */ /* 0x000fe20000410000 */
[----:B------:R-:W-:Y:S01]  /*0e00*/  FADD.FTZ R127, R162, R127 ;  /* 0x0000007fa27f7221 */ /* 0x000fe20000010000 */
[-C--:B------:R-:W-:Y:S01]  /*0e10*/  FFMA.FTZ R128, R157, R162.reuse, R128 ;  /* 0x000000a29d807223 */ /* 0x080fe20000010080 */
        /* <DEDUP_REMOVED lines=8> */
[----:B------:R-:W-:Y:S01]  /*0ea0*/  FADD.FTZ R67, -R181, R167 ;  /* 0x000000a7b5437221 */ /* 0x000fe20000010100 */
[----:B------:R-:W-:-:S02]  /*0eb0*/  PRMT R154, R48, 0x7632, R154 ;  /* 0x00007632309a7816 */ /* 0x000fc4000000009a */
[----:B------:R-:W-:Y:S02]  /*0ec0*/  PRMT R156, R49, 0x7632, R156 ;  /* 0x00007632319c7816 */ /* 0x000fe4000000009c */
[C---:B------:R-:W-:Y:S02]  /*0ed0*/  PRMT R160, R50.reuse, 0x7632, R160 ;  /* 0x0000763232a07816 */ /* 0x040fe400000000a0 */
[----:B------:R-:W-:Y:S02]  /*0ee0*/  SHF.L.U32 R50, R50, 0x10, RZ ;  /* 0x0000001032327819 */ /* 0x000fe400000006ff */
[----:B------:R-:W-:Y:S01]  /*0ef0*/  PRMT R161, R51, 0x7632, R161 ;  /* 0x0000763233a17816 */ /* 0x000fe200000000a1 */
        /* <DEDUP_REMOVED lines=8> */
[----:B------:R-:W-:Y:S01]  /*0f80*/  IMAD.U32 R48, R48, 0x10000, RZ ;  /* 0x0001000030307824 */ /* 0x000fe200078e00ff */
[----:B------:R-:W-:Y:S01]  /*0f90*/  SHF.L.U32 R160, R160, 0x10, RZ ;  /* 0x00000010a0a07819 */ /* 0x000fe200000006ff */
[----:B------:R-:W-:Y:S01]  /*0fa0*/  IMAD.U32 R154, R154, 0x10000, RZ ;  /* 0x000100009a9a7824 */ /* 0x000fe200078e00ff */
[----:B------:R-:W-:Y:S01]  /*0fb0*/  SHF.L.U32 R161, R161, 0x10, RZ ;  /* 0x00000010a1a17819 */ /* 0x000fe200000006ff */
[--C-:B------:R-:W-:Y:S01]  /*0fc0*/  FADD.FTZ R165, -R181, R50.reuse ;  /* 0x00000032b5a57221 */ /* 0x100fe20000010100 */
[----:B------:R-:W-:Y:S01]  /*0fd0*/  PRMT R50, R56, 0x7632, R50 ;  /* 0x0000763238327816 */ /* 0x000fe20000000032 */
[----:B------:R-:W-:Y:S01]  /*0fe0*/  FADD.FTZ R123, R169, R123 ;  /* 0x0000007ba97b7221 */ /* 0x000fe20000010000 */
[----:B------:R-:W-:Y:S01]  /*0ff0*/  FFMA.FTZ R124, R67, R169, R124 ;  /* 0x000000a9437c7223 */ /* 0x000fe2000001007c */
[----:B------:R-:W-:Y:S01]  /*1000*/  FADD.FTZ R112, R171, R112 ;  /* 0x00000070ab707221 */ /* 0x000fe20000010000 */
[----:B------:R-:W-:Y:S01]  /*1010*/  FFMA.FTZ R114, R67, R171, R114 ;  /* 0x000000ab43727223 */ /* 0x000fe20000010072 */
[C---:B------:R-:W-:Y:S01]  /*1020*/  FADD.FTZ R49, -R181.reuse, R48 ;  /* 0x00000030b5317221 */ /* 0x040fe20000010100 */
[C---:B------:R-:W-:Y:S01]  /*1030*/  FADD.FTZ R163, -R181.reuse, R158 ;  /* 0x0000009eb5a37221 */ /* 0x040fe20000010100 */
[C---:B------:R-:W-:Y:S01]  /*1040*/  FADD.FTZ R177, -R181.reuse, R51 ;  /* 0x00000033b5b17221 */ /* 0x040fe20000010100 */
[C---:B------:R-:W-:Y:S01]  /*1050*/  FADD.FTZ R169, -R181.reuse, R154 ;  /* 0x0000009ab5a97221 */ /* 0x040fe20000010100 */
[C---:B------:R-:W-:Y:S01]  /*1060*/  FADD.FTZ R171, -R181.reuse, R156 ;  /* 0x0000009cb5ab7221 */ /* 0x040fe20000010100 */
[C---:B------:R-:W-:Y:S01]  /*1070*/  FADD.FTZ R175, -R181.reuse, R160 ;  /* 0x000000a0b5af7221 */ /* 0x040fe20000010100 */
[----:B------:R-:W-:Y:S01]  /*1080*/  SHF.L.U32 R168, R168, 0x10, RZ ;  /* 0x00000010a8a87819 */ /* 0x000fe200000006ff */
[----:B------:R-:W-:Y:S01]  /*1090*/  FADD.FTZ R181, -R181, R161 ;  /* 0x000000a1b5b57221 */ /* 0x000fe20000010100 */
[C---:B------:R-:W-:Y:S01]  /*10a0*/  PRMT R48, R52.reuse, 0x7632, R48 ;  /* 0x0000763234307816 */ /* 0x040fe20000000030 */
[----:B------:R-:W-:Y:S01]  /*10b0*/  IMAD.U32 R161, R52, 0x10000, RZ ;  /* 0x0001000034a17824 */ /* 0x000fe200078e00ff */
[----:B------:R-:W-:Y:S01]  /*10c0*/  PRMT R166, R54, 0x7632, R166 ;  /* 0x0000763236a67816 */ /* 0x000fe200000000a6 */
[----:B------:R-:W-:Y:S01]  /*10d0*/  IMAD.U32 R52, R50, 0x10000, RZ ;  /* 0x0001000032347824 */ /* 0x000fe200078e00ff */
[----:B------:R-:W-:Y:S01]  /*10e0*/  SHF.L.U32 R167, R54, 0x10, RZ ;  /* 0x0000001036a77819 */ /* 0x000fe200000006ff */
[----:B------:R-:W-:Y:S01]  /*10f0*/  IMAD.U32 R51, R56, 0x10000, RZ ;  /* 0x0001000038337824 */ /* 0x000fe200078e00ff */
[----:B------:R-:W-:Y:S01]  /*1100*/  PRMT R54, R57, 0x7632, R54 ;  /* 0x0000763239367816 */ /* 0x000fe20000000036 */
[----:B------:R-:W-:Y:S01]  /*1110*/  FFMA.FTZ R159, R31, R168, R162 ;  /* 0x000000a81f9f7223 */ /* 0x000fe200000100a2 */
[----:B------:R-:W-:Y:S01]  /*1120*/  SHF.L.U32 R48, R48, 0x10, RZ ;  /* 0x0000001030307819 */ /* 0x000fe200000006ff */
[C---:B------:R-:W-:Y:S01]  /*1130*/  FMUL.FTZ R169, R150.reuse, R169 ;  /* 0x000000a996a97220 */ /* 0x040fe20000410000 */
[----:B------:R-:W-:Y:S01]  /*1140*/  FMUL.FTZ R162, R9, R52 ;  /* 0x0000003409a27220 */ /* 0x000fe20000410000 */
[----:B------:R-:W-:Y:S01]  /*1150*/  PRMT R164, R53, 0x7632, R164 ;  /* 0x0000763235a47816 */ /* 0x000fe200000000a4 */
[----:B------:R-:W-:Y:S01]  /*1160*/  FMUL.FTZ R154, R150, R49 ;  /* 0x00000031969a7220 */ /* 0x000fe20000410000 */
[----:B------:R-:W-:Y:S01]  /*1170*/  SHF.L.U32 R54, R54, 0x10, RZ ;  /* 0x0000001036367819 */ /* 0x000fe200000006ff */
[----:B------:R-:W-:Y:S01]  /*1180*/  FMUL.FTZ R49, R8, R51 ;  /* 0x0000003308317220 */ /* 0x000fe20000410000 */
[----:B------:R-:W-:Y:S01]  /*1190*/  SHF.L.U32 R173, R58, 0x10, RZ ;  /* 0x000000103aad7819 */ /* 0x000fe200000006ff */
[----:B------:R-:W-:Y:S01]  /*11a0*/  FADD.FTZ R103, R48, R103 ;  /* 0x0000006730677221 */ /* 0x000fe20000010000 */
[-C--:B------:R-:W-:Y:S01]  /*11b0*/  FFMA.FTZ R94, R169, R48.reuse, R94 ;  /* 0x00000030a95e7223 */ /* 0x080fe2000001005e */
[----:B------:R-:W-:Y:S01]  /*11c0*/  FFMA.FTZ R162, R25, R48, R162 ;  /* 0x0000003019a27223 */ /* 0x000fe200000100a2 */
[----:B------:R-:W-:Y:S01]  /*11d0*/  FADD.FTZ R102, R161, R102 ;  /* 0x00000066a1667221 */ /* 0x000fe20000010000 */
[-C--:B------:R-:W-:Y:S01]  /*11e0*/  FFMA.FTZ R93, R154, R161.reuse, R93 ;  /* 0x000000a19a5d7223 */ /* 0x080fe2000001005d */
[----:B------:R-:W-:Y:S01]  /*11f0*/  SHF.L.U32 R48, R164, 0x10, RZ ;  /* 0x00000010a4307819 */ /* 0x000fe200000006ff */
[----:B------:R-:W-:Y:S01]  /*1200*/  FFMA.FTZ R161, R24, R161, R49 ;  /* 0x000000a118a17223 */ /* 0x000fe20000010031 */
[C---:B------:R-:W-:Y:S01]  /*1210*/  FMUL.FTZ R160, R150.reuse, R165 ;  /* 0x000000a596a07220 */ /* 0x040fe20000410000 */
[----:B------:R-:W-:Y:S01]  /*1220*/  FMUL.FTZ R164, R150, R171 ;  /* 0x000000ab96a47220 */ /* 0x000fe20000410000 */
[----:B------:R-:W-:Y:S01]  /*1230*/  FMUL.FTZ R50, R11, R54 ;  /* 0x000000360b327220 */ /* 0x000fe20000410000 */
[----:B------:R-:W-:Y:S01]  /*1240*/  FMUL.FTZ R49, R4, R173 ;  /* 0x000000ad04317220 */ /* 0x000fe20000410000 */
[----:B------:R-:W-:Y:S01]  /*1250*/  PRMT R56, R58, 0x7632, R56 ;  /* 0x000076323a387816 */ /* 0x000fe20000000038 */
[----:B------:R-:W-:Y:S01]  /*1260*/  FADD.FTZ R120, R167, R120 ;  /* 0x00000078a7787221 */ /* 0x000fe20000010000 */
[-C--:B------:R-:W-:Y:S01]  /*1270*/  FFMA.FTZ R115, R160, R167.reuse, R115 ;  /* 0x000000a7a0737223 */ /* 0x080fe20000010073 */
[----:B------:R-:W-:Y:S01]  /*1280*/  FADD.FTZ R104, R48, R104 ;  /* 0x0000006830687221 */ /* 0x000fe20000010000 */
[-C--:B------:R-:W-:Y:S01]  /*1290*/  FFMA.FTZ R95, R164, R48.reuse, R95 ;  /* 0x00000030a45f7223 */ /* 0x080fe2000001005f */
[----:B------:R-:W-:Y:S01]  /*12a0*/  FFMA.FTZ R171, R27, R48, R50 ;  /* 0x000000301bab7223 */ /* 0x000fe20000010032 */
[----:B------:R-:W-:Y:S01]  /*12b0*/  FFMA.FTZ R167, R20, R167, R49 ;  /* 0x000000a714a77223 */ /* 0x000fe20000010031 */
[----:B------:R-:W-:Y:S01]  /*12c0*/  FFMA.FTZ R48, R0, R61, RZ ;  /* 0x0000003d00307223 */ /* 0x000fe200000100ff */
[----:B------:R-:W-:Y:S01]  /*12d0*/  FADD.FTZ R49, RZ, R61 ;  /* 0x0000003dff317221 */ /* 0x000fe20000010000 */
[----:B------:R-:W-:-:S02]  /*12e0*/  IMAD.U32 R56, R56, 0x10000, RZ ;  /* 0x0001000038387824 */ /* 0x000fc400078e00ff */
[----:B------:R-:W-:Y:S01]  /*12f0*/  FFMA.FTZ R48, R69, R66, R48 ;  /* 0x0000004245307223 */ /* 0x000fe20000010030 */
[----:B------:R-:W-:Y:S01]  /*1300*/  FADD.FTZ R49, R66, R49 ;  /* 0x0000003142317221 */ /* 0x000fe20000010000 */
[----:B------:R-:W-:Y:S01]  /*1310*/  FADD.FTZ R108, R173, R108 ;  /* 0x0000006cad6c7221 */ /* 0x000fe20000010000 */
[----:B------:R-:W-:Y:S01]  /*1320*/  FFMA.FTZ R99, R160, R173, R99 ;  /* 0x000000ada0637223 */ /* 0x000fe20000010063 */
[----:B------:R-:W-:Y:S01]  /*1330*/  SHF.L.U32 R166, R166, 0x10, RZ ;  /* 0x00000010a6a67819 */ /* 0x000fe200000006ff */
[----:B------:R-:W-:Y:S01]  /*1340*/  FMUL.FTZ R173, R150, R175 ;  /* 0x000000af96ad7220 */ /* 0x000fe20000410000 */
[----:B------:R-:W-:Y:S01]  /*1350*/  FADD.FTZ R106, R51, R106 ;  /* 0x0000006a336a7221 */ /* 0x000fe20000010000 */
[----:B------:R-:W-:Y:S01]  /*1360*/  FFMA.FTZ R97, R154, R51, R97 ;  /* 0x000000339a617223 */ /* 0x000fe20000010061 */
[----:B------:R-:W-:Y:S01]  /*1370*/  FMUL.FTZ R50, R5, R56 ;  /* 0x0000003805327220 */ /* 0x000fe20000410000 */
[----:B------:R-:W-:Y:S01]  /*1380*/  FFMA.FTZ R48, R63, R60, R48 ;  /* 0x0000003c3f307223 */ /* 0x000fe20000010030 */
[----:B------:R-:W-:Y:S01]  /*1390*/  FADD.FTZ R51, R60, R49 ;  /* 0x000000313c337221 */ /* 0x000fe20000010000 */
[----:B------:R-:W-:Y:S01]  /*13a0*/  FADD.FTZ R105, R166, R105 ;  /* 0x00000069a6697221 */ /* 0x000fe20000010000 */
[-C--:B------:R-:W-:Y:S01]  /*13b0*/  FFMA.FTZ R96, R173, R166.reuse, R96 ;  /* 0x000000a6ad607223 */ /* 0x080fe20000010060 */
[----:B------:R-:W-:Y:S01]  /*13c0*/  FFMA.FTZ R166, R21, R166, R50 ;  /* 0x000000a615a67223 */ /* 0x000fe20000010032 */
[----:B------:R-:W-:Y:S01]  /*13d0*/  FFMA.FTZ R49, R71, R68, R48 ;  /* 0x0000004447317223 */ /* 0x000fe20000010030 */
[----:B------:R-:W-:Y:S01]  /*13e0*/  FADD.FTZ R50, R68, R51 ;  /* 0x0000003344327221 */ /* 0x000fe20000010000 */
[----:B------:R-:W-:-:S02]  /*13f0*/  PRMT R58, R59, 0x7632, R58 ;  /* 0x000076323b3a7816 */ /* 0x000fc4000000003a */
[----:B------:R-:W-:Y:S01]  /*1400*/  FFMA.FTZ R48, R62, R65, R49 ;  /* 0x000000413e307223 */ /* 0x000fe20000010031 */
[----:B------:R-:W-:Y:S01]  /*1410*/  FADD.FTZ R49, R65, R50 ;  /* 0x0000003241317221 */ /* 0x000fe20000010000 */
[----:B------:R-:W-:Y:S01]  /*1420*/  FADD.FTZ R109, R168, R109 ;  /* 0x0000006da86d7221 */ /* 0x000fe20000010000 */
[----:B------:R-:W-:Y:S01]  /*1430*/  FFMA.FTZ R110, R152, R168, R110 ;  /* 0x000000a8986e7223 */ /* 0x000fe2000001006e */
[----:B------:R-:W-:Y:S01]  /*1440*/  FFMA.FTZ R48, R157, R70, R48 ;  /* 0x000000469d307223 */ /* 0x000fe20000010030 */
[----:B------:R-:W-:Y:S01]  /*1450*/  PRMT R168, R55, 0x7632, R168 ;  /* 0x0000763237a87816 */ /* 0x000fe200000000a8 */
[----:B------:R-:W-:Y:S01]  /*1460*/  FADD.FTZ R51, R70, R49 ;  /* 0x0000003146337221 */ /* 0x000fe20000010000 */
[----:B------:R-:W-:Y:S01]  /*1470*/  SHF.L.U32 R58, R58, 0x10, RZ ;  /* 0x000000103a3a7819 */ /* 0x000fe200000006ff */
[----:B------:R-:W-:Y:S01]  /*1480*/  FFMA.FTZ R49, R67, R64, R48 ;  /* 0x0000004043317223 */ /* 0x000fe20000010030 */
[----:B------:R-:W-:Y:S01]  /*1490*/  SHF.L.U32 R168, R168, 0x10, RZ ;  /* 0x00000010a8a87819 */ /* 0x000fe200000006ff */
[----:B------:R-:W-:Y:S01]  /*14a0*/  FADD.FTZ R48, R64, R51 ;  /* 0x0000003340307221 */ /* 0x000fe20000010000 */
[----:B------:R-:W-:Y:S01]  /*14b0*/  FMUL.FTZ R175, R150, R181 ;  /* 0x000000b596af7220 */ /* 0x000fe20000410000 */
[----:B------:R-:W-:Y:S01]  /*14c0*/  SHF.L.U32 R57, R57, 0x10, RZ ;  /* 0x0000001039397819 */ /* 0x000fe200000006ff */
[----:B------:R-:W-:Y:S01]  /*14d0*/  FMUL.FTZ R50, R7, R58 ;  /* 0x0000003a07327220 */ /* 0x000fe20000410000 */
[----:B------:R-:W-:Y:S01]  /*14e0*/  FFMA.FTZ R49, R152, R159, R49 ;  /* 0x0000009f98317223 */ /* 0x000fe20000010031 */
[----:B------:R-:W-:Y:S01]  /*14f0*/  FADD.FTZ R48, R159, R48 ;  /* 0x000000309f307221 */ /* 0x000fe20000010000 */
[----:B------:R-:W-:Y:S01]  /*1500*/  FADD.FTZ R81, R168, R81 ;  /* 0x00000051a8517221 */ /* 0x000fe20000010000 */
[-C--:B------:R-:W-:Y:S01]  /*1510*/  FFMA.FTZ R80, R175, R168.reuse, R80 ;  /* 0x000000a8af507223 */ /* 0x080fe20000010050 */
[----:B------:R-:W-:Y:S01]  /*1520*/  SHF.L.U32 R53, R53, 0x10, RZ ;  /* 0x0000001035357819 */ /* 0x000fe200000006ff */
[----:B------:R-:W-:Y:S01]  /*1530*/  FFMA.FTZ R168, R23, R168, R50 ;  /* 0x000000a817a87223 */ /* 0x000fe20000010032 */
[----:B------:R-:W-:Y:S01]  /*1540*/  SHF.L.U32 R179, R55, 0x10, RZ ;  /* 0x0000001037b37819 */ /* 0x000fe200000006ff */
[----:B------:R-:W-:Y:S01]  /*1550*/  FMUL.FTZ R55, R10, R57 ;  /* 0x000000390a377220 */ /* 0x000fe20000410000 */
[----:B------:R-:W-:Y:S01]  /*1560*/  FFMA.FTZ R50, R154, R161, R49 ;  /* 0x000000a19a327223 */ /* 0x000fe20000010031 */
[----:B------:R-:W-:Y:S01]  /*1570*/  FADD.FTZ R49, R161, R48 ;  /* 0x00000030a1317221 */ /* 0x000fe20000010000 */
[----:B------:R-:W-:Y:S01]  /*1580*/  FMUL.FTZ R156, R150, R163 ;  /* 0x000000a3969c7220 */ /* 0x000fe20000410000 */
[----:B------:R-:W-:Y:S01]  /*1590*/  FFMA.FTZ R163, R26, R53, R55 ;  /* 0x000000351aa37223 */ /* 0x000fe20000010037 */
[----:B------:R-:W-:Y:S01]  /*15a0*/  FFMA.FTZ R51, R169, R162, R50 ;  /* 0x000000a2a9337223 */ /* 0x000fe20000010032 */
[----:B------:R-:W-:-:S03]  /*15b0*/  FADD.FTZ R48, R49, R162 ;  /* 0x000000a231307221 */ /* 0x000fc60000010000 */
[----:B------:R-:W-:Y:S01]  /*15c0*/  FFMA.FTZ R51, R156, R163, R51 ;  /* 0x000000a39c337223 */ /* 0x000fe20000010033 */
[----:B------:R-:W-:Y:S01]  /*15d0*/  FADD.FTZ R48, R48, R163 ;  /* 0x000000a330307221 */ /* 0x000fe20000010000 */
[----:B------:R-:W-:Y:S02]  /*15e0*/  SHF.L.U32 R59, R59, 0x10, RZ ;  /* 0x000000103b3b7819 */ /* 0x000fe400000006ff */
[----:B------:R-:W-:Y:S01]  /*15f0*/  FFMA.FTZ R51, R164, R171, R51 ;  /* 0x000000aba4337223 */ /* 0x000fe20000010033 */
[----:B------:R-:W-:Y:S01]  /*1600*/  FADD.FTZ R50, R48, R171 ;  /* 0x000000ab30327221 */ /* 0x000fe20000010000 */
[----:B------:R-:W-:Y:S01]  /*1610*/  FADD.FTZ R88, R54, R88 ;  /* 0x0000005836587221 */ /* 0x000fe20000010000 */
[----:B------:R-:W-:Y:S01]  /*1620*/  FFMA.FTZ R83, R164, R54, R83 ;  /* 0x00000036a4537223 */ /* 0x000fe20000010053 */
[----:B------:R-:W-:Y:S01]  /*1630*/  FADD.FTZ R113, R53, R113 ;  /* 0x0000007135717221 */ /* 0x000fe20000010000 */
[----:B------:R-:W-:Y:S01]  /*1640*/  FFMA.FTZ R111, R156, R53, R111 ;  /* 0x000000359c6f7223 */ /* 0x000fe2000001006f */
[----:B------:R-:W-:Y:S01]  /*1650*/  FFMA.FTZ R54, R160, R167, R51 ;  /* 0x000000a7a0367223 */ /* 0x000fe20000010033 */
[----:B------:R-:W-:Y:S01]  /*1660*/  FMUL.FTZ R165, R6, R59 ;  /* 0x0000003b06a57220 */ /* 0x000fe20000410000 */
[----:B------:R-:W-:Y:S01]  /*1670*/  FADD.FTZ R53, R50, R167 ;  /* 0x000000a732357221 */ /* 0x000fe20000010000 */
[----:B------:R-:W-:Y:S01]  /*1680*/  FMUL.FTZ R158, R150, R177 ;  /* 0x000000b1969e7220 */ /* 0x000fe20000410000 */
[----:B------:R-:W-:Y:S01]  /*1690*/  FFMA.FTZ R55, R173, R166, R54 ;  /* 0x000000a6ad377223 */ /* 0x000fe20000010036 */
[----:B------:R-:W-:Y:S01]  /*16a0*/  FFMA.FTZ R165, R22, R179, R165 ;  /* 0x000000b316a57223 */ /* 0x000fe200000100a5 */
[----:B------:R-:W-:Y:S01]  /*16b0*/  FADD.FTZ R54, R53, R166 ;  /* 0x000000a635367221 */ /* 0x000fe20000010000 */
[----:B------:R-:W-:Y:S01]  /*16c0*/  FADD.FTZ R89, R56, R89 ;  /* 0x0000005938597221 */ /* 0x000fe20000010000 */
        /* <DEDUP_REMOVED lines=13> */
[----:B------:R-:W-:Y:S01]  /*17a0*/  ISETP.NE.AND.EX P2, PT, RZ, UR15, PT, P2 ;  /* 0x0000000fff007c0c */ /* 0x000fe2000bf45320 */
[----:B------:R-:W-:Y:S01]  /*17b0*/  FFMA.FTZ R56, R175, R168, R56 ;  /* 0x000000a8af387223 */ /* 0x000fe20000010038 */
[----:B------:R-:W-:Y:S01]  /*17c0*/  PRMT R52, R119, 0x7632, R52 ;  /* 0x0000763277347816 */ /* 0x000fe20000000034 */
[----:B------:R-:W-:Y:S01]  /*17d0*/  FADD.FTZ R53, R53, R168 ;  /* 0x000000a835357221 */ /* 0x000fe20000010000 */
[----:B------:R-:W-:-:S02]  /*17e0*/  PRMT R48, R118, 0x7632, R48 ;  /* 0x0000763276307816 */ /* 0x000fc40000000030 */
[----:B------:R-:W-:Y:S02]  /*17f0*/  PRMT R49, R117, 0x7632, R49 ;  /* 0x0000763275317816 */ /* 0x000fe40000000031 */
[C---:B------:R-:W-:Y:S02]  /*1800*/  PRMT R50, R116.reuse, 0x7632, R50 ;  /* 0x0000763274327816 */ /* 0x040fe40000000032 */
[----:B------:R-:W-:Y:S02]  /*1810*/  PRMT R51, R116, 0x7632, R51 ;  /* 0x0000763274337816 */ /* 0x000fe40000000033 */
[----:B--2---:R-:W-:Y:S02]  /*1820*/  PRMT R170, R39, 0x7632, R170 ;  /* 0x0000763227aa7816 */ /* 0x004fe400000000aa */
        /* <DEDUP_REMOVED lines=22> */
.L_x_958:
[----:B-1----:R-:W-:Y:S01]  /*1990*/  FADD.FTZ R54, R53, R54 ;  /* 0x0000003635367221 */ /* 0x002fe20000010000 */
[----:B--2---:R-:W-:-:S03]  /*19a0*/  FADD.FTZ R55, R56, R55 ;  /* 0x0000003738377221 */ /* 0x004fc60000010000 */
[----:B------:R-:W-:Y:S01]  /*19b0*/  FMUL.FTZ R54, R54, UR13 ;  /* 0x0000000d36367c20 */ /* 0x000fe20008410000 */
[----:B------:R-:W-:-:S04]  /*19c0*/  FMUL.FTZ R177, R55, UR13 ;  /* 0x0000000d37b17c20 */ /* 0x000fc80008410000 */
[----:B------:R-:W-:Y:S01]  /*19d0*/  FSEL R178, R54, RZ, !P3 ;  /* 0x000000ff36b27208 */ /* 0x000fe20005800000 */
[----:B------:R-:W-:Y:S06]  /*19e0*/  @P2 BRA `(.L_x_930) ;  /* 0x0000000c00ec2947 */ /* 0x000fec0003800000 */
[----:B------:R-:W-:Y:S02]  /*19f0*/  ISETP.NE.U32.AND P2, PT, R78, RZ, PT ;  /* 0x000000ff4e00720c */ /* 0x000fe40003f45070 */
[----:B0-----:R-:W-:Y:S02]  /*1a00*/  PRMT R53, R119, 0x7632, R53 ;  /* 0x0000763277357816 */ /* 0x001fe40000000035 */
[----:B------:R-:W-:Y:S02]  /*1a10*/  ISETP.NE.AND.EX P2, PT, R79, RZ, PT, P2 ;  /* 0x000000ff4f00720c */ /* 0x000fe40003f45320 */
[----:B------:R-:W-:-:S11]  /*1a20*/  PRMT R54, R117, 0x7632, R54 ;  /* 0x0000763275367816 */ /* 0x000fd60000000036 */
        /* <DEDUP_REMOVED lines=58> */
.L_x_932:
        /* <DEDUP_REMOVED lines=58> */
.L_x_931:
[----:B------:R-:W-:-:S04]  /*2170*/  UISETP.NE.U32.AND UP0, UPT, UR4, URZ, UPT ;  /* 0x000000ff0400728c */ /* 0x000fc8000bf05070 */
[----:B------:R-:W-:-:S09]  /*2180*/  UISETP.NE.AND.EX UP0, UPT, UR5, URZ, UPT, UP0 ;  /* 0x000000ff0500728c */ /* 0x000fd2000bf05300 */
[----:B------:R-:W-:Y:S05]  /*2190*/  BRA.U UP0, `(.L_x_934) ;  /* 0x0000000100f87547 */ /* 0x000fea000b800000 */
[-CC-:B------:R-:W-:Y:S01]  /*21a0*/  FFMA.FTZ R67, R67, R177.reuse, R178.reuse ;  /* 0x000000b143437223 */ /* 0x180fe200000100b2 */
[-CC-:B------:R-:W-:Y:S01]  /*21b0*/  FFMA.FTZ R152, R152, R177.reuse, R178.reuse ;  /* 0x000000b198987223 */ /* 0x180fe200000100b2 */
[-C--:B------:R-:W-:Y:S01]  /*21c0*/  FFMA.FTZ R62, R62, R177.reuse, R178 ;  /* 0x000000b13e3e7223 */ /* 0x080fe200000100b2 */
[----:B------:R-:W-:Y:S01]  /*21d0*/  SHF.L.U32 R53, R119, 0x10, RZ ;  /* 0x0000001077357819 */ /* 0x000fe200000006ff */
[----:B------:R-:W-:Y:S01]  /*21e0*/  FADD.FTZ R64, R64, -R67 ;  /* 0x8000004340407221 */ /* 0x000fe20000010000 */
[----:B------:R-:W-:Y:S01]  /*21f0*/  FADD.FTZ R152, R159, -R152 ;  /* 0x800000989f987221 */ /* 0x000fe20000010000 */
[----:B------:R-:W-:Y:S01]  /*2200*/  IMAD.U32 R55, R52, 0x10000, RZ ;  /* 0x0001000034377824 */ /* 0x000fe200078e00ff */
[----:B------:R-:W-:Y:S01]  /*2210*/  SHF.L.U32 R51, R118, 0x10, RZ ;  /* 0x0000001076337819 */ /* 0x000fe200000006ff */
[----:B------:R-:W-:Y:S01]  /*2220*/  FADD.FTZ R62, R65, -R62 ;  /* 0x8000003e413e7221 */ /* 0x000fe20000010000 */
[C---:B------:R-:W-:Y:S01]  /*2230*/  FFMA.FTZ R53, R150.reuse, R64, R53 ;  /* 0x0000004096357223 */ /* 0x040fe20000010035 */
[----:B------:R-:W-:Y:S01]  /*2240*/  FFMA.FTZ R55, R150, R152, R55 ;  /* 0x0000009896377223 */ /* 0x000fe20000010037 */
[----:B-----5:R-:W-:Y:S01]  /*2250*/  ISETP.GE.U32.AND P2, PT, R76, RZ, PT ;  /* 0x000000ff4c00720c */ /* 0x020fe20003f46070 */
[----:B------:R-:W-:Y:S01]  /*2260*/  FFMA.FTZ R51, R150, R62, R51 ;  /* 0x0000003e96337223 */ /* 0x000fe20000010033 */
[----:B------:R-:W-:Y:S01]  /*2270*/  FMUL.FTZ R53, R53, UR6 ;  /* 0x0000000635357c20 */ /* 0x000fe20008410000 */
[----:B------:R-:W-:Y:S01]  /*2280*/  FMUL.FTZ R55, R55, UR6 ;  /* 0x0000000637377c20 */ /* 0x000fe20008410000 */
[----:B------:R-:W-:Y:S01]  /*2290*/  LOP3.LUT P5, RZ, R77, 0xff0000, RZ, 0xc0, !PT ;  /* 0x00ff00004dff7812 */ /* 0x000fe200078ac0ff */
        /* <DEDUP_REMOVED lines=19> */
[----:B------:R-:W-:Y:S01]  /*23d0*/  IMAD.U32 R57, R48, 0x10000, RZ ;  /* 0x0001000030397824 */ /* 0x000fe200078e00ff */
[----:B------:R-:W-:Y:S01]  /*23e0*/  SHF.L.U32 R49, R116, 0x10, RZ ;  /* 0x0000001074317819 */ /* 0x000fe200000006ff */
[C---:B------:R-:W-:Y:S01]  /*23f0*/  FFMA.FTZ R53, R150.reuse, R60, R53 ;  /* 0x0000003c96357223 */ /* 0x040fe20000010035 */
        /* <DEDUP_REMOVED lines=24> */
.L_x_934:
        /* <DEDUP_REMOVED lines=8> */
[----:B------:R-:W-:Y:S02]  /*2600*/  IMAD.U32 R41, R53, 0x10000, RZ ;  /* 0x0001000035297824 */ /* 0x000fe400078e00ff */
[C---:B------:R-:W-:Y:S01]  /*2610*/  FFMA.FTZ R65, R150.reuse, R65, R40 ;  /* 0x0000004196417223 */ /* 0x040fe20000010028 */
[----:B------:R-:W-:Y:S01]  /*2620*/  FFMA.FTZ R50, R150, R67, R42 ;  /* 0x0000004396327223 */ /* 0x000fe2000001002a */
[----:B-----5:R-:W-:Y:S01]  /*2630*/  ISETP.GE.U32.AND P2, PT, R76, RZ, PT ;  /* 0x000000ff4c00720c */ /* 0x020fe20003f46070 */
        /* <DEDUP_REMOVED lines=14> */
[----:B------:R-:W-:Y:S01]  /*2720*/  FSEL R49, R40, RZ, P2 ;  /* 0x000000ff28317208 */ /* 0x000fe20001000000 */
[----:B------:R-:W-:Y:S01]  /*2730*/  IMAD.U32 R48, R48, 0x10000, RZ ;  /* 0x0001000030307824 */ /* 0x000fe200078e00ff */
[----:B------:R-:W-:Y:S01]  /*2740*/  FSEL R56, R42, RZ, P5 ;  /* 0x000000ff2a387208 */ /* 0x000fe20002800000 */
        /* <DEDUP_REMOVED lines=10> */
[C---:B------:R-:W-:Y:S01]  /*27f0*/  FFMA.FTZ R51, R150.reuse, R69, R51 ;  /* 0x0000004596337223 */ /* 0x040fe20000010033 */
[C---:B------:R-:W-:Y:S01]  /*2800*/  FFMA.FTZ R41, R150.reuse, R63, R42 ;  /* 0x0000003f96297223 */ /* 0x040fe2000001002a */
[----:B------:R-:W-:Y:S01]  /*2810*/  FFMA.FTZ R40, R150, R61, R40 ;  /* 0x0000003d96287223 */ /* 0x000fe20000010028 */
[----:B------:R-:W-:Y:S01]  /*2820*/  F2FP.BF16.F32.PACK_AB R43, R43, R50 ;  /* 0x000000322b2b723e */ /* 0x000fe200000010ff */
[C---:B------:R-:W-:Y:S01]  /*2830*/  FMUL.FTZ R53, R48.reuse, UR6 ;  /* 0x0000000630357c20 */ /* 0x040fe20008410000 */
[----:B------:R-:W-:Y:S01]  /*2840*/  F2FP.BF16.F32.PACK_AB R42, R48, R65 ;  /* 0x00000041302a723e */ /* 0x000fe200000010ff */
[----:B------:R-:W-:Y:S01]  /*2850*/  FMUL.FTZ R50, R41, UR6 ;  /* 0x0000000629327c20 */ /* 0x000fe20008410000 */
[----:B------:R-:W-:Y:S01]  /*2860*/  FMUL.FTZ R48, R40, UR6 ;  /* 0x0000000628307c20 */ /* 0x000fe20008410000 */
[----:B------:R-:W-:-:S02]  /*2870*/  LOP3.LUT P3, RZ, R77, 0xff00, RZ, 0xc0, !PT ;  /* 0x0000ff004dff7812 */ /* 0x000fc4000786c0ff */
[C---:B------:R-:W-:Y:S01]  /*2880*/  F2FP.BF16.F32.PACK_AB R41, R0.reuse, R41 ;  /* 0x000000290029723e */ /* 0x040fe200000010ff */
[----:B------:R-:W-:Y:S01]  /*2890*/  FMUL.FTZ R0, R0, UR6 ;  /* 0x0000000600007c20 */ /* 0x000fe20008410000 */
[C---:B------:R-:W-:Y:S01]  /*28a0*/  F2FP.BF16.F32.PACK_AB R40, R51.reuse, R40 ;  /* 0x000000283328723e */ /* 0x040fe200000010ff */
[----:B------:R-:W-:Y:S01]  /*28b0*/  FMUL.FTZ R51, R51, UR6 ;  /* 0x0000000633337c20 */ /* 0x000fe20008410000 */
        /* <DEDUP_REMOVED lines=14> */
.L_x_930:
        /* <DEDUP_REMOVED lines=72> */
[C---:B------:R-:W-:Y:S02]  /*2e20*/  FSEL R55, R69.reuse, RZ, P4 ;  /* 0x000000ff45377208 */ /* 0x040fe40002000000 */
[----:B0-----:R-:W-:-:S02]  /*2e30*/  FSEL R53, R69, RZ, P3 ;  /* 0x000000ff45357208 */ /* 0x001fc40001800000 */
[C---:B------:R-:W-:Y:S02]  /*2e40*/  FSEL R44, R61.reuse, RZ, P2 ;  /* 0x000000ff3d2c7208 */ /* 0x040fe40001000000 */
[----:B------:R-:W-:Y:S02]  /*2e50*/  FSEL R48, R61, RZ, P5 ;  /* 0x000000ff3d307208 */ /* 0x000fe40002800000 */
[----:B------:R-:W-:Y:S02]  /*2e60*/  F2FP.BF16.F32.PACK_AB R45, R0, R45 ;  /* 0x0000002d002d723e */ /* 0x000fe400000010ff */
[----:B------:R-:W-:Y:S02]  /*2e70*/  F2FP.BF16.F32.PACK_AB R49, R52, R49 ;  /* 0x000000313431723e */ /* 0x000fe400000010ff */
[----:B------:R-:W-:Y:S02]  /*2e80*/  F2FP.BF16.F32.PACK_AB R44, R53, R44 ;  /* 0x0000002c352c723e */ /* 0x000fe400000010ff */
[----:B------:R-:W-:Y:S01]  /*2e90*/  F2FP.BF16.F32.PACK_AB R48, R55, R48 ;  /* 0x000000303730723e */ /* 0x000fe200000010ff */
[----:B------:R-:W-:Y:S06]  /*2ea0*/  BRA `(.L_x_933) ;  /* 0x0000000c00ec7947 */ /* 0x000fec0003800000 */
.L_x_936:
        /* <DEDUP_REMOVED lines=26> */
[----:B------:R-:W-:Y:S01]  /*3050*/  FSEL R50, R40, RZ, P5 ;  /* 0x000000ff28327208 */ /* 0x000fe20002800000 */
[----:B------:R-:W-:Y:S01]  /*3060*/  FADD.FTZ R71, R68, -R71 ;  /* 0x8000004744477221 */ /* 0x000fe20000010000 */
[----:B------:R-:W-:Y:S01]  /*3070*/  FSEL R46, R40, RZ, P6 ;  /* 0x000000ff282e7208 */ /* 0x000fe20003000000 */
[----:B------:R-:W-:Y:S01]  /*3080*/  FMUL.FTZ R40, R157, UR6 ;  /* 0x000000069d287c20 */ /* 0x000fe20008410000 */
[----:B------:R-:W-:Y:S01]  /*3090*/  ISETP.GE.U32.AND.EX P2, PT, R77, 0x1000000, PT, P2 ;  /* 0x010000004d00780c */ /* 0x000fe20003f46120 */
[-CC-:B------:R-:W-:Y:S01]  /*30a0*/  FFMA.FTZ R69, R69, R177.reuse, R178.reuse ;  /* 0x000000b145457223 */ /* 0x180fe200000100b2 */
[----:B------:R-:W-:Y:S01]  /*30b0*/  LOP3.LUT P4, RZ, R77, 0xff00, RZ, 0xc0, !PT ;  /* 0x0000ff004dff7812 */ /* 0x000fe2000788c0ff */
[----:B------:R-:W-:Y:S01]  /*30c0*/  FFMA.FTZ R0, R0, R177, R178 ;  /* 0x000000b100007223 */ /* 0x000fe200000100b2 */
[----:B------:R-:W-:Y:S01]  /*30d0*/  ISETP.GE.U32.AND.EX P3, PT, R73, 0x1000000, PT, P3 ;  /* 0x010000004900780c */ /* 0x000fe20003f66130 */
[----:B------:R-:W-:Y:S01]  /*30e0*/  FADD.FTZ R69, R66, -R69 ;  /* 0x8000004542457221 */ /* 0x000fe20000010000 */
[----:B------:R-:W-:Y:S01]  /*30f0*/  FSEL R48, R41, RZ, P2 ;  /* 0x000000ff29307208 */ /* 0x000fe20001000000 */
[----:B------:R-:W-:Y:S01]  /*3100*/  FADD.FTZ R61, R61, -R0 ;  /* 0x800000003d3d7221 */ /* 0x000fe20000010000 */
[----:B------:R-:W-:Y:S01]  /*3110*/  FSEL R52, R41, RZ, P3 ;  /* 0x000000ff29347208 */ /* 0x000fe20001800000 */
[----:B------:R-:W-:Y:S01]  /*3120*/  FMUL.FTZ R41, R150, R63 ;  /* 0x0000003f96297220 */ /* 0x000fe20000410000 */
[----:B------:R-:W-:Y:S01]  /*3130*/  FSEL R45, R40, RZ, P4 ;  /* 0x000000ff282d7208 */ /* 0x000fe20002000000 */
[----:B------:R-:W-:Y:S01]  /*3140*/  FMUL.FTZ R61, R150, R61 ;  /* 0x0000003d963d7220 */ /* 0x000fe20000410000 */
[----:B------:R-:W-:Y:S01]  /*3150*/  LOP3.LUT P4, RZ, R73, 0xff00, RZ, 0xc0, !PT ;  /* 0x0000ff0049ff7812 */ /* 0x000fe2000788c0ff */
[----:B------:R-:W-:Y:S01]  /*3160*/  FMUL.FTZ R0, R41, UR6 ;  /* 0x0000000629007c20 */ /* 0x000fe20008410000 */
[----:B------:R-:W-:Y:S01]  /*3170*/  F2FP.BF16.F32.PACK_AB R43, R44, R43 ;  /* 0x0000002b2c2b723e */ /* 0x000fe200000010ff */
[----:B------:R-:W-:Y:S01]  /*3180*/  FMUL.FTZ R44, R150, R71 ;  /* 0x00000047962c7220 */ /* 0x000fe20000410000 */
        /* <DEDUP_REMOVED lines=11> */
[----:B------:R-:W-:Y:S01]  /*3240*/  FMUL.FTZ R0, R40, UR6 ;  /* 0x0000000628007c20 */ /* 0x000fe20008410000 */
[----:B------:R-:W-:Y:S02]  /*3250*/  F2FP.BF16.F32.PACK_AB R47, R52, R47 ;  /* 0x0000002f342f723e */ /* 0x000fe400000010ff */
[----:B------:R-:W-:Y:S01]  /*3260*/  F2FP.BF16.F32.PACK_AB R40, R40, R61 ;  /* 0x0000003d2828723e */ /* 0x000fe200000010ff */
[----:B------:R-:W-:Y:S01]  /*3270*/  FMUL.FTZ R61, R61, UR6 ;  /* 0x000000063d3d7c20 */ /* 0x000fe20008410000 */
[----:B------:R-:W-:Y:S02]  /*3280*/  LOP3.LUT P2, RZ, R72, 0xff000000, RZ, 0xc0, !PT ;  /* 0xff00000048ff7812 */ /* 0x000fe4000784c0ff */
[----:B------:R-:W-:Y:S02]  /*3290*/  FSEL R52, R44, RZ, P3 ;  /* 0x000000ff2c347208 */ /* 0x000fe40001800000 */
[----:B------:R-:W-:-:S02]  /*32a0*/  LOP3.LUT P5, RZ, R76, 0xff00, RZ, 0xc0, !PT ;  /* 0x0000ff004cff7812 */ /* 0x000fc400078ac0ff */
[----:B------:R-:W-:Y:S02]  /*32b0*/  LOP3.LUT P6, RZ, R76, 0xff, RZ, 0xc0, !PT ;  /* 0x000000ff4cff7812 */ /* 0x000fe400078cc0ff */
[C---:B------:R-:W-:Y:S02]  /*32c0*/  LOP3.LUT P4, RZ, R72.reuse, 0xff00, RZ, 0xc0, !PT ;  /* 0x0000ff0048ff7812 */ /* 0x040fe4000788c0ff */
[----:B------:R-:W-:Y:S02]  /*32d0*/  LOP3.LUT P3, RZ, R72, 0xff, RZ, 0xc0, !PT ;  /* 0x000000ff48ff7812 */ /* 0x000fe4000786c0ff */
[----:B------:R-:W-:Y:S02]  /*32e0*/  F2FP.BF16.F32.PACK_AB R51, R48, R51 ;  /* 0x000000333033723e */ /* 0x000fe400000010ff */
[----:B------:R-:W-:Y:S02]  /*32f0*/  FSEL R54, R44, RZ, P2 ;  /* 0x000000ff2c367208 */ /* 0x000fe40001000000 */
[----:B0-----:R-:W-:-:S02]  /*3300*/  FSEL R53, R0, RZ, P5 ;  /* 0x000000ff00357208 */ /* 0x001fc40002800000 */
        /* <DEDUP_REMOVED lines=9> */
.L_x_935:
[----:B------:R-:W-:-:S04]  /*33a0*/  UISETP.NE.U32.AND UP0, UPT, UR4, URZ, UPT ;  /* 0x000000ff0400728c */ /* 0x000fc8000bf05070 */
[----:B------:R-:W-:-:S09]  /*33b0*/  UISETP.NE.AND.EX UP0, UPT, UR5, URZ, UPT, UP0 ;  /* 0x000000ff0500728c */ /* 0x000fd2000bf05300 */
[----:B------:R-:W-:Y:S05]  /*33c0*/  BRA.U UP0, `(.L_x_937) ;  /* 0x00000005004c7547 */ /* 0x000fea000b800000 */
[-CC-:B------:R-:W-:Y:S01]  /*33d0*/  FFMA.FTZ R152, R152, R177.reuse, R178.reuse ;  /* 0x000000b198987223 */ /* 0x180fe200000100b2 */
[-C--:B------:R-:W-:Y:S01]  /*33e0*/  FFMA.FTZ R67, R67, R177.reuse, R178 ;  /* 0x000000b143437223 */ /* 0x080fe200000100b2 */
[----:B------:R-:W-:Y:S01]  /*33f0*/  IMAD.U32 R45, R52, 0x10000, RZ ;  /* 0x00010000342d7824 */ /* 0x000fe200078e00ff */
[----:B------:R-:W-:Y:S01]  /*3400*/  SHF.L.U32 R46, R119, 0x10, RZ ;  /* 0x00000010772e7819 */ /* 0x000fe200000006ff */
[----:B------:R-:W-:Y:S01]  /*3410*/  FADD.FTZ R159, R159, -R152 ;  /* 0x800000989f9f7221 */ /* 0x000fe20000010000 */
[----:B------:R-:W-:Y:S01]  /*3420*/  FADD.FTZ R67, R64, -R67 ;  /* 0x8000004340437221 */ /* 0x000fe20000010000 */
[-CC-:B------:R-:W-:Y:S01]  /*3430*/  FFMA.FTZ R157, R157, R177.reuse, R178.reuse ;  /* 0x000000b19d9d7223 */ /* 0x180fe200000100b2 */
[----:B------:R-:W-:Y:S01]  /*3440*/  FFMA.FTZ R62, R62, R177, R178 ;  /* 0x000000b13e3e7223 */ /* 0x000fe200000100b2 */
[C---:B------:R-:W-:Y:S01]  /*3450*/  FFMA.FTZ R159, R150.reuse, R159, R45 ;  /* 0x0000009f969f7223 */ /* 0x040fe2000001002d */
[----:B------:R-:W-:Y:S01]  /*3460*/  FFMA.FTZ R46, R150, R67, R46 ;  /* 0x00000043962e7223 */ /* 0x000fe2000001002e */
[----:B------:R-:W-:Y:S01]  /*3470*/  SHF.L.U32 R45, R48, 0x10, RZ ;  /* 0x00000010302d7819 */ /* 0x000fe200000006ff */
[----:B------:R-:W-:Y:S01]  /*3480*/  FADD.FTZ R157, R70, -R157 ;  /* 0x8000009d469d7221 */ /* 0x000fe20000010000 */
[----:B------:R-:W-:Y:S01]  /*3490*/  SHF.L.U32 R44, R118, 0x10, RZ ;  /* 0x00000010762c7819 */ /* 0x000fe200000006ff */
[----:B------:R-:W-:Y:S01]  /*34a0*/  FMUL.FTZ R47, R46, UR6 ;  /* 0x000000062e2f7c20 */ /* 0x000fe20008410000 */
[----:B------:R-:W-:Y:S01]  /*34b0*/  FADD.FTZ R65, R65, -R62 ;  /* 0x8000003e41417221 */ /* 0x000fe20000010000 */
[----:B-----5:R-:W-:Y:S01]  /*34c0*/  LOP3.LUT P3, RZ, R77, 0xff0000, RZ, 0xc0, !PT ;  /* 0x00ff00004dff7812 */ /* 0x020fe2000786c0ff */
[----:B------:R-:W-:Y:S01]  /*34d0*/  FFMA.FTZ R157, R150, R157, R45 ;  /* 0x0000009d969d7223 */ /* 0x000fe2000001002d */
[----:B------:R-:W-:Y:S01]  /*34e0*/  ISETP.GE.U32.AND P2, PT, R76, RZ, PT ;  /* 0x000000ff4c00720c */ /* 0x000fe20003f46070 */
[-CC-:B------:R-:W-:Y:S01]  /*34f0*/  FFMA.FTZ R63, R63, R177.reuse, R178.reuse ;  /* 0x000000b13f3f7223 */ /* 0x180fe200000100b2 */
[----:B------:R-:W-:Y:S01]  /*3500*/  FFMA.FTZ R71, R71, R177, R178 ;  /* 0x000000b147477223 */ /* 0x000fe200000100b2 */
[----:B------:R-:W-:Y:S01]  /*3510*/  FFMA.FTZ R44, R150, R65, R44 ;  /* 0x00000041962c7223 */ /* 0x000fe2000001002c */
[----:B------:R-:W-:Y:S01]  /*3520*/  FMUL.FTZ R159, R159, UR6 ;  /* 0x000000069f9f7c20 */ /* 0x000fe20008410000 */
[----:B------:R-:W-:Y:S01]  /*3530*/  FSEL R51, R47, RZ, P3 ;  /* 0x000000ff2f337208 */ /* 0x000fe20001800000 */
[----:B------:R-:W-:Y:S01]  /*3540*/  FMUL.FTZ R157, R157, UR6 ;  /* 0x000000069d9d7c20 */ /* 0x000fe20008410000 */
[-CC-:B------:R-:W-:Y:S01]  /*3550*/  FFMA.FTZ R69, R69, R177.reuse, R178.reuse ;  /* 0x000000b145457223 */ /* 0x180fe200000100b2 */
[C---:B------:R-:W-:Y:S01]  /*3560*/  ISETP.GE.U32.AND.EX P5, PT, R77.reuse, 0x1000000, PT, P2 ;  /* 0x010000004d00780c */ /* 0x040fe20003fa6120 */
[----:B------:R-:W-:Y:S01]  /*3570*/  FFMA.FTZ R0, R0, R177, R178 ;  /* 0x000000b100007223 */ /* 0x000fe200000100b2 */
[----:B------:R-:W-:Y:S01]  /*3580*/  LOP3.LUT P3, RZ, R77, 0xff00, RZ, 0xc0, !PT ;  /* 0x0000ff004dff7812 */ /* 0x000fe2000786c0ff */
[----:B------:R-:W-:Y:S01]  /*3590*/  FADD.FTZ R63, R60, -R63 ;  /* 0x8000003f3c3f7221 */ /* 0x000fe20000010000 */
[----:B------:R-:W-:Y:S01]  /*35a0*/  SHF.L.U32 R48, R117, 0x10, RZ ;  /* 0x0000001075307819 */ /* 0x000fe200000006ff */
[----:B------:R-:W-:Y:S01]  /*35b0*/  FADD.FTZ R71, R68, -R71 ;  /* 0x8000004744477221 */ /* 0x000fe20000010000 */
[----:B------:R-:W-:Y:S01]  /*35c0*/  SHF.L.U32 R49, R49, 0x10, RZ ;  /* 0x0000001031317819 */ /* 0x000fe200000006ff */
[----:B------:R-:W-:Y:S01]  /*35d0*/  FMUL.FTZ R46, R44, UR6 ;  /* 0x000000062c2e7c20 */ /* 0x000fe20008410000 */
[----:B------:R-:W-:Y:S01]  /*35e0*/  ISETP.GE.U32.AND P2, PT, R72, RZ, PT ;  /* 0x000000ff4800720c */ /* 0x000fe20003f46070 */
[----:B------:R-:W-:Y:S01]  /*35f0*/  FADD.FTZ R69, R66, -R69 ;  /* 0x8000004542457221 */ /* 0x000fe20000010000 */
[----:B------:R-:W-:Y:S01]  /*3600*/  LOP3.LUT P4, RZ, R77, 0xff, RZ, 0xc0, !PT ;  /* 0x000000ff4dff7812 */ /* 0x000fe2000788c0ff */
[----:B------:R-:W-:Y:S01]  /*3610*/  IMAD.U32 R45, R50, 0x10000, RZ ;  /* 0x00010000322d7824 */ /* 0x000fe200078e00ff */
[----:B------:R-:W-:Y:S01]  /*3620*/  FSEL R54, R159, RZ, P5 ;  /* 0x000000ff9f367208 */ /* 0x000fe20002800000 */
[----:B------:R-:W-:Y:S01]  /*3630*/  FADD.FTZ R61, R61, -R0 ;  /* 0x800000003d3d7221 */ /* 0x000fe20000010000 */
[----:B0-----:R-:W-:Y:S01]  /*3640*/  FSEL R53, R157, RZ, P3 ;  /* 0x000000ff9d357208 */ /* 0x001fe20001800000 */
[C---:B------:R-:W-:Y:S01]  /*3650*/  FFMA.FTZ R48, R150.reuse, R63, R48 ;  /* 0x0000003f96307223 */ /* 0x040fe20000010030 */
[C---:B------:R-:W-:Y:S01]  /*3660*/  LOP3.LUT P6, RZ, R73.reuse, 0xff0000, RZ, 0xc0, !PT ;  /* 0x00ff000049ff7812 */ /* 0x040fe200078cc0ff */
[C---:B------:R-:W-:Y:S01]  /*3670*/  FFMA.FTZ R71, R150.reuse, R71, R49 ;  /* 0x0000004796477223 */ /* 0x040fe20000010031 */
[C---:B------:R-:W-:Y:S01]  /*3680*/  LOP3.LUT P5, RZ, R73.reuse, 0xff, RZ, 0xc0, !PT ;  /* 0x000000ff49ff7812 */ /* 0x040fe200078ac0ff */
[----:B------:R-:W-:Y:S01]  /*3690*/  FFMA.FTZ R69, R150, R69, R45 ;  /* 0x0000004596457223 */ /* 0x000fe2000001002d */
[C---:B------:R-:W-:Y:S01]  /*36a0*/  LOP3.LUT P3, RZ, R73.reuse, 0xff00, RZ, 0xc0, !PT ;  /* 0x0000ff0049ff7812 */ /* 0x040fe2000786c0ff */
[----:B------:R-:W-:Y:S01]  /*36b0*/  FMUL.FTZ R48, R48, UR6 ;  /* 0x0000000630307c20 */ /* 0x000fe20008410000 */
[----:B------:R-:W-:Y:S01]  /*36c0*/  ISETP.GE.U32.AND.EX P2, PT, R73, 0x1000000, PT, P2 ;  /* 0x010000004900780c */ /* 0x000fe20003f46120 */
[----:B------:R-:W-:Y:S01]  /*36d0*/  FMUL.FTZ R71, R71, UR6 ;  /* 0x0000000647477c20 */ /* 0x000fe20008410000 */
[----:B------:R-:W-:Y:S01]  /*36e0*/  SHF.L.U32 R0, R116, 0x10, RZ ;  /* 0x0000001074007819 */ /* 0x000fe200000006ff */
[----:B------:R-:W-:Y:S01]  /*36f0*/  FMUL.FTZ R69, R69, UR6 ;  /* 0x0000000645457c20 */ /* 0x000fe20008410000 */
[----:B------:R-:W-:-:S02]  /*3700*/  FSEL R52, R46, RZ, P4 ;  /* 0x000000ff2e347208 */ /* 0x000fc40002000000 */
[----:B------:R-:W-:Y:S01]  /*3710*/  FSEL R47, R47, RZ, P6 ;  /* 0x000000ff2f2f7208 */ /* 0x000fe20003000000 */
[----:B------:R-:W-:Y:S01]  /*3720*/  FFMA.FTZ R0, R150, R61, R0 ;  /* 0x0000003d96007223 */ /* 0x000fe20000010000 */
[----:B------:R-:W-:Y:S02]  /*3730*/  FSEL R46, R46, RZ, P5 ;  /* 0x000000ff2e2e7208 */ /* 0x000fe40002800000 */
[----:B------:R-:W-:Y:S02]  /*3740*/  FSEL R45, R157, RZ, P3 ;  /* 0x000000ff9d2d7208 */ /* 0x000fe40001800000 */
[----:B------:R-:W-:Y:S02]  /*3750*/  LOP3.LUT P6, RZ, R76, 0xff0000, RZ, 0xc0, !PT ;  /* 0x00ff00004cff7812 */ /* 0x000fe400078cc0ff */
[----:B------:R-:W-:Y:S02]  /*3760*/  FSEL R44, R159, RZ, P2 ;  /* 0x000000ff9f2c7208 */ /* 0x000fe40001000000 */
[----:B------:R-:W-:-:S02]  /*3770*/  LOP3.LUT P3, RZ, R72, 0xff0000, RZ, 0xc0, !PT ;  /* 0x00ff000048ff7812 */ /* 0x000fc4000786c0ff */
[----:B------:R-:W-:Y:S02]  /*3780*/  LOP3.LUT P2, RZ, R76, 0xff000000, RZ, 0xc0, !PT ;  /* 0xff0000004cff7812 */ /* 0x000fe4000784c0ff */
[----:B------:R-:W-:Y:S02]  /*3790*/  F2FP.BF16.F32.PACK_AB R46, R45, R46 ;  /* 0x0000002e2d2e723e */ /* 0x000fe400000010ff */
[----:B------:R-:W-:Y:S02]  /*37a0*/  F2FP.BF16.F32.PACK_AB R50, R53, R52 ;  /* 0x000000343532723e */ /* 0x000fe400000010ff */
[C---:B------:R-:W-:Y:S02]  /*37b0*/  FSEL R49, R48.reuse, RZ, P6 ;  /* 0x000000ff30317208 */ /* 0x040fe40003000000 */
[----:B------:R-:W-:Y:S01]  /*37c0*/  FSEL R45, R48, RZ, P3 ;  /* 0x000000ff302d7208 */ /* 0x000fe20001800000 */
[----:B------:R-:W-:Y:S01]  /*37d0*/  FMUL.FTZ R48, R0, UR6 ;  /* 0x0000000600307c20 */ /* 0x000fe20008410000 */
[----:B------:R-:W-:-:S02]  /*37e0*/  FSEL R52, R71, RZ, P2 ;  /* 0x000000ff47347208 */ /* 0x000fc40001000000 */
[----:B------:R-:W-:Y:S02]  /*37f0*/  LOP3.LUT P2, RZ, R72, 0xff, RZ, 0xc0, !PT ;  /* 0x000000ff48ff7812 */ /* 0x000fe4000784c0ff */
[C---:B------:R-:W-:Y:S02]  /*3800*/  LOP3.LUT P4, RZ, R76.reuse, 0xff00, RZ, 0xc0, !PT ;  /* 0x0000ff004cff7812 */ /* 0x040fe4000788c0ff */
[----:B------:R-:W-:Y:S02]  /*3810*/  LOP3.LUT P5, RZ, R76, 0xff, RZ, 0xc0, !PT ;  /* 0x000000ff4cff7812 */ /* 0x000fe400078ac0ff */
[C---:B------:R-:W-:Y:S02]  /*3820*/  LOP3.LUT P6, RZ, R72.reuse, 0xff000000, RZ, 0xc0, !PT ;  /* 0xff00000048ff7812 */ /* 0x040fe400078cc0ff */
[----:B------:R-:W-:Y:S02]  /*3830*/  LOP3.LUT P3, RZ, R72, 0xff00, RZ, 0xc0, !PT ;  /* 0x0000ff0048ff7812 */ /* 0x000fe4000786c0ff */
[----:B------:R-:W-:-:S02]  /*3840*/  F2FP.BF16.F32.PACK_AB R47, R44, R47 ;  /* 0x0000002f2c2f723e */ /* 0x000fc400000010ff */
[C---:B------:R-:W-:Y:S02]  /*3850*/  FSEL R44, R48.reuse, RZ, P2 ;  /* 0x000000ff302c7208 */ /* 0x040fe40001000000 */
[----:B------:R-:W-:Y:S02]  /*3860*/  FSEL R0, R71, RZ, P6 ;  /* 0x000000ff47007208 */ /* 0x000fe40003000000 */
[C---:B------:R-:W-:Y:S02]  /*3870*/  FSEL R55, R69.reuse, RZ, P4 ;  /* 0x000000ff45377208 */ /* 0x040fe40002000000 */
        /* <DEDUP_REMOVED lines=8> */
.L_x_937:
[-CC-:B------:R-:W-:Y:S01]  /*3900*/  FFMA.FTZ R152, R152, R177.reuse, R178.reuse ;  /* 0x000000b198987223 */ /* 0x180fe200000100b2 */
[----:B------:R-:W-:Y:S02]  /*3910*/  IMAD.U32 R41, R52, 0x10000, RZ ;  /* 0x0001000034297824 */ /* 0x000fe400078e00ff */
[-C--:B------:R-:W-:Y:S01]  /*3920*/  FFMA.FTZ R67, R67, R177.reuse, R178 ;  /* 0x000000b143437223 */ /* 0x080fe200000100b2 */
[----:B-----5:R-:W-:Y:S01]  /*3930*/  ISETP.GE.U32.AND P2, PT, R76, RZ, PT ;  /* 0x000000ff4c00720c */ /* 0x020fe20003f46070 */
[----:B------:R-:W-:Y:S01]  /*3940*/  FADD.FTZ R159, R159, -R152 ;  /* 0x800000989f9f7221 */ /* 0x000fe20000010000 */
[----:B------:R-:W-:Y:S01]  /*3950*/  ISETP.GE.U32.AND P3, PT, R72, RZ, PT ;  /* 0x000000ff4800720c */ /* 0x000fe20003f66070 */
[----:B------:R-:W-:Y:S01]  /*3960*/  FFMA.FTZ R62, R62, R177, R178 ;  /* 0x000000b13e3e7223 */ /* 0x000fe200000100b2 */
[----:B------:R-:W-:Y:S01]  /*3970*/  SHF.L.U32 R42, R119, 0x10, RZ ;  /* 0x00000010772a7819 */ /* 0x000fe200000006ff */
[----:B------:R-:W-:Y:S01]  /*3980*/  FFMA.FTZ R54, R150, R159, R41 ;  /* 0x0000009f96367223 */ /* 0x000fe20000010029 */
[----:B------:R-:W-:Y:S01]  /*3990*/  FADD.FTZ R67, R64, -R67 ;  /* 0x8000004340437221 */ /* 0x000fe20000010000 */
[----:B------:R-:W-:Y:S01]  /*39a0*/  ISETP.GE.U32.AND.EX P2, PT, R77, 0x1000000, PT, P2 ;  /* 0x010000004d00780c */ /* 0x000fe20003f46120 */
[----:B------:R-:W-:Y:S01]  /*39b0*/  FADD.FTZ R65, R65, -R62 ;  /* 0x8000003e41417221 */ /* 0x000fe20000010000 */
[----:B------:R-:W-:Y:S01]  /*39c0*/  FMUL.FTZ R41, R54, UR6 ;  /* 0x0000000636297c20 */ /* 0x000fe20008410000 */
[----:B------:R-:W-:Y:S01]  /*39d0*/  ISETP.GE.U32.AND.EX P3, PT, R73, 0x1000000, PT, P3 ;  /* 0x010000004900780c */ /* 0x000fe20003f66130 */
[----:B------:R-:W-:Y:S01]  /*39e0*/  FFMA.FTZ R157, R157, R177, R178 ;  /* 0x000000b19d9d7223 */ /* 0x000fe200000100b2 */
[----:B------:R-:W-:Y:S01]  /*39f0*/  SHF.L.U32 R40, R118, 0x10, RZ ;  /* 0x0000001076287819 */ /* 0x000fe200000006ff */
[----:B------:R-:W-:Y:S01]  /*3a00*/  FFMA.FTZ R43, R150, R67, R42 ;  /* 0x00000043962b7223 */ /* 0x000fe2000001002a */
[C---:B0-----:R-:W-:Y:S01]  /*3a10*/  FSEL R53, R41.reuse, RZ, P2 ;  /* 0x000000ff29357208 */ /* 0x041fe20001000000 */
[----:B------:R-:W-:Y:S01]  /*3a20*/  FADD.FTZ R157, R70, -R157 ;  /* 0x8000009d469d7221 */ /* 0x000fe20000010000 */
[----:B------:R-:W-:Y:S01]  /*3a30*/  FSEL R56, R41, RZ, P3 ;  /* 0x000000ff29387208 */ /* 0x000fe20001800000 */
[----:B------:R-:W-:Y:S01]  /*3a40*/  FFMA.FTZ R65, R150, R65, R40 ;  /* 0x0000004196417223 */ /* 0x000fe20000010028 */
[----:B------:R-:W-:Y:S01]  /*3a50*/  SHF.L.U32 R41, R48, 0x10, RZ ;  /* 0x0000001030297819 */ /* 0x000fe200000006ff */
[----:B------:R-:W-:Y:S01]  /*3a60*/  FMUL.FTZ R40, R43, UR6 ;  /* 0x000000062b287c20 */ /* 0x000fe20008410000 */
[----:B------:R-:W-:Y:S01]  /*3a70*/  LOP3.LUT P6, RZ, R77, 0xff0000, RZ, 0xc0, !PT ;  /* 0x00ff00004dff7812 */ /* 0x000fe200078cc0ff */
[--C-:B------:R-:W-:Y:S01]  /*3a80*/  FFMA.FTZ R63, R63, R177, R178.reuse ;  /* 0x000000b13f3f7223 */ /* 0x100fe200000100b2 */
[----:B------:R-:W-:Y:S01]  /*3a90*/  LOP3.LUT P4, RZ, R73, 0xff0000, RZ, 0xc0, !PT ;  /* 0x00ff000049ff7812 */ /* 0x000fe2000788c0ff */
[----:B------:R-:W-:Y:S01]  /*3aa0*/  FFMA.FTZ R44, R150, R157, R41 ;  /* 0x0000009d962c7223 */ /* 0x000fe20000010029 */
[C---:B------:R-:W-:Y:S01]  /*3ab0*/  FSEL R52, R40.reuse, RZ, P6 ;  /* 0x000000ff28347208 */ /* 0x040fe20003000000 */
[-CC-:B------:R-:W-:Y:S01]  /*3ac0*/  FFMA.FTZ R71, R71, R177.reuse, R178.reuse ;  /* 0x000000b147477223 */ /* 0x180fe200000100b2 */
[----:B------:R-:W-:Y:S01]  /*3ad0*/  FSEL R47, R40, RZ, P4 ;  /* 0x000000ff282f7208 */ /* 0x000fe20002000000 */
[----:B------:R-:W-:Y:S01]  /*3ae0*/  FMUL.FTZ R40, R65, UR6 ;  /* 0x0000000641287c20 */ /* 0x000fe20008410000 */
[----:B------:R-:W-:Y:S01]  /*3af0*/  LOP3.LUT P5, RZ, R77, 0xff, RZ, 0xc0, !PT ;  /* 0x000000ff4dff7812 */ /* 0x000fe200078ac0ff */
[----:B------:R-:W-:Y:S01]  /*3b00*/  FMUL.FTZ R41, R44, UR6 ;  /* 0x000000062c297c20 */ /* 0x000fe20008410000 */
[----:B------:R-:W-:Y:S01]  /*3b10*/  LOP3.LUT P6, RZ, R73, 0xff, RZ, 0xc0, !PT ;  /* 0x000000ff49ff7812 */ /* 0x000fe200078cc0ff */
[-CC-:B------:R-:W-:Y:S01]  /*3b20*/  FFMA.FTZ R0, R0, R177.reuse, R178.reuse ;  /* 0x000000b100007223 */ /* 0x180fe200000100b2 */
[----:B------:R-:W-:Y:S01]  /*3b30*/  LOP3.LUT P4, RZ, R77, 0xff00, RZ, 0xc0, !PT ;  /* 0x0000ff004dff7812 */ /* 0x000fe2000788c0ff */
[----:B------:R-:W-:Y:S01]  /*3b40*/  FADD.FTZ R63, R60, -R63 ;  /* 0x8000003f3c3f7221 */ /* 0x000fe20000010000 */
[----:B------:R-:W-:Y:S01]  /*3b50*/  FSEL R50, R40, RZ, P5 ;  /* 0x000000ff28327208 */ /* 0x000fe20002800000 */
[----:B------:R-:W-:Y:S01]  /*3b60*/  FADD.FTZ R71, R68, -R71 ;  /* 0x8000004744477221 */ /* 0x000fe20000010000 */
[----:B------:R-:W-:Y:S01]  /*3b70*/  FSEL R46, R40, RZ, P6 ;  /* 0x000000ff282e7208 */ /* 0x000fe20003000000 */
[----:B------:R-:W-:Y:S01]  /*3b80*/  FFMA.FTZ R69, R69, R177, R178 ;  /* 0x000000b145457223 */ /* 0x000fe200000100b2 */
[----:B------:R-:W-:Y:S01]  /*3b90*/  SHF.L.U32 R42, R49, 0x10, RZ ;  /* 0x00000010312a7819 */ /* 0x000fe200000006ff */
[----:B------:R-:W-:Y:S01]  /*3ba0*/  FADD.FTZ R61, R61, -R0 ;  /* 0x800000003d3d7221 */ /* 0x000fe20000010000 */
[----:B------:R-:W-:Y:S01]  /*3bb0*/  SHF.L.U32 R40, R117, 0x10, RZ ;  /* 0x0000001075287819 */ /* 0x000fe200000006ff */
[----:B------:R-:W-:Y:S01]  /*3bc0*/  FADD.FTZ R69, R66, -R69 ;  /* 0x8000004542457221 */ /* 0x000fe20000010000 */
[----:B------:R-:W-:Y:S01]  /*3bd0*/  FSEL R45, R41, RZ, P4 ;  /* 0x000000ff292d7208 */ /* 0x000fe20002000000 */
[C---:B------:R-:W-:Y:S01]  /*3be0*/  FFMA.FTZ R71, R150.reuse, R71, R42 ;  /* 0x0000004796477223 */ /* 0x040fe2000001002a */
[----:B------:R-:W-:Y:S01]  /*3bf0*/  LOP3.LUT P4, RZ, R73, 0xff00, RZ, 0xc0, !PT ;  /* 0x0000ff0049ff7812 */ /* 0x000fe2000788c0ff */
[----:B------:R-:W-:Y:S01]  /*3c00*/  FFMA.FTZ R40, R150, R63, R40 ;  /* 0x0000003f96287223 */ /* 0x000fe20000010028 */
[----:B------:R-:W-:Y:S01]  /*3c10*/  SHF.L.U32 R0, R116, 0x10, RZ ;  /* 0x0000001074007819 */ /* 0x000fe200000006ff */
[----:B------:R-:W-:Y:S01]  /*3c20*/  IMAD.U32 R51, R51, 0x10000, RZ ;  /* 0x0001000033337824 */ /* 0x000fe200078e00ff */
[----:B------:R-:W-:-:S02]  /*3c30*/  FSEL R41, R41, RZ, P4 ;  /* 0x000000ff29297208 */ /* 0x000fc40002000000 */
[----:B------:R-:W-:Y:S01]  /*3c40*/  F2FP.BF16.F32.PACK_AB R42, R44, R65 ;  /* 0x000000412c2a723e */ /* 0x000fe200000010ff */
[----:B------:R-:W-:Y:S01]  /*3c50*/  FMUL.FTZ R44, R40, UR6 ;  /* 0x00000006282c7c20 */ /* 0x000fe20008410000 */
[----:B------:R-:W-:Y:S01]  /*3c60*/  F2FP.BF16.F32.PACK_AB R46, R41, R46 ;  /* 0x0000002e292e723e */ /* 0x000fe200000010ff */
[----:B------:R-:W-:Y:S01]  /*3c70*/  FFMA.FTZ R69, R150, R69, R51 ;  /* 0x0000004596457223 */ /* 0x000fe20000010033 */
[----:B------:R-:W-:Y:S01]  /*3c80*/  LOP3.LUT P2, RZ, R76, 0xff0000, RZ, 0xc0, !PT ;  /* 0x00ff00004cff7812 */ /* 0x000fe2000784c0ff */
[----:B------:R-:W-:Y:S01]  /*3c90*/  FFMA.FTZ R0, R150, R61, R0 ;  /* 0x0000003d96007223 */ /* 0x000fe20000010000 */
[----:B------:R-:W-:Y:S02]  /*3ca0*/  LOP3.LUT P4, RZ, R72, 0xff0000, RZ, 0xc0, !PT ;  /* 0x00ff000048ff7812 */ /* 0x000fe4000788c0ff */
[C---:B------:R-:W-:Y:S01]  /*3cb0*/  F2FP.BF16.F32.PACK_AB R41, R71.reuse, R40 ;  /* 0x000000284729723e */ /* 0x040fe200000010ff */
[----:B------:R-:W-:Y:S01]  /*3cc0*/  FMUL.FTZ R71, R71, UR6 ;  /* 0x0000000647477c20 */ /* 0x000fe20008410000 */
[----:B------:R-:W-:-:S02]  /*3cd0*/  LOP3.LUT P3, RZ, R76, 0xff000000, RZ, 0xc0, !PT ;  /* 0xff0000004cff7812 */ /* 0x000fc4000786c0ff */
[----:B------:R-:W-:Y:S02]  /*3ce0*/  F2FP.BF16.F32.PACK_AB R50, R45, R50 ;  /* 0x000000322d32723e */ /* 0x000fe400000010ff */
[C---:B------:R-:W-:Y:S02]  /*3cf0*/  FSEL R49, R44.reuse, RZ, P2 ;  /* 0x000000ff2c317208 */ /* 0x040fe40001000000 */
[----:B------:R-:W-:Y:S01]  /*3d00*/  FSEL R45, R44, RZ, P4 ;  /* 0x000000ff2c2d7208 */ /* 0x000fe20002000000 */
[----:B------:R-:W-:Y:S01]  /*3d10*/  FMUL.FTZ R44, R69, UR6 ;  /* 0x00000006452c7c20 */ /* 0x000fe20008410000 */
[----:B------:R-:W-:Y:S02]  /*3d20*/  F2FP.BF16.F32.PACK_AB R51, R53, R52 ;  /* 0x000000343533723e */ /* 0x000fe400000010ff */
[----:B------:R-:W-:Y:S01]  /*3d30*/  F2FP.BF16.F32.PACK_AB R40, R69, R0 ;  /* 0x000000004528723e */ /* 0x000fe200000010ff */
[----:B------:R-:W-:Y:S01]  /*3d40*/  FMUL.FTZ R0, R0, UR6 ;  /* 0x0000000600007c20 */ /* 0x000fe20008410000 */
[----:B------:R-:W-:-:S02]  /*3d50*/  LOP3.LUT P5, RZ, R76, 0xff00, RZ, 0xc0, !PT ;  /* 0x0000ff004cff7812 */ /* 0x000fc400078ac0ff */
[----:B------:R-:W-:Y:S02]  /*3d60*/  FSEL R52, R71, RZ, P3 ;  /* 0x000000ff47347208 */ /* 0x000fe40001800000 */
[----:B------:R-:W-:Y:S02]  /*3d70*/  LOP3.LUT P6, RZ, R76, 0xff, RZ, 0xc0, !PT ;  /* 0x000000ff4cff7812 */ /* 0x000fe400078cc0ff */
[C---:B------:R-:W-:Y:S02]  /*3d80*/  LOP3.LUT P2, RZ, R72.reuse, 0xff000000, RZ, 0xc0, !PT ;  /* 0xff00000048ff7812 */ /* 0x040fe4000784c0ff */
[C---:B------:R-:W-:Y:S02]  /*3d90*/  LOP3.LUT P4, RZ, R72.reuse, 0xff00, RZ, 0xc0, !PT ;  /* 0x0000ff0048ff7812 */ /* 0x040fe4000788c0ff */
[----:B------:R-:W-:Y:S02]  /*3da0*/  LOP3.LUT P3, RZ, R72, 0xff, RZ, 0xc0, !PT ;  /* 0x000000ff48ff7812 */ /* 0x000fe4000786c0ff */
[----:B------:R-:W-:-:S02]  /*3db0*/  F2FP.BF16.F32.PACK_AB R43, R54, R43 ;  /* 0x0000002b362b723e */ /* 0x000fc400000010ff */
[C---:B------:R-:W-:Y:S02]  /*3dc0*/  FSEL R55, R44.reuse, RZ, P5 ;  /* 0x000000ff2c377208 */ /* 0x040fe40002800000 */
[----:B------:R-:W-:Y:S02]  /*3dd0*/  FSEL R54, R71, RZ, P2 ;  /* 0x000000ff47367208 */ /* 0x000fe40001000000 */
[----:B------:R-:W-:Y:S02]  /*3de0*/  FSEL R44, R44, RZ, P4 ;  /* 0x000000ff2c2c7208 */ /* 0x000fe40002000000 */
[C---:B------:R-:W-:Y:S02]  /*3df0*/  FSEL R53, R0.reuse, RZ, P3 ;  /* 0x000000ff00357208 */ /* 0x040fe40001800000 */
[----:B------:R-:W-:Y:S02]  /*3e00*/  FSEL R48, R0, RZ, P6 ;  /* 0x000000ff00307208 */ /* 0x000fe40003000000 */
[----:B------:R-:W-:-:S02]  /*3e10*/  F2FP.BF16.F32.PACK_AB R47, R56, R47 ;  /* 0x0000002f382f723e */ /* 0x000fc400000010ff */
[----:B------:R-:W-:Y:S02]  /*3e20*/  F2FP.BF16.F32.PACK_AB R45, R54, R45 ;  /* 0x0000002d362d723e */ /* 0x000fe400000010ff */
[----:B------:R-:W-:Y:S02]  /*3e30*/  F2FP.BF16.F32.PACK_AB R49, R52, R49 ;  /* 0x000000313431723e */ /* 0x000fe400000010ff */
[----:B------:R-:W-:Y:S02]  /*3e40*/  F2FP.BF16.F32.PACK_AB R44, R44, R53 ;  /* 0x000000352c2c723e */ /* 0x000fe400000010ff */
[----:B------:R-:W-:-:S07]  /*3e50*/  F2FP.BF16.F32.PACK_AB R48, R55, R48 ;  /* 0x000000303730723e */ /* 0x000fce00000010ff */
.L_x_933:
        /* <DEDUP_REMOVED lines=16> */
[-C--:B------:R-:W-:Y:S01]  /*3f60*/  FFMA.FTZ R160, R160, R177.reuse, R178 ;  /* 0x000000b1a0a07223 */ /* 0x080fe200000100b2 */
[----:B0-----:R-:W-:Y:S02]  /*3f70*/  IMAD.U32 R41, R39, 0x10000, RZ ;  /* 0x0001000027297824 */ /* 0x001fe400078e00ff */
[----:B------:R-:W-:Y:S01]  /*3f80*/  FADD.FTZ R165, R165, -R158 ;  /* 0x8000009ea5a57221 */ /* 0x000fe20000010000 */
[----:B------:R-:W-:Y:S01]  /*3f90*/  SHF.L.U32 R170, R170, 0x10, RZ ;  /* 0x00000010aaaa7819 */ /* 0x000fe200000006ff */
[----:B------:R-:W-:Y:S01]  /*3fa0*/  FADD.FTZ R175, R168, -R175 ;  /* 0x800000afa8af7221 */ /* 0x000fe20000010000 */
[----:B------:R-:W-:Y:S01]  /*3fb0*/  FFMA.FTZ R173, R173, R177, R178 ;  /* 0x000000b1adad7223 */ /* 0x000fe200000100b2 */
[----:B------:R-:W-:Y:S01]  /*3fc0*/  SHF.L.U32 R0, R38, 0x10, RZ ;  /* 0x0000001026007819 */ /* 0x000fe200000006ff */
[----:B------:R-:W-:Y:S01]  /*3fd0*/  FADD.FTZ R167, R167, -R160 ;  /* 0x800000a0a7a77221 */ /* 0x000fe20000010000 */
[----:B------:R-:W-:Y:S01]  /*3fe0*/  FFMA.FTZ R43, R150, R165, R41 ;  /* 0x000000a5962b7223 */ /* 0x000fe20000010029 */
[----:B------:R-:W-:Y:S01]  /*3ff0*/  SHF.L.U32 R41, R172, 0x10, RZ ;  /* 0x00000010ac297819 */ /* 0x000fe200000006ff */
[----:B------:R-:W-:Y:S01]  /*4000*/  FFMA.FTZ R170, R150, R175, R170 ;  /* 0x000000af96aa7223 */ /* 0x000fe200000100aa */
[----:B------:R-:W-:Y:S01]  /*4010*/  FADD.FTZ R173, R166, -R173 ;  /* 0x800000ada6ad7221 */ /* 0x000fe20000010000 */
[----:B------:R-:W-:Y:S01]  /*4020*/  ISETP.GE.U32.AND P1, PT, R74, RZ, PT ;  /* 0x000000ff4a00720c */ /* 0x000fe20003f26070 */
[----:B------:R-:W-:Y:S01]  /*4030*/  FFMA.FTZ R42, R150, R167, R0 ;  /* 0x000000a7962a7223 */ /* 0x000fe20000010000 */
[----:B------:R-:W-:Y:S01]  /*4040*/  ISETP.GE.U32.AND P3, PT, R2, RZ, PT ;  /* 0x000000ff0200720c */ /* 0x000fe20003f66070 */
[----:B------:R-:W-:Y:S01]  /*4050*/  FMUL.FTZ R0, R43, UR6 ;  /* 0x000000062b007c20 */ /* 0x000fe20008410000 */
[--C-:B------:R-:W-:Y:S01]  /*4060*/  FFMA.FTZ R169, R169, R177, R178.reuse ;  /* 0x000000b1a9a97223 */ /* 0x100fe200000100b2 */
[----:B------:R-:W-:Y:S01]  /*4070*/  LOP3.LUT P6, RZ, R75, 0xff0000, RZ, 0xc0, !PT ;  /* 0x00ff00004bff7812 */ /* 0x000fe200078cc0ff */
[----:B------:R-:W-:Y:S01]  /*4080*/  FMUL.FTZ R40, R170, UR6 ;  /* 0x00000006aa287c20 */ /* 0x000fe20008410000 */
[----:B------:R-:W-:Y:S01]  /*4090*/  LOP3.LUT P4, RZ, R3, 0xff0000, RZ, 0xc0, !PT ;  /* 0x00ff000003ff7812 */ /* 0x000fe2000788c0ff */
[----:B------:R-:W-:Y:S01]  /*40a0*/  FFMA.FTZ R173, R150, R173, R41 ;  /* 0x000000ad96ad7223 */ /* 0x000fe20000010029 */
[----:B------:R-:W-:Y:S01]  /*40b0*/  ISETP.GE.U32.AND.EX P1, PT, R75, 0x1000000, PT, P1 ;  /* 0x010000004b00780c */ /* 0x000fe20003f26110 */
[-CC-:B------:R-:W-:Y:S01]  /*40c0*/  FFMA.FTZ R156, R156, R177.reuse, R178.reuse ;  /* 0x000000b19c9c7223 */ /* 0x180fe200000100b2 */
[----:B------:R-:W-:Y:S01]  /*40d0*/  ISETP.GE.U32.AND.EX P3, PT, R3, 0x1000000, PT, P3 ;  /* 0x010000000300780c */ /* 0x000fe20003f66130 */
[----:B------:R-:W-:Y:S01]  /*40e0*/  FFMA.FTZ R164, R164, R177, R178 ;  /* 0x000000b1a4a47223 */ /* 0x000fe200000100b2 */
[----:B------:R-:W-:Y:S01]  /*40f0*/  FSEL R51, R0, RZ, P6 ;  /* 0x000000ff00337208 */ /* 0x000fe20003000000 */
[----:B------:R-:W-:Y:S01]  /*4100*/  FADD.FTZ R169, R162, -R169 ;  /* 0x800000a9a2a97221 */ /* 0x000fe20000010000 */
[----:B------:R-:W-:Y:S01]  /*4110*/  FSEL R47, R0, RZ, P4 ;  /* 0x000000ff002f7208 */ /* 0x000fe20002000000 */
[----:B------:R-:W-:-:S02]  /*4120*/  IMAD.U32 R41, R176, 0x10000, RZ ;  /* 0x00010000b0297824 */ /* 0x000fc400078e00ff */
[----:B------:R-:W-:Y:S01]  /*4130*/  FMUL.FTZ R44, R173, UR6 ;  /* 0x00000006ad2c7c20 */ /* 0x000fe20008410000 */
[----:B------:R-:W-:Y:S01]  /*4140*/  LOP3.LUT P4, RZ, R75, 0xff00, RZ, 0xc0, !PT ;  /* 0x0000ff004bff7812 */ /* 0x000fe2000788c0ff */
[----:B------:R-:W-:Y:S01]  /*4150*/  FMUL.FTZ R0, R42, UR6 ;  /* 0x000000062a007c20 */ /* 0x000fe20008410000 */
[C---:B------:R-:W-:Y:S01]  /*4160*/  FSEL R48, R40.reuse, RZ, P1 ;  /* 0x000000ff28307208 */ /* 0x040fe20000800000 */
[----:B------:R-:W-:Y:S01]  /*4170*/  FADD.FTZ R163, R163, -R156 ;  /* 0x8000009ca3a37221 */ /* 0x000fe20000010000 */
[----:B------:R-:W-:Y:S01]  /*4180*/  FSEL R54, R40, RZ, P3 ;  /* 0x000000ff28367208 */ /* 0x000fe20001800000 */
[----:B------:R-:W-:Y:S01]  /*4190*/  FADD.FTZ R171, R171, -R164 ;  /* 0x800000a4abab7221 */ /* 0x000fe20000010000 */
[----:B------:R-:W-:Y:S01]  /*41a0*/  LOP3.LUT P5, RZ, R75, 0xff, RZ, 0xc0, !PT ;  /* 0x000000ff4bff7812 */ /* 0x000fe200078ac0ff */
[----:B------:R-:W-:Y:S01]  /*41b0*/  FFMA.FTZ R154, R154, R177, R178 ;  /* 0x000000b19a9a7223 */ /* 0x000fe200000100b2 */
[----:B------:R-:W-:Y:S01]  /*41c0*/  LOP3.LUT P6, RZ, R3, 0xff, RZ, 0xc0, !PT ;  /* 0x000000ff03ff7812 */ /* 0x000fe200078cc0ff */
[----:B------:R-:W-:Y:S01]  /*41d0*/  FFMA.FTZ R169, R150, R169, R41 ;  /* 0x000000a996a97223 */ /* 0x000fe20000010029 */
[----:B------:R-:W-:Y:S01]  /*41e0*/  SHF.L.U32 R174, R174, 0x10, RZ ;  /* 0x00000010aeae7819 */ /* 0x000fe200000006ff */
[----:B------:R-:W-:Y:S01]  /*41f0*/  FADD.FTZ R161, R161, -R154 ;  /* 0x8000009aa1a17221 */ /* 0x000fe20000010000 */
[----:B------:R-:W-:-:S02]  /*4200*/  SHF.L.U32 R40, R37, 0x10, RZ ;  /* 0x0000001025287819 */ /* 0x000fc400000006ff */
[----:B------:R-:W-:Y:S01]  /*4210*/  FSEL R41, R44, RZ, P4 ;  /* 0x000000ff2c297208 */ /* 0x000fe20002000000 */
[----:B------:R-:W-:Y:S01]  /*4220*/  FFMA.FTZ R171, R150, R171, R174 ;  /* 0x000000ab96ab7223 */ /* 0x000fe200000100ae */
[----:B------:R-:W-:Y:S01]  /*4230*/  FSEL R50, R0, RZ, P5 ;  /* 0x000000ff00327208 */ /* 0x000fe20002800000 */
[----:B------:R-:W-:Y:S01]  /*4240*/  FFMA.FTZ R40, R150, R163, R40 ;  /* 0x000000a396287223 */ /* 0x000fe20000010028 */
[----:B------:R-:W-:Y:S02]  /*4250*/  FSEL R46, R0, RZ, P6 ;  /* 0x000000ff002e7208 */ /* 0x000fe40003000000 */
[----:B------:R-:W-:Y:S02]  /*4260*/  LOP3.LUT P4, RZ, R3, 0xff00, RZ, 0xc0, !PT ;  /* 0x0000ff0003ff7812 */ /* 0x000fe4000788c0ff */
[----:B------:R-:W-:Y:S02]  /*4270*/  SHF.L.U32 R0, R36, 0x10, RZ ;  /* 0x0000001024007819 */ /* 0x000fe400000006ff */
[----:B------:R-:W-:Y:S01]  /*4280*/  FSEL R45, R44, RZ, P4 ;  /* 0x000000ff2c2d7208 */ /* 0x000fe20002000000 */
[----:B------:R-:W-:Y:S01]  /*4290*/  FMUL.FTZ R44, R40, UR6 ;  /* 0x00000006282c7c20 */ /* 0x000fe20008410000 */
[----:B------:R-:W-:Y:S01]  /*42a0*/  F2FP.BF16.F32.PACK_AB R50, R41, R50 ;  /* 0x000000322932723e */ /* 0x000fe200000010ff */
[----:B------:R-:W-:Y:S01]  /*42b0*/  FFMA.FTZ R0, R150, R161, R0 ;  /* 0x000000a196007223 */ /* 0x000fe20000010000 */
[----:B------:R-:W-:-:S02]  /*42c0*/  LOP3.LUT P1, RZ, R74, 0xff0000, RZ, 0xc0, !PT ;  /* 0x00ff00004aff7812 */ /* 0x000fc4000782c0ff */
[----:B------:R-:W-:Y:S02]  /*42d0*/  LOP3.LUT P4, RZ, R2, 0xff0000, RZ, 0xc0, !PT ;  /* 0x00ff000002ff7812 */ /* 0x000fe4000788c0ff */
[C---:B------:R-:W-:Y:S01]  /*42e0*/  F2FP.BF16.F32.PACK_AB R41, R171.reuse, R40 ;  /* 0x00000028ab29723e */ /* 0x040fe200000010ff */
[----:B------:R-:W-:Y:S01]  /*42f0*/  FMUL.FTZ R171, R171, UR6 ;  /* 0x00000006abab7c20 */ /* 0x000fe20008410000 */
[----:B------:R-:W-:Y:S02]  /*4300*/  LOP3.LUT P3, RZ, R74, 0xff000000, RZ, 0xc0, !PT ;  /* 0xff0000004aff7812 */ /* 0x000fe4000786c0ff */
        /* <DEDUP_REMOVED lines=8> */
[----:B------:R-:W-:Y:S02]  /*4390*/  LOP3.LUT P4, RZ, R2, 0xff00, RZ, 0xc0, !PT ;  /* 0x0000ff0002ff7812 */ /* 0x000fe4000788c0ff */
[----:B------:R-:W-:Y:S02]  /*43a0*/  FSEL R54, R171, RZ, P3 ;  /* 0x000000ffab367208 */ /* 0x000fe40001800000 */
[----:B------:R-:W-:Y:S02]  /*43b0*/  LOP3.LUT P6, RZ, R74, 0xff, RZ, 0xc0, !PT ;  /* 0x000000ff4aff7812 */ /* 0x000fe400078cc0ff */
[----:B------:R-:W-:-:S02]  /*43c0*/  LOP3.LUT P1, RZ, R2, 0xff000000, RZ, 0xc0, !PT ;  /* 0xff00000002ff7812 */ /* 0x000fc4000782c0ff */
[----:B------:R-:W-:Y:S02]  /*43d0*/  LOP3.LUT P3, RZ, R2, 0xff, RZ, 0xc0, !PT ;  /* 0x000000ff02ff7812 */ /* 0x000fe4000786c0ff */
[----:B------:R-:W-:Y:S02]  /*43e0*/  F2FP.BF16.F32.PACK_AB R51, R48, R51 ;  /* 0x000000333033723e */ /* 0x000fe400000010ff */
[C---:B------:R-:W-:Y:S02]  /*43f0*/  FSEL R55, R44.reuse, RZ, P5 ;  /* 0x000000ff2c377208 */ /* 0x040fe40002800000 */
        /* <DEDUP_REMOVED lines=11> */
.L_x_940:
[-CC-:B------:R-:W-:Y:S01]  /*44b0*/  FFMA.FTZ R175, R175, R177.reuse, R178.reuse ;  /* 0x000000b1afaf7223 */ /* 0x180fe200000100b2 */
[-C--:B------:R-:W-:Y:S01]  /*44c0*/  FFMA.FTZ R158, R158, R177.reuse, R178 ;  /* 0x000000b19e9e7223 */ /* 0x080fe200000100b2 */
[----:B0-----:R-:W-:Y:S01]  /*44d0*/  IMAD.U32 R45, R170, 0x10000, RZ ;  /* 0x00010000aa2d7824 */ /* 0x001fe200078e00ff */
[----:B------:R-:W-:Y:S01]  /*44e0*/  SHF.L.U32 R44, R39, 0x10, RZ ;  /* 0x00000010272c7819 */ /* 0x000fe200000006ff */
[----:B------:R-:W-:Y:S01]  /*44f0*/  FADD.FTZ R175, R168, -R175 ;  /* 0x800000afa8af7221 */ /* 0x000fe20000010000 */
        /* <DEDUP_REMOVED lines=8> */
[----:B------:R-:W-:Y:S01]  /*4580*/  FADD.FTZ R173, R166, -R173 ;  /* 0x800000ada6ad7221 */ /* 0x000fe20000010000 */
[----:B------:R-:W-:Y:S01]  /*4590*/  ISETP.GE.U32.AND P1, PT, R74, RZ, PT ;  /* 0x000000ff4a00720c */ /* 0x000fe20003f26070 */
[----:B------:R-:W-:Y:S01]  /*45a0*/  FMUL.FTZ R175, R175, UR6 ;  /* 0x00000006afaf7c20 */ /* 0x000fe20008410000 */
[----:B------:R-:W-:Y:S01]  /*45b0*/  FMUL.FTZ R44, R44, UR6 ;  /* 0x000000062c2c7c20 */ /* 0x000fe20008410000 */
[C---:B------:R-:W-:Y:S01]  /*45c0*/  FFMA.FTZ R0, R150.reuse, R167, R0 ;  /* 0x000000a796007223 */ /* 0x040fe20000010000 */
[----:B------:R-:W-:Y:S01]  /*45d0*/  LOP3.LUT P3, RZ, R75, 0xff0000, RZ, 0xc0, !PT ;  /* 0x00ff00004bff7812 */ /* 0x000fe2000786c0ff */
[----:B------:R-:W-:Y:S01]  /*45e0*/  FFMA.FTZ R173, R150, R173, R45 ;  /* 0x000000ad96ad7223 */ /* 0x000fe2000001002d */
[----:B------:R-:W-:Y:S01]  /*45f0*/  LOP3.LUT P6, RZ, R3, 0xff0000, RZ, 0xc0, !PT ;  /* 0x00ff000003ff7812 */ /* 0x000fe200078cc0ff */
[-CC-:B------:R-:W-:Y:S01]  /*4600*/  FFMA.FTZ R156, R156, R177.reuse, R178.reuse ;  /* 0x000000b19c9c7223 */ /* 0x180fe200000100b2 */
[----:B------:R-:W-:Y:S01]  /*4610*/  ISETP.GE.U32.AND.EX P5, PT, R75, 0x1000000, PT, P1 ;  /* 0x010000004b00780c */ /* 0x000fe20003fa6110 */
[-C--:B------:R-:W-:Y:S01]  /*4620*/  FFMA.FTZ R164, R164, R177.reuse, R178 ;  /* 0x000000b1a4a47223 */ /* 0x080fe200000100b2 */
[----:B------:R-:W-:Y:S01]  /*4630*/  FSEL R51, R44, RZ, P3 ;  /* 0x000000ff2c337208 */ /* 0x000fe20001800000 */
[----:B------:R-:W-:Y:S01]  /*4640*/  FMUL.FTZ R0, R0, UR6 ;  /* 0x0000000600007c20 */ /* 0x000fe20008410000 */
[----:B------:R-:W-:Y:S01]  /*4650*/  FSEL R54, R175, RZ, P5 ;  /* 0x000000ffaf367208 */ /* 0x000fe20002800000 */
[----:B------:R-:W-:Y:S01]  /*4660*/  FMUL.FTZ R173, R173, UR6 ;  /* 0x00000006adad7c20 */ /* 0x000fe20008410000 */
[----:B------:R-:W-:Y:S01]  /*4670*/  FSEL R48, R44, RZ, P6 ;  /* 0x000000ff2c307208 */ /* 0x000fe20003000000 */
[----:B------:R-:W-:Y:S01]  /*4680*/  FADD.FTZ R163, R163, -R156 ;  /* 0x8000009ca3a37221 */ /* 0x000fe20000010000 */
[----:B------:R-:W-:Y:S01]  /*4690*/  LOP3.LUT P4, RZ, R75, 0xff, RZ, 0xc0, !PT ;  /* 0x000000ff4bff7812 */ /* 0x000fe2000788c0ff */
[----:B------:R-:W-:Y:S01]  /*46a0*/  FADD.FTZ R171, R171, -R164 ;  /* 0x800000a4abab7221 */ /* 0x000fe20000010000 */
[----:B------:R-:W-:Y:S01]  /*46b0*/  LOP3.LUT P5, RZ, R3, 0xff, RZ, 0xc0, !PT ;  /* 0x000000ff03ff7812 */ /* 0x000fe200078ac0ff */
[-CC-:B------:R-:W-:Y:S01]  /*46c0*/  FFMA.FTZ R169, R169, R177.reuse, R178.reuse ;  /* 0x000000b1a9a97223 */ /* 0x180fe200000100b2 */
[----:B------:R-:W-:Y:S01]  /*46d0*/  LOP3.LUT P3, RZ, R75, 0xff00, RZ, 0xc0, !PT ;  /* 0x0000ff004bff7812 */ /* 0x000fe2000786c0ff */
[----:B------:R-:W-:Y:S01]  /*46e0*/  FFMA.FTZ R154, R154, R177, R178 ;  /* 0x000000b19a9a7223 */ /* 0x000fe200000100b2 */
[----:B------:R-:W-:Y:S01]  /*46f0*/  SHF.L.U32 R47, R174, 0x10, RZ ;  /* 0x00000010ae2f7819 */ /* 0x000fe200000006ff */
[----:B------:R-:W-:Y:S01]  /*4700*/  FADD.FTZ R169, R162, -R169 ;  /* 0x800000a9a2a97221 */ /* 0x000fe20000010000 */
[----:B------:R-:W-:Y:S01]  /*4710*/  SHF.L.U32 R44, R37, 0x10, RZ ;  /* 0x00000010252c7819 */ /* 0x000fe200000006ff */
[----:B------:R-:W-:Y:S01]  /*4720*/  IMAD.U32 R45, R176, 0x10000, RZ ;  /* 0x00010000b02d7824 */ /* 0x000fe200078e00ff */
[----:B------:R-:W-:Y:S01]  /*4730*/  ISETP.GE.U32.AND P1, PT, R2, RZ, PT ;  /* 0x000000ff0200720c */ /* 0x000fe20003f26070 */
[----:B------:R-:W-:Y:S01]  /*4740*/  FFMA.FTZ R171, R150, R171, R47 ;  /* 0x000000ab96ab7223 */ /* 0x000fe2000001002f */
[----:B------:R-:W-:Y:S01]  /*4750*/  FSEL R50, R0, RZ, P4 ;  /* 0x000000ff00327208 */ /* 0x000fe20002000000 */
[----:B------:R-:W-:Y:S01]  /*4760*/  FFMA.FTZ R44, R150, R163, R44 ;  /* 0x000000a3962c7223 */ /* 0x000fe2000001002c */
[----:B------:R-:W-:Y:S01]  /*4770*/  FSEL R46, R0, RZ, P5 ;  /* 0x000000ff002e7208 */ /* 0x000fe20002800000 */
[----:B------:R-:W-:Y:S01]  /*4780*/  FADD.FTZ R161, R161, -R154 ;  /* 0x8000009aa1a17221 */ /* 0x000fe20000010000 */
[----:B------:R-:W-:Y:S01]  /*4790*/  FSEL R49, R173, RZ, P3 ;  /* 0x000000ffad317208 */ /* 0x000fe20001800000 */
[----:B------:R-:W-:Y:S01]  /*47a0*/  FMUL.FTZ R44, R44, UR6 ;  /* 0x000000062c2c7c20 */ /* 0x000fe20008410000 */
[----:B------:R-:W-:Y:S01]  /*47b0*/  ISETP.GE.U32.AND.EX P1, PT, R3, 0x1000000, PT, P1 ;  /* 0x010000000300780c */ /* 0x000fe20003f26110 */
[----:B------:R-:W-:Y:S01]  /*47c0*/  FMUL.FTZ R171, R171, UR6 ;  /* 0x00000006abab7c20 */ /* 0x000fe20008410000 */
[----:B------:R-:W-:Y:S01]  /*47d0*/  SHF.L.U32 R0, R36, 0x10, RZ ;  /* 0x0000001024007819 */ /* 0x000fe200000006ff */
[----:B------:R-:W-:Y:S01]  /*47e0*/  FFMA.FTZ R45, R150, R169, R45 ;  /* 0x000000a9962d7223 */ /* 0x000fe2000001002d */
[----:B------:R-:W-:-:S02]  /*47f0*/  LOP3.LUT P3, RZ, R3, 0xff00, RZ, 0xc0, !PT ;  /* 0x0000ff0003ff7812 */ /* 0x000fc4000786c0ff */
[----:B------:R-:W-:Y:S01]  /*4800*/  FSEL R175, R175, RZ, P1 ;  /* 0x000000ffafaf7208 */ /* 0x000fe20000800000 */
[----:B------:R-:W-:Y:S01]  /*4810*/  FFMA.FTZ R0, R150, R161, R0 ;  /* 0x000000a196007223 */ /* 0x000fe20000010000 */
[----:B------:R-:W-:Y:S01]  /*4820*/  FSEL R173, R173, RZ, P3 ;  /* 0x000000ffadad7208 */ /* 0x000fe20001800000 */
[----:B------:R-:W-:Y:S01]  /*4830*/  FMUL.FTZ R45, R45, UR6 ;  /* 0x000000062d2d7c20 */ /* 0x000fe20008410000 */
[----:B------:R-:W-:Y:S01]  /*4840*/  LOP3.LUT P6, RZ, R74, 0xff0000, RZ, 0xc0, !PT ;  /* 0x00ff00004aff7812 */ /* 0x000fe200078cc0ff */
[----:B------:R-:W-:Y:S01]  /*4850*/  FMUL.FTZ R0, R0, UR6 ;  /* 0x0000000600007c20 */ /* 0x000fe20008410000 */
        /* <DEDUP_REMOVED lines=24> */
.L_x_939:
[----:B------:R-:W-:Y:S05]  /*49e0*/  @!P2 BRA `(.L_x_942) ;  /* 0x00000004003ca947 */ /* 0x000fea0003800000 */
[-CC-:B------:R-:W-:Y:S01]  /*49f0*/  FFMA.FTZ R158, R158, R177.reuse, R178.reuse ;  /* 0x000000b19e9e7223 */ /* 0x180fe200000100b2 */
[-CC-:B------:R-:W-:Y:S01]  /*4a00*/  FFMA.FTZ R160, R160, R177.reuse, R178.reuse ;  /* 0x000000b1a0a07223 */ /* 0x180fe200000100b2 */
[-C--:B------:R-:W-:Y:S01]  /*4a10*/  FFMA.FTZ R173, R173, R177.reuse, R178 ;  /* 0x000000b1adad7223 */ /* 0x080fe200000100b2 */
[----:B------:R-:W-:Y:S01]  /*4a20*/  LOP3.LUT P6, RZ, R75, 0xff0000, RZ, 0xc0, !PT ;  /* 0x00ff00004bff7812 */ /* 0x000fe200078cc0ff */
[----:B0-----:R-:W-:Y:S01]  /*4a30*/  FADD.FTZ R43, R165, -R158 ;  /* 0x8000009ea52b7221 */ /* 0x001fe20000010000 */
[----:B------:R-:W-:Y:S01]  /*4a40*/  FADD.FTZ R167, R167, -R160 ;  /* 0x800000a0a7a77221 */ /* 0x000fe20000010000 */
        /* <DEDUP_REMOVED lines=11> */
[----:B------:R-:W-:Y:S01]  /*4b00*/  FSEL R51, R0, RZ, P6 ;  /* 0x000000ff00337208 */ /* 0x000fe20003000000 */
[-CC-:B------:R-:W-:Y:S01]  /*4b10*/  FFMA.FTZ R164, R164, R177.reuse, R178.reuse ;  /* 0x000000b1a4a47223 */ /* 0x180fe200000100b2 */
[----:B------:R-:W-:Y:S01]  /*4b20*/  FSEL R44, R0, RZ, P4 ;  /* 0x000000ff002c7208 */ /* 0x000fe20002000000 */
[----:B------:R-:W-:Y:S01]  /*4b30*/  FMUL.FTZ R0, R42, UR6 ;  /* 0x000000062a007c20 */ /* 0x000fe20008410000 */
[----:B------:R-:W-:Y:S01]  /*4b40*/  LOP3.LUT P6, RZ, R3, 0xff, RZ, 0xc0, !PT ;  /* 0x000000ff03ff7812 */ /* 0x000fe200078cc0ff */
[-CC-:B------:R-:W-:Y:S01]  /*4b50*/  FFMA.FTZ R169, R169, R177.reuse, R178.reuse ;  /* 0x000000b1a9a97223 */ /* 0x180fe200000100b2 */
[----:B------:R-:W-:Y:S01]  /*4b60*/  ISETP.GE.U32.AND P1, PT, R74, RZ, PT ;  /* 0x000000ff4a00720c */ /* 0x000fe20003f26070 */
[----:B------:R-:W-:Y:S01]  /*4b70*/  FMUL.FTZ R40, R48, UR6 ;  /* 0x0000000630287c20 */ /* 0x000fe20008410000 */
[----:B------:R-:W-:Y:S01]  /*4b80*/  ISETP.GE.U32.AND P3, PT, R2, RZ, PT ;  /* 0x000000ff0200720c */ /* 0x000fe20003f66070 */
[----:B------:R-:W-:Y:S01]  /*4b90*/  FFMA.FTZ R154, R154, R177, R178 ;  /* 0x000000b19a9a7223 */ /* 0x000fe200000100b2 */
[C---:B------:R-:W-:Y:S01]  /*4ba0*/  FSEL R50, R0.reuse, RZ, P5 ;  /* 0x000000ff00327208 */ /* 0x040fe20002800000 */
[----:B------:R-:W-:Y:S01]  /*4bb0*/  FADD.FTZ R41, R163, -R156 ;  /* 0x8000009ca3297221 */ /* 0x000fe20000010000 */
[----:B------:R-:W-:Y:S01]  /*4bc0*/  FSEL R46, R0, RZ, P6 ;  /* 0x000000ff002e7208 */ /* 0x000fe20003000000 */
[----:B------:R-:W-:Y:S01]  /*4bd0*/  FMUL.FTZ R0, R47, UR6 ;  /* 0x000000062f007c20 */ /* 0x000fe20008410000 */
[----:B------:R-:W-:Y:S01]  /*4be0*/  LOP3.LUT P4, RZ, R75, 0xff00, RZ, 0xc0, !PT ;  /* 0x0000ff004bff7812 */ /* 0x000fe2000788c0ff */
[----:B------:R-:W-:Y:S01]  /*4bf0*/  FADD.FTZ R171, R171, -R164 ;  /* 0x800000a4abab7221 */ /* 0x000fe20000010000 */
[----:B------:R-:W-:Y:S01]  /*4c00*/  ISETP.GE.U32.AND.EX P1, PT, R75, 0x1000000, PT, P1 ;  /* 0x010000004b00780c */ /* 0x000fe20003f26110 */
[----:B------:R-:W-:Y:S01]  /*4c10*/  FADD.FTZ R45, R162, -R169 ;  /* 0x800000a9a22d7221 */ /* 0x000fe20000010000 */
[----:B------:R-:W-:Y:S01]  /*4c20*/  ISETP.GE.U32.AND.EX P3, PT, R3, 0x1000000, PT, P3 ;  /* 0x010000000300780c */ /* 0x000fe20003f66130 */
[----:B------:R-:W-:Y:S01]  /*4c30*/  FADD.FTZ R161, R161, -R154 ;  /* 0x8000009aa1a17221 */ /* 0x000fe20000010000 */
[----:B------:R-:W-:Y:S01]  /*4c40*/  FSEL R49, R0, RZ, P4 ;  /* 0x000000ff00317208 */ /* 0x000fe20002000000 */
[C---:B------:R-:W-:Y:S01]  /*4c50*/  FMUL.FTZ R41, R150.reuse, R41 ;  /* 0x0000002996297220 */ /* 0x040fe20000410000 */
[----:B------:R-:W-:Y:S01]  /*4c60*/  LOP3.LUT P4, RZ, R3, 0xff00, RZ, 0xc0, !PT ;  /* 0x0000ff0003ff7812 */ /* 0x000fe2000788c0ff */
[----:B------:R-:W-:Y:S01]  /*4c70*/  FMUL.FTZ R45, R150, R45 ;  /* 0x0000002d962d7220 */ /* 0x000fe20000410000 */
[----:B------:R-:W-:-:S02]  /*4c80*/  FSEL R54, R40, RZ, P1 ;  /* 0x000000ff28367208 */ /* 0x000fc40000800000 */
[----:B------:R-:W-:Y:S01]  /*4c90*/  FSEL R57, R40, RZ, P3 ;  /* 0x000000ff28397208 */ /* 0x000fe20001800000 */
[C---:B------:R-:W-:Y:S01]  /*4ca0*/  FMUL.FTZ R40, R150.reuse, R171 ;  /* 0x000000ab96287220 */ /* 0x040fe20000410000 */
[----:B------:R-:W-:Y:S01]  /*4cb0*/  F2FP.BF16.F32.PACK_AB R42, R47, R42 ;  /* 0x0000002a2f2a723e */ /* 0x000fe200000010ff */
[----:B------:R-:W-:Y:S01]  /*4cc0*/  FMUL.FTZ R150, R150, R161 ;  /* 0x000000a196967220 */ /* 0x000fe20000410000 */
[----:B------:R-:W-:Y:S01]  /*4cd0*/  FSEL R55, R0, RZ, P4 ;  /* 0x000000ff00377208 */ /* 0x000fe20002000000 */
[----:B------:R-:W-:Y:S01]  /*4ce0*/  FMUL.FTZ R0, R41, UR6 ;  /* 0x0000000629007c20 */ /* 0x000fe20008410000 */
[----:B------:R-:W-:Y:S01]  /*4cf0*/  F2FP.BF16.F32.PACK_AB R47, R57, R44 ;  /* 0x0000002c392f723e */ /* 0x000fe200000010ff */
[----:B------:R-:W-:Y:S01]  /*4d00*/  FMUL.FTZ R44, R40, UR6 ;  /* 0x00000006282c7c20 */ /* 0x000fe20008410000 */
[----:B------:R-:W-:Y:S02]  /*4d10*/  LOP3.LUT P1, RZ, R74, 0xff0000, RZ, 0xc0, !PT ;  /* 0x00ff00004aff7812 */ /* 0x000fe4000782c0ff */
[----:B------:R-:W-:-:S02]  /*4d20*/  LOP3.LUT P4, RZ, R2, 0xff0000, RZ, 0xc0, !PT ;  /* 0x00ff000002ff7812 */ /* 0x000fc4000788c0ff */
[----:B------:R-:W-:Y:S02]  /*4d30*/  LOP3.LUT P3, RZ, R74, 0xff000000, RZ, 0xc0, !PT ;  /* 0xff0000004aff7812 */ /* 0x000fe4000786c0ff */
[----:B------:R-:W-:Y:S02]  /*4d40*/  F2FP.BF16.F32.PACK_AB R51, R54, R51 ;  /* 0x000000333633723e */ /* 0x000fe400000010ff */
        /* <DEDUP_REMOVED lines=25> */
.L_x_942:
[-CC-:B------:R-:W-:Y:S01]  /*4ee0*/  FFMA.FTZ R158, R158, R177.reuse, R178.reuse ;  /* 0x000000b19e9e7223 */ /* 0x180fe200000100b2 */
[-CC-:B------:R-:W-:Y:S01]  /*4ef0*/  FFMA.FTZ R173, R173, R177.reuse, R178.reuse ;  /* 0x000000b1adad7223 */ /* 0x180fe200000100b2 */
[-CC-:B------:R-:W-:Y:S01]  /*4f00*/  FFMA.FTZ R160, R160, R177.reuse, R178.reuse ;  /* 0x000000b1a0a07223 */ /* 0x180fe200000100b2 */
[----:B------:R-:W-:Y:S01]  /*4f10*/  FFMA.FTZ R175, R175, R177, R178 ;  /* 0x000000b1afaf7223 */ /* 0x000fe200000100b2 */
        /* <DEDUP_REMOVED lines=10> */
[--C-:B------:R-:W-:Y:S01]  /*4fc0*/  FFMA.FTZ R164, R164, R177, R178.reuse ;  /* 0x000000b1a4a47223 */ /* 0x100fe200000100b2 */
[----:B------:R-:W-:Y:S01]  /*4fd0*/  FMUL.FTZ R173, R173, UR6 ;  /* 0x00000006adad7c20 */ /* 0x000fe20008410000 */
[C---:B------:R-:W-:Y:S01]  /*4fe0*/  FMUL.FTZ R175, R150.reuse, R175 ;  /* 0x000000af96af7220 */ /* 0x040fe20000410000 */
[----:B0-----:R-:W-:Y:S01]  /*4ff0*/  FSEL R51, R165, RZ, P3 ;  /* 0x000000ffa5337208 */ /* 0x001fe20001800000 */
[----:B------:R-:W-:Y:S01]  /*5000*/  FMUL.FTZ R167, R150, R167 ;  /* 0x000000a796a77220 */ /* 0x000fe20000410000 */
[----:B------:R-:W-:Y:S01]  /*5010*/  ISETP.GE.U32.AND.EX P5, PT, R75, 0x1000000, PT, P1 ;  /* 0x010000004b00780c */ /* 0x000fe20003fa6110 */
        /* <DEDUP_REMOVED lines=13> */
[C---:B------:R-:W-:Y:S01]  /*50f0*/  FMUL.FTZ R171, R150.reuse, R171 ;  /* 0x000000ab96ab7220 */ /* 0x040fe20000410000 */
[----:B------:R-:W-:Y:S01]  /*5100*/  ISETP.GE.U32.AND.EX P1, PT, R3, 0x1000000, PT, P1 ;  /* 0x010000000300780c */ /* 0x000fe20003f26110 */
        /* <DEDUP_REMOVED lines=40> */
.L_x_938:
[----:B------:R-:W-:Y:S05]  /*5390*/  @!P1 BRA `(.L_x_943) ;  /* 0x0000000800049947 */ /* 0x000fea0003800000 */
[----:B------:R-:W-:Y:S05]  /*53a0*/  @!P2 BRA `(.L_x_944) ;  /* 0x000000040008a947 */ /* 0x000fea0003800000 */
[-CC-:B------:R-:W-:Y:S01]  /*53b0*/  FFMA.FTZ R158, R158, R177.reuse, R178.reuse ;  /* 0x000000b19e9e7223 */ /* 0x180fe200000100b2 */
[-CC-:B------:R-:W-:Y:S01]  /*53c0*/  FFMA.FTZ R160, R160, R177.reuse, R178.reuse ;  /* 0x000000b1a0a07223 */ /* 0x180fe200000100b2 */
[----:B------:R-:W-:Y:S01]  /*53d0*/  FFMA.FTZ R175, R175, R177, R178 ;  /* 0x000000b1afaf7223 */ /* 0x000fe200000100b2 */
[----:B0-----:R-:W-:Y:S01]  /*53e0*/  SHF.L.U32 R40, R39, 0x10, RZ ;  /* 0x0000001027287819 */ /* 0x001fe200000006ff */
[----:B------:R-:W-:Y:S01]  /*53f0*/  FADD.FTZ R165, R165, -R158 ;  /* 0x8000009ea5a57221 */ /* 0x000fe20000010000 */
[----:B------:R-:W-:Y:S01]  /*5400*/  SHF.L.U32 R0, R38, 0x10, RZ ;  /* 0x0000001026007819 */ /* 0x000fe200000006ff */
[----:B------:R-:W-:Y:S01]  /*5410*/  FADD.FTZ R167, R167, -R160 ;  /* 0x800000a0a7a77221 */ /* 0x000fe20000010000 */
[----:B------:R-:W-:Y:S01]  /*5420*/  FADD.FTZ R175, R168, -R175 ;  /* 0x800000afa8af7221 */ /* 0x000fe20000010000 */
[----:B------:R-:W-:Y:S02]  /*5430*/  IMAD.U32 R41, R170, 0x10000, RZ ;  /* 0x00010000aa297824 */ /* 0x000fe400078e00ff */
[C---:B------:R-:W-:Y:S01]  /*5440*/  FFMA.FTZ R43, R150.reuse, R165, R40 ;  /* 0x000000a5962b7223 */ /* 0x040fe20000010028 */
[----:B------:R-:W-:Y:S01]  /*5450*/  FFMA.FTZ R42, R150, R167, R0 ;  /* 0x000000a7962a7223 */ /* 0x000fe20000010000 */
[----:B------:R-:W-:Y:S01]  /*5460*/  ISETP.GE.U32.AND P1, PT, R74, RZ, PT ;  /* 0x000000ff4a00720c */ /* 0x000fe20003f26070 */
[----:B------:R-:W-:Y:S01]  /*5470*/  FFMA.FTZ R48, R150, R175, R41 ;  /* 0x000000af96307223 */ /* 0x000fe20000010029 */
[----:B------:R-:W-:Y:S01]  /*5480*/  FMUL.FTZ R40, R43, UR6 ;  /* 0x000000062b287c20 */ /* 0x000fe20008410000 */
[C---:B------:R-:W-:Y:S01]  /*5490*/  LOP3.LUT P5, RZ, R75.reuse, 0xff0000, RZ, 0xc0, !PT ;  /* 0x00ff00004bff7812 */ /* 0x040fe200078ac0ff */
        /* <DEDUP_REMOVED lines=51> */
.L_x_944:
        /* <DEDUP_REMOVED lines=14> */
[----:B------:R-:W-:Y:S01]  /*58b0*/  LOP3.LUT P5, RZ, R75, 0xff0000, RZ, 0xc0, !PT ;  /* 0x00ff00004bff7812 */ /* 0x000fe200078ac0ff */
        /* <DEDUP_REMOVED lines=28> */
[----:B------:R-:W-:Y:S01]  /*5a80*/  FMUL.FTZ R171, R171, UR6 ;  /* 0x00000006abab7c20 */ /* 0x000fe20008410000 */
[----:B------:R-:W-:Y:S01]  /*5a90*/  LOP3.LUT P6, RZ, R74, 0xff0000, RZ, 0xc0, !PT ;  /* 0x00ff00004aff7812 */ /* 0x000fe200078cc0ff */
        /* <DEDUP_REMOVED lines=17> */
.L_x_943:
        /* <DEDUP_REMOVED lines=9> */
[C---:B0-----:R-:W-:Y:S01]  /*5c40*/  FMUL.FTZ R42, R150.reuse, R167 ;  /* 0x000000a7962a7220 */ /* 0x041fe20000410000 */
[----:B------:R-:W-:Y:S01]  /*5c50*/  FMUL.FTZ R48, R150, R175 ;  /* 0x000000af96307220 */ /* 0x000fe20000410000 */
[--C-:B------:R-:W-:Y:S01]  /*5c60*/  FFMA.FTZ R164, R164, R177, R178.reuse ;  /* 0x000000b1a4a47223 */ /* 0x100fe200000100b2 */
        /* <DEDUP_REMOVED lines=47> */
.L_x_945:
        /* <DEDUP_REMOVED lines=53> */
.L_x_941:
        /* <DEDUP_REMOVED lines=13> */
.L_x_928:
        /* <DEDUP_REMOVED lines=61> */
.L_x_927:
[----:B------:R-:W-:Y:S05]  /*6750*/  BSYNC B0 ;  /* 0x0000000000007941 */ /* 0x000fea0003800000 */
.L_x_926:
[----:B------:R-:W0:Y:S01]  /*6760*/  S2R R61, SR_TID.X ;  /* 0x00000000003d7919 */ /* 0x000e220000002100 */
[----:B------:R-:W-:Y:S01]  /*6770*/  MOV R0, 0x400 ;  /* 0x0000040000007802 */ /* 0x000fe20000000f00 */
[----:B------:R-:W-:Y:S05]  /*6780*/  WARPSYNC.ALL ;  /* 0x0000000000007948 */ /* 0x000fea0003800000 */
[----:B------:R-:W1:Y:S01]  /*6790*/  S2R R3, SR_CgaCtaId ;  /* 0x0000000000037919 */ /* 0x000e620000008800 */
[----:B------:R-:W2:Y:S01]  /*67a0*/  LDCU.128 UR16, c[0x0][0x440] ;  /* 0x00008800ff1077ac */ /* 0x000ea20008000c00 */
[----:B------:R-:W3:Y:S01]  /*67b0*/  LDCU.128 UR20, c[0x0][0x450] ;  /* 0x00008a00ff1477ac */ /* 0x000ee20008000c00 */
[----:B0-----:R-:W-:-:S04]  /*67c0*/  SHF.R.U32.HI R2, RZ, 0x5, R61 ;  /* 0x00000005ff027819 */ /* 0x001fc8000001163d */
[----:B------:R-:W-:Y:S02]  /*67d0*/  LEA R91, R2, R91, 0x6 ;  /* 0x0000005b025b7211 */ /* 0x000fe400078e30ff */
[----:B-1----:R-:W-:-:S04]  /*67e0*/  LEA R0, R3, R0, 0x18 ;  /* 0x0000000003007211 */ /* 0x002fc800078ec0ff */
[----:B------:R-:W-:Y:S01]  /*67f0*/  LEA R2, R91, R0, 0x5 ;  /* 0x000000005b027211 */ /* 0x000fe200078e28ff */
        /* <DEDUP_REMOVED lines=140> */
[----:B------:R-:W-:Y:S02]  /*70c0*/  IADD3.X R10, PT, PT, RZ, RZ, RZ, P0, !PT ;  /* 0x000000ffff0a7210 */ /* 0x000fe400007fe4ff */
[----:B------:R-:W1:Y:S01]  /*70d0*/  LDS R20, [R0+0xe00] ;  /* 0x000e000000147984 */ /* 0x000e620000000800 */
[----:B--2---:R-:W-:Y:S01]  /*70e0*/  FADD.FTZ R12, RZ, R12 ;  /* 0x0000000cff0c7221 */ /* 0x004fe20000010000 */
[----:B------:R-:W-:Y:S02]  /*70f0*/  SHF.L.U64.HI R10, R3, 0x2, R10 ;  /* 0x00000002030a7819 */ /* 0x000fe4000001020a */
        /* <DEDUP_REMOVED lines=39> */
.L_x_929:
[----:B------:R-:W-:Y:S01]  /*7370*/  HFMA2 R182, -RZ, RZ, 0, 1.847743988037109375e-06 ;  /* 0x0000001fffb67431 */ /* 0x000fe200000001ff */
[----:B------:R-:W-:Y:S01]  /*7380*/  BSSY B2, `(.L_x_947) ;  /* 0x0000007000027945 */ /* 0x000fe20003800000 */
[----:B------:R-:W-:Y:S01]  /*7390*/  MOV R180, R53 ;  /* 0x0000003500b47202 */ /* 0x000fe20000000f00 */
[----:B------:R-:W-:Y:S01]  /*73a0*/  IMAD.MOV.U32 R181, RZ, RZ, 0x1 ;  /* 0x00000001ffb57424 */ /* 0x000fe200078e00ff */
[----:B------:R-:W-:-:S07]  /*73b0*/  MOV R177, 0xffffffff ;  /* 0xffffffff00b17802 */ /* 0x000fce0000000f00 */
[----:B-----5:R-:W-:Y:S05]  /*73c0*/  WARPSYNC.COLLECTIVE R177, `(.L_x_948) ;  /* 0x00000000b1087348 */ /* 0x020fea0003c00000 */
[----:B------:R0:W1:Y:S02]  /*73d0*/  SHFL.BFLY P4, R179, R180, R181, R182 ;  /* 0x0c0000b5b4b37389 */ /* 0x00006400000800b6 */
[----:B01---5:R-:W-:Y:S05]  /*73e0*/  ENDCOLLECTIVE ;  /* 0x000000000000791b */ /* 0x023fea0003800000 */
.L_x_948:
[----:B------:R-:W-:Y:S05]  /*73f0*/  BSYNC B2 ;  /* 0x0000000000027941 */ /* 0x000fea0003800000 */
.L_x_947:
[----:B------:R-:W-:Y:S02]  /*7400*/  IMAD.MOV.U32 R180, RZ, RZ, R56 ;  /* 0x000000ffffb47224 */ /* 0x000fe400078e0038 */
[----:B------:R-:W-:Y:S01]  /*7410*/  HFMA2 R181, -RZ, RZ, 0, 5.9604644775390625e-08 ;  /* 0x00000001ffb57431 */ /* 0x000fe200000001ff */
[----:B------:R-:W-:Y:S02]  /*7420*/  MOV R182, 0x1f ;  /* 0x0000001f00b67802 */ /* 0x000fe40000000f00 */
[----:B------:R-:W-:Y:S02]  /*7430*/  MOV R177, 0xffffffff ;  /* 0xffffffff00b17802 */ /* 0x000fe40000000f00 */
[----:B------:R-:W-:-:S07]  /*7440*/  MOV R54, R179 ;  /* 0x000000b300367202 */ /* 0x000fce0000000f00 */
[----:B------:R-:W-:Y:S05]  /*7450*/  WARPSYNC.COLLECTIVE R177, `(.L_x_949) ;  /* 0x00000000b1087348 */ /* 0x000fea0003c00000 */
[----:B------:R0:W1:Y:S02]  /*7460*/  SHFL.BFLY P4, R179, R180, R181, R182 ;  /* 0x0c0000b5b4b37389 */ /* 0x00006400000800b6 */
[----:B01----:R-:W-:Y:S05]  /*7470*/  ENDCOLLECTIVE ;  /* 0x000000000000791b */ /* 0x003fea0003800000 */
.L_x_949:
[----:B------:R-:W-:-:S04]  /*7480*/  FADD.FTZ R54, R53, R54 ;  /* 0x0000003635367221 */ /* 0x000fc80000010000 */
[----:B------:R-:W-:Y:S02]  /*7490*/  IMAD.MOV.U32 R180, RZ, RZ, R54 ;  /* 0x000000ffffb47224 */ /* 0x000fe400078e0036 */
[----:B------:R-:W-:Y:S01]  /*74a0*/  HFMA2 R181, -RZ, RZ, 0, 1.1920928955078125e-07 ;  /* 0x00000002ffb57431 */ /* 0x000fe200000001ff */
[----:B------:R-:W-:-:S07]  /*74b0*/  MOV R55, R179 ;  /* 0x000000b300377202 */ /* 0x000fce0000000f00 */
[----:B------:R-:W-:Y:S05]  /*74c0*/  WARPSYNC.COLLECTIVE R177, `(.L_x_950) ;  /* 0x00000000b1087348 */ /* 0x000fea0003c00000 */
[----:B------:R0:W1:Y:S02]  /*74d0*/  SHFL.BFLY P4, R179, R180, R181, R182 ;  /* 0x0c0000b5b4b37389 */ /* 0x00006400000800b6 */
[----:B01----:R-:W-:Y:S05]  /*74e0*/  ENDCOLLECTIVE ;  /* 0x000000000000791b */ /* 0x003fea0003800000 */
.L_x_950:
[----:B------:R-:W-:-:S05]  /*74f0*/  FADD.FTZ R55, R56, R55 ;  /* 0x0000003738377221 */ /* 0x000fca0000010000 */
[----:B------:R-:W-:Y:S02]  /*7500*/  MOV R180, R55 ;  /* 0x0000003700b47202 */ /* 0x000fe40000000f00 */
[----:B------:R-:W-:-:S07]  /*7510*/  MOV R57, R179 ;  /* 0x000000b300397202 */ /* 0x000fce0000000f00 */
[----:B------:R-:W-:Y:S05]  /*7520*/  WARPSYNC.COLLECTIVE R177, `(.L_x_951) ;  /* 0x00000000b1087348 */ /* 0x000fea0003c00000 */
[----:B------:R0:W1:Y:S02]  /*7530*/  SHFL.BFLY P4, R179, R180, R181, R182 ;  /* 0x0c0000b5b4b37389 */ /* 0x00006400000800b6 */
[----:B01----:R-:W-:Y:S05]  /*7540*/  ENDCOLLECTIVE ;  /* 0x000000000000791b */ /* 0x003fea0003800000 */
.L_x_951:
[----:B------:R-:W-:-:S04]  /*7550*/  FADD.FTZ R57, R54, R57 ;  /* 0x0000003936397221 */ /* 0x000fc80000010000 */
[----:B------:R-:W-:Y:S02]  /*7560*/  IMAD.MOV.U32 R180, RZ, RZ, R57 ;  /* 0x000000ffffb47224 */ /* 0x000fe400078e0039 */
[----:B------:R-:W-:Y:S01]  /*7570*/  HFMA2 R181, -RZ, RZ, 0, 2.384185791015625e-07 ;  /* 0x00000004ffb57431 */ /* 0x000fe200000001ff */
[----:B------:R-:W-:-:S07]  /*7580*/  MOV R58, R179 ;  /* 0x000000b3003a7202 */ /* 0x000fce0000000f00 */
[----:B------:R-:W-:Y:S05]  /*7590*/  WARPSYNC.COLLECTIVE R177, `(.L_x_952) ;  /* 0x00000000b1087348 */ /* 0x000fea0003c00000 */
[----:B------:R0:W1:Y:S02]  /*75a0*/  SHFL.BFLY P4, R179, R180, R181, R182 ;  /* 0x0c0000b5b4b37389 */ /* 0x00006400000800b6 */
[----:B01----:R-:W-:Y:S05]  /*75b0*/  ENDCOLLECTIVE ;  /* 0x000000000000791b */ /* 0x003fea0003800000 */
.L_x_952:
[----:B------:R-:W-:-:S05]  /*75c0*/  FADD.FTZ R58, R55, R58 ;  /* 0x0000003a373a7221 */ /* 0x000fca0000010000 */
[----:B------:R-:W-:Y:S02]  /*75d0*/  MOV R180, R58 ;  /* 0x0000003a00b47202 */ /* 0x000fe40000000f00 */
[----:B------:R-:W-:-:S07]  /*75e0*/  MOV R178, R179 ;  /* 0x000000b300b27202 */ /* 0x000fce0000000f00 */
[----:B------:R-:W-:Y:S05]  /*75f0*/  WARPSYNC.COLLECTIVE R177, `(.L_x_953) ;  /* 0x00000000b1087348 */ /* 0x000fea0003c00000 */
[----:B------:R0:W1:Y:S02]  /*7600*/  SHFL.BFLY P4, R179, R180, R181, R182 ;  /* 0x0c0000b5b4b37389 */ /* 0x00006400000800b6 */
[----:B01----:R-:W-:Y:S05]  /*7610*/  ENDCOLLECTIVE ;  /* 0x000000000000791b */ /* 0x003fea0003800000 */
.L_x_953:
[----:B------:R-:W-:-:S04]  /*7620*/  FADD.FTZ R178, R57, R178 ;  /* 0x000000b239b27221 */ /* 0x000fc80000010000 */
[----:B------:R-:W-:Y:S02]  /*7630*/  IMAD.MOV.U32 R180, RZ, RZ, R178 ;  /* 0x000000ffffb47224 */ /* 0x000fe400078e00b2 */
[----:B------:R-:W-:Y:S01]  /*7640*/  HFMA2 R181, -RZ, RZ, 0, 4.76837158203125e-07 ;  /* 0x00000008ffb57431 */ /* 0x000fe200000001ff */
[----:B------:R-:W-:-:S07]  /*7650*/  MOV R59, R179 ;  /* 0x000000b3003b7202 */ /* 0x000fce0000000f00 */
[----:B------:R-:W-:Y:S05]  /*7660*/  WARPSYNC.COLLECTIVE R177, `(.L_x_954) ;  /* 0x00000000b1087348 */ /* 0x000fea0003c00000 */
[----:B------:R0:W1:Y:S02]  /*7670*/  SHFL.BFLY P4, R179, R180, R181, R182 ;  /* 0x0c0000b5b4b37389 */ /* 0x00006400000800b6 */
[----:B01----:R-:W-:Y:S05]  /*7680*/  ENDCOLLECTIVE ;  /* 0x000000000000791b */ /* 0x003fea0003800000 */
.L_x_954:
[----:B------:R-:W-:-:S05]  /*7690*/  FADD.FTZ R59, R58, R59 ;  /* 0x0000003b3a3b7221 */ /* 0x000fca0000010000 */
[----:B------:R-:W-:Y:S02]  /*76a0*/  MOV R180, R59 ;  /* 0x0000003b00b47202 */ /* 0x000fe40000000f00 */
[----:B------:R-:W-:-:S07]  /*76b0*/  MOV R53, R179 ;  /* 0x000000b300357202 */ /* 0x000fce0000000f00 */
[----:B------:R-:W-:Y:S05]  /*76c0*/  WARPSYNC.COLLECTIVE R177, `(.L_x_955) ;  /* 0x00000000b1087348 */ /* 0x000fea0003c00000 */
[----:B------:R0:W1:Y:S02]  /*76d0*/  SHFL.BFLY P4, R179, R180, R181, R182 ;  /* 0x0c0000b5b4b37389 */ /* 0x00006400000800b6 */
[----:B01----:R-:W-:Y:S05]  /*76e0*/  ENDCOLLECTIVE ;  /* 0x000000000000791b */ /* 0x003fea0003800000 */
.L_x_955:
[----:B------:R-:W-:-:S04]  /*76f0*/  FADD.FTZ R53, R178, R53 ;  /* 0x00000035b2357221 */ /* 0x000fc80000010000 */
[----:B------:R-:W-:Y:S02]  /*7700*/  IMAD.MOV.U32 R180, RZ, RZ, R53 ;  /* 0x000000ffffb47224 */ /* 0x000fe400078e0035 */
[----:B------:R-:W-:Y:S01]  /*7710*/  HFMA2 R181, -RZ, RZ, 0, 9.5367431640625e-07 ;  /* 0x00000010ffb57431 */ /* 0x000fe200000001ff */
[----:B------:R-:W-:-:S07]  /*7720*/  MOV R56, R179 ;  /* 0x000000b300387202 */ /* 0x000fce0000000f00 */
[----:B------:R-:W-:Y:S05]  /*7730*/  WARPSYNC.COLLECTIVE R177, `(.L_x_956) ;  /* 0x00000000b1087348 */ /* 0x000fea0003c00000 */
[----:B------:R0:W1:Y:S02]  /*7740*/  SHFL.BFLY P4, R179, R180, R181, R182 ;  /* 0x0c0000b5b4b37389 */ /* 0x00006400000800b6 */
[----:B01----:R-:W-:Y:S05]  /*7750*/  ENDCOLLECTIVE ;  /* 0x000000000000791b */ /* 0x003fea0003800000 */
.L_x_956:
[----:B------:R-:W-:-:S05]  /*7760*/  FADD.FTZ R56, R59, R56 ;  /* 0x000000383b387221 */ /* 0x000fca0000010000 */
[----:B------:R-:W-:Y:S02]  /*7770*/  MOV R180, R56 ;  /* 0x0000003800b47202 */ /* 0x000fe40000000f00 */
[----:B------:R-:W-:-:S07]  /*7780*/  MOV R54, R179 ;  /* 0x000000b300367202 */ /* 0x000fce0000000f00 */
[----:B------:R-:W-:Y:S05]  /*7790*/  WARPSYNC.COLLECTIVE R177, `(.L_x_957) ;  /* 0x00000000b1087348 */ /* 0x000fea0003c00000 */
[----:B------:R0:W1:Y:S02]  /*77a0*/  SHFL.BFLY P4, R179, R180, R181, R182 ;  /* 0x0c0000b5b4b37389 */ /* 0x00006400000800b6 */
[----:B01----:R-:W-:Y:S05]  /*77b0*/  ENDCOLLECTIVE ;  /* 0x000000000000791b */ /* 0x003fea0003800000 */
.L_x_957:
[----:B------:R-:W-:Y:S01]  /*77c0*/  MOV R55, R179 ;  /* 0x000000b300377202 */ /* 0x000fe20000000f00 */
[----:B------:R-:W-:Y:S06]  /*77d0*/  BRA `(.L_x_958) ;  /* 0xffffffa0006c7947 */ /* 0x000fec000383ffff */
.L_x_959:
        /* <DEDUP_REMOVED lines=10> */
.L_x_3915:


//--------------------- .text._ZN10layer_norm22ln_bwd_finalize_kernelINS_22Kernel_traits_finalizeILj512Ef13__nv_bfloat16S2_S2_fjLb0ELj1024ELj4ENS_18Kernel_traits_baseILj512EfS2_S2_S2_fjLj1024EEEEELb0ELb0EEEvNS_9BwdParamsE --------------------------
	.section	.text._ZN10layer_norm22ln_bwd_finalize_kernelINS_22Kernel_traits_finalizeILj512Ef13__nv_bfloat16S2_S2_fjLb0ELj1024ELj4ENS_18Kernel_traits_baseILj512EfS2_S2_S2_fjLj1024EEEEELb0ELb0EEEvNS_9BwdParamsE,"ax",@progbits
	.align	128
        .global         _ZN10layer_norm22ln_bwd_finalize_kernelINS_22Kernel_traits_finalizeILj512Ef13__nv_bfloat16S2_S2_fjLb0ELj1024ELj4ENS_18Kernel_traits_baseILj512EfS2_S2_S2_fjLj1024EEEEELb0ELb0EEEvNS_9BwdParamsE
        .type           _ZN10layer_norm22ln_bwd_finalize_kernelINS_22Kernel_traits_finalizeILj512Ef13__nv_bfloat16S2_S2_fjLb0ELj1024ELj4ENS_18Kernel_traits_baseILj512EfS2_S2_S2_fjLj1024EEEEELb0ELb0EEEvNS_9BwdParamsE,@function
        .size           _ZN10layer_norm22ln_bwd_finalize_kernelINS_22Kernel_traits_finalizeILj512Ef13__nv_bfloat16S2_S2_fjLb0ELj1024ELj4ENS_18Kernel_traits_baseILj512EfS2_S2_S2_fjLj1024EEEEELb0ELb0EEEvNS_9BwdParamsE,(.L_x_3916 - _ZN10layer_norm22ln_bwd_finalize_kernelINS_22Kernel_traits_finalizeILj512Ef13__nv_bfloat16S2_S2_fjLb0ELj1024ELj4ENS_18Kernel_traits_baseILj512EfS2_S2_S2_fjLj1024EEEEELb0ELb0EEEvNS_9BwdParamsE)
        .other          _ZN10layer_norm22ln_bwd_finalize_kernelINS_22Kernel_traits_finalizeILj512Ef13__nv_bfloat16S2_S2_fjLb0ELj1024ELj4ENS_18Kernel_traits_baseILj512EfS2_S2_S2_fjLj1024EEEEELb0ELb0EEEvNS_9BwdParamsE,@"STO_CUDA_ENTRY STV_DEFAULT"
_ZN10layer_norm22ln_bwd_finalize_kernelINS_22Kernel_traits_finalizeILj512Ef13__nv_bfloat16S2_S2_fjLb0ELj1024ELj4ENS_18Kernel_traits_baseILj512EfS2_S2_S2_fjLj1024EEEEELb0ELb0EEEvNS_9BwdParamsE:
.text._ZN10layer_norm22ln_bwd_finalize_kernelINS_22Kernel_traits_finalizeILj512Ef13__nv_bfloat16S2_S2_fjLb0ELj1024ELj4ENS_18Kernel_traits_baseILj512EfS2_S2_S2_fjLj1024EEEEELb0ELb0EEEvNS_9BwdParamsE:
        /* <DEDUP_REMOVED lines=13> */
[----:B------:R-:W-:Y:S02]  /*00d0*/  LOP3.LUT R17, R2, 0x1f, RZ, 0xc0, !PT ;  /* 0x0000001f02117812 */ /* 0x000fe400078ec0ff */
[----:B------:R-:W-:Y:S01]  /*00e0*/  LOP3.LUT R2, R0, 0x7ffffff0, RZ, 0xc0, !PT ;  /* 0x7ffffff000027812 */ /* 0x000fe200078ec0ff */
[----:B------:R-:W-:Y:S01]  /*00f0*/  HFMA2 R0, -RZ, RZ, 0, 0 ;  /* 0x00000000ff007431 */ /* 0x000fe200000001ff */
        /* <DEDUP_REMOVED lines=22> */
[C---:B------:R-:W-:Y:S01]  /*0260*/  LOP3.LUT R13, R58.reuse, 0x1c0, RZ, 0xfc, !PT ;  /* 0x000001c03a0d7812 */ /* 0x040fe200078efcff */
[-CC-:B------:R-:W-:Y:S01]  /*0270*/  IMAD R12, R11, R56.reuse, R59.reuse ;  /* 0x000000380b0c7224 */ /* 0x180fe200078e023b */
[----:B------:R-:W-:Y:S01]  /*0280*/  LOP3.LUT R15, R58, 0x1e0, RZ, 0xfc, !PT ;  /* 0x000001e03a0f7812 */ /* 0x000fe200078efcff */
[-CC-:B------:R-:W-:Y:S01]  /*0290*/  IMAD R4, R4, R56.reuse, R59.reuse ;  /* 0x0000003804047224 */ /* 0x180fe200078e023b */
[C---:B------:R-:W-:Y:S01]  /*02a0*/  LOP3.LUT R2, R58.reuse, 0x100, RZ, 0xfc, !PT ;  /* 0x000001003a027812 */ /* 0x040fe200078efcff */
[-CC-:B------:R-:W-:Y:S01]  /*02b0*/  IMAD R14, R13, R56.reuse, R59.reuse ;  /* 0x000000380d0e7224 */ /* 0x180fe200078e023b */
[C---:B------:R-:W-:Y:S01]  /*02c0*/  LOP3.LUT R3, R58.reuse, 0x120, RZ, 0xfc, !PT ;  /* 0x000001203a037812 */ /* 0x040fe200078efcff */
[-CC-:B------:R-:W-:Y:S01]  /*02d0*/  IMAD R18, R15, R56.reuse, R59.reuse ;  /* 0x000000380f127224 */ /* 0x180fe200078e023b */
[----:B------:R-:W-:Y:S01]  /*02e0*/  LOP3.LUT R7, R58, 0x160, RZ, 0xfc, !PT ;  /* 0x000001603a077812 */ /* 0x000fe200078efcff */
[-CC-:B------:R-:W-:Y:S01]  /*02f0*/  IMAD R2, R2, R56.reuse, R59.reuse ;  /* 0x0000003802027224 */ /* 0x180fe200078e023b */
[C---:B------:R-:W-:Y:S01]  /*0300*/  LOP3.LUT R16, R58.reuse, 0x80, RZ, 0xfc, !PT ;  /* 0x000000803a107812 */ /* 0x040fe200078efcff */
[----:B------:R-:W-:Y:S01]  /*0310*/  HFMA2 R36, -RZ, RZ, 0, 0 ;  /* 0x00000000ff247431 */ /* 0x000fe200000001ff */
        /* <DEDUP_REMOVED lines=29> */
[----:B------:R-:W-:Y:S02]  /*04f0*/  IADD3 R17, PT, PT, R17, R30, RZ ;  /* 0x0000001e11117210 */ /* 0x000fe40007ffe0ff */
[----:B------:R-:W-:Y:S02]  /*0500*/  MOV R2, R58 ;  /* 0x0000003a00027202 */ /* 0x000fe40000000f00 */
[----:B------:R-:W-:-:S07]  /*0510*/  IADD3 R19, PT, PT, -R29, RZ, RZ ;  /* 0x000000ff1d137210 */ /* 0x000fce0007ffe1ff */
.L_x_964:
        /* <DEDUP_REMOVED lines=118> */
.L_x_963:
[----:B------:R-:W-:Y:S05]  /*0c80*/  BSYNC.RECONVERGENT B1 ;  /* 0x0000000000017941 */ /* 0x000fea0003800200 */
.L_x_962:
        /* <DEDUP_REMOVED lines=75> */
.L_x_966:
[----:B------:R-:W-:Y:S05]  /*1140*/  BSYNC.RECONVERGENT B1 ;  /* 0x0000000000017941 */ /* 0x000fea0003800200 */
.L_x_965:
        /* <DEDUP_REMOVED lines=37> */
.L_x_968:
[----:B------:R-:W-:Y:S05]  /*13a0*/  BSYNC.RECONVERGENT B1 ;  /* 0x0000000000017941 */ /* 0x000fea0003800200 */
.L_x_967:
[----:B------:R-:W-:Y:S05]  /*13b0*/  @!P1 BRA `(.L_x_961) ;  /* 0x0000000000409947 */ /* 0x000fea0003800000 */
[----:B------:R-:W0:Y:S01]  /*13c0*/  LDC.64 R6, c[0x0][0x440] ;  /* 0x00011000ff067b82 */ /* 0x000e220000000a00 */
[----:B------:R-:W-:Y:S01]  /*13d0*/  IMAD R59, R2, R56, R59 ;  /* 0x00000038023b7224 */ /* 0x000fe200078e023b */
[----:B------:R-:W-:Y:S02]  /*13e0*/  LOP3.LUT R8, R8, 0x1f, RZ, 0xc0, !PT ;  /* 0x0000001f08087812 */ /* 0x000fe400078ec0ff */
[----:B------:R-:W-:Y:S02]  /*13f0*/  IADD3 R9, PT, PT, -R9, RZ, RZ ;  /* 0x000000ff09097210 */ /* 0x000fe40007ffe1ff */
[----:B------:R-:W-:Y:S02]  /*1400*/  IADD3 R59, PT, PT, R8, R59, RZ ;  /* 0x0000003b083b7210 */ /* 0x000fe40007ffe0ff */
[----:B------:R-:W1:Y:S05]  /*1410*/  LDC.64 R10, c[0x0][0x448] ;  /* 0x00011200ff0a7b82 */ /* 0x000e6a0000000a00 */
.L_x_969:
        /* <DEDUP_REMOVED lines=10> */
.L_x_961:
[----:B------:R-:W-:Y:S05]  /*14c0*/  BSYNC.RECONVERGENT B0 ;  /* 0x0000000000007941 */ /* 0x000fea0003800200 */
.L_x_960:
        /* <DEDUP_REMOVED lines=47> */
[----:B------:R-:W-:Y:S01]  /*17c0*/  LEA R0, R11, UR4, 0x3 ;  /* 0x000000040b007c11 */ /* 0x000fe2000f8e18ff */
[----:B0-----:R-:W0:Y:S04]  /*17d0*/  LDC.64 R6, c[0x0][0x488] ;  /* 0x00012200ff067b82 */ /* 0x001e280000000a00 */
[----:B------:R-:W1:Y:S04]  /*17e0*/  LDS.64 R4, [R0+0x2000] ;  /* 0x0020000000047984 */ /* 0x000e680000000a00 */
[----:B------:R-:W2:Y:S01]  /*17f0*/  LDS.64 R2, [R0+0x2080] ;  /* 0x0020800000027984 */ /* 0x000ea20000000a00 */
[----:B------:R-:W3:Y:S01]  /*1800*/  LDC.64 R8, c[0x0][0x480] ;  /* 0x00012000ff087b82 */ /* 0x000ee20000000a00 */
[----:B0-----:R-:W-:-:S04]  /*1810*/  IMAD.WIDE.U32 R6, R57, 0x8, R6 ;  /* 0x0000000839067825 */ /* 0x001fc800078e0006 */
[----:B---3--:R-:W-:Y:S01]  /*1820*/  IMAD.WIDE.U32 R8, R57, 0x8, R8 ;  /* 0x0000000839087825 */ /* 0x008fe200078e0008 */
[----:B-1----:R-:W-:Y:S04]  /*1830*/  STG.E.64 desc[UR6][R6.64], R4 ;  /* 0x0000000406007986 */ /* 0x002fe8000c101b06 */
[----:B--2---:R-:W-:Y:S01]  /*1840*/  STG.E.64 desc[UR6][R8.64], R2 ;  /* 0x0000000208007986 */ /* 0x004fe2000c101b06 */
[----:B------:R-:W-:Y:S05]  /*1850*/  EXIT ;  /* 0x000000000000794d */ /* 0x000fea0003800000 */
.L_x_970:
        /* <DEDUP_REMOVED lines=10> */
.L_x_3916:


//--------------------- .text._ZN10layer_norm40ln_parallel_residual_bwd_finalize_kernelINS_22Kernel_traits_finalizeILj512Ef13__nv_bfloat16S2_S2_fjLb0ELj1024ELj4ENS_18Kernel_traits_baseILj512EfS2_S2_S2_fjLj1024EEEEELb0EEEvNS_9BwdParamsE --------------------------
	.section	.text._ZN10layer_norm40ln_parallel_residual_bwd_finalize_kernelINS_22Kernel_traits_finalizeILj512Ef13__nv_bfloat16S2_S2_fjLb0ELj1024ELj4ENS_18Kernel_traits_baseILj512EfS2_S2_S2_fjLj1024EEEEELb0EEEvNS_9BwdParamsE,"ax",@progbits
	.align	128
        .global         _ZN10layer_norm40ln_parallel_residual_bwd_finalize_kernelINS_22Kernel_traits_finalizeILj512Ef13__nv_bfloat16S2_S2_fjLb0ELj1024ELj4ENS_18Kernel_traits_baseILj512EfS2_S2_S2_fjLj1024EEEEELb0EEEvNS_9BwdParamsE
        .type           _ZN10layer_norm40ln_parallel_residual_bwd_finalize_kernelINS_22Kernel_traits_finalizeILj512Ef13__nv_bfloat16S2_S2_fjLb0ELj1024ELj4ENS_18Kernel_traits_baseILj512EfS2_S2_S2_fjLj1024EEEEELb0EEEvNS_9BwdParamsE,@function
        .size           _ZN10layer_norm40ln_parallel_residual_bwd_finalize_kernelINS_22Kernel_traits_finalizeILj512Ef13__nv_bfloat16S2_S2_fjLb0ELj1024ELj4ENS_18Kernel_traits_baseILj512EfS2_S2_S2_fjLj1024EEEEELb0EEEvNS_9BwdParamsE,(.L_x_3917 - _ZN10layer_norm40ln_parallel_residual_bwd_finalize_kernelINS_22Kernel_traits_finalizeILj512Ef13__nv_bfloat16S2_S2_fjLb0ELj1024ELj4ENS_18Kernel_traits_baseILj512EfS2_S2_S2_fjLj1024EEEEELb0EEEvNS_9BwdParamsE)
        .other          _ZN10layer_norm40ln_parallel_residual_bwd_finalize_kernelINS_22Kernel_traits_finalizeILj512Ef13__nv_bfloat16S2_S2_fjLb0ELj1024ELj4ENS_18Kernel_traits_baseILj512EfS2_S2_S2_fjLj1024EEEEELb0EEEvNS_9BwdParamsE,@"STO_CUDA_ENTRY STV_DEFAULT"
_ZN10layer_norm40ln_parallel_residual_bwd_finalize_kernelINS_22Kernel_traits_finalizeILj512Ef13__nv_bfloat16S2_S2_fjLb0ELj1024ELj4ENS_18Kernel_traits_baseILj512EfS2_S2_S2_fjLj1024EEEEELb0EEEvNS_9BwdParamsE:
.text._ZN10layer_norm40ln_parallel_residual_bwd_finalize_kernelINS_22Kernel_traits_finalizeILj512Ef13__nv_bfloat16S2_S2_fjLb0ELj1024ELj4ENS_18Kernel_traits_baseILj512EfS2_S2_S2_fjLj1024EEEEELb0EEEvNS_9BwdParamsE:
        /* <DEDUP_REMOVED lines=37> */
[C---:B------:R-:W-:Y:S01]  /*0250*/  LOP3.LUT R7, R3.reuse, 0x80, RZ, 0xfc, !PT ;  /* 0x0000008003077812 */ /* 0x040fe200078efcff */
[----:B------:R-:W-:Y:S01]  /*0260*/  HFMA2 R24, -RZ, RZ, 0, 0 ;  /* 0x00000000ff187431 */ /* 0x000fe200000001ff */
[C---:B------:R-:W-:Y:S02]  /*0270*/  LOP3.LUT R13, R3.reuse, 0xc0, RZ, 0xfc, !PT ;  /* 0x000000c0030d7812 */ /* 0x040fe400078efcff */
[----:B------:R-:W-:Y:S01]  /*0280*/  LOP3.LUT R14, R3, 0xe0, RZ, 0xfc, !PT ;  /* 0x000000e0030e7812 */ /* 0x000fe200078efcff */
[-CC-:B------:R-:W-:Y:S01]  /*0290*/  IMAD R21, R7, R2.reuse, R5.reuse ;  /* 0x0000000207157224 */ /* 0x180fe200078e0205 */
[----:B------:R-:W-:Y:S01]  /*02a0*/  LOP3.LUT R16, R3, 0x40, RZ, 0xfc, !PT ;  /* 0x0000004003107812 */ /* 0x000fe200078efcff */
[-CC-:B------:R-:W-:Y:S01]  /*02b0*/  IMAD R19, R13, R2.reuse, R5.reuse ;  /* 0x000000020d137224 */ /* 0x180fe200078e0205 */
[----:B------:R-:W-:Y:S01]  /*02c0*/  LOP3.LUT R18, R3, 0x60, RZ, 0xfc, !PT ;  /* 0x0000006003127812 */ /* 0x000fe200078efcff */
[-CC-:B------:R-:W-:Y:S01]  /*02d0*/  IMAD R15, R14, R2.reuse, R5.reuse ;  /* 0x000000020e0f7224 */ /* 0x180fe200078e0205 */
[----:B------:R-:W-:Y:S01]  /*02e0*/  LOP3.LUT R20, R11, 0xffffff8, RZ, 0xc0, !PT ;  /* 0x0ffffff80b147812 */ /* 0x000fe200078ec0ff */
[-CC-:B------:R-:W-:Y:S01]  /*02f0*/  IMAD R11, R10, R2.reuse, R5.reuse ;  /* 0x000000020a0b7224 */ /* 0x180fe200078e0205 */
[----:B------:R-:W-:Y:S01]  /*0300*/  MOV R7, R3 ;  /* 0x0000000300077202 */ /* 0x000fe20000000f00 */
[-CC-:B------:R-:W-:Y:S01]  /*0310*/  IMAD R17, R16, R2.reuse, R5.reuse ;  /* 0x0000000210117224 */ /* 0x180fe200078e0205 */
[----:B------:R-:W-:Y:S01]  /*0320*/  IADD3 R13, PT, PT, R4, R27, RZ ;  /* 0x0000001b040d7210 */ /* 0x000fe20007ffe0ff */
[----:B------:R-:W-:Y:S01]  /*0330*/  IMAD R23, R18, R2, R5 ;  /* 0x0000000212177224 */ /* 0x000fe200078e0205 */
[----:B------:R-:W-:-:S02]  /*0340*/  IADD3 R5, PT, PT, -R20, RZ, RZ ;  /* 0x000000ff14057210 */ /* 0x000fc40007ffe1ff */
[C---:B------:R-:W-:Y:S02]  /*0350*/  IADD3 R18, PT, PT, R4.reuse, R11, RZ ;  /* 0x0000000b04127210 */ /* 0x040fe40007ffe0ff */
[C---:B------:R-:W-:Y:S02]  /*0360*/  IADD3 R10, PT, PT, R4.reuse, R29, RZ ;  /* 0x0000001d040a7210 */ /* 0x040fe40007ffe0ff */
[C---:B------:R-:W-:Y:S02]  /*0370*/  IADD3 R21, PT, PT, R4.reuse, R21, RZ ;  /* 0x0000001504157210 */ /* 0x040fe40007ffe0ff */
[C---:B------:R-:W-:Y:S02]  /*0380*/  IADD3 R19, PT, PT, R4.reuse, R19, RZ ;  /* 0x0000001304137210 */ /* 0x040fe40007ffe0ff */
[C---:B------:R-:W-:Y:S02]  /*0390*/  IADD3 R20, PT, PT, R4.reuse, R15, RZ ;  /* 0x0000000f04147210 */ /* 0x040fe40007ffe0ff */
[----:B------:R-:W-:-:S02]  /*03a0*/  IADD3 R11, PT, PT, R4, R17, RZ ;  /* 0x00000011040b7210 */ /* 0x000fc40007ffe0ff */
[----:B------:R-:W-:-:S07]  /*03b0*/  IADD3 R22, PT, PT, R4, R23, RZ ;  /* 0x0000001704167210 */ /* 0x000fce0007ffe0ff */
.L_x_975:
        /* <DEDUP_REMOVED lines=112> */
.L_x_974:
[----:B------:R-:W-:Y:S05]  /*0ac0*/  BSYNC.RECONVERGENT B1 ;  /* 0x0000000000017941 */ /* 0x000fea0003800200 */
.L_x_973:
        /* <DEDUP_REMOVED lines=65> */
.L_x_977:
[----:B------:R-:W-:Y:S05]  /*0ee0*/  BSYNC.RECONVERGENT B1 ;  /* 0x0000000000017941 */ /* 0x000fea0003800200 */
.L_x_976:
        /* <DEDUP_REMOVED lines=36> */
.L_x_979:
[----:B------:R-:W-:Y:S05]  /*1130*/  BSYNC.RECONVERGENT B1 ;  /* 0x0000000000017941 */ /* 0x000fea0003800200 */
.L_x_978:
        /* <DEDUP_REMOVED lines=18> */
.L_x_972:
[----:B------:R-:W-:Y:S05]  /*1260*/  BSYNC.RECONVERGENT B0 ;  /* 0x0000000000007941 */ /* 0x000fea0003800200 */
.L_x_971:
        /* <DEDUP_REMOVED lines=84> */
[----:B------:R-:W-:Y:S04]  /*17b0*/  STG.E.64 desc[UR6][R12.64], R10 ;  /* 0x0000000a0c007986 */ /* 0x000fe8000c101b06 */
[----:B--2---:R-:W-:Y:S01]  /*17c0*/  STG.E.64 desc[UR6][R14.64], R6 ;  /* 0x000000060e007986 */ /* 0x004fe2000c101b06 */
[----:B0-----:R-:W-:-:S03]  /*17d0*/  IMAD.WIDE.U32 R8, R8, 0x8, R18 ;  /* 0x0000000808087825 */ /* 0x001fc600078e0012 */
[----:B----4-:R-:W-:Y:S04]  /*17e0*/  STG.E.64 desc[UR6][R16.64], R4 ;  /* 0x0000000410007986 */ /* 0x010fe8000c101b06 */
[----:B-----5:R-:W-:Y:S01]  /*17f0*/  STG.E.64 desc[UR6][R8.64], R2 ;  /* 0x0000000208007986 */ /* 0x020fe2000c101b06 */
[----:B------:R-:W-:Y:S05]  /*1800*/  EXIT ;  /* 0x000000000000794d */ /* 0x000fea0003800000 */
.L_x_980:
        /* <DEDUP_REMOVED lines=15> */
.L_x_3917:


//--------------------- .text._ZN10layer_norm31ln_parallel_residual_bwd_kernelINS_13Kernel_traitsIf13__nv_bfloat16S2_S2_fjLj512ELj1ELj4ELj1ELj16ENS_18Kernel_traits_baseILj512EfS2_S2_S2_fjLj128EEEEELb1ELb1ELb0EEEvNS_9BwdParamsE --------------------------
	.section	.text._ZN10layer_norm31ln_parallel_residual_bwd_kernelINS_13Kernel_traitsIf13__nv_bfloat16S2_S2_fjLj512ELj1ELj4ELj1ELj16ENS_18Kernel_traits_baseILj512EfS2_S2_S2_fjLj128EEEEELb1ELb1ELb0EEEvNS_9BwdParamsE,"ax",@progbits
	.align	128
        .global         _ZN10layer_norm31ln_parallel_residual_bwd_kernelINS_13Kernel_traitsIf13__nv_bfloat16S2_S2_fjLj512ELj1ELj4ELj1ELj16ENS_18Kernel_traits_baseILj512EfS2_S2_S2_fjLj128EEEEELb1ELb1ELb0EEEvNS_9BwdParamsE
        .type           _ZN10layer_norm31ln_parallel_residual_bwd_kernelINS_13Kernel_traitsIf13__nv_bfloat16S2_S2_fjLj512ELj1ELj4ELj1ELj16ENS_18Kernel_traits_baseILj512EfS2_S2_S2_fjLj128EEEEELb1ELb1ELb0EEEvNS_9BwdParamsE,@function
        .size           _ZN10layer_norm31ln_parallel_residual_bwd_kernelINS_13Kernel_traitsIf13__nv_bfloat16S2_S2_fjLj512ELj1ELj4ELj1ELj16ENS_18Kernel_traits_baseILj512EfS2_S2_S2_fjLj128EEEEELb1ELb1ELb0EEEvNS_9BwdParamsE,(.L_x_3918 - _ZN10layer_norm31ln_parallel_residual_bwd_kernelINS_13Kernel_traitsIf13__nv_bfloat16S2_S2_fjLj512ELj1ELj4ELj1ELj16ENS_18Kernel_traits_baseILj512EfS2_S2_S2_fjLj128EEEEELb1ELb1ELb0EEEvNS_9BwdParamsE)
        .other          _ZN10layer_norm31ln_parallel_residual_bwd_kernelINS_13Kernel_traitsIf13__nv_bfloat16S2_S2_fjLj512ELj1ELj4ELj1ELj16ENS_18Kernel_traits_baseILj512EfS2_S2_S2_fjLj128EEEEELb1ELb1ELb0EEEvNS_9BwdParamsE,@"STO_CUDA_ENTRY STV_DEFAULT"
_ZN10layer_norm31ln_parallel_residual_bwd_kernelINS_13Kernel_traitsIf13__nv_bfloat16S2_S2_fjLj512ELj1ELj4ELj1ELj16ENS_18Kernel_traits_baseILj512EfS2_S2_S2_fjLj128EEEEELb1ELb1ELb0EEEvNS_9BwdParamsE:
.text._ZN10layer_norm31ln_parallel_residual_bwd_kernelINS_13Kernel_traitsIf13__nv_bfloat16S2_S2_fjLj512ELj1ELj4ELj1ELj16ENS_18Kernel_traits_baseILj512EfS2_S2_S2_fjLj128EEEEELb1ELb1ELb0EEEvNS_9BwdParamsE:
[----:B------:R-:W-:Y:S01]  /*0000*/  LDC R1, c[0x0][0x37c] ;  /* 0x0000df00ff017b82 */ /* 0x000fe20000000800 */
[----:B------:R-:W0:Y:S01]  /*0010*/  S2R R10, SR_TID.X ;  /* 0x00000000000a7919 */ /* 0x000e220000002100 */
[----:B------:R-:W1:Y:S01]  /*0020*/  LDCU UR4, c[0x0][0x388] ;  /* 0x00007100ff0477ac */ /* 0x000e620008000800 */
[----:B------:R-:W2:Y:S05]  /*0030*/  LDCU.64 UR8, c[0x0][0x358] ;  /* 0x00006b00ff0877ac */ /* 0x000eaa0008000a00 */
[----:B------:R-:W3:Y:S01]  /*0040*/  S2UR UR7, SR_CTAID.X ;  /* 0x00000000000779c3 */ /* 0x000ee20000002500 */
        /* <DEDUP_REMOVED lines=14> */
[----:B---3--:R-:W-:Y:S02]  /*0130*/  USHF.L.U32 UR6, UR7, 0x2, URZ ;  /* 0x0000000207067899 */ /* 0x008fe400080006ff */
[----:B------:R-:W-:Y:S01]  /*0140*/  IMAD.MOV.U32 R5, RZ, RZ, R4 ;  /* 0x000000ffff057224 */ /* 0x000fe200078e0004 */
[C---:B------:R-:W-:Y:S02]  /*0150*/  ISETP.GE.U32.AND P3, PT, R2.reuse, 0x20, PT ;  /* 0x000000200200780c */ /* 0x040fe40003f66070 */
[----:B------:R-:W-:-:S11]  /*0160*/  ISETP.GE.U32.AND P0, PT, R2, 0x40, PT ;  /* 0x000000400200780c */ /* 0x000fd60003f06070 */
[----:B------:R-:W3:Y:S01]  /*0170*/  @P3 LDC.64 R6, c[0x0][0x3d0] ;  /* 0x0000f400ff063b82 */ /* 0x000ee20000000a00 */
[----:B------:R-:W-:-:S07]  /*0180*/  @P3 LOP3.LUT R5, R4, 0x20, RZ, 0xfc, !PT ;  /* 0x0000002004053812 */ /* 0x000fce00078efcff */
[----:B------:R-:W4:Y:S01]  /*0190*/  @P0 LDC.64 R8, c[0x0][0x3d0] ;  /* 0x0000f400ff080b82 */ /* 0x000f220000000a00 */
[----:B---3--:R-:W-:-:S05]  /*01a0*/  @P3 IMAD.WIDE.U32 R6, R4, 0x20, R6 ;  /* 0x0000002004063825 */ /* 0x008fca00078e0006 */
[----:B--2---:R2:W5:Y:S01]  /*01b0*/  @P3 LDG.E.128 R56, desc[UR8][R6.64] ;  /* 0x0000000806383981 */ /* 0x004562000c1e1d00 */
[----:B------:R-:W-:Y:S01]  /*01c0*/  SHF.R.U32.HI R0, RZ, 0x5, R10 ;  /* 0x00000005ff007819 */ /* 0x000fe2000001160a */
[----:B----4-:R-:W-:Y:S02]  /*01d0*/  @P0 IMAD.WIDE.U32 R8, R5, 0x20, R8 ;  /* 0x0000002005080825 */ /* 0x010fe400078e0008 */
[----:B------:R2:W5:Y:S01]  /*01e0*/  @P3 LDG.E.128 R52, desc[UR8][R6.64+0x10] ;  /* 0x0000100806343981 */ /* 0x000562000c1e1d00 */
[----:B------:R-:W-:-:S03]  /*01f0*/  LOP3.LUT R0, R0, UR6, RZ, 0xfc, !PT ;  /* 0x0000000600007c12 */ /* 0x000fc6000f8efcff */
[----:B------:R2:W5:Y:S04]  /*0200*/  @P0 LDG.E.128 R64, desc[UR8][R8.64] ;  /* 0x0000000808400981 */ /* 0x000568000c1e1d00 */
[----:B------:R2:W5:Y:S01]  /*0210*/  @P0 LDG.E.128 R60, desc[UR8][R8.64+0x10] ;  /* 0x00001008083c0981 */ /* 0x000562000c1e1d00 */
[----:B------:R-:W-:Y:S02]  /*0220*/  ISETP.GE.AND P0, PT, R0, UR10, PT ;  /* 0x0000000a00007c0c */ /* 0x000fe4000bf06270 */
        /* <DEDUP_REMOVED lines=16> */
[----:B012---:R-:W-:Y:S06]  /*0330*/  @P0 BRA `(.L_x_982) ;  /* 0x0000005c007c0947 */ /* 0x007fec0003800000 */
        /* <DEDUP_REMOVED lines=18> */
.L_x_1008:
[----:B------:R-:W0:Y:S02]  /*0460*/  LDC.64 R80, c[0x0][0x3c0] ;  /* 0x0000f000ff507b82 */ /* 0x000e240000000a00 */
        /* <DEDUP_REMOVED lines=9> */
[----:B------:R-:W-:-:S05]  /*0500*/  IMAD R6, R0, R3, RZ ;  /* 0x0000000300067224 */ /* 0x000fca00078e02ff */
[----:B------:R-:W-:-:S04]  /*0510*/  SHF.R.S32.HI R113, RZ, 0x1f, R6 ;  /* 0x0000001fff717819 */ /* 0x000fc80000011406 */
[----:B------:R-:W-:-:S04]  /*0520*/  LEA.HI R113, R113, R6, RZ, 0x3 ;  /* 0x0000000671717211 */ /* 0x000fc800078f18ff */
[----:B------:R-:W-:Y:S01]  /*0530*/  LEA.HI.SX32 R6, R113, R4, 0x1d ;  /* 0x0000000471067211 */ /* 0x000fe200078feaff */
[----:B------:R-:W-:-:S04]  /*0540*/  IMAD.MOV.U32 R113, RZ, RZ, RZ ;  /* 0x000000ffff717224 */ /* 0x000fc800078e00ff */
[----:B------:R-:W-:Y:S01]  /*0550*/  IMAD.MOV.U32 R119, RZ, RZ, R6 ;  /* 0x000000ffff777224 */ /* 0x000fe200078e0006 */
[----:B--2---:R-:W-:Y:S02]  /*0560*/  FSEL R112, R82, RZ, !P4 ;  /* 0x000000ff52707208 */ /* 0x004fe40006000000 */
[----:B------:R-:W-:Y:S01]  /*0570*/  ISETP.NE.AND P4, PT, R5, RZ, PT ;  /* 0x000000ff0500720c */ /* 0x000fe20003f85270 */
[----:B0-----:R-:W-:-:S12]  /*0580*/  @!P3 BRA `(.L_x_984) ;  /* 0x000000040090b947 */ /* 0x001fd80003800000 */
[----:B------:R-:W0:Y:S08]  /*0590*/  LDC.64 R8, c[0x0][0x3a8] ;  /* 0x0000ea00ff087b82 */ /* 0x000e300000000a00 */
[----:B------:R-:W1:Y:S01]  /*05a0*/  LDC.64 R12, c[0x0][0x428] ;  /* 0x00010a00ff0c7b82 */ /* 0x000e620000000a00 */
[----:B------:R-:W-:Y:S02]  /*05b0*/  ISETP.NE.U32.AND P0, PT, RZ, UR20, PT ;  /* 0x00000014ff007c0c */ /* 0x000fe4000bf05070 */
[----:B------:R-:W-:-:S05]  /*05c0*/  ISETP.NE.U32.AND P1, PT, RZ, UR12, PT ;  /* 0x0000000cff007c0c */ /* 0x000fca000bf25070 */
[----:B------:R-:W2:Y:S01]  /*05d0*/  LDC.64 R82, c[0x0][0x3b0] ;  /* 0x0000ec00ff527b82 */ /* 0x000ea20000000a00 */
[----:B0-----:R-:W-:-:S06]  /*05e0*/  IMAD.WIDE.U32 R8, R6, 0x10, R8 ;  /* 0x0000001006087825 */ /* 0x001fcc00078e0008 */
[----:B------:R-:W3:Y:S01]  /*05f0*/  LDG.E.128 R8, desc[UR8][R8.64] ;  /* 0x0000000808087981 */ /* 0x000ee2000c1e1d00 */
[----:B-1----:R-:W-:-:S06]  /*0600*/  IMAD.WIDE.U32 R12, R6, 0x10, R12 ;  /* 0x00000010060c7825 */ /* 0x002fcc00078e000c */
[----:B------:R-:W4:Y:S01]  /*0610*/  LDG.E.128 R12, desc[UR8][R12.64] ;  /* 0x000000080c0c7981 */ /* 0x000f22000c1e1d00 */
[----:B------:R-:W-:Y:S01]  /*0620*/  ISETP.NE.AND.EX P0, PT, RZ, UR21, PT, P0 ;  /* 0x00000015ff007c0c */ /* 0x000fe2000bf05300 */
[----:B--2---:R-:W-:Y:S01]  /*0630*/  IMAD.WIDE.U32 R82, R6, 0x8, R82 ;  /* 0x0000000806527825 */ /* 0x004fe200078e0052 */
[----:B------:R-:W-:-:S04]  /*0640*/  ISETP.NE.AND.EX P1, PT, RZ, UR13, PT, P1 ;  /* 0x0000000dff007c0c */ /* 0x000fc8000bf25310 */
[----:B------:R-:W5:Y:S07]  /*0650*/  LDG.E.64 R110, desc[UR8][R82.64] ;  /* 0x00000008526e7981 */ /* 0x000f6e000c1e1b00 */
[----:B------:R-:W0:Y:S08]  /*0660*/  @P0 LDC.64 R88, c[0x0][0x438] ;  /* 0x00010e00ff580b82 */ /* 0x000e300000000a00 */
[----:B------:R-:W1:Y:S01]  /*0670*/  @P1 LDC.64 R80, c[0x0][0x3b8] ;  /* 0x0000ee00ff501b82 */ /* 0x000e620000000a00 */
[----:B0-----:R-:W-:-:S05]  /*0680*/  @P0 IMAD.WIDE.U32 R88, R6, 0x10, R88 ;  /* 0x0000001006580825 */ /* 0x001fca00078e0058 */
[----:B------:R0:W5:Y:S01]  /*0690*/  @P0 LDG.E.128 R16, desc[UR8][R88.64] ;  /* 0x0000000858100981 */ /* 0x000162000c1e1d00 */
[----:B-1----:R-:W-:-:S05]  /*06a0*/  @P1 IMAD.WIDE.U32 R80, R6, 0x8, R80 ;  /* 0x0000000806501825 */ /* 0x002fca00078e0050 */
[----:B------:R1:W5:Y:S01]  /*06b0*/  @P1 LDG.E.64 R116, desc[UR8][R80.64] ;  /* 0x0000000850741981 */ /* 0x000362000c1e1b00 */
[----:B---3--:R-:W-:Y:S01]  /*06c0*/  SHF.L.U32 R121, R10, 0x10, RZ ;  /* 0x000000100a797819 */ /* 0x008fe200000006ff */
[C---:B------:R-:W-:Y:S01]  /*06d0*/  IMAD.U32 R119, R9.reuse, 0x10000, RZ ;  /* 0x0001000009777824 */ /* 0x040fe200078e00ff */
[----:B------:R-:W-:Y:S01]  /*06e0*/  PRMT R90, R9, 0x7632, R90 ;  /* 0x00007632095a7816 */ /* 0x000fe2000000005a */
[C---:B------:R-:W-:Y:S01]  /*06f0*/  IMAD.U32 R123, R11.reuse, 0x10000, RZ ;  /* 0x000100000b7b7824 */ /* 0x040fe200078e00ff */
[----:B------:R-:W-:Y:S02]  /*0700*/  PRMT R7, R8, 0x7632, R7 ;  /* 0x0000763208077816 */ /* 0x000fe40000000007 */
[C---:B----4-:R-:W-:Y:S02]  /*0710*/  PRMT R9, R12.reuse, 0x7632, R9 ;  /* 0x000076320c097816 */ /* 0x050fe40000000009 */
[----:B------:R-:W-:Y:S01]  /*0720*/  SHF.L.U32 R113, R12, 0x10, RZ ;  /* 0x000000100c717819 */ /* 0x000fe200000006ff */
[----:B------:R-:W-:Y:S01]  /*0730*/  FADD.FTZ R12, -R112, R121 ;  /* 0x00000079700c7221 */ /* 0x000fe20000010100 */
[----:B------:R-:W-:Y:S01]  /*0740*/  PRMT R92, R10, 0x7632, R92 ;  /* 0x000076320a5c7816 */ /* 0x000fe2000000005c */
[----:B------:R-:W-:Y:S01]  /*0750*/  FADD.FTZ R10, -R112, R119 ;  /* 0x00000077700a7221 */ /* 0x000fe20000010100 */
[----:B------:R-:W-:Y:S01]  /*0760*/  PRMT R106, R11, 0x7632, R106 ;  /* 0x000076320b6a7816 */ /* 0x000fe2000000006a */
[----:B------:R-:W-:Y:S01]  /*0770*/  IMAD.U32 R91, R13, 0x10000, RZ ;  /* 0x000100000d5b7824 */ /* 0x000fe200078e00ff */
[----:B------:R-:W-:-:S02]  /*0780*/  SHF.L.U32 R11, R14, 0x10, RZ ;  /* 0x000000100e0b7819 */ /* 0x000fc400000006ff */
[----:B0-----:R-:W-:Y:S01]  /*0790*/  SHF.L.U32 R88, R9, 0x10, RZ ;  /* 0x0000001009587819 */ /* 0x001fe200000006ff */
[----:B-----5:R-:W-:Y:S01]  /*07a0*/  FMUL.FTZ R9, R93, R12 ;  /* 0x0000000c5d097220 */ /* 0x020fe20000410000 */
[----:B------:R-:W-:Y:S02]  /*07b0*/  SHF.L.U32 R107, R8, 0x10, RZ ;  /* 0x00000010086b7819 */ /* 0x000fe400000006ff */
[----:B-1----:R-:W-:Y:S02]  /*07c0*/  PRMT R80, R13, 0x7632, R80 ;  /* 0x000076320d507816 */ /* 0x002fe40000000050 */
[----:B------:R-:W-:Y:S01]  /*07d0*/  PRMT R82, R14, 0x7632, R82 ;  /* 0x000076320e527816 */ /* 0x000fe20000000052 */
[----:B------:R-:W-:Y:S01]  /*07e0*/  FADD.FTZ R14, -R112, R123 ;  /* 0x0000007b700e7221 */ /* 0x000fe20000010100 */
[----:B------:R-:W-:Y:S01]  /*07f0*/  SHF.L.U32 R13, R7, 0x10, RZ ;  /* 0x00000010070d7819 */ /* 0x000fe200000006ff */
[----:B------:R-:W-:Y:S01]  /*0800*/  FMUL.FTZ R7, R93, R10 ;  /* 0x0000000a5d077220 */ /* 0x000fe20000410000 */
[----:B------:R-:W-:Y:S01]  /*0810*/  FADD.FTZ R28, R28, R11 ;  /* 0x0000000b1c1c7221 */ /* 0x000fe20000010000 */
[-C--:B------:R-:W-:Y:S01]  /*0820*/  FFMA.FTZ R44, R9, R11.reuse, R44 ;  /* 0x0000000b092c7223 */ /* 0x080fe2000001002c */
[----:B------:R-:W-:Y:S01]  /*0830*/  FMUL.FTZ R10, R52, R11 ;  /* 0x0000000b340a7220 */ /* 0x000fe20000410000 */
[C---:B------:R-:W-:Y:S01]  /*0840*/  FADD.FTZ R8, -R112.reuse, R107 ;  /* 0x0000006b70087221 */ /* 0x040fe20000010100 */
[----:B------:R-:W-:Y:S01]  /*0850*/  FMUL.FTZ R11, R93, R14 ;  /* 0x0000000e5d0b7220 */ /* 0x000fe20000410000 */
[----:B------:R-:W-:Y:S01]  /*0860*/  FADD.FTZ R14, -R112, R13 ;  /* 0x0000000d700e7221 */ /* 0x000fe20000010100 */
[----:B------:R-:W-:Y:S01]  /*0870*/  PRMT R118, R15, 0x7632, R118 ;  /* 0x000076320f767816 */ /* 0x000fe20000000076 */
[----:B------:R-:W-:-:S02]  /*0880*/  IMAD.U32 R81, R90, 0x10000, RZ ;  /* 0x000100005a517824 */ /* 0x000fc400078e00ff */
[----:B------:R-:W-:Y:S02]  /*0890*/  IMAD.U32 R89, R106, 0x10000, RZ ;  /* 0x000100006a597824 */ /* 0x000fe400078e00ff */
[----:B------:R-:W-:Y:S01]  /*08a0*/  FMUL.FTZ R106, R56, R113 ;  /* 0x00000071386a7220 */ /* 0x000fe20000410000 */
[----:B------:R-:W-:Y:S02]  /*08b0*/  IMAD.U32 R15, R15, 0x10000, RZ ;  /* 0x000100000f0f7824 */ /* 0x000fe400078e00ff */
[C---:B------:R-:W-:Y:S01]  /*08c0*/  FMUL.FTZ R107, R93.reuse, R8 ;  /* 0x000000085d6b7220 */ /* 0x040fe20000410000 */
[----:B------:R-:W-:Y:S01]  /*08d0*/  FMUL.FTZ R14, R93, R14 ;  /* 0x0000000e5d0e7220 */ /* 0x000fe20000410000 */
[----:B------:R-:W-:Y:S01]  /*08e0*/  FADD.FTZ R120, -R112, R81 ;  /* 0x0000005170787221 */ /* 0x000fe20000010100 */
[----:B------:R-:W-:Y:S01]  /*08f0*/  FADD.FTZ R30, R30, R15 ;  /* 0x0000000f1e1e7221 */ /* 0x000fe20000010000 */
[-C--:B------:R-:W-:Y:S01]  /*0900*/  FFMA.FTZ R46, R11, R15.reuse, R46 ;  /* 0x0000000f0b2e7223 */ /* 0x080fe2000001002e */
[----:B------:R-:W-:Y:S01]  /*0910*/  FMUL.FTZ R12, R54, R15 ;  /* 0x0000000f360c7220 */ /* 0x000fe20000410000 */
[----:B------:R-:W-:Y:S01]  /*0920*/  FMUL.FTZ R13, R57, R88 ;  /* 0x00000058390d7220 */ /* 0x000fe20000410000 */
[----:B------:R-:W-:Y:S01]  /*0930*/  FADD.FTZ R90, RZ, R106 ;  /* 0x0000006aff5a7221 */ /* 0x000fe20000010000 */
[----:B------:R-:W-:Y:S01]  /*0940*/  FFMA.FTZ R15, R107, R106, RZ ;  /* 0x0000006a6b0f7223 */ /* 0x000fe200000100ff */
[----:B------:R-:W-:Y:S01]  /*0950*/  FADD.FTZ R33, R33, R88 ;  /* 0x0000005821217221 */ /* 0x000fe20000010000 */
[----:B------:R-:W-:Y:S01]  /*0960*/  FFMA.FTZ R49, R14, R88, R49 ;  /* 0x000000580e317223 */ /* 0x000fe20000010031 */
[----:B------:R-:W-:Y:S01]  /*0970*/  SHF.L.U32 R83, R92, 0x10, RZ ;  /* 0x000000105c537819 */ /* 0x000fe200000006ff */
[----:B------:R-:W-:-:S02]  /*0980*/  IMAD.U32 R80, R80, 0x10000, RZ ;  /* 0x0001000050507824 */ /* 0x000fc400078e00ff */
[----:B------:R-:W-:Y:S01]  /*0990*/  FMUL.FTZ R88, R93, R120 ;  /* 0x000000785d587220 */ /* 0x000fe20000410000 */
[----:B------:R-:W-:Y:S01]  /*09a0*/  FMUL.FTZ R8, R58, R91 ;  /* 0x0000005b3a087220 */ /* 0x000fe20000410000 */
[----:B------:R-:W-:Y:S01]  /*09b0*/  FADD.FTZ R81, R90, R13 ;  /* 0x0000000d5a517221 */ /* 0x000fe20000010000 */
[----:B------:R-:W-:Y:S01]  /*09c0*/  FFMA.FTZ R90, R14, R13, R15 ;  /* 0x0000000d0e5a7223 */ /* 0x000fe2000001000f */
[----:B------:R-:W-:Y:S01]  /*09d0*/  FADD.FTZ R35, R35, R80 ;  /* 0x0000005023237221 */ /* 0x000fe20000010000 */
[-C--:B------:R-:W-:Y:S01]  /*09e0*/  FFMA.FTZ R51, R88, R80.reuse, R51 ;  /* 0x0000005058337223 */ /* 0x080fe20000010033 */
[----:B------:R-:W-:Y:S01]  /*09f0*/  FMUL.FTZ R15, R59, R80 ;  /* 0x000000503b0f7220 */ /* 0x000fe20000410000 */
[----:B------:R-:W-:Y:S01]  /*0a00*/  FADD.FTZ R122, -R112, R83 ;  /* 0x00000053707a7221 */ /* 0x000fe20000010100 */
[----:B------:R-:W-:Y:S01]  /*0a10*/  FADD.FTZ R80, R81, R8 ;  /* 0x0000000851507221 */ /* 0x000fe20000010000 */
[----:B------:R-:W-:Y:S01]  /*0a20*/  FFMA.FTZ R81, R7, R8, R90 ;  /* 0x0000000807517223 */ /* 0x000fe2000001005a */
[----:B------:R-:W-:Y:S01]  /*0a30*/  SHF.L.U32 R82, R82, 0x10, RZ ;  /* 0x0000001052527819 */ /* 0x000fe200000006ff */
[----:B------:R-:W-:Y:S01]  /*0a40*/  FMUL.FTZ R90, R93, R122 ;  /* 0x0000007a5d5a7220 */ /* 0x000fe20000410000 */
        /* <DEDUP_REMOVED lines=8> */
[----:B------:R-:W-:-:S02]  /*0ad0*/  IMAD.U32 R118, R118, 0x10000, RZ ;  /* 0x0001000076767824 */ /* 0x000fc400078e00ff */
        /* <DEDUP_REMOVED lines=14> */
[----:B------:R-:W-:-:S07]  /*0bc0*/  IADD3 R119, PT, PT, R6, 0x20, RZ ;  /* 0x0000002006777810 */ /* 0x000fce0007ffe0ff */
.L_x_984:
[----:B------:R-:W-:Y:S05]  /*0bd0*/  BSYNC.RECONVERGENT B1 ;  /* 0x0000000000017941 */ /* 0x000fea0003800200 */
.L_x_983:
[----:B------:R-:W-:Y:S01]  /*0be0*/  BSSY.RECONVERGENT B1, `(.L_x_985) ;  /* 0x0000066000017945 */ /* 0x000fe20003800200 */
[----:B------:R-:W-:-:S03]  /*0bf0*/  ISETP.GE.U32.AND P3, PT, R2, 0x20, PT ;  /* 0x000000200200780c */ /* 0x000fc60003f66070 */
[----:B------:R-:W-:Y:S10]  /*0c00*/  @!P2 BRA `(.L_x_986) ;  /* 0x00000004008ca947 */ /* 0x000ff40003800000 */
        /* <DEDUP_REMOVED lines=16> */
[----:B------:R0:W5:Y:S01]  /*0d10*/  @P1 LDG.E.64 R114, desc[UR8][R94.64] ;  /* 0x000000085e721981 */ /* 0x000162000c1e1b00 */
[----:B-1----:R-:W-:-:S05]  /*0d20*/  @P0 IMAD.WIDE.U32 R98, R119, 0x10, R98 ;  /* 0x0000001077620825 */ /* 0x002fca00078e0062 */
[----:B------:R1:W5:Y:S01]  /*0d30*/  @P0 LDG.E.128 R68, desc[UR8][R98.64] ;  /* 0x0000000862440981 */ /* 0x000362000c1e1d00 */
[C---:B---3--:R-:W-:Y:S01]  /*0d40*/  PRMT R100, R80.reuse, 0x7632, R100 ;  /* 0x0000763250647816 */ /* 0x048fe20000000064 */
[----:B------:R-:W-:Y:S01]  /*0d50*/  IMAD.U32 R101, R80, 0x10000, RZ ;  /* 0x0001000050657824 */ /* 0x000fe200078e00ff */
[----:B------:R-:W-:Y:S01]  /*0d60*/  PRMT R80, R81, 0x7632, R80 ;  /* 0x0000763251507816 */ /* 0x000fe20000000050 */
[C---:B------:R-:W-:Y:S01]  /*0d70*/  IMAD.U32 R105, R82.reuse, 0x10000, RZ ;  /* 0x0001000052697824 */ /* 0x040fe200078e00ff */
[----:B------:R-:W-:Y:S02]  /*0d80*/  PRMT R104, R82, 0x7632, R104 ;  /* 0x0000763252687816 */ /* 0x000fe40000000068 */
[C---:B------:R-:W-:Y:S02]  /*0d90*/  PRMT R82, R83.reuse, 0x7632, R82 ;  /* 0x0000763253527816 */ /* 0x040fe40000000052 */
[----:B------:R-:W-:Y:S02]  /*0da0*/  SHF.L.U32 R119, R83, 0x10, RZ ;  /* 0x0000001053777819 */ /* 0x000fe400000006ff */
[----:B------:R-:W-:-:S02]  /*0db0*/  SHF.L.U32 R103, R81, 0x10, RZ ;  /* 0x0000001051677819 */ /* 0x000fc400000006ff */
[----:B------:R-:W-:Y:S01]  /*0dc0*/  SHF.L.U32 R83, R80, 0x10, RZ ;  /* 0x0000001050537819 */ /* 0x000fe200000006ff */
[----:B0-----:R-:W-:Y:S01]  /*0dd0*/  IMAD.U32 R95, R104, 0x10000, RZ ;  /* 0x00010000685f7824 */ /* 0x001fe200078e00ff */
[----:B------:R-:W-:Y:S01]  /*0de0*/  SHF.L.U32 R97, R82, 0x10, RZ ;  /* 0x0000001052617819 */ /* 0x000fe200000006ff */
[----:B------:R-:W-:Y:S02]  /*0df0*/  IMAD.U32 R81, R100, 0x10000, RZ ;  /* 0x0001000064517824 */ /* 0x000fe400078e00ff */
[C---:B------:R-:W-:Y:S01]  /*0e00*/  FADD.FTZ R94, -R112.reuse, R103 ;  /* 0x00000067705e7221 */ /* 0x040fe20000010100 */
[C---:B-1----:R-:W-:Y:S01]  /*0e10*/  FADD.FTZ R98, -R112.reuse, R83 ;  /* 0x0000005370627221 */ /* 0x042fe20000010100 */
[----:B------:R-:W-:Y:S01]  /*0e20*/  FADD.FTZ R100, -R112, R95 ;  /* 0x0000005f70647221 */ /* 0x000fe20000010100 */
[----:B----4-:R-:W-:Y:S01]  /*0e30*/  PRMT R83, R84, 0x7632, R83 ;  /* 0x0000763254537816 */ /* 0x010fe20000000053 */
[C---:B------:R-:W-:Y:S01]  /*0e40*/  FADD.FTZ R96, -R112.reuse, R81 ;  /* 0x0000005170607221 */ /* 0x040fe20000010100 */
[----:B------:R-:W-:Y:S01]  /*0e50*/  FADD.FTZ R104, -R112, R97 ;  /* 0x0000006170687221 */ /* 0x000fe20000010100 */
[----:B------:R-:W-:-:S02]  /*0e60*/  IMAD.U32 R95, R84, 0x10000, RZ ;  /* 0x00010000545f7824 */ /* 0x000fc400078e00ff */
[----:B------:R-:W-:Y:S01]  /*0e70*/  FADD.FTZ R102, -R112, R101 ;  /* 0x0000006570667221 */ /* 0x000fe20000010100 */
[----:B------:R-:W-:Y:S02]  /*0e80*/  SHF.L.U32 R97, R85, 0x10, RZ ;  /* 0x0000001055617819 */ /* 0x000fe400000006ff */
[C---:B------:R-:W-:Y:S02]  /*0e90*/  PRMT R103, R87.reuse, 0x7632, R103 ;  /* 0x0000763257677816 */ /* 0x040fe40000000067 */
[----:B------:R-:W-:Y:S01]  /*0ea0*/  SHF.L.U32 R81, R87, 0x10, RZ ;  /* 0x0000001057517819 */ /* 0x000fe200000006ff */
[----:B-----5:R-:W-:Y:S01]  /*0eb0*/  FMUL.FTZ R87, R93, R94 ;  /* 0x0000005e5d577220 */ /* 0x020fe20000410000 */
[----:B------:R-:W-:Y:S01]  /*0ec0*/  PRMT R99, R86, 0x7632, R99 ;  /* 0x0000763256637816 */ /* 0x000fe20000000063 */
[C---:B------:R-:W-:Y:S01]  /*0ed0*/  FADD.FTZ R80, -R112.reuse, R105 ;  /* 0x0000006970507221 */ /* 0x040fe20000010100 */
[----:B------:R-:W-:Y:S01]  /*0ee0*/  FADD.FTZ R82, -R112, R119 ;  /* 0x0000007770527221 */ /* 0x000fe20000010100 */
[----:B------:R-:W-:Y:S01]  /*0ef0*/  PRMT R112, R85, 0x7632, R112 ;  /* 0x0000763255707816 */ /* 0x000fe20000000070 */
[----:B------:R-:W-:-:S02]  /*0f00*/  IMAD.U32 R120, R83, 0x10000, RZ ;  /* 0x0001000053787824 */ /* 0x000fc400078e00ff */
[----:B------:R-:W-:Y:S01]  /*0f10*/  FMUL.FTZ R84, R64, R95 ;  /* 0x0000005f40547220 */ /* 0x000fe20000410000 */
[----:B------:R-:W-:Y:S02]  /*0f20*/  IMAD.U32 R101, R86, 0x10000, RZ ;  /* 0x0001000056657824 */ /* 0x000fe400078e00ff */
[----:B------:R-:W-:Y:S01]  /*0f30*/  FMUL.FTZ R85, R93, R102 ;  /* 0x000000665d557220 */ /* 0x000fe20000410000 */
[----:B------:R-:W-:Y:S01]  /*0f40*/  FADD.FTZ R26, R26, R97 ;  /* 0x000000611a1a7221 */ /* 0x000fe20000010000 */
[-C--:B------:R-:W-:Y:S01]  /*0f50*/  FFMA.FTZ R42, R87, R97.reuse, R42 ;  /* 0x00000061572a7223 */ /* 0x080fe2000001002a */
[----:B------:R-:W-:Y:S01]  /*0f60*/  FMUL.FTZ R86, R66, R97 ;  /* 0x0000006142567220 */ /* 0x000fe20000410000 */
[----:B------:R-:W-:Y:S02]  /*0f70*/  IMAD.U32 R102, R99, 0x10000, RZ ;  /* 0x0001000063667824 */ /* 0x000fe400078e00ff */
[----:B------:R-:W-:Y:S01]  /*0f80*/  FMUL.FTZ R97, R93, R82 ;  /* 0x000000525d617220 */ /* 0x000fe20000410000 */
[----:B------:R-:W-:Y:S01]  /*0f90*/  FADD.FTZ R82, R113, R84 ;  /* 0x0000005471527221 */ /* 0x000fe20000010000 */
[----:B------:R-:W-:Y:S01]  /*0fa0*/  FMUL.FTZ R99, R65, R120 ;  /* 0x0000007841637220 */ /* 0x000fe20000410000 */
[----:B------:R-:W-:Y:S01]  /*0fb0*/  FADD.FTZ R24, R24, R95 ;  /* 0x0000005f18187221 */ /* 0x000fe20000010000 */
[----:B------:R-:W-:Y:S01]  /*0fc0*/  FFMA.FTZ R40, R85, R95, R40 ;  /* 0x0000005f55287223 */ /* 0x000fe20000010028 */
[----:B------:R-:W-:Y:S01]  /*0fd0*/  FMUL.FTZ R96, R93, R96 ;  /* 0x000000605d607220 */ /* 0x000fe20000410000 */
[----:B------:R-:W-:Y:S01]  /*0fe0*/  FFMA.FTZ R83, R85, R84, R118 ;  /* 0x0000005455537223 */ /* 0x000fe20000010076 */
[C---:B------:R-:W-:Y:S01]  /*0ff0*/  FMUL.FTZ R95, R93.reuse, R80 ;  /* 0x000000505d5f7220 */ /* 0x040fe20000410000 */
[----:B------:R-:W-:Y:S01]  /*1000*/  SHF.L.U32 R112, R112, 0x10, RZ ;  /* 0x0000001070707819 */ /* 0x000fe200000006ff */
[----:B------:R-:W-:Y:S01]  /*1010*/  FMUL.FTZ R98, R93, R98 ;  /* 0x000000625d627220 */ /* 0x000fe20000410000 */
[----:B------:R-:W-:Y:S01]  /*1020*/  SHF.L.U32 R80, R103, 0x10, RZ ;  /* 0x0000001067507819 */ /* 0x000fe200000006ff */
[----:B------:R-:W-:Y:S01]  /*1030*/  FADD.FTZ R103, R82, R99 ;  /* 0x0000006352677221 */ /* 0x000fe20000010000 */
[----:B------:R-:W-:Y:S01]  /*1040*/  FFMA.FTZ R82, R96, R99, R83 ;  /* 0x0000006360527223 */ /* 0x000fe20000010053 */
        /* <DEDUP_REMOVED lines=11> */
[----:B------:R-:W-:Y:S02]  /*1100*/  FMUL.FTZ R103, R61, R102 ;  /* 0x000000663d677220 */ /* 0x000fe40000410000 */
        /* <DEDUP_REMOVED lines=19> */
.L_x_986:
[----:B------:R-:W-:Y:S05]  /*1240*/  BSYNC.RECONVERGENT B1 ;  /* 0x0000000000017941 */ /* 0x000fea0003800200 */
.L_x_985:
        /* <DEDUP_REMOVED lines=20> */
.L_x_1020:
[----:B-1----:R-:W-:Y:S01]  /*1390*/  FADD.FTZ R112, R113, R112 ;  /* 0x0000007071707221 */ /* 0x002fe20000010000 */
[----:B0-2---:R-:W-:Y:S01]  /*13a0*/  FADD.FTZ R118, R118, R83 ;  /* 0x0000005376767221 */ /* 0x005fe20000010000 */
        /* <DEDUP_REMOVED lines=17> */
[----:B------:R-:W-:Y:S01]  /*14c0*/  ISETP.GE.U32.AND P0, PT, R110, RZ, PT ;  /* 0x000000ff6e00720c */ /* 0x000fe20003f06070 */
[----:B------:R-:W-:Y:S01]  /*14d0*/  FADD.FTZ R112, R12, -R81 ;  /* 0x800000510c707221 */ /* 0x000fe20000010000 */
[----:B------:R-:W-:Y:S01]  /*14e0*/  FFMA.FTZ R81, R9, R118, R119 ;  /* 0x0000007609517223 */ /* 0x000fe20000010077 */
[----:B------:R-:W-:Y:S01]  /*14f0*/  FADD.FTZ R120, R91, -R80 ;  /* 0x800000505b787221 */ /* 0x000fe20000010000 */
[----:B------:R-:W-:Y:S01]  /*1500*/  FADD.FTZ R82, R89, -R82 ;  /* 0x8000005259527221 */ /* 0x000fe20000010000 */
[C---:B-----5:R-:W-:Y:S01]  /*1510*/  FMUL.FTZ R112, R93.reuse, R112 ;  /* 0x000000705d707220 */ /* 0x060fe20000410000 */
[----:B------:R-:W-:Y:S01]  /*1520*/  FADD.FTZ R80, R10, -R81 ;  /* 0x800000510a507221 */ /* 0x000fe20000010000 */
[C---:B------:R-:W-:Y:S01]  /*1530*/  FMUL.FTZ R120, R93.reuse, R120 ;  /* 0x000000785d787220 */ /* 0x040fe20000410000 */
[----:B------:R-:W-:Y:S01]  /*1540*/  FMUL.FTZ R82, R93, R82 ;  /* 0x000000525d527220 */ /* 0x000fe20000410000 */
[----:B------:R-:W-:Y:S01]  /*1550*/  LOP3.LUT P1, RZ, R111, 0xff, RZ, 0xc0, !PT ;  /* 0x000000ff6fff7812 */ /* 0x000fe2000782c0ff */
[----:B------:R-:W-:Y:S01]  /*1560*/  FMUL.FTZ R80, R93, R80 ;  /* 0x000000505d507220 */ /* 0x000fe20000410000 */
[C---:B------:R-:W-:Y:S01]  /*1570*/  LOP3.LUT P6, RZ, R111.reuse, 0xff00, RZ, 0xc0, !PT ;  /* 0x0000ff006fff7812 */ /* 0x040fe200078cc0ff */
[----:B------:R-:W-:Y:S01]  /*1580*/  FMUL.FTZ R82, R82, UR14 ;  /* 0x0000000e52527c20 */ /* 0x000fe20008410000 */
[----:B------:R-:W-:Y:S01]  /*1590*/  FMUL.FTZ R112, R112, UR14 ;  /* 0x0000000e70707c20 */ /* 0x000fe20008410000 */
[----:B------:R-:W-:Y:S01]  /*15a0*/  FMUL.FTZ R80, R80, UR14 ;  /* 0x0000000e50507c20 */ /* 0x000fe20008410000 */
[----:B------:R-:W-:Y:S01]  /*15b0*/  FMUL.FTZ R120, R120, UR14 ;  /* 0x0000000e78787c20 */ /* 0x000fe20008410000 */
[----:B------:R-:W-:-:S02]  /*15c0*/  LOP3.LUT P5, RZ, R111, 0xff0000, RZ, 0xc0, !PT ;  /* 0x00ff00006fff7812 */ /* 0x000fc400078ac0ff */
[----:B------:R-:W-:Y:S02]  /*15d0*/  ISETP.GE.U32.AND.EX P0, PT, R111, 0x1000000, PT, P0 ;  /* 0x010000006f00780c */ /* 0x000fe40003f06100 */
[----:B------:R-:W-:Y:S02]  /*15e0*/  FSEL R80, R80, RZ, P1 ;  /* 0x000000ff50507208 */ /* 0x000fe40000800000 */
[----:B------:R-:W-:Y:S02]  /*15f0*/  FSEL R81, R82, RZ, P6 ;  /* 0x000000ff52517208 */ /* 0x000fe40003000000 */
[----:B------:R-:W-:Y:S01]  /*1600*/  FSEL R83, R112, RZ, P5 ;  /* 0x000000ff70537208 */ /* 0x000fe20002800000 */
[--C-:B------:R-:W-:Y:S01]  /*1610*/  FFMA.FTZ R112, R88, R118, R119.reuse ;  /* 0x0000007658707223 */ /* 0x100fe20000010077 */
[----:B------:R-:W-:Y:S02]  /*1620*/  FSEL R120, R120, RZ, P0 ;  /* 0x000000ff78787208 */ /* 0x000fe40000000000 */
[----:B------:R-:W-:Y:S01]  /*1630*/  F2FP.BF16.F32.PACK_AB R82, R81, R80 ;  /* 0x000000505152723e */ /* 0x000fe200000010ff */
[-CC-:B------:R-:W-:Y:S01]  /*1640*/  FFMA.FTZ R81, R7, R118.reuse, R119.reuse ;  /* 0x0000007607517223 */ /* 0x180fe20000010077 */
[----:B------:R-:W-:Y:S01]  /*1650*/  F2FP.BF16.F32.PACK_AB R83, R120, R83 ;  /* 0x000000537853723e */ /* 0x000fe200000010ff */
[-C--:B------:R-:W-:Y:S01]  /*1660*/  FFMA.FTZ R80, R14, R118.reuse, R119 ;  /* 0x000000760e507223 */ /* 0x080fe20000010077 */
[----:B------:R-:W-:Y:S01]  /*1670*/  FADD.FTZ R122, R15, -R112 ;  /* 0x800000700f7a7221 */ /* 0x000fe20000010000 */
[----:B------:R-:W-:Y:S01]  /*1680*/  FADD.FTZ R120, R8, -R81 ;  /* 0x8000005108787221 */ /* 0x000fe20000010000 */
[----:B------:R-:W-:Y:S01]  /*1690*/  FFMA.FTZ R81, R107, R118, R119 ;  /* 0x000000766b517223 */ /* 0x000fe20000010077 */
[----:B------:R-:W-:Y:S01]  /*16a0*/  FADD.FTZ R112, R13, -R80 ;  /* 0x800000500d707221 */ /* 0x000fe20000010000 */
[C---:B------:R-:W-:Y:S01]  /*16b0*/  FMUL.FTZ R122, R93.reuse, R122 ;  /* 0x0000007a5d7a7220 */ /* 0x040fe20000410000 */
[C---:B------:R-:W-:Y:S01]  /*16c0*/  FMUL.FTZ R120, R93.reuse, R120 ;  /* 0x000000785d787220 */ /* 0x040fe20000410000 */
[----:B------:R-:W-:Y:S01]  /*16d0*/  FADD.FTZ R80, R106, -R81 ;  /* 0x800000516a507221 */ /* 0x000fe20000010000 */
[C---:B------:R-:W-:Y:S01]  /*16e0*/  FMUL.FTZ R112, R93.reuse, R112 ;  /* 0x000000705d707220 */ /* 0x040fe20000410000 */
[----:B------:R-:W-:Y:S01]  /*16f0*/  FMUL.FTZ R122, R122, UR14 ;  /* 0x0000000e7a7a7c20 */ /* 0x000fe20008410000 */
[----:B------:R-:W-:Y:S01]  /*1700*/  FMUL.FTZ R120, R120, UR14 ;  /* 0x0000000e78787c20 */ /* 0x000fe20008410000 */
[----:B------:R-:W-:Y:S01]  /*1710*/  FMUL.FTZ R80, R93, R80 ;  /* 0x000000505d507220 */ /* 0x000fe20000410000 */
[----:B------:R-:W-:Y:S01]  /*1720*/  FMUL.FTZ R112, R112, UR14 ;  /* 0x0000000e70707c20 */ /* 0x000fe20008410000 */
[----:B------:R-:W-:-:S02]  /*1730*/  LOP3.LUT P5, RZ, R110, 0xff0000, RZ, 0xc0, !PT ;  /* 0x00ff00006eff7812 */ /* 0x000fc400078ac0ff */
[----:B------:R-:W-:Y:S01]  /*1740*/  FMUL.FTZ R80, R80, UR14 ;  /* 0x0000000e50507c20 */ /* 0x000fe20008410000 */
[C---:B------:R-:W-:Y:S02]  /*1750*/  LOP3.LUT P6, RZ, R110.reuse, 0xff000000, RZ, 0xc0, !PT ;  /* 0xff0000006eff7812 */ /* 0x040fe400078cc0ff */
[C---:B------:R-:W-:Y:S02]  /*1760*/  LOP3.LUT P1, RZ, R110.reuse, 0xff00, RZ, 0xc0, !PT ;  /* 0x0000ff006eff7812 */ /* 0x040fe4000782c0ff */
[----:B------:R-:W-:Y:S02]  /*1770*/  LOP3.LUT P0, RZ, R110, 0xff, RZ, 0xc0, !PT ;  /* 0x000000ff6eff7812 */ /* 0x000fe4000780c0ff */
[----:B------:R-:W-:Y:S02]  /*1780*/  FSEL R81, R120, RZ, P5 ;  /* 0x000000ff78517208 */ /* 0x000fe40002800000 */
[----:B------:R-:W-:Y:S02]  /*1790*/  FSEL R122, R122, RZ, P6 ;  /* 0x000000ff7a7a7208 */ /* 0x000fe40003000000 */
[----:B------:R-:W-:-:S02]  /*17a0*/  FSEL R113, R112, RZ, P1 ;  /* 0x000000ff70717208 */ /* 0x000fc40000800000 */
[----:B------:R-:W-:Y:S02]  /*17b0*/  FSEL R80, R80, RZ, P0 ;  /* 0x000000ff50507208 */ /* 0x000fe40000000000 */
[----:B------:R-:W-:Y:S02]  /*17c0*/  F2FP.BF16.F32.PACK_AB R81, R122, R81 ;  /* 0x000000517a51723e */ /* 0x000fe400000010ff */
[----:B------:R-:W-:Y:S01]  /*17d0*/  F2FP.BF16.F32.PACK_AB R80, R113, R80 ;  /* 0x000000507150723e */ /* 0x000fe200000010ff */
[----:B------:R-:W-:Y:S06]  /*17e0*/  BRA `(.L_x_993) ;  /* 0x0000002000647947 */ /* 0x000fec0003800000 */
.L_x_992:
        /* <DEDUP_REMOVED lines=14> */
[C---:B------:R-:W-:Y:S01]  /*18d0*/  F2FP.BF16.F32.PACK_AB R75, R82.reuse, R75 ;  /* 0x0000004b524b723e */ /* 0x040fe200000010ff */
[----:B------:R-:W-:Y:S01]  /*18e0*/  FMUL.FTZ R82, R82, UR14 ;  /* 0x0000000e52527c20 */ /* 0x000fe20008410000 */
[----:B------:R-:W-:Y:S01]  /*18f0*/  F2FP.BF16.F32.PACK_AB R74, R81, R72 ;  /* 0x00000048514a723e */ /* 0x000fe200000010ff */
[----:B------:R-:W-:Y:S01]  /*1900*/  FMUL.FTZ R73, R72, UR14 ;  /* 0x0000000e48497c20 */ /* 0x000fe20008410000 */
[----:B------:R-:W-:Y:S01]  /*1910*/  ISETP.GE.U32.AND.EX P0, PT, R111, 0x1000000, PT, P0 ;  /* 0x010000006f00780c */ /* 0x000fe20003f06100 */
[----:B------:R-:W-:Y:S01]  /*1920*/  FMUL.FTZ R81, R81, UR14 ;  /* 0x0000000e51517c20 */ /* 0x000fe20008410000 */
[C---:B------:R-:W-:Y:S01]  /*1930*/  LOP3.LUT P1, RZ, R111.reuse, 0xff, RZ, 0xc0, !PT ;  /* 0x000000ff6fff7812 */ /* 0x040fe2000782c0ff */
[----:B------:R-:W-:Y:S01]  /*1940*/  FFMA.FTZ R72, R88, R118, R119 ;  /* 0x0000007658487223 */ /* 0x000fe20000010077 */
[----:B------:R-:W-:-:S02]  /*1950*/  LOP3.LUT P6, RZ, R111, 0xff00, RZ, 0xc0, !PT ;  /* 0x0000ff006fff7812 */ /* 0x000fc400078cc0ff */
[----:B------:R-:W-:Y:S01]  /*1960*/  FSEL R83, R82, RZ, P0 ;  /* 0x000000ff52537208 */ /* 0x000fe20000000000 */
[----:B------:R-:W-:Y:S01]  /*1970*/  FADD.FTZ R120, R15, -R72 ;  /* 0x800000480f787221 */ /* 0x000fe20000010000 */
[----:B------:R-:W-:Y:S02]  /*1980*/  FSEL R73, R73, RZ, P1 ;  /* 0x000000ff49497208 */ /* 0x000fe40000800000 */
[----:B------:R-:W-:Y:S01]  /*1990*/  FSEL R82, R81, RZ, P6 ;  /* 0x000000ff51527208 */ /* 0x000fe20003000000 */
[----:B------:R-:W-:Y:S01]  /*19a0*/  FMUL.FTZ R120, R93, R120 ;  /* 0x000000785d787220 */ /* 0x000fe20000410000 */
[----:B------:R-:W-:Y:S02]  /*19b0*/  LOP3.LUT P5, RZ, R111, 0xff0000, RZ, 0xc0, !PT ;  /* 0x00ff00006fff7812 */ /* 0x000fe400078ac0ff */
[----:B------:R-:W-:Y:S01]  /*19c0*/  F2FP.BF16.F32.PACK_AB R82, R82, R73 ;  /* 0x000000495252723e */ /* 0x000fe200000010ff */
[----:B------:R-:W-:Y:S01]  /*19d0*/  FFMA.FTZ R73, R7, R118, R119 ;  /* 0x0000007607497223 */ /* 0x000fe20000010077 */
[----:B------:R-:W-:-:S02]  /*19e0*/  FSEL R80, R80, RZ, P5 ;  /* 0x000000ff50507208 */ /* 0x000fc40002800000 */
[----:B------:R-:W-:Y:S01]  /*19f0*/  LOP3.LUT P5, RZ, R110, 0xff0000, RZ, 0xc0, !PT ;  /* 0x00ff00006eff7812 */ /* 0x000fe200078ac0ff */
[----:B------:R-:W-:Y:S01]  /*1a00*/  FADD.FTZ R112, R8, -R73 ;  /* 0x8000004908707221 */ /* 0x000fe20000010000 */
[----:B------:R-:W-:Y:S01]  /*1a10*/  F2FP.BF16.F32.PACK_AB R83, R83, R80 ;  /* 0x000000505353723e */ /* 0x000fe200000010ff */
[-CC-:B------:R-:W-:Y:S01]  /*1a20*/  FFMA.FTZ R73, R107, R118.reuse, R119.reuse ;  /* 0x000000766b497223 */ /* 0x180fe20000010077 */
[----:B------:R-:W-:Y:S01]  /*1a30*/  FFMA.FTZ R80, R14, R118, R119 ;  /* 0x000000760e507223 */ /* 0x000fe20000010077 */
[----:B------:R-:W-:Y:S02]  /*1a40*/  LOP3.LUT P6, RZ, R110, 0xff000000, RZ, 0xc0, !PT ;  /* 0xff0000006eff7812 */ /* 0x000fe400078cc0ff */
[----:B------:R-:W-:Y:S01]  /*1a50*/  FADD.FTZ R72, R106, -R73 ;  /* 0x800000496a487221 */ /* 0x000fe20000010000 */
[----:B------:R-:W-:Y:S01]  /*1a60*/  FADD.FTZ R80, R13, -R80 ;  /* 0x800000500d507221 */ /* 0x000fe20000010000 */
[C---:B------:R-:W-:Y:S01]  /*1a70*/  FMUL.FTZ R73, R93.reuse, R112 ;  /* 0x000000705d497220 */ /* 0x040fe20000410000 */
[----:B------:R-:W-:Y:S01]  /*1a80*/  LOP3.LUT P0, RZ, R110, 0xff, RZ, 0xc0, !PT ;  /* 0x000000ff6eff7812 */ /* 0x000fe2000780c0ff */
[C---:B------:R-:W-:Y:S01]  /*1a90*/  FMUL.FTZ R72, R93.reuse, R72 ;  /* 0x000000485d487220 */ /* 0x040fe20000410000 */
[----:B------:R-:W-:Y:S01]  /*1aa0*/  FMUL.FTZ R81, R93, R80 ;  /* 0x000000505d517220 */ /* 0x000fe20000410000 */
[----:B------:R-:W-:Y:S01]  /*1ab0*/  FMUL.FTZ R112, R73, UR14 ;  /* 0x0000000e49707c20 */ /* 0x000fe20008410000 */
[----:B------:R-:W-:Y:S01]  /*1ac0*/  F2FP.BF16.F32.PACK_AB R73, R120, R73 ;  /* 0x000000497849723e */ /* 0x000fe200000010ff */
[----:B------:R-:W-:Y:S01]  /*1ad0*/  FMUL.FTZ R80, R72, UR14 ;  /* 0x0000000e48507c20 */ /* 0x000fe20008410000 */
[----:B------:R-:W-:Y:S01]  /*1ae0*/  FMUL.FTZ R120, R120, UR14 ;  /* 0x0000000e78787c20 */ /* 0x000fe20008410000 */
[C---:B------:R-:W-:Y:S01]  /*1af0*/  F2FP.BF16.F32.PACK_AB R72, R81.reuse, R72 ;  /* 0x000000485148723e */ /* 0x040fe200000010ff */
[----:B------:R-:W-:Y:S01]  /*1b00*/  FMUL.FTZ R81, R81, UR14 ;  /* 0x0000000e51517c20 */ /* 0x000fe20008410000 */
[----:B------:R-:W-:-:S02]  /*1b10*/  LOP3.LUT P1, RZ, R110, 0xff00, RZ, 0xc0, !PT ;  /* 0x0000ff006eff7812 */ /* 0x000fc4000782c0ff */
[----:B------:R-:W-:Y:S02]  /*1b20*/  FSEL R112, R112, RZ, P5 ;  /* 0x000000ff70707208 */ /* 0x000fe40002800000 */
[----:B------:R-:W-:Y:S02]  /*1b30*/  FSEL R121, R120, RZ, P6 ;  /* 0x000000ff78797208 */ /* 0x000fe40003000000 */
[----:B------:R-:W-:Y:S02]  /*1b40*/  FSEL R80, R80, RZ, P0 ;  /* 0x000000ff50507208 */ /* 0x000fe40000000000 */
[----:B------:R-:W-:Y:S02]  /*1b50*/  FSEL R113, R81, RZ, P1 ;  /* 0x000000ff51717208 */ /* 0x000fe40000800000 */
[----:B------:R-:W-:Y:S02]  /*1b60*/  F2FP.BF16.F32.PACK_AB R81, R121, R112 ;  /* 0x000000707951723e */ /* 0x000fe400000010ff */
[----:B------:R-:W-:Y:S01]  /*1b70*/  F2FP.BF16.F32.PACK_AB R80, R113, R80 ;  /* 0x000000507150723e */ /* 0x000fe200000010ff */
[----:B------:R-:W-:Y:S06]  /*1b80*/  BRA `(.L_x_993) ;  /* 0x0000001c007c7947 */ /* 0x000fec0003800000 */
.L_x_991:
[----:B------:R-:W-:-:S04]  /*1b90*/  UISETP.NE.U32.AND UP0, UPT, UR4, URZ, UPT ;  /* 0x000000ff0400728c */ /* 0x000fc8000bf05070 */
[----:B------:R-:W-:-:S09]  /*1ba0*/  UISETP.NE.AND.EX UP0, UPT, UR5, URZ, UPT, UP0 ;  /* 0x000000ff0500728c */ /* 0x000fd2000bf05300 */
[----:B------:R-:W-:Y:S05]  /*1bb0*/  BRA.U UP0, `(.L_x_994) ;  /* 0x0000000500087547 */ /* 0x000fea000b800000 */
[-C--:B------:R-:W-:Y:S01]  /*1bc0*/  FFMA.FTZ R80, R92, R118.reuse, R119 ;  /* 0x000000765c507223 */ /* 0x080fe20000010077 */
[----:B------:R-:W-:Y:S01]  /*1bd0*/  PRMT R81, R19, 0x7632, R81 ;  /* 0x0000763213517816 */ /* 0x000fe20000000051 */
[-CC-:B------:R-:W-:Y:S01]  /*1be0*/  FFMA.FTZ R112, R90, R118.reuse, R119.reuse ;  /* 0x000000765a707223 */ /* 0x180fe20000010077 */
[----:B------:R-:W-:Y:S01]  /*1bf0*/  FFMA.FTZ R120, R14, R118, R119 ;  /* 0x000000760e787223 */ /* 0x000fe20000010077 */
[--C-:B------:R-:W-:Y:S01]  /*1c00*/  FADD.FTZ R83, R91, -R80.reuse ;  /* 0x800000505b537221 */ /* 0x100fe20000010000 */
[----:B------:R-:W-:Y:S01]  /*1c10*/  PRMT R80, R18, 0x7632, R80 ;  /* 0x0000763212507816 */ /* 0x000fe20000000050 */
[----:B------:R-:W-:Y:S02]  /*1c20*/  IMAD.U32 R82, R81, 0x10000, RZ ;  /* 0x0001000051527824 */ /* 0x000fe400078e00ff */
[----:B------:R-:W-:Y:S01]  /*1c30*/  FADD.FTZ R81, R89, -R112 ;  /* 0x8000007059517221 */ /* 0x000fe20000010000 */
[----:B------:R-:W-:Y:S01]  /*1c40*/  FADD.FTZ R113, R13, -R120 ;  /* 0x800000780d717221 */ /* 0x000fe20000010000 */
[----:B------:R-:W-:Y:S01]  /*1c50*/  SHF.L.U32 R80, R80, 0x10, RZ ;  /* 0x0000001050507819 */ /* 0x000fe200000006ff */
[----:B-----5:R-:W-:Y:S01]  /*1c60*/  FFMA.FTZ R83, R93, R83, R82 ;  /* 0x000000535d537223 */ /* 0x020fe20000010052 */
[----:B------:R-:W-:Y:S01]  /*1c70*/  IMAD.U32 R120, R19, 0x10000, RZ ;  /* 0x0001000013787824 */ /* 0x000fe200078e00ff */
[----:B------:R-:W-:-:S02]  /*1c80*/  ISETP.GE.U32.AND P0, PT, R110, RZ, PT ;  /* 0x000000ff6e00720c */ /* 0x000fc40003f06070 */
[----:B------:R-:W-:Y:S01]  /*1c90*/  FFMA.FTZ R82, R93, R81, R80 ;  /* 0x000000515d527223 */ /* 0x000fe20000010050 */
[-C--:B------:R-:W-:Y:S01]  /*1ca0*/  FFMA.FTZ R80, R88, R118.reuse, R119 ;  /* 0x0000007658507223 */ /* 0x080fe20000010077 */
[----:B------:R-:W-:Y:S02]  /*1cb0*/  PRMT R81, R17, 0x7632, R81 ;  /* 0x0000763211517816 */ /* 0x000fe40000000051 */
[----:B------:R-:W-:Y:S01]  /*1cc0*/  LOP3.LUT P5, RZ, R111, 0xff0000, RZ, 0xc0, !PT ;  /* 0x00ff00006fff7812 */ /* 0x000fe200078ac0ff */
[--C-:B------:R-:W-:Y:S01]  /*1cd0*/  FADD.FTZ R121, R15, -R80.reuse ;  /* 0x800000500f797221 */ /* 0x100fe20000010000 */
[----:B------:R-:W-:Y:S01]  /*1ce0*/  PRMT R80, R16, 0x7632, R80 ;  /* 0x0000763210507816 */ /* 0x000fe20000000050 */
[----:B------:R-:W-:Y:S01]  /*1cf0*/  IMAD.U32 R112, R81, 0x10000, RZ ;  /* 0x0001000051707824 */ /* 0x000fe200078e00ff */
[----:B------:R-:W-:Y:S02]  /*1d00*/  ISETP.GE.U32.AND.EX P0, PT, R111, 0x1000000, PT, P0 ;  /* 0x010000006f00780c */ /* 0x000fe40003f06100 */
[----:B------:R-:W-:Y:S01]  /*1d10*/  SHF.L.U32 R80, R80, 0x10, RZ ;  /* 0x0000001050507819 */ /* 0x000fe200000006ff */
[----:B------:R-:W-:Y:S01]  /*1d20*/  FFMA.FTZ R81, R93, R121, R112 ;  /* 0x000000795d517223 */ /* 0x000fe20000010070 */
[----:B------:R-:W-:Y:S01]  /*1d30*/  FFMA.FTZ R121, R11, R118, R119 ;  /* 0x000000760b797223 */ /* 0x000fe20000010077 */
[----:B------:R-:W-:-:S02]  /*1d40*/  SHF.L.U32 R112, R18, 0x10, RZ ;  /* 0x0000001012707819 */ /* 0x000fc400000006ff */
[----:B------:R-:W-:Y:S01]  /*1d50*/  FFMA.FTZ R80, R93, R113, R80 ;  /* 0x000000715d507223 */ /* 0x000fe20000010050 */
[----:B------:R-:W-:Y:S01]  /*1d60*/  FFMA.FTZ R113, R9, R118, R119 ;  /* 0x0000007609717223 */ /* 0x000fe20000010077 */
[----:B------:R-:W-:Y:S01]  /*1d70*/  FADD.FTZ R121, R12, -R121 ;  /* 0x800000790c797221 */ /* 0x000fe20000010000 */
[----:B------:R-:W-:Y:S01]  /*1d80*/  LOP3.LUT P1, RZ, R111, 0xff, RZ, 0xc0, !PT ;  /* 0x000000ff6fff7812 */ /* 0x000fe2000782c0ff */
[----:B------:R-:W-:Y:S01]  /*1d90*/  FMUL.FTZ R80, R80, UR14 ;  /* 0x0000000e50507c20 */ /* 0x000fe20008410000 */
[----:B------:R-:W-:Y:S01]  /*1da0*/  FADD.FTZ R113, R10, -R113 ;  /* 0x800000710a717221 */ /* 0x000fe20000010000 */
[----:B------:R-:W-:Y:S01]  /*1db0*/  FFMA.FTZ R120, R93, R121, R120 ;  /* 0x000000795d787223 */ /* 0x000fe20000010078 */
[----:B------:R-:W-:Y:S02]  /*1dc0*/  LOP3.LUT P6, RZ, R111, 0xff00, RZ, 0xc0, !PT ;  /* 0x0000ff006fff7812 */ /* 0x000fe400078cc0ff */
[----:B------:R-:W-:Y:S01]  /*1dd0*/  FFMA.FTZ R112, R93, R113, R112 ;  /* 0x000000715d707223 */ /* 0x000fe20000010070 */
[----:B------:R-:W-:Y:S01]  /*1de0*/  FMUL.FTZ R120, R120, UR14 ;  /* 0x0000000e78787c20 */ /* 0x000fe20008410000 */
[----:B------:R-:W-:Y:S01]  /*1df0*/  FMUL.FTZ R113, R83, UR14 ;  /* 0x0000000e53717c20 */ /* 0x000fe20008410000 */
[----:B------:R-:W-:Y:S01]  /*1e00*/  FMUL.FTZ R83, R82, UR14 ;  /* 0x0000000e52537c20 */ /* 0x000fe20008410000 */
[----:B------:R-:W-:-:S02]  /*1e10*/  FMUL.FTZ R112, R112, UR14 ;  /* 0x0000000e70707c20 */ /* 0x000fc40008410000 */
[----:B------:R-:W-:Y:S02]  /*1e20*/  FSEL R120, R120, RZ, P5 ;  /* 0x000000ff78787208 */ /* 0x000fe40002800000 */
[----:B------:R-:W-:Y:S02]  /*1e30*/  FSEL R121, R113, RZ, P0 ;  /* 0x000000ff71797208 */ /* 0x000fe40000000000 */
[----:B------:R-:W-:Y:S02]  /*1e40*/  FSEL R82, R112, RZ, P1 ;  /* 0x000000ff70527208 */ /* 0x000fe40000800000 */
[----:B------:R-:W-:Y:S02]  /*1e50*/  FSEL R113, R83, RZ, P6 ;  /* 0x000000ff53717208 */ /* 0x000fe40003000000 */
[----:B------:R-:W-:Y:S01]  /*1e60*/  F2FP.BF16.F32.PACK_AB R83, R121, R120 ;  /* 0x000000787953723e */ /* 0x000fe200000010ff */
[--C-:B------:R-:W-:Y:S01]  /*1e70*/  FFMA.FTZ R121, R7, R118, R119.reuse ;  /* 0x0000007607797223 */ /* 0x100fe20000010077 */
[----:B------:R-:W-:Y:S01]  /*1e80*/  F2FP.BF16.F32.PACK_AB R82, R113, R82 ;  /* 0x000000527152723e */ /* 0x000fe200000010ff */
[----:B------:R-:W-:Y:S01]  /*1e90*/  FFMA.FTZ R113, R107, R118, R119 ;  /* 0x000000766b717223 */ /* 0x000fe20000010077 */
[----:B------:R-:W-:-:S02]  /*1ea0*/  IMAD.U32 R120, R17, 0x10000, RZ ;  /* 0x0001000011787824 */ /* 0x000fc400078e00ff */
[----:B------:R-:W-:Y:S01]  /*1eb0*/  FADD.FTZ R121, R8, -R121 ;  /* 0x8000007908797221 */ /* 0x000fe20000010000 */
[----:B------:R-:W-:Y:S01]  /*1ec0*/  SHF.L.U32 R112, R16, 0x10, RZ ;  /* 0x0000001010707819 */ /* 0x000fe200000006ff */
[----:B------:R-:W-:Y:S01]  /*1ed0*/  FADD.FTZ R113, R106, -R113 ;  /* 0x800000716a717221 */ /* 0x000fe20000010000 */
[C---:B------:R-:W-:Y:S01]  /*1ee0*/  LOP3.LUT P5, RZ, R110.reuse, 0xff0000, RZ, 0xc0, !PT ;  /* 0x00ff00006eff7812 */ /* 0x040fe200078ac0ff */
[C---:B------:R-:W-:Y:S01]  /*1ef0*/  FFMA.FTZ R120, R93.reuse, R121, R120 ;  /* 0x000000795d787223 */ /* 0x040fe20000010078 */
[----:B------:R-:W-:Y:S01]  /*1f00*/  LOP3.LUT P6, RZ, R110, 0xff000000, RZ, 0xc0, !PT ;  /* 0xff0000006eff7812 */ /* 0x000fe200078cc0ff */
[----:B------:R-:W-:Y:S01]  /*1f10*/  FFMA.FTZ R112, R93, R113, R112 ;  /* 0x000000715d707223 */ /* 0x000fe20000010070 */
[----:B------:R-:W-:Y:S01]  /*1f20*/  FMUL.FTZ R113, R81, UR14 ;  /* 0x0000000e51717c20 */ /* 0x000fe20008410000 */
[----:B------:R-:W-:Y:S01]  /*1f30*/  FMUL.FTZ R120, R120, UR14 ;  /* 0x0000000e78787c20 */ /* 0x000fe20008410000 */
[----:B------:R-:W-:Y:S01]  /*1f40*/  LOP3.LUT P1, RZ, R110, 0xff00, RZ, 0xc0, !PT ;  /* 0x0000ff006eff7812 */ /* 0x000fe2000782c0ff */
        /* <DEDUP_REMOVED lines=9> */
.L_x_994:
[----:B------:R-:W-:Y:S01]  /*1fe0*/  PRMT R73, R19, 0x7632, R73 ;  /* 0x0000763213497816 */ /* 0x000fe20000000049 */
[-CC-:B------:R-:W-:Y:S01]  /*1ff0*/  FFMA.FTZ R80, R92, R118.reuse, R119.reuse ;  /* 0x000000765c507223 */ /* 0x180fe20000010077 */
[----:B------:R-:W-:Y:S01]  /*2000*/  PRMT R72, R18, 0x7632, R72 ;  /* 0x0000763212487816 */ /* 0x000fe20000000048 */
[-CC-:B------:R-:W-:Y:S01]  /*2010*/  FFMA.FTZ R74, R90, R118.reuse, R119.reuse ;  /* 0x000000765a4a7223 */ /* 0x180fe20000010077 */
[-CC-:B------:R-:W-:Y:S01]  /*2020*/  FFMA.FTZ R83, R11, R118.reuse, R119.reuse ;  /* 0x000000760b537223 */ /* 0x180fe20000010077 */
[----:B------:R-:W-:Y:S02]  /*2030*/  IMAD.U32 R82, R73, 0x10000, RZ ;  /* 0x0001000049527824 */ /* 0x000fe400078e00ff */
[----:B------:R-:W-:Y:S01]  /*2040*/  FADD.FTZ R80, R91, -R80 ;  /* 0x800000505b507221 */ /* 0x000fe20000010000 */
[----:B------:R-:W-:Y:S01]  /*2050*/  SHF.L.U32 R73, R72, 0x10, RZ ;  /* 0x0000001048497819 */ /* 0x000fe200000006ff */
[----:B------:R-:W-:Y:S01]  /*2060*/  FFMA.FTZ R72, R88, R118, R119 ;  /* 0x0000007658487223 */ /* 0x000fe20000010077 */
[----:B------:R-:W-:Y:S01]  /*2070*/  FADD.FTZ R74, R89, -R74 ;  /* 0x8000004a594a7221 */ /* 0x000fe20000010000 */
[----:B-----5:R-:W-:Y:S01]  /*2080*/  FFMA.FTZ R75, R93, R80, R82 ;  /* 0x000000505d4b7223 */ /* 0x020fe20000010052 */
[----:B------:R-:W-:Y:S01]  /*2090*/  PRMT R80, R17, 0x7632, R80 ;  /* 0x0000763211507816 */ /* 0x000fe20000000050 */
[--C-:B------:R-:W-:Y:S01]  /*20a0*/  FADD.FTZ R82, R15, -R72.reuse ;  /* 0x800000480f527221 */ /* 0x100fe20000010000 */
[----:B------:R-:W-:Y:S01]  /*20b0*/  FFMA.FTZ R73, R93, R74, R73 ;  /* 0x0000004a5d497223 */ /* 0x000fe20000010049 */
[----:B------:R-:W-:Y:S01]  /*20c0*/  PRMT R72, R16, 0x7632, R72 ;  /* 0x0000763210487816 */ /* 0x000fe20000000048 */
[----:B------:R-:W-:Y:S01]  /*20d0*/  FFMA.FTZ R74, R14, R118, R119 ;  /* 0x000000760e4a7223 */ /* 0x000fe20000010077 */
[----:B------:R-:W-:Y:S01]  /*20e0*/  IMAD.U32 R80, R80, 0x10000, RZ ;  /* 0x0001000050507824 */ /* 0x000fe200078e00ff */
[----:B------:R-:W-:Y:S01]  /*20f0*/  ISETP.GE.U32.AND P0, PT, R110, RZ, PT ;  /* 0x000000ff6e00720c */ /* 0x000fe20003f06070 */
[----:B------:R-:W-:Y:S01]  /*2100*/  IMAD.U32 R112, R19, 0x10000, RZ ;  /* 0x0001000013707824 */ /* 0x000fe200078e00ff */
[----:B------:R-:W-:Y:S01]  /*2110*/  SHF.L.U32 R81, R72, 0x10, RZ ;  /* 0x0000001048517819 */ /* 0x000fe200000006ff */
[----:B------:R-:W-:Y:S01]  /*2120*/  FADD.FTZ R74, R13, -R74 ;  /* 0x8000004a0d4a7221 */ /* 0x000fe20000010000 */
[----:B------:R-:W-:Y:S01]  /*2130*/  FFMA.FTZ R72, R93, R82, R80 ;  /* 0x000000525d487223 */ /* 0x000fe20000010050 */
[----:B------:R-:W-:Y:S01]  /*2140*/  FADD.FTZ R82, R12, -R83 ;  /* 0x800000530c527221 */ /* 0x000fe20000010000 */
[----:B------:R-:W-:Y:S01]  /*2150*/  FMUL.FTZ R83, R75, UR14 ;  /* 0x0000000e4b537c20 */ /* 0x000fe20008410000 */
[----:B------:R-:W-:Y:S01]  /*2160*/  FFMA.FTZ R80, R93, R74, R81 ;  /* 0x0000004a5d507223 */ /* 0x000fe20000010051 */
[----:B------:R-:W-:Y:S01]  /*2170*/  FFMA.FTZ R81, R9, R118, R119 ;  /* 0x0000007609517223 */ /* 0x000fe20000010077 */
[----:B------:R-:W-:Y:S01]  /*2180*/  FFMA.FTZ R82, R93, R82, R112 ;  /* 0x000000525d527223 */ /* 0x000fe20000010070 */
[----:B------:R-:W-:Y:S01]  /*2190*/  ISETP.GE.U32.AND.EX P0, PT, R111, 0x1000000, PT, P0 ;  /* 0x010000006f00780c */ /* 0x000fe20003f06100 */
[----:B------:R-:W-:-:S02]  /*21a0*/  IMAD.U32 R122, R17, 0x10000, RZ ;  /* 0x00010000117a7824 */ /* 0x000fc400078e00ff */
[----:B------:R-:W-:Y:S01]  /*21b0*/  FADD.FTZ R74, R10, -R81 ;  /* 0x800000510a4a7221 */ /* 0x000fe20000010000 */
[----:B------:R-:W-:Y:S02]  /*21c0*/  SHF.L.U32 R81, R18, 0x10, RZ ;  /* 0x0000001012517819 */ /* 0x000fe400000006ff */
[----:B------:R-:W-:Y:S01]  /*21d0*/  F2FP.BF16.F32.PACK_AB R75, R75, R82 ;  /* 0x000000524b4b723e */ /* 0x000fe200000010ff */
[----:B------:R-:W-:Y:S01]  /*21e0*/  FMUL.FTZ R82, R82, UR14 ;  /* 0x0000000e52527c20 */ /* 0x000fe20008410000 */
[----:B------:R-:W-:Y:S01]  /*21f0*/  LOP3.LUT P5, RZ, R111, 0xff0000, RZ, 0xc0, !PT ;  /* 0x00ff00006fff7812 */ /* 0x000fe200078ac0ff */
[----:B------:R-:W-:Y:S01]  /*2200*/  FFMA.FTZ R74, R93, R74, R81 ;  /* 0x0000004a5d4a7223 */ /* 0x000fe20000010051 */
[C---:B------:R-:W-:Y:S02]  /*2210*/  LOP3.LUT P1, RZ, R111.reuse, 0xff, RZ, 0xc0, !PT ;  /* 0x000000ff6fff7812 */ /* 0x040fe4000782c0ff */
[----:B------:R-:W-:Y:S01]  /*2220*/  LOP3.LUT P6, RZ, R111, 0xff00, RZ, 0xc0, !PT ;  /* 0x0000ff006fff7812 */ /* 0x000fe200078cc0ff */
[----:B------:R-:W-:Y:S01]  /*2230*/  FMUL.FTZ R81, R74, UR14 ;  /* 0x0000000e4a517c20 */ /* 0x000fe20008410000 */
[C---:B------:R-:W-:Y:S01]  /*2240*/  F2FP.BF16.F32.PACK_AB R74, R73.reuse, R74 ;  /* 0x0000004a494a723e */ /* 0x040fe200000010ff */
[----:B------:R-:W-:Y:S01]  /*2250*/  FMUL.FTZ R73, R73, UR14 ;  /* 0x0000000e49497c20 */ /* 0x000fe20008410000 */
[----:B------:R-:W-:-:S02]  /*2260*/  FSEL R112, R83, RZ, P0 ;  /* 0x000000ff53707208 */ /* 0x000fc40000000000 */
[----:B------:R-:W-:Y:S02]  /*2270*/  FSEL R83, R82, RZ, P5 ;  /* 0x000000ff52537208 */ /* 0x000fe40002800000 */
[----:B------:R-:W-:Y:S02]  /*2280*/  FSEL R81, R81, RZ, P1 ;  /* 0x000000ff51517208 */ /* 0x000fe40000800000 */
[----:B------:R-:W-:Y:S01]  /*2290*/  FSEL R82, R73, RZ, P6 ;  /* 0x000000ff49527208 */ /* 0x000fe20003000000 */
[-CC-:B------:R-:W-:Y:S01]  /*22a0*/  FFMA.FTZ R73, R107, R118.reuse, R119.reuse ;  /* 0x000000766b497223 */ /* 0x180fe20000010077 */
[----:B------:R-:W-:Y:S02]  /*22b0*/  F2FP.BF16.F32.PACK_AB R83, R112, R83 ;  /* 0x000000537053723e */ /* 0x000fe400000010ff */
[----:B------:R-:W-:Y:S01]  /*22c0*/  F2FP.BF16.F32.PACK_AB R82, R82, R81 ;  /* 0x000000515252723e */ /* 0x000fe200000010ff */
[----:B------:R-:W-:Y:S01]  /*22d0*/  FFMA.FTZ R81, R7, R118, R119 ;  /* 0x0000007607517223 */ /* 0x000fe20000010077 */
[----:B------:R-:W-:Y:S01]  /*22e0*/  FADD.FTZ R112, R106, -R73 ;  /* 0x800000496a707221 */ /* 0x000fe20000010000 */
[----:B------:R-:W-:-:S02]  /*22f0*/  SHF.L.U32 R73, R16, 0x10, RZ ;  /* 0x0000001010497819 */ /* 0x000fc400000006ff */
[----:B------:R-:W-:Y:S01]  /*2300*/  FADD.FTZ R120, R8, -R81 ;  /* 0x8000005108787221 */ /* 0x000fe20000010000 */
[C---:B------:R-:W-:Y:S02]  /*2310*/  LOP3.LUT P6, RZ, R110.reuse, 0xff000000, RZ, 0xc0, !PT ;  /* 0xff0000006eff7812 */ /* 0x040fe400078cc0ff */
[C---:B------:R-:W-:Y:S01]  /*2320*/  FFMA.FTZ R81, R93.reuse, R112, R73 ;  /* 0x000000705d517223 */ /* 0x040fe20000010049 */
[----:B------:R-:W-:Y:S01]  /*2330*/  FFMA.FTZ R113, R93, R120, R122 ;  /* 0x000000785d717223 */ /* 0x000fe2000001007a */
[----:B------:R-:W-:Y:S02]  /*2340*/  LOP3.LUT P5, RZ, R110, 0xff0000, RZ, 0xc0, !PT ;  /* 0x00ff00006eff7812 */ /* 0x000fe400078ac0ff */
[----:B------:R-:W-:Y:S01]  /*2350*/  FMUL.FTZ R112, R81, UR14 ;  /* 0x0000000e51707c20 */ /* 0x000fe20008410000 */
[----:B------:R-:W-:Y:S01]  /*2360*/  FMUL.FTZ R120, R113, UR14 ;  /* 0x0000000e71787c20 */ /* 0x000fe20008410000 */
[C---:B------:R-:W-:Y:S01]  /*2370*/  F2FP.BF16.F32.PACK_AB R73, R72.reuse, R113 ;  /* 0x000000714849723e */ /* 0x040fe200000010ff */
[----:B------:R-:W-:Y:S01]  /*2380*/  FMUL.FTZ R113, R72, UR14 ;  /* 0x0000000e48717c20 */ /* 0x000fe20008410000 */
[C---:B------:R-:W-:Y:S01]  /*2390*/  F2FP.BF16.F32.PACK_AB R72, R80.reuse, R81 ;  /* 0x000000515048723e */ /* 0x040fe200000010ff */
[----:B------:R-:W-:Y:S01]  /*23a0*/  FMUL.FTZ R81, R80, UR14 ;  /* 0x0000000e50517c20 */ /* 0x000fe20008410000 */
[----:B------:R-:W-:-:S02]  /*23b0*/  LOP3.LUT P0, RZ, R110, 0xff, RZ, 0xc0, !PT ;  /* 0x000000ff6eff7812 */ /* 0x000fc4000780c0ff */
[----:B------:R-:W-:Y:S02]  /*23c0*/  LOP3.LUT P1, RZ, R110, 0xff00, RZ, 0xc0, !PT ;  /* 0x0000ff006eff7812 */ /* 0x000fe4000782c0ff */
[----:B------:R-:W-:Y:S02]  /*23d0*/  FSEL R121, R113, RZ, P6 ;  /* 0x000000ff71797208 */ /* 0x000fe40003000000 */
[----:B------:R-:W-:Y:S02]  /*23e0*/  FSEL R120, R120, RZ, P5 ;  /* 0x000000ff78787208 */ /* 0x000fe40002800000 */
[----:B------:R-:W-:Y:S02]  /*23f0*/  FSEL R80, R112, RZ, P0 ;  /* 0x000000ff70507208 */ /* 0x000fe40000000000 */
[----:B------:R-:W-:Y:S02]  /*2400*/  FSEL R113, R81, RZ, P1 ;  /* 0x000000ff51717208 */ /* 0x000fe40000800000 */
[----:B------:R-:W-:-:S02]  /*2410*/  F2FP.BF16.F32.PACK_AB R81, R121, R120 ;  /* 0x000000787951723e */ /* 0x000fc400000010ff */
[----:B------:R-:W-:Y:S01]  /*2420*/  F2FP.BF16.F32.PACK_AB R80, R113, R80 ;  /* 0x000000507150723e */ /* 0x000fe200000010ff */
[----:B------:R-:W-:Y:S06]  /*2430*/  BRA `(.L_x_993) ;  /* 0x0000001400507947 */ /* 0x000fec0003800000 */
.L_x_990:
        /* <DEDUP_REMOVED lines=9> */
[----:B------:R-:W-:Y:S01]  /*24d0*/  FFMA.FTZ R113, R107, R118, R119 ;  /* 0x000000766b717223 */ /* 0x000fe20000010077 */
[----:B------:R-:W-:Y:S01]  /*24e0*/  FADD.FTZ R78, R91, -R78 ;  /* 0x8000004e5b4e7221 */ /* 0x000fe20000010000 */
[----:B------:R-:W-:Y:S01]  /*24f0*/  FADD.FTZ R76, R12, -R77 ;  /* 0x8000004d0c4c7221 */ /* 0x000fe20000010000 */
[----:B------:R-:W-:Y:S02]  /*2500*/  ISETP.GE.U32.AND P0, PT, R110, RZ, PT ;  /* 0x000000ff6e00720c */ /* 0x000fe40003f06070 */
        /* <DEDUP_REMOVED lines=11> */
[----:B------:R-:W-:Y:S01]  /*25c0*/  FSEL R79, R77, RZ, P5 ;  /* 0x000000ff4d4f7208 */ /* 0x000fe20002800000 */
[-CC-:B------:R-:W-:Y:S01]  /*25d0*/  FFMA.FTZ R77, R9, R118.reuse, R119.reuse ;  /* 0x00000076094d7223 */ /* 0x180fe20000010077 */
[----:B------:R-:W-:Y:S01]  /*25e0*/  F2FP.BF16.F32.PACK_AB R83, R78, R83 ;  /* 0x000000534e53723e */ /* 0x000fe200000010ff */
[----:B------:R-:W-:Y:S01]  /*25f0*/  FFMA.FTZ R78, R90, R118, R119 ;  /* 0x000000765a4e7223 */ /* 0x000fe20000010077 */
[----:B------:R-:W-:Y:S01]  /*2600*/  F2FP.BF16.F32.PACK_AB R79, R76, R79 ;  /* 0x0000004f4c4f723e */ /* 0x000fe200000010ff */
[----:B------:R-:W-:Y:S01]  /*2610*/  FADD.FTZ R76, R10, -R77 ;  /* 0x8000004d0a4c7221 */ /* 0x000fe20000010000 */
[----:B------:R-:W-:Y:S01]  /*2620*/  LOP3.LUT P0, RZ, R117, 0xff, RZ, 0xc0, !PT ;  /* 0x000000ff75ff7812 */ /* 0x000fe2000780c0ff */
[----:B------:R-:W-:Y:S01]  /*2630*/  FADD.FTZ R78, R89, -R78 ;  /* 0x8000004e594e7221 */ /* 0x000fe20000010000 */
[----:B------:R-:W-:Y:S01]  /*2640*/  LOP3.LUT P1, RZ, R117, 0xff00, RZ, 0xc0, !PT ;  /* 0x0000ff0075ff7812 */ /* 0x000fe2000782c0ff */
[----:B------:R-:W-:Y:S01]  /*2650*/  FMUL.FTZ R76, R93, R76 ;  /* 0x0000004c5d4c7220 */ /* 0x000fe20000410000 */
[----:B------:R-:W-:Y:S01]  /*2660*/  LOP3.LUT P6, RZ, R111, 0xff00, RZ, 0xc0, !PT ;  /* 0x0000ff006fff7812 */ /* 0x000fe200078cc0ff */
[----:B------:R-:W-:Y:S01]  /*2670*/  FMUL.FTZ R78, R93, R78 ;  /* 0x0000004e5d4e7220 */ /* 0x000fe20000410000 */
[----:B------:R-:W-:Y:S01]  /*2680*/  LOP3.LUT P5, RZ, R111, 0xff, RZ, 0xc0, !PT ;  /* 0x000000ff6fff7812 */ /* 0x000fe200078ac0ff */
[----:B------:R-:W-:-:S02]  /*2690*/  FMUL.FTZ R76, R76, UR14 ;  /* 0x0000000e4c4c7c20 */ /* 0x000fc40008410000 */
[----:B------:R-:W-:-:S03]  /*26a0*/  FMUL.FTZ R80, R78, UR14 ;  /* 0x0000000e4e507c20 */ /* 0x000fc60008410000 */
[----:B------:R-:W-:Y:S02]  /*26b0*/  FSEL R78, R76, RZ, P0 ;  /* 0x000000ff4c4e7208 */ /* 0x000fe40000000000 */
[C---:B------:R-:W-:Y:S02]  /*26c0*/  FSEL R77, R80.reuse, RZ, P1 ;  /* 0x000000ff504d7208 */ /* 0x040fe40000800000 */
[----:B------:R-:W-:Y:S01]  /*26d0*/  FSEL R81, R80, RZ, P6 ;  /* 0x000000ff50517208 */ /* 0x000fe20003000000 */
[--C-:B------:R-:W-:Y:S01]  /*26e0*/  FFMA.FTZ R80, R88, R118, R119.reuse ;  /* 0x0000007658507223 */ /* 0x100fe20000010077 */
[----:B------:R-:W-:Y:S01]  /*26f0*/  F2FP.BF16.F32.PACK_AB R78, R77, R78 ;  /* 0x0000004e4d4e723e */ /* 0x000fe200000010ff */
[----:B------:R-:W-:Y:S01]  /*2700*/  FFMA.FTZ R77, R7, R118, R119 ;  /* 0x00000076074d7223 */ /* 0x000fe20000010077 */
[----:B------:R-:W-:Y:S01]  /*2710*/  FSEL R82, R76, RZ, P5 ;  /* 0x000000ff4c527208 */ /* 0x000fe20002800000 */
[----:B------:R-:W-:Y:S01]  /*2720*/  FADD.FTZ R80, R15, -R80 ;  /* 0x800000500f507221 */ /* 0x000fe20000010000 */
[----:B------:R-:W-:Y:S01]  /*2730*/  LOP3.LUT P5, RZ, R110, 0xff0000, RZ, 0xc0, !PT ;  /* 0x00ff00006eff7812 */ /* 0x000fe200078ac0ff */
[----:B------:R-:W-:Y:S01]  /*2740*/  FADD.FTZ R76, R8, -R77 ;  /* 0x8000004d084c7221 */ /* 0x000fe20000010000 */
[C---:B------:R-:W-:Y:S01]  /*2750*/  LOP3.LUT P0, RZ, R116.reuse, 0xff0000, RZ, 0xc0, !PT ;  /* 0x00ff000074ff7812 */ /* 0x040fe2000780c0ff */
[C---:B------:R-:W-:Y:S01]  /*2760*/  FMUL.FTZ R80, R93.reuse, R80 ;  /* 0x000000505d507220 */ /* 0x040fe20000410000 */
[----:B------:R-:W-:Y:S01]  /*2770*/  LOP3.LUT P1, RZ, R116, 0xff000000, RZ, 0xc0, !PT ;  /* 0xff00000074ff7812 */ /* 0x000fe2000782c0ff */
[----:B------:R-:W-:Y:S01]  /*2780*/  FMUL.FTZ R76, R93, R76 ;  /* 0x0000004c5d4c7220 */ /* 0x000fe20000410000 */
[----:B------:R-:W-:Y:S01]  /*2790*/  F2FP.BF16.F32.PACK_AB R82, R81, R82 ;  /* 0x000000525152723e */ /* 0x000fe200000010ff */
[----:B------:R-:W-:Y:S01]  /*27a0*/  FMUL.FTZ R80, R80, UR14 ;  /* 0x0000000e50507c20 */ /* 0x000fe20008410000 */
[----:B------:R-:W-:Y:S01]  /*27b0*/  LOP3.LUT P6, RZ, R110, 0xff000000, RZ, 0xc0, !PT ;  /* 0xff0000006eff7812 */ /* 0x000fe200078cc0ff */
[----:B------:R-:W-:-:S05]  /*27c0*/  FMUL.FTZ R76, R76, UR14 ;  /* 0x0000000e4c4c7c20 */ /* 0x000fca0008410000 */
[C---:B------:R-:W-:Y:S02]  /*27d0*/  FSEL R81, R76.reuse, RZ, P5 ;  /* 0x000000ff4c517208 */ /* 0x040fe40002800000 */
[----:B------:R-:W-:Y:S02]  /*27e0*/  FSEL R77, R76, RZ, P0 ;  /* 0x000000ff4c4d7208 */ /* 0x000fe40000000000 */
[C---:B------:R-:W-:Y:S02]  /*27f0*/  FSEL R76, R80.reuse, RZ, P1 ;  /* 0x000000ff504c7208 */ /* 0x040fe40000800000 */
[----:B------:R-:W-:Y:S02]  /*2800*/  FSEL R80, R80, RZ, P6 ;  /* 0x000000ff50507208 */ /* 0x000fe40003000000 */
[----:B------:R-:W-:Y:S01]  /*2810*/  F2FP.BF16.F32.PACK_AB R77, R76, R77 ;  /* 0x0000004d4c4d723e */ /* 0x000fe200000010ff */
[----:B------:R-:W-:Y:S01]  /*2820*/  FFMA.FTZ R76, R14, R118, R119 ;  /* 0x000000760e4c7223 */ /* 0x000fe20000010077 */
[----:B------:R-:W-:-:S02]  /*2830*/  F2FP.BF16.F32.PACK_AB R81, R80, R81 ;  /* 0x000000515051723e */ /* 0x000fc400000010ff */
[----:B------:R-:W-:Y:S01]  /*2840*/  LOP3.LUT P6, RZ, R110, 0xff00, RZ, 0xc0, !PT ;  /* 0x0000ff006eff7812 */ /* 0x000fe200078cc0ff */
[----:B------:R-:W-:Y:S01]  /*2850*/  FADD.FTZ R80, R13, -R76 ;  /* 0x8000004c0d507221 */ /* 0x000fe20000010000 */
[----:B------:R-:W-:Y:S01]  /*2860*/  FADD.FTZ R76, R106, -R113 ;  /* 0x800000716a4c7221 */ /* 0x000fe20000010000 */
[C---:B------:R-:W-:Y:S02]  /*2870*/  LOP3.LUT P0, RZ, R116.reuse, 0xff, RZ, 0xc0, !PT ;  /* 0x000000ff74ff7812 */ /* 0x040fe4000780c0ff */
[C---:B------:R-:W-:Y:S01]  /*2880*/  FMUL.FTZ R80, R93.reuse, R80 ;  /* 0x000000505d507220 */ /* 0x040fe20000410000 */
[----:B------:R-:W-:Y:S01]  /*2890*/  FMUL.FTZ R76, R93, R76 ;  /* 0x0000004c5d4c7220 */ /* 0x000fe20000410000 */
[----:B------:R-:W-:Y:S02]  /*28a0*/  LOP3.LUT P1, RZ, R116, 0xff00, RZ, 0xc0, !PT ;  /* 0x0000ff0074ff7812 */ /* 0x000fe4000782c0ff */
[----:B------:R-:W-:Y:S01]  /*28b0*/  FMUL.FTZ R113, R80, UR14 ;  /* 0x0000000e50717c20 */ /* 0x000fe20008410000 */
[----:B------:R-:W-:Y:S01]  /*28c0*/  FMUL.FTZ R80, R76, UR14 ;  /* 0x0000000e4c507c20 */ /* 0x000fe20008410000 */
[----:B------:R-:W-:-:S03]  /*28d0*/  LOP3.LUT P5, RZ, R110, 0xff, RZ, 0xc0, !PT ;  /* 0x000000ff6eff7812 */ /* 0x000fc600078ac0ff */
[C---:B------:R-:W-:Y:S02]  /*28e0*/  FSEL R121, R113.reuse, RZ, P6 ;  /* 0x000000ff71797208 */ /* 0x040fe40003000000 */
[C---:B------:R-:W-:Y:S02]  /*28f0*/  FSEL R76, R80.reuse, RZ, P0 ;  /* 0x000000ff504c7208 */ /* 0x040fe40000000000 */
[----:B------:R-:W-:Y:S02]  /*2900*/  FSEL R113, R113, RZ, P1 ;  /* 0x000000ff71717208 */ /* 0x000fe40000800000 */
[----:B------:R-:W-:Y:S02]  /*2910*/  FSEL R80, R80, RZ, P5 ;  /* 0x000000ff50507208 */ /* 0x000fe40002800000 */
[----:B------:R-:W-:Y:S02]  /*2920*/  F2FP.BF16.F32.PACK_AB R76, R113, R76 ;  /* 0x0000004c714c723e */ /* 0x000fe400000010ff */
[----:B------:R-:W-:Y:S01]  /*2930*/  F2FP.BF16.F32.PACK_AB R80, R121, R80 ;  /* 0x000000507950723e */ /* 0x000fe200000010ff */
[----:B------:R-:W-:Y:S06]  /*2940*/  BRA `(.L_x_993) ;  /* 0x00000010000c7947 */ /* 0x000fec0003800000 */
.L_x_996:
[-CC-:B------:R-:W-:Y:S01]  /*2950*/  FFMA.FTZ R73, R11, R118.reuse, R119.reuse ;  /* 0x000000760b497223 */ /* 0x180fe20000010077 */
[-CC-:B------:R-:W-:Y:S01]  /*2960*/  FFMA.FTZ R74, R92, R118.reuse, R119.reuse ;  /* 0x000000765c4a7223 */ /* 0x180fe20000010077 */
[----:B------:R-:W-:Y:S01]  /*2970*/  ISETP.GE.U32.AND P0, PT, R116, RZ, PT ;  /* 0x000000ff7400720c */ /* 0x000fe20003f06070 */
[-C--:B------:R-:W-:Y:S01]  /*2980*/  FFMA.FTZ R113, R107, R118.reuse, R119 ;  /* 0x000000766b717223 */ /* 0x080fe20000010077 */
[----:B------:R-:W-:Y:S01]  /*2990*/  FADD.FTZ R72, R12, -R73 ;  /* 0x800000490c487221 */ /* 0x000fe20000010000 */
[----:B------:R-:W-:Y:S01]  /*29a0*/  FADD.FTZ R74, R91, -R74 ;  /* 0x8000004a5b4a7221 */ /* 0x000fe20000010000 */
[--C-:B------:R-:W-:Y:S01]  /*29b0*/  FFMA.FTZ R73, R9, R118, R119.reuse ;  /* 0x0000007609497223 */ /* 0x100fe20000010077 */
[----:B------:R-:W-:Y:S01]  /*29c0*/  ISETP.GE.U32.AND.EX P0, PT, R117, 0x1000000, PT, P0 ;  /* 0x010000007500780c */ /* 0x000fe20003f06100 */
[C---:B-----5:R-:W-:Y:S01]  /*29d0*/  FMUL.FTZ R72, R93.reuse, R72 ;  /* 0x000000485d487220 */ /* 0x060fe20000410000 */
[----:B------:R-:W-:Y:S01]  /*29e0*/  FMUL.FTZ R75, R93, R74 ;  /* 0x0000004a5d4b7220 */ /* 0x000fe20000410000 */
[----:B------:R-:W-:Y:S01]  /*29f0*/  FFMA.FTZ R74, R90, R118, R119 ;  /* 0x000000765a4a7223 */ /* 0x000fe20000010077 */
[----:B------:R-:W-:Y:S01]  /*2a00*/  LOP3.LUT P1, RZ, R117, 0xff0000, RZ, 0xc0, !PT ;  /* 0x00ff000075ff7812 */ /* 0x000fe2000782c0ff */
[----:B------:R-:W-:Y:S01]  /*2a10*/  FMUL.FTZ R76, R72, UR14 ;  /* 0x0000000e484c7c20 */ /* 0x000fe20008410000 */
[C---:B------:R-:W-:Y:S01]  /*2a20*/  FMUL.FTZ R78, R75.reuse, UR14 ;  /* 0x0000000e4b4e7c20 */ /* 0x040fe20008410000 */
[----:B------:R-:W-:Y:S01]  /*2a30*/  F2FP.BF16.F32.PACK_AB R75, R75, R72 ;  /* 0x000000484b4b723e */ /* 0x000fe200000010ff */
[----:B------:R-:W-:Y:S01]  /*2a40*/  FADD.FTZ R72, R10, -R73 ;  /* 0x800000490a487221 */ /* 0x000fe20000010000 */
[----:B------:R-:W-:Y:S01]  /*2a50*/  FADD.FTZ R74, R89, -R74 ;  /* 0x8000004a594a7221 */ /* 0x000fe20000010000 */
[----:B------:R-:W-:-:S02]  /*2a60*/  LOP3.LUT P5, RZ, R111, 0xff0000, RZ, 0xc0, !PT ;  /* 0x00ff00006fff7812 */ /* 0x000fc400078ac0ff */
[C---:B------:R-:W-:Y:S01]  /*2a70*/  FMUL.FTZ R72, R93.reuse, R72 ;  /* 0x000000485d487220 */ /* 0x040fe20000410000 */
[----:B------:R-:W-:Y:S01]  /*2a80*/  FMUL.FTZ R73, R93, R74 ;  /* 0x0000004a5d497220 */ /* 0x000fe20000410000 */
[----:B------:R-:W-:Y:S02]  /*2a90*/  FSEL R80, R78, RZ, P0 ;  /* 0x000000ff4e507208 */ /* 0x000fe40000000000 */
[----:B------:R-:W-:Y:S01]  /*2aa0*/  ISETP.GE.U32.AND P0, PT, R110, RZ, PT ;  /* 0x000000ff6e00720c */ /* 0x000fe20003f06070 */
[----:B------:R-:W-:Y:S01]  /*2ab0*/  FMUL.FTZ R77, R72, UR14 ;  /* 0x0000000e484d7c20 */ /* 0x000fe20008410000 */
[C---:B------:R-:W-:Y:S01]  /*2ac0*/  F2FP.BF16.F32.PACK_AB R74, R73.reuse, R72 ;  /* 0x00000048494a723e */ /* 0x040fe200000010ff */
[----:B------:R-:W-:Y:S01]  /*2ad0*/  FMUL.FTZ R72, R73, UR14 ;  /* 0x0000000e49487c20 */ /* 0x000fe20008410000 */
[----:B------:R-:W-:Y:S02]  /*2ae0*/  FSEL R79, R76, RZ, P1 ;  /* 0x000000ff4c4f7208 */ /* 0x000fe40000800000 */
[----:B------:R-:W-:-:S02]  /*2af0*/  ISETP.GE.U32.AND.EX P0, PT, R111, 0x1000000, PT, P0 ;  /* 0x010000006f00780c */ /* 0x000fc40003f06100 */
[C---:B------:R-:W-:Y:S02]  /*2b00*/  LOP3.LUT P1, RZ, R117.reuse, 0xff, RZ, 0xc0, !PT ;  /* 0x000000ff75ff7812 */ /* 0x040fe4000782c0ff */
[----:B------:R-:W-:Y:S02]  /*2b10*/  LOP3.LUT P6, RZ, R117, 0xff00, RZ, 0xc0, !PT ;  /* 0x0000ff0075ff7812 */ /* 0x000fe400078cc0ff */
[----:B------:R-:W-:Y:S02]  /*2b20*/  FSEL R83, R76, RZ, P5 ;  /* 0x000000ff4c537208 */ /* 0x000fe40002800000 */
[----:B------:R-:W-:Y:S02]  /*2b30*/  FSEL R76, R78, RZ, P0 ;  /* 0x000000ff4e4c7208 */ /* 0x000fe40000000000 */
[----:B------:R-:W-:Y:S02]  /*2b40*/  FSEL R78, R77, RZ, P1 ;  /* 0x000000ff4d4e7208 */ /* 0x000fe40000800000 */
[----:B------:R-:W-:-:S02]  /*2b50*/  FSEL R73, R72, RZ, P6 ;  /* 0x000000ff48497208 */ /* 0x000fc40003000000 */
[----:B------:R-:W-:Y:S02]  /*2b60*/  LOP3.LUT P0, RZ, R111, 0xff, RZ, 0xc0, !PT ;  /* 0x000000ff6fff7812 */ /* 0x000fe4000780c0ff */
[----:B------:R-:W-:Y:S01]  /*2b70*/  F2FP.BF16.F32.PACK_AB R83, R76, R83 ;  /* 0x000000534c53723e */ /* 0x000fe200000010ff */
[--C-:B------:R-:W-:Y:S01]  /*2b80*/  FFMA.FTZ R76, R88, R118, R119.reuse ;  /* 0x00000076584c7223 */ /* 0x100fe20000010077 */
[----:B------:R-:W-:Y:S01]  /*2b90*/  F2FP.BF16.F32.PACK_AB R78, R73, R78 ;  /* 0x0000004e494e723e */ /* 0x000fe200000010ff */
[----:B------:R-:W-:Y:S01]  /*2ba0*/  FFMA.FTZ R73, R7, R118, R119 ;  /* 0x0000007607497223 */ /* 0x000fe20000010077 */
[----:B------:R-:W-:Y:S01]  /*2bb0*/  LOP3.LUT P1, RZ, R111, 0xff00, RZ, 0xc0, !PT ;  /* 0x0000ff006fff7812 */ /* 0x000fe2000782c0ff */
[----:B------:R-:W-:Y:S01]  /*2bc0*/  FADD.FTZ R76, R15, -R76 ;  /* 0x8000004c0f4c7221 */ /* 0x000fe20000010000 */
[----:B------:R-:W-:Y:S02]  /*2bd0*/  FSEL R82, R77, RZ, P0 ;  /* 0x000000ff4d527208 */ /* 0x000fe40000000000 */
[----:B------:R-:W-:Y:S01]  /*2be0*/  FSEL R77, R72, RZ, P1 ;  /* 0x000000ff484d7208 */ /* 0x000fe20000800000 */
[----:B------:R-:W-:Y:S01]  /*2bf0*/  FADD.FTZ R72, R8, -R73 ;  /* 0x8000004908487221 */ /* 0x000fe20000010000 */
[----:B------:R-:W-:-:S02]  /*2c00*/  LOP3.LUT P0, RZ, R110, 0xff0000, RZ, 0xc0, !PT ;  /* 0x00ff00006eff7812 */ /* 0x000fc4000780c0ff */
[----:B------:R-:W-:Y:S01]  /*2c10*/  F2FP.BF16.F32.PACK_AB R82, R77, R82 ;  /* 0x000000524d52723e */ /* 0x000fe200000010ff */
[C---:B------:R-:W-:Y:S01]  /*2c20*/  FMUL.FTZ R72, R93.reuse, R72 ;  /* 0x000000485d487220 */ /* 0x040fe20000410000 */
[----:B------:R-:W-:Y:S01]  /*2c30*/  FMUL.FTZ R77, R93, R76 ;  /* 0x0000004c5d4d7220 */ /* 0x000fe20000410000 */
[----:B------:R-:W-:Y:S02]  /*2c40*/  LOP3.LUT P1, RZ, R116, 0xff0000, RZ, 0xc0, !PT ;  /* 0x00ff000074ff7812 */ /* 0x000fe4000782c0ff */
[----:B------:R-:W-:Y:S01]  /*2c50*/  FMUL.FTZ R76, R72, UR14 ;  /* 0x0000000e484c7c20 */ /* 0x000fe20008410000 */
[----:B------:R-:W-:Y:S02]  /*2c60*/  LOP3.LUT P6, RZ, R116, 0xff000000, RZ, 0xc0, !PT ;  /* 0xff00000074ff7812 */ /* 0x000fe400078cc0ff */
[C---:B------:R-:W-:Y:S01]  /*2c70*/  F2FP.BF16.F32.PACK_AB R73, R77.reuse, R72 ;  /* 0x000000484d49723e */ /* 0x040fe200000010ff */
[----:B------:R-:W-:Y:S01]  /*2c80*/  FMUL.FTZ R72, R77, UR14 ;  /* 0x0000000e4d487c20 */ /* 0x000fe20008410000 */
[----:B------:R-:W-:-:S02]  /*2c90*/  LOP3.LUT P5, RZ, R110, 0xff000000, RZ, 0xc0, !PT ;  /* 0xff0000006eff7812 */ /* 0x000fc400078ac0ff */
[C---:B------:R-:W-:Y:S02]  /*2ca0*/  FSEL R81, R76.reuse, RZ, P0 ;  /* 0x000000ff4c517208 */ /* 0x040fe40000000000 */
[----:B------:R-:W-:Y:S02]  /*2cb0*/  FSEL R77, R76, RZ, P1 ;  /* 0x000000ff4c4d7208 */ /* 0x000fe40000800000 */
[C---:B------:R-:W-:Y:S02]  /*2cc0*/  FSEL R76, R72.reuse, RZ, P6 ;  /* 0x000000ff484c7208 */ /* 0x040fe40003000000 */
[----:B------:R-:W-:Y:S02]  /*2cd0*/  FSEL R72, R72, RZ, P5 ;  /* 0x000000ff48487208 */ /* 0x000fe40002800000 */
[----:B------:R-:W-:Y:S02]  /*2ce0*/  F2FP.BF16.F32.PACK_AB R77, R76, R77 ;  /* 0x0000004d4c4d723e */ /* 0x000fe400000010ff */
        /* <DEDUP_REMOVED lines=11> */
[----:B------:R-:W-:-:S02]  /*2da0*/  LOP3.LUT P0, RZ, R110, 0xff, RZ, 0xc0, !PT ;  /* 0x000000ff6eff7812 */ /* 0x000fc4000780c0ff */
[----:B------:R-:W-:Y:S01]  /*2db0*/  F2FP.BF16.F32.PACK_AB R72, R113, R76 ;  /* 0x0000004c7148723e */ /* 0x000fe200000010ff */
[----:B------:R-:W-:Y:S01]  /*2dc0*/  FMUL.FTZ R76, R76, UR14 ;  /* 0x0000000e4c4c7c20 */ /* 0x000fe20008410000 */
[C---:B------:R-:W-:Y:S02]  /*2dd0*/  FSEL R113, R80.reuse, RZ, P5 ;  /* 0x000000ff50717208 */ /* 0x040fe40002800000 */
[----:B------:R-:W-:Y:S02]  /*2de0*/  FSEL R121, R80, RZ, P6 ;  /* 0x000000ff50797208 */ /* 0x000fe40003000000 */
[C---:B------:R-:W-:Y:S02]  /*2df0*/  FSEL R112, R76.reuse, RZ, P1 ;  /* 0x000000ff4c707208 */ /* 0x040fe40000800000 */
[----:B------:R-:W-:Y:S02]  /*2e00*/  FSEL R80, R76, RZ, P0 ;  /* 0x000000ff4c507208 */ /* 0x000fe40000000000 */
[----:B------:R-:W-:-:S02]  /*2e10*/  F2FP.BF16.F32.PACK_AB R76, R121, R112 ;  /* 0x00000070794c723e */ /* 0x000fc400000010ff */
[----:B------:R-:W-:Y:S01]  /*2e20*/  F2FP.BF16.F32.PACK_AB R80, R113, R80 ;  /* 0x000000507150723e */ /* 0x000fe200000010ff */
[----:B------:R-:W-:Y:S06]  /*2e30*/  BRA `(.L_x_993) ;  /* 0x0000000800d07947 */ /* 0x000fec0003800000 */
.L_x_995:
[----:B------:R-:W-:-:S04]  /*2e40*/  UISETP.NE.U32.AND UP0, UPT, UR4, URZ, UPT ;  /* 0x000000ff0400728c */ /* 0x000fc8000bf05070 */
[----:B------:R-:W-:-:S09]  /*2e50*/  UISETP.NE.AND.EX UP0, UPT, UR5, URZ, UPT, UP0 ;  /* 0x000000ff0500728c */ /* 0x000fd2000bf05300 */
[----:B------:R-:W-:Y:S05]  /*2e60*/  BRA.U UP0, `(.L_x_997) ;  /* 0x00000005005c7547 */ /* 0x000fea000b800000 */
[----:B------:R-:W-:Y:S01]  /*2e70*/  PRMT R76, R19, 0x7632, R76 ;  /* 0x00007632134c7816 */ /* 0x000fe2000000004c */
[-C--:B------:R-:W-:Y:S01]  /*2e80*/  FFMA.FTZ R78, R92, R118.reuse, R119 ;  /* 0x000000765c4e7223 */ /* 0x080fe20000010077 */
[----:B------:R-:W-:Y:S01]  /*2e90*/  PRMT R77, R18, 0x7632, R77 ;  /* 0x00007632124d7816 */ /* 0x000fe2000000004d */
[-CC-:B------:R-:W-:Y:S01]  /*2ea0*/  FFMA.FTZ R80, R90, R118.reuse, R119.reuse ;  /* 0x000000765a507223 */ /* 0x180fe20000010077 */
[--C-:B------:R-:W-:Y:S01]  /*2eb0*/  FFMA.FTZ R81, R11, R118, R119.reuse ;  /* 0x000000760b517223 */ /* 0x100fe20000010077 */
[----:B------:R-:W-:Y:S02]  /*2ec0*/  IMAD.U32 R76, R76, 0x10000, RZ ;  /* 0x000100004c4c7824 */ /* 0x000fe400078e00ff */
[----:B------:R-:W-:Y:S01]  /*2ed0*/  FADD.FTZ R78, R91, -R78 ;  /* 0x8000004e5b4e7221 */ /* 0x000fe20000010000 */
[----:B------:R-:W-:Y:S01]  /*2ee0*/  SHF.L.U32 R82, R77, 0x10, RZ ;  /* 0x000000104d527819 */ /* 0x000fe200000006ff */
[----:B------:R-:W-:Y:S01]  /*2ef0*/  FADD.FTZ R80, R89, -R80 ;  /* 0x8000005059507221 */ /* 0x000fe20000010000 */
[----:B------:R-:W-:Y:S01]  /*2f00*/  ISETP.GE.U32.AND P0, PT, R116, RZ, PT ;  /* 0x000000ff7400720c */ /* 0x000fe20003f06070 */
[--C-:B-----5:R-:W-:Y:S01]  /*2f10*/  FFMA.FTZ R79, R93, R78, R76.reuse ;  /* 0x0000004e5d4f7223 */ /* 0x120fe2000001004c */
[----:B------:R-:W-:Y:S01]  /*2f20*/  PRMT R76, R17, 0x7632, R76 ;  /* 0x00007632114c7816 */ /* 0x000fe2000000004c */
[----:B------:R-:W-:Y:S01]  /*2f30*/  FFMA.FTZ R78, R88, R118, R119 ;  /* 0x00000076584e7223 */ /* 0x000fe20000010077 */
[----:B------:R-:W-:Y:S01]  /*2f40*/  LOP3.LUT P1, RZ, R117, 0xff0000, RZ, 0xc0, !PT ;  /* 0x00ff000075ff7812 */ /* 0x000fe2000782c0ff */
[----:B------:R-:W-:Y:S01]  /*2f50*/  FMUL.FTZ R112, R79, UR14 ;  /* 0x0000000e4f707c20 */ /* 0x000fe20008410000 */
[----:B------:R-:W-:Y:S01]  /*2f60*/  ISETP.GE.U32.AND.EX P0, PT, R117, 0x1000000, PT, P0 ;  /* 0x010000007500780c */ /* 0x000fe20003f06100 */
[----:B------:R-:W-:-:S02]  /*2f70*/  IMAD.U32 R77, R76, 0x10000, RZ ;  /* 0x000100004c4d7824 */ /* 0x000fc400078e00ff */
[----:B------:R-:W-:Y:S01]  /*2f80*/  FADD.FTZ R76, R15, -R78 ;  /* 0x8000004e0f4c7221 */ /* 0x000fe20000010000 */
[----:B------:R-:W-:Y:S01]  /*2f90*/  FFMA.FTZ R78, R93, R80, R82 ;  /* 0x000000505d4e7223 */ /* 0x000fe20000010052 */
[----:B------:R-:W-:Y:S01]  /*2fa0*/  FADD.FTZ R80, R12, -R81 ;  /* 0x800000510c507221 */ /* 0x000fe20000010000 */
[----:B------:R-:W-:Y:S02]  /*2fb0*/  IMAD.U32 R82, R19, 0x10000, RZ ;  /* 0x0001000013527824 */ /* 0x000fe400078e00ff */
[C---:B------:R-:W-:Y:S01]  /*2fc0*/  FFMA.FTZ R77, R93.reuse, R76, R77 ;  /* 0x0000004c5d4d7223 */ /* 0x040fe2000001004d */
[----:B------:R-:W-:Y:S01]  /*2fd0*/  PRMT R76, R16, 0x7632, R76 ;  /* 0x00007632104c7816 */ /* 0x000fe2000000004c */
[----:B------:R-:W-:Y:S01]  /*2fe0*/  FMUL.FTZ R113, R78, UR14 ;  /* 0x0000000e4e717c20 */ /* 0x000fe20008410000 */
[----:B------:R-:W-:Y:S01]  /*2ff0*/  FFMA.FTZ R80, R93, R80, R82 ;  /* 0x000000505d507223 */ /* 0x000fe20000010052 */
[----:B------:R-:W-:Y:S02]  /*3000*/  LOP3.LUT P6, RZ, R117, 0xff00, RZ, 0xc0, !PT ;  /* 0x0000ff0075ff7812 */ /* 0x000fe400078cc0ff */
[----:B------:R-:W-:Y:S01]  /*3010*/  SHF.L.U32 R81, R76, 0x10, RZ ;  /* 0x000000104c517819 */ /* 0x000fe200000006ff */
[----:B------:R-:W-:Y:S01]  /*3020*/  FFMA.FTZ R76, R14, R118, R119 ;  /* 0x000000760e4c7223 */ /* 0x000fe20000010077 */
[----:B------:R-:W-:Y:S01]  /*3030*/  FMUL.FTZ R82, R80, UR14 ;  /* 0x0000000e50527c20 */ /* 0x000fe20008410000 */
[----:B------:R-:W-:-:S02]  /*3040*/  FSEL R80, R112, RZ, P0 ;  /* 0x000000ff70507208 */ /* 0x000fc40000000000 */
[----:B------:R-:W-:Y:S01]  /*3050*/  FADD.FTZ R76, R13, -R76 ;  /* 0x8000004c0d4c7221 */ /* 0x000fe20000010000 */
[----:B------:R-:W-:Y:S02]  /*3060*/  ISETP.GE.U32.AND P0, PT, R110, RZ, PT ;  /* 0x000000ff6e00720c */ /* 0x000fe40003f06070 */
[----:B------:R-:W-:Y:S01]  /*3070*/  FSEL R79, R82, RZ, P1 ;  /* 0x000000ff524f7208 */ /* 0x000fe20000800000 */
[----:B------:R-:W-:Y:S01]  /*3080*/  FFMA.FTZ R76, R93, R76, R81 ;  /* 0x0000004c5d4c7223 */ /* 0x000fe20000010051 */
[----:B------:R-:W-:Y:S01]  /*3090*/  LOP3.LUT P1, RZ, R111, 0xff0000, RZ, 0xc0, !PT ;  /* 0x00ff00006fff7812 */ /* 0x000fe2000782c0ff */
[-C--:B------:R-:W-:Y:S01]  /*30a0*/  FFMA.FTZ R81, R9, R118.reuse, R119 ;  /* 0x0000007609517223 */ /* 0x080fe20000010077 */
[----:B------:R-:W-:Y:S01]  /*30b0*/  F2FP.BF16.F32.PACK_AB R79, R80, R79 ;  /* 0x0000004f504f723e */ /* 0x000fe200000010ff */
[----:B------:R-:W-:Y:S01]  /*30c0*/  FMUL.FTZ R76, R76, UR14 ;  /* 0x0000000e4c4c7c20 */ /* 0x000fe20008410000 */
[----:B------:R-:W-:Y:S01]  /*30d0*/  FSEL R83, R82, RZ, P1 ;  /* 0x000000ff52537208 */ /* 0x000fe20000800000 */
[----:B------:R-:W-:Y:S01]  /*30e0*/  FADD.FTZ R80, R10, -R81 ;  /* 0x800000510a507221 */ /* 0x000fe20000010000 */
[----:B------:R-:W-:Y:S01]  /*30f0*/  SHF.L.U32 R82, R18, 0x10, RZ ;  /* 0x0000001012527819 */ /* 0x000fe200000006ff */
[----:B------:R-:W-:Y:S01]  /*3100*/  FFMA.FTZ R81, R7, R118, R119 ;  /* 0x0000007607517223 */ /* 0x000fe20000010077 */
[----:B------:R-:W-:-:S02]  /*3110*/  ISETP.GE.U32.AND.EX P0, PT, R111, 0x1000000, PT, P0 ;  /* 0x010000006f00780c */ /* 0x000fc40003f06100 */
[----:B------:R-:W-:Y:S01]  /*3120*/  LOP3.LUT P1, RZ, R117, 0xff, RZ, 0xc0, !PT ;  /* 0x000000ff75ff7812 */ /* 0x000fe2000782c0ff */
[----:B------:R-:W-:Y:S01]  /*3130*/  FFMA.FTZ R80, R93, R80, R82 ;  /* 0x000000505d507223 */ /* 0x000fe20000010052 */
[----:B------:R-:W-:Y:S02]  /*3140*/  FSEL R112, R112, RZ, P0 ;  /* 0x000000ff70707208 */ /* 0x000fe40000000000 */
[C---:B------:R-:W-:Y:S01]  /*3150*/  LOP3.LUT P0, RZ, R111.reuse, 0xff, RZ, 0xc0, !PT ;  /* 0x000000ff6fff7812 */ /* 0x040fe2000780c0ff */
[----:B------:R-:W-:Y:S01]  /*3160*/  FMUL.FTZ R82, R80, UR14 ;  /* 0x0000000e50527c20 */ /* 0x000fe20008410000 */
[----:B------:R-:W-:Y:S01]  /*3170*/  F2FP.BF16.F32.PACK_AB R83, R112, R83 ;  /* 0x000000537053723e */ /* 0x000fe200000010ff */
[----:B------:R-:W-:Y:S01]  /*3180*/  FADD.FTZ R80, R8, -R81 ;  /* 0x8000005108507221 */ /* 0x000fe20000010000 */
[----:B------:R-:W-:Y:S02]  /*3190*/  LOP3.LUT P5, RZ, R111, 0xff00, RZ, 0xc0, !PT ;  /* 0x0000ff006fff7812 */ /* 0x000fe400078ac0ff */
[----:B------:R-:W-:-:S02]  /*31a0*/  FSEL R112, R82, RZ, P0 ;  /* 0x000000ff52707208 */ /* 0x000fc40000000000 */
[----:B------:R-:W-:Y:S01]  /*31b0*/  FSEL R78, R82, RZ, P1 ;  /* 0x000000ff524e7208 */ /* 0x000fe20000800000 */
[----:B------:R-:W-:Y:S01]  /*31c0*/  IMAD.U32 R82, R17, 0x10000, RZ ;  /* 0x0001000011527824 */ /* 0x000fe200078e00ff */
[C---:B------:R-:W-:Y:S02]  /*31d0*/  FSEL R81, R113.reuse, RZ, P6 ;  /* 0x000000ff71517208 */ /* 0x040fe40003000000 */
[----:B------:R-:W-:Y:S01]  /*31e0*/  FSEL R113, R113, RZ, P5 ;  /* 0x000000ff71717208 */ /* 0x000fe20002800000 */
[----:B------:R-:W-:Y:S01]  /*31f0*/  FFMA.FTZ R80, R93, R80, R82 ;  /* 0x000000505d507223 */ /* 0x000fe20000010052 */
[----:B------:R-:W-:Y:S02]  /*3200*/  LOP3.LUT P0, RZ, R110, 0xff0000, RZ, 0xc0, !PT ;  /* 0x00ff00006eff7812 */ /* 0x000fe4000780c0ff */
[----:B------:R-:W-:Y:S01]  /*3210*/  F2FP.BF16.F32.PACK_AB R82, R113, R112 ;  /* 0x000000707152723e */ /* 0x000fe200000010ff */
[----:B------:R-:W-:Y:S01]  /*3220*/  FMUL.FTZ R80, R80, UR14 ;  /* 0x0000000e50507c20 */ /* 0x000fe20008410000 */
[C---:B------:R-:W-:Y:S01]  /*3230*/  LOP3.LUT P1, RZ, R116.reuse, 0xff0000, RZ, 0xc0, !PT ;  /* 0x00ff000074ff7812 */ /* 0x040fe2000782c0ff */
[----:B------:R-:W-:Y:S01]  /*3240*/  FMUL.FTZ R112, R77, UR14 ;  /* 0x0000000e4d707c20 */ /* 0x000fe20008410000 */
[----:B------:R-:W-:Y:S01]  /*3250*/  LOP3.LUT P6, RZ, R116, 0xff000000, RZ, 0xc0, !PT ;  /* 0xff00000074ff7812 */ /* 0x000fe200078cc0ff */
[----:B------:R-:W-:Y:S01]  /*3260*/  FFMA.FTZ R113, R107, R118, R119 ;  /* 0x000000766b717223 */ /* 0x000fe20000010077 */
[----:B------:R-:W-:-:S02]  /*3270*/  LOP3.LUT P5, RZ, R110, 0xff000000, RZ, 0xc0, !PT ;  /* 0xff0000006eff7812 */ /* 0x000fc400078ac0ff */
[----:B------:R-:W-:Y:S02]  /*3280*/  F2FP.BF16.F32.PACK_AB R78, R81, R78 ;  /* 0x0000004e514e723e */ /* 0x000fe400000010ff */
[C---:B------:R-:W-:Y:S02]  /*3290*/  FSEL R81, R80.reuse, RZ, P0 ;  /* 0x000000ff50517208 */ /* 0x040fe40000000000 */
[----:B------:R-:W-:Y:S02]  /*32a0*/  FSEL R77, R80, RZ, P1 ;  /* 0x000000ff504d7208 */ /* 0x000fe40000800000 */
[C---:B------:R-:W-:Y:S02]  /*32b0*/  FSEL R80, R112.reuse, RZ, P6 ;  /* 0x000000ff70507208 */ /* 0x040fe40003000000 */
[----:B------:R-:W-:Y:S02]  /*32c0*/  FSEL R112, R112, RZ, P5 ;  /* 0x000000ff70707208 */ /* 0x000fe40002800000 */
[----:B------:R-:W-:Y:S01]  /*32d0*/  F2FP.BF16.F32.PACK_AB R77, R80, R77 ;  /* 0x0000004d504d723e */ /* 0x000fe200000010ff */
[----:B------:R-:W-:Y:S01]  /*32e0*/  FADD.FTZ R80, R106, -R113 ;  /* 0x800000716a507221 */ /* 0x000fe20000010000 */
[----:B------:R-:W-:-:S02]  /*32f0*/  F2FP.BF16.F32.PACK_AB R81, R112, R81 ;  /* 0x000000517051723e */ /* 0x000fc400000010ff */
[----:B------:R-:W-:Y:S02]  /*3300*/  SHF.L.U32 R112, R16, 0x10, RZ ;  /* 0x0000001010707819 */ /* 0x000fe400000006ff */
[----:B------:R-:W-:Y:S02]  /*3310*/  LOP3.LUT P5, RZ, R110, 0xff00, RZ, 0xc0, !PT ;  /* 0x0000ff006eff7812 */ /* 0x000fe400078ac0ff */
[C---:B------:R-:W-:Y:S01]  /*3320*/  LOP3.LUT P6, RZ, R116.reuse, 0xff00, RZ, 0xc0, !PT ;  /* 0x0000ff0074ff7812 */ /* 0x040fe200078cc0ff */
[----:B------:R-:W-:Y:S01]  /*3330*/  FFMA.FTZ R80, R93, R80, R112 ;  /* 0x000000505d507223 */ /* 0x000fe20000010070 */
[----:B------:R-:W-:Y:S02]  /*3340*/  LOP3.LUT P1, RZ, R116, 0xff, RZ, 0xc0, !PT ;  /* 0x000000ff74ff7812 */ /* 0x000fe4000782c0ff */
[----:B------:R-:W-:Y:S01]  /*3350*/  LOP3.LUT P0, RZ, R110, 0xff, RZ, 0xc0, !PT ;  /* 0x000000ff6eff7812 */ /* 0x000fe2000780c0ff */
[----:B------:R-:W-:Y:S01]  /*3360*/  FMUL.FTZ R80, R80, UR14 ;  /* 0x0000000e50507c20 */ /* 0x000fe20008410000 */
[----:B------:R-:W-:-:S02]  /*3370*/  FSEL R121, R76, RZ, P5 ;  /* 0x000000ff4c797208 */ /* 0x000fc40002800000 */
[----:B------:R-:W-:Y:S02]  /*3380*/  FSEL R113, R76, RZ, P6 ;  /* 0x000000ff4c717208 */ /* 0x000fe40003000000 */
[C---:B------:R-:W-:Y:S02]  /*3390*/  FSEL R76, R80.reuse, RZ, P1 ;  /* 0x000000ff504c7208 */ /* 0x040fe40000800000 */
[----:B------:R-:W-:Y:S02]  /*33a0*/  FSEL R80, R80, RZ, P0 ;  /* 0x000000ff50507208 */ /* 0x000fe40000000000 */
[----:B------:R-:W-:Y:S02]  /*33b0*/  F2FP.BF16.F32.PACK_AB R76, R113, R76 ;  /* 0x0000004c714c723e */ /* 0x000fe400000010ff */
[----:B------:R-:W-:Y:S01]  /*33c0*/  F2FP.BF16.F32.PACK_AB R80, R121, R80 ;  /* 0x000000507950723e */ /* 0x000fe200000010ff */
[----:B------:R-:W-:Y:S06]  /*33d0*/  BRA `(.L_x_993) ;  /* 0x0000000400687947 */ /* 0x000fec0003800000 */
.L_x_997:
[----:B------:R-:W-:Y:S01]  /*33e0*/  PRMT R77, R19, 0x7632, R77 ;  /* 0x00007632134d7816 */ /* 0x000fe2000000004d */
[-CC-:B------:R-:W-:Y:S01]  /*33f0*/  FFMA.FTZ R75, R11, R118.reuse, R119.reuse ;  /* 0x000000760b4b7223 */ /* 0x180fe20000010077 */
[-C--:B------:R-:W-:Y:S01]  /*3400*/  FFMA.FTZ R82, R92, R118.reuse, R119 ;  /* 0x000000765c527223 */ /* 0x080fe20000010077 */
[----:B------:R-:W-:Y:S01]  /*3410*/  PRMT R73, R18, 0x7632, R73 ;  /* 0x0000763212497816 */ /* 0x000fe20000000049 */
[-CC-:B------:R-:W-:Y:S01]  /*3420*/  FFMA.FTZ R76, R90, R118.reuse, R119.reuse ;  /* 0x000000765a4c7223 */ /* 0x180fe20000010077 */
[----:B------:R-:W-:Y:S01]  /*3430*/  PRMT R72, R17, 0x7632, R72 ;  /* 0x0000763211487816 */ /* 0x000fe20000000048 */
[----:B------:R-:W-:Y:S01]  /*3440*/  FFMA.FTZ R74, R88, R118, R119 ;  /* 0x00000076584a7223 */ /* 0x000fe20000010077 */
[----:B------:R-:W-:Y:S01]  /*3450*/  SHF.L.U32 R77, R77, 0x10, RZ ;  /* 0x000000104d4d7819 */ /* 0x000fe200000006ff */
[----:B------:R-:W-:Y:S02]  /*3460*/  IMAD.U32 R80, R19, 0x10000, RZ ;  /* 0x0001000013507824 */ /* 0x000fe400078e00ff */
[----:B------:R-:W-:Y:S01]  /*3470*/  FADD.FTZ R78, R12, -R75 ;  /* 0x8000004b0c4e7221 */ /* 0x000fe20000010000 */
[----:B------:R-:W-:Y:S01]  /*3480*/  FADD.FTZ R82, R91, -R82 ;  /* 0x800000525b527221 */ /* 0x000fe20000010000 */
[----:B------:R-:W-:Y:S01]  /*3490*/  FADD.FTZ R76, R89, -R76 ;  /* 0x8000004c594c7221 */ /* 0x000fe20000010000 */
[----:B------:R-:W-:Y:S01]  /*34a0*/  IMAD.U32 R73, R73, 0x10000, RZ ;  /* 0x0001000049497824 */ /* 0x000fe200078e00ff */
[----:B------:R-:W-:Y:S01]  /*34b0*/  SHF.L.U32 R75, R72, 0x10, RZ ;  /* 0x00000010484b7819 */ /* 0x000fe200000006ff */
[----:B------:R-:W-:Y:S01]  /*34c0*/  FADD.FTZ R74, R15, -R74 ;  /* 0x8000004a0f4a7221 */ /* 0x000fe20000010000 */
[C---:B-----5:R-:W-:Y:S01]  /*34d0*/  FFMA.FTZ R80, R93.reuse, R78, R80 ;  /* 0x0000004e5d507223 */ /* 0x060fe20000010050 */
[C---:B------:R-:W-:Y:S01]  /*34e0*/  FFMA.FTZ R77, R93.reuse, R82, R77 ;  /* 0x000000525d4d7223 */ /* 0x040fe2000001004d */
[----:B------:R-:W-:Y:S01]  /*34f0*/  ISETP.GE.U32.AND P0, PT, R116, RZ, PT ;  /* 0x000000ff7400720c */ /* 0x000fe20003f06070 */
[C---:B------:R-:W-:Y:S01]  /*3500*/  FFMA.FTZ R73, R93.reuse, R76, R73 ;  /* 0x0000004c5d497223 */ /* 0x040fe20000010049 */
[----:B------:R-:W-:Y:S01]  /*3510*/  PRMT R72, R16, 0x7632, R72 ;  /* 0x0000763210487816 */ /* 0x000fe20000000048 */
[----:B------:R-:W-:Y:S01]  /*3520*/  FFMA.FTZ R76, R93, R74, R75 ;  /* 0x0000004a5d4c7223 */ /* 0x000fe2000001004b */
[--C-:B------:R-:W-:Y:S01]  /*3530*/  FFMA.FTZ R74, R14, R118, R119.reuse ;  /* 0x000000760e4a7223 */ /* 0x100fe20000010077 */
[----:B------:R-:W-:Y:S01]  /*3540*/  FMUL.FTZ R81, R80, UR14 ;  /* 0x0000000e50517c20 */ /* 0x000fe20008410000 */
[----:B------:R-:W-:Y:S01]  /*3550*/  FMUL.FTZ R82, R77, UR14 ;  /* 0x0000000e4d527c20 */ /* 0x000fe20008410000 */
[C---:B------:R-:W-:Y:S01]  /*3560*/  LOP3.LUT P1, RZ, R117.reuse, 0xff0000, RZ, 0xc0, !PT ;  /* 0x00ff000075ff7812 */ /* 0x040fe2000782c0ff */
[----:B------:R-:W-:Y:S01]  /*3570*/  IMAD.U32 R78, R72, 0x10000, RZ ;  /* 0x00010000484e7824 */ /* 0x000fe200078e00ff */
[----:B------:R-:W-:Y:S01]  /*3580*/  ISETP.GE.U32.AND.EX P0, PT, R117, 0x1000000, PT, P0 ;  /* 0x010000007500780c */ /* 0x000fe20003f06100 */
[----:B------:R-:W-:Y:S01]  /*3590*/  FADD.FTZ R72, R13, -R74 ;  /* 0x8000004a0d487221 */ /* 0x000fe20000010000 */
[----:B------:R-:W-:Y:S01]  /*35a0*/  F2FP.BF16.F32.PACK_AB R75, R77, R80 ;  /* 0x000000504d4b723e */ /* 0x000fe200000010ff */
[----:B------:R-:W-:Y:S01]  /*35b0*/  FFMA.FTZ R77, R9, R118, R119 ;  /* 0x00000076094d7223 */ /* 0x000fe20000010077 */
[----:B------:R-:W-:Y:S01]  /*35c0*/  FSEL R79, R81, RZ, P1 ;  /* 0x000000ff514f7208 */ /* 0x000fe20000800000 */
[----:B------:R-:W-:Y:S01]  /*35d0*/  FFMA.FTZ R72, R93, R72, R78 ;  /* 0x000000485d487223 */ /* 0x000fe2000001004e */
[----:B------:R-:W-:-:S02]  /*35e0*/  FSEL R74, R82, RZ, P0 ;  /* 0x000000ff524a7208 */ /* 0x000fc40000000000 */
[----:B------:R-:W-:Y:S02]  /*35f0*/  SHF.L.U32 R78, R18, 0x10, RZ ;  /* 0x00000010124e7819 */ /* 0x000fe400000006ff */
[----:B------:R-:W-:Y:S01]  /*3600*/  F2FP.BF16.F32.PACK_AB R79, R74, R79 ;  /* 0x0000004f4a4f723e */ /* 0x000fe200000010ff */
[----:B------:R-:W-:Y:S01]  /*3610*/  FADD.FTZ R74, R10, -R77 ;  /* 0x8000004d0a4a7221 */ /* 0x000fe20000010000 */
[----:B------:R-:W-:Y:S01]  /*3620*/  ISETP.GE.U32.AND P0, PT, R110, RZ, PT ;  /* 0x000000ff6e00720c */ /* 0x000fe20003f06070 */
[----:B------:R-:W-:Y:S01]  /*3630*/  FFMA.FTZ R77, R7, R118, R119 ;  /* 0x00000076074d7223 */ /* 0x000fe20000010077 */
[----:B------:R-:W-:Y:S01]  /*3640*/  LOP3.LUT P1, RZ, R111, 0xff0000, RZ, 0xc0, !PT ;  /* 0x00ff00006fff7812 */ /* 0x000fe2000782c0ff */
[----:B------:R-:W-:Y:S01]  /*3650*/  FFMA.FTZ R74, R93, R74, R78 ;  /* 0x0000004a5d4a7223 */ /* 0x000fe2000001004e */
[----:B------:R-:W-:Y:S01]  /*3660*/  ISETP.GE.U32.AND.EX P0, PT, R111, 0x1000000, PT, P0 ;  /* 0x010000006f00780c */ /* 0x000fe20003f06100 */
[----:B------:R-:W-:Y:S01]  /*3670*/  FADD.FTZ R78, R8, -R77 ;  /* 0x8000004d084e7221 */ /* 0x000fe20000010000 */
[----:B------:R-:W-:Y:S01]  /*3680*/  FSEL R83, R81, RZ, P1 ;  /* 0x000000ff51537208 */ /* 0x000fe20000800000 */
[----:B------:R-:W-:Y:S01]  /*3690*/  FMUL.FTZ R80, R74, UR14 ;  /* 0x0000000e4a507c20 */ /* 0x000fe20008410000 */
[----:B------:R-:W-:-:S02]  /*36a0*/  FSEL R82, R82, RZ, P0 ;  /* 0x000000ff52527208 */ /* 0x000fc40000000000 */
[----:B------:R-:W-:Y:S02]  /*36b0*/  LOP3.LUT P0, RZ, R111, 0xff, RZ, 0xc0, !PT ;  /* 0x000000ff6fff7812 */ /* 0x000fe4000780c0ff */
[----:B------:R-:W-:Y:S02]  /*36c0*/  LOP3.LUT P1, RZ, R117, 0xff, RZ, 0xc0, !PT ;  /* 0x000000ff75ff7812 */ /* 0x000fe4000782c0ff */
[C---:B------:R-:W-:Y:S01]  /*36d0*/  F2FP.BF16.F32.PACK_AB R74, R73.reuse, R74 ;  /* 0x0000004a494a723e */ /* 0x040fe200000010ff */
[----:B------:R-:W-:Y:S01]  /*36e0*/  FMUL.FTZ R73, R73, UR14 ;  /* 0x0000000e49497c20 */ /* 0x000fe20008410000 */
[----:B------:R-:W-:Y:S02]  /*36f0*/  F2FP.BF16.F32.PACK_AB R83, R82, R83 ;  /* 0x000000535253723e */ /* 0x000fe400000010ff */
[----:B------:R-:W-:Y:S02]  /*3700*/  LOP3.LUT P5, RZ, R111, 0xff00, RZ, 0xc0, !PT ;  /* 0x0000ff006fff7812 */ /* 0x000fe400078ac0ff */
[----:B------:R-:W-:-:S02]  /*3710*/  LOP3.LUT P6, RZ, R117, 0xff00, RZ, 0xc0, !PT ;  /* 0x0000ff0075ff7812 */ /* 0x000fc400078cc0ff */
[C---:B------:R-:W-:Y:S02]  /*3720*/  FSEL R82, R80.reuse, RZ, P0 ;  /* 0x000000ff50527208 */ /* 0x040fe40000000000 */
[----:B------:R-:W-:Y:S01]  /*3730*/  FSEL R77, R80, RZ, P1 ;  /* 0x000000ff504d7208 */ /* 0x000fe20000800000 */
[----:B------:R-:W-:Y:S01]  /*3740*/  IMAD.U32 R80, R17, 0x10000, RZ ;  /* 0x0001000011507824 */ /* 0x000fe200078e00ff */
[C---:B------:R-:W-:Y:S02]  /*3750*/  FSEL R112, R73.reuse, RZ, P6 ;  /* 0x000000ff49707208 */ /* 0x040fe40003000000 */
[----:B------:R-:W-:Y:S01]  /*3760*/  FSEL R81, R73, RZ, P5 ;  /* 0x000000ff49517208 */ /* 0x000fe20002800000 */
[----:B------:R-:W-:Y:S01]  /*3770*/  FFMA.FTZ R73, R93, R78, R80 ;  /* 0x0000004e5d497223 */ /* 0x000fe20000010050 */
[----:B------:R-:W-:Y:S01]  /*3780*/  F2FP.BF16.F32.PACK_AB R78, R112, R77 ;  /* 0x0000004d704e723e */ /* 0x000fe200000010ff */
[----:B------:R-:W-:Y:S01]  /*3790*/  FMUL.FTZ R112, R76, UR14 ;  /* 0x0000000e4c707c20 */ /* 0x000fe20008410000 */
[C---:B------:R-:W-:Y:S01]  /*37a0*/  LOP3.LUT P0, RZ, R116.reuse, 0xff0000, RZ, 0xc0, !PT ;  /* 0x00ff000074ff7812 */ /* 0x040fe2000780c0ff */
[----:B------:R-:W-:Y:S01]  /*37b0*/  FMUL.FTZ R80, R73, UR14 ;  /* 0x0000000e49507c20 */ /* 0x000fe20008410000 */
[----:B------:R-:W-:-:S02]  /*37c0*/  LOP3.LUT P1, RZ, R116, 0xff000000, RZ, 0xc0, !PT ;  /* 0xff00000074ff7812 */ /* 0x000fc4000782c0ff */
[----:B------:R-:W-:Y:S02]  /*37d0*/  F2FP.BF16.F32.PACK_AB R73, R76, R73 ;  /* 0x000000494c49723e */ /* 0x000fe400000010ff */
[----:B------:R-:W-:Y:S01]  /*37e0*/  F2FP.BF16.F32.PACK_AB R82, R81, R82 ;  /* 0x000000525152723e */ /* 0x000fe200000010ff */
[----:B------:R-:W-:Y:S01]  /*37f0*/  FFMA.FTZ R81, R107, R118, R119 ;  /* 0x000000766b517223 */ /* 0x000fe20000010077 */
[----:B------:R-:W-:Y:S02]  /*3800*/  FSEL R77, R80, RZ, P0 ;  /* 0x000000ff504d7208 */ /* 0x000fe40000000000 */
[----:B------:R-:W-:Y:S02]  /*3810*/  FSEL R76, R112, RZ, P1 ;  /* 0x000000ff704c7208 */ /* 0x000fe40000800000 */
[----:B------:R-:W-:Y:S02]  /*3820*/  LOP3.LUT P0, RZ, R110, 0xff0000, RZ, 0xc0, !PT ;  /* 0x00ff00006eff7812 */ /* 0x000fe4000780c0ff */
[----:B------:R-:W-:Y:S01]  /*3830*/  F2FP.BF16.F32.PACK_AB R77, R76, R77 ;  /* 0x0000004d4c4d723e */ /* 0x000fe200000010ff */
[----:B------:R-:W-:Y:S01]  /*3840*/  FADD.FTZ R76, R106, -R81 ;  /* 0x800000516a4c7221 */ /* 0x000fe20000010000 */
[----:B------:R-:W-:-:S02]  /*3850*/  FSEL R81, R80, RZ, P0 ;  /* 0x000000ff50517208 */ /* 0x000fc40000000000 */
[----:B------:R-:W-:Y:S02]  /*3860*/  SHF.L.U32 R80, R16, 0x10, RZ ;  /* 0x0000001010507819 */ /* 0x000fe400000006ff */
[C---:B------:R-:W-:Y:S02]  /*3870*/  LOP3.LUT P1, RZ, R110.reuse, 0xff000000, RZ, 0xc0, !PT ;  /* 0xff0000006eff7812 */ /* 0x040fe4000782c0ff */
[----:B------:R-:W-:Y:S01]  /*3880*/  LOP3.LUT P5, RZ, R110, 0xff00, RZ, 0xc0, !PT ;  /* 0x0000ff006eff7812 */ /* 0x000fe200078ac0ff */
[----:B------:R-:W-:Y:S01]  /*3890*/  FFMA.FTZ R113, R93, R76, R80 ;  /* 0x0000004c5d717223 */ /* 0x000fe20000010050 */
[----:B------:R-:W-:Y:S01]  /*38a0*/  FMUL.FTZ R76, R72, UR14 ;  /* 0x0000000e484c7c20 */ /* 0x000fe20008410000 */
[----:B------:R-:W-:Y:S02]  /*38b0*/  FSEL R112, R112, RZ, P1 ;  /* 0x000000ff70707208 */ /* 0x000fe40000800000 */
[----:B------:R-:W-:Y:S02]  /*38c0*/  LOP3.LUT P6, RZ, R116, 0xff00, RZ, 0xc0, !PT ;  /* 0x0000ff0074ff7812 */ /* 0x000fe400078cc0ff */
[----:B------:R-:W-:Y:S01]  /*38d0*/  F2FP.BF16.F32.PACK_AB R72, R72, R113 ;  /* 0x000000714848723e */ /* 0x000fe200000010ff */
[----:B------:R-:W-:Y:S01]  /*38e0*/  FMUL.FTZ R113, R113, UR14 ;  /* 0x0000000e71717c20 */ /* 0x000fe20008410000 */
        /* <DEDUP_REMOVED lines=8> */
[----:B------:R-:W-:-:S07]  /*3970*/  F2FP.BF16.F32.PACK_AB R80, R121, R80 ;  /* 0x000000507950723e */ /* 0x000fce00000010ff */
.L_x_993:
[----:B------:R-:W-:Y:S01]  /*3980*/  ISETP.NE.U32.AND P0, PT, RZ, UR4, PT ;  /* 0x00000004ff007c0c */ /* 0x000fe2000bf05070 */
[----:B------:R-:W0:Y:S01]  /*3990*/  LDC.64 R120, c[0x0][0x468] ;  /* 0x00011a00ff787b82 */ /* 0x000e220000000a00 */
[----:B------:R-:W-:Y:S02]  /*39a0*/  ISETP.NE.U32.AND P1, PT, RZ, UR12, PT ;  /* 0x0000000cff007c0c */ /* 0x000fe4000bf25070 */
[----:B------:R-:W-:Y:S02]  /*39b0*/  ISETP.NE.AND.EX P0, PT, RZ, UR5, PT, P0 ;  /* 0x00000005ff007c0c */ /* 0x000fe4000bf05300 */
[----:B------:R-:W-:-:S11]  /*39c0*/  ISETP.NE.AND.EX P1, PT, RZ, UR13, PT, P1 ;  /* 0x0000000dff007c0c */ /* 0x000fd6000bf25310 */
[----:B------:R-:W1:Y:S01]  /*39d0*/  @P0 LDC.64 R112, c[0x0][0x478] ;  /* 0x00011e00ff700b82 */ /* 0x000e620000000a00 */
[----:B0-----:R-:W-:-:S04]  /*39e0*/  IMAD.WIDE.U32 R120, R6, 0x10, R120 ;  /* 0x0000001006787825 */ /* 0x001fc800078e0078 */
[----:B-1----:R-:W-:-:S03]  /*39f0*/  @P0 IMAD.WIDE.U32 R122, R6, 0x10, R112 ;  /* 0x00000010067a0825 */ /* 0x002fc600078e0070 */
[----:B------:R-:W0:Y:S02]  /*3a00*/  @P1 LDC.64 R112, c[0x0][0x470] ;  /* 0x00011c00ff701b82 */ /* 0x000e240000000a00 */
[----:B------:R1:W-:Y:S04]  /*3a10*/  @P0 STG.E.128 desc[UR8][R122.64], R72 ;  /* 0x000000487a000986 */ /* 0x0003e8000c101d08 */
[----:B------:R1:W-:Y:S01]  /*3a20*/  STG.E.128 desc[UR8][R120.64], R80 ;  /* 0x0000005078007986 */ /* 0x0003e2000c101d08 */
[----:B0-----:R-:W-:-:S04]  /*3a30*/  @P1 IMAD.WIDE.U32 R112, R6, 0x10, R112 ;  /* 0x0000001006701825 */ /* 0x001fc800078e0070 */
[----:B------:R-:W-:Y:S01]  /*3a40*/  VIADD R6, R6, 0x20 ;  /* 0x0000002006067836 */ /* 0x000fe20000000000 */
[----:B------:R1:W-:Y:S06]  /*3a50*/  @P1 STG.E.128 desc[UR8][R112.64], R76 ;  /* 0x0000004c70001986 */ /* 0x0003ec000c101d08 */
.L_x_989:
[----:B------:R-:W-:Y:S05]  /*3a60*/  BSYNC.RECONVERGENT B1 ;  /* 0x0000000000017941 */ /* 0x000fea0003800200 */
.L_x_988:
        /* <DEDUP_REMOVED lines=20> */
[----:B------:R-:W-:Y:S01]  /*3bb0*/  FFMA.FTZ R81, R95, R118, R119 ;  /* 0x000000765f517223 */ /* 0x000fe20000010077 */
[----:B------:R-:W-:Y:S01]  /*3bc0*/  FADD.FTZ R82, R103, -R80 ;  /* 0x8000005067527221 */ /* 0x000fe20000010000 */
[C---:B-----5:R-:W-:Y:S01]  /*3bd0*/  FFMA.FTZ R75, R93.reuse, R76, R74 ;  /* 0x0000004c5d4b7223 */ /* 0x060fe2000001004a */
[----:B------:R-:W-:Y:S01]  /*3be0*/  PRMT R76, R70, 0x7632, R76 ;  /* 0x00007632464c7816 */ /* 0x000fe2000000004c */
[----:B------:R-:W-:Y:S01]  /*3bf0*/  FFMA.FTZ R78, R93, R78, R83 ;  /* 0x0000004e5d4e7223 */ /* 0x000fe20000010053 */
[----:B------:R-:W-:Y:S01]  /*3c00*/  PRMT R73, R69, 0x7632, R73 ;  /* 0x0000763245497816 */ /* 0x000fe20000000049 */
[----:B------:R-:W-:Y:S01]  /*3c10*/  FFMA.FTZ R72, R98, R118, R119 ;  /* 0x0000007662487223 */ /* 0x000fe20000010077 */
[----:B------:R-:W-:Y:S01]  /*3c20*/  SHF.L.U32 R80, R70, 0x10, RZ ;  /* 0x0000001046507819 */ /* 0x000fe200000006ff */
[----:B------:R-:W-:Y:S01]  /*3c30*/  FADD.FTZ R74, R94, -R81 ;  /* 0x800000515e4a7221 */ /* 0x000fe20000010000 */
[----:B------:R-:W-:-:S02]  /*3c40*/  IMAD.U32 R83, R76, 0x10000, RZ ;  /* 0x000100004c537824 */ /* 0x000fc400078e00ff */
[-CC-:B------:R-:W-:Y:S01]  /*3c50*/  FFMA.FTZ R79, R87, R118.reuse, R119.reuse ;  /* 0x00000076574f7223 */ /* 0x180fe20000010077 */
[----:B------:R-:W-:Y:S01]  /*3c60*/  SHF.L.U32 R81, R73, 0x10, RZ ;  /* 0x0000001049517819 */ /* 0x000fe200000006ff */
[----:B------:R-:W-:Y:S01]  /*3c70*/  FFMA.FTZ R77, R85, R118, R119 ;  /* 0x00000076554d7223 */ /* 0x000fe20000010077 */
[----:B------:R-:W-:Y:S01]  /*3c80*/  FADD.FTZ R72, R101, -R72 ;  /* 0x8000004865487221 */ /* 0x000fe20000010000 */
[C---:B------:R-:W-:Y:S01]  /*3c90*/  FFMA.FTZ R74, R93.reuse, R74, R80 ;  /* 0x0000004a5d4a7223 */ /* 0x040fe20000010050 */
[----:B------:R-:W-:Y:S01]  /*3ca0*/  FFMA.FTZ R73, R93, R82, R83 ;  /* 0x000000525d497223 */ /* 0x000fe20000010053 */
[----:B------:R-:W-:Y:S02]  /*3cb0*/  IMAD.U32 R82, R69, 0x10000, RZ ;  /* 0x0001000045527824 */ /* 0x000fe400078e00ff */
[----:B------:R-:W-:Y:S01]  /*3cc0*/  FADD.FTZ R80, R86, -R79 ;  /* 0x8000004f56507221 */ /* 0x000fe20000010000 */
[C---:B------:R-:W-:Y:S01]  /*3cd0*/  FFMA.FTZ R72, R93.reuse, R72, R81 ;  /* 0x000000485d487223 */ /* 0x040fe20000010051 */
[----:B------:R-:W-:Y:S01]  /*3ce0*/  FADD.FTZ R76, R84, -R77 ;  /* 0x8000004d544c7221 */ /* 0x000fe20000010000 */
[C---:B------:R-:W-:Y:S01]  /*3cf0*/  SHF.L.U32 R81, R68.reuse, 0x10, RZ ;  /* 0x0000001044517819 */ /* 0x040fe200000006ff */
[----:B------:R-:W-:Y:S01]  /*3d00*/  FFMA.FTZ R77, R93, R80, R82 ;  /* 0x000000505d4d7223 */ /* 0x000fe20000010052 */
[----:B------:R-:W-:Y:S01]  /*3d10*/  PRMT R79, R68, 0x7632, R79 ;  /* 0x00007632444f7816 */ /* 0x000fe2000000004f */
[----:B------:R-:W-:Y:S01]  /*3d20*/  FMUL.FTZ R80, R78, UR14 ;  /* 0x0000000e4e507c20 */ /* 0x000fe20008410000 */
[----:B------:R-:W-:Y:S01]  /*3d30*/  FFMA.FTZ R118, R96, R118, R119 ;  /* 0x0000007660767223 */ /* 0x000fe20000010077 */
[----:B------:R-:W-:Y:S01]  /*3d40*/  LOP3.LUT P6, RZ, R109, 0xff0000, RZ, 0xc0, !PT ;  /* 0x00ff00006dff7812 */ /* 0x000fe200078cc0ff */
[----:B------:R-:W-:Y:S01]  /*3d50*/  FFMA.FTZ R76, R93, R76, R81 ;  /* 0x0000004c5d4c7223 */ /* 0x000fe20000010051 */
[----:B------:R-:W-:Y:S01]  /*3d60*/  ISETP.GE.U32.AND P5, PT, R114, RZ, PT ;  /* 0x000000ff7200720c */ /* 0x000fe20003fa6070 */
[----:B------:R-:W-:-:S02]  /*3d70*/  IMAD.U32 R79, R79, 0x10000, RZ ;  /* 0x000100004f4f7824 */ /* 0x000fc400078e00ff */
[----:B------:R-:W-:Y:S01]  /*3d80*/  FADD.FTZ R118, R99, -R118 ;  /* 0x8000007663767221 */ /* 0x000fe20000010000 */
[----:B------:R-:W-:Y:S01]  /*3d90*/  FSEL R83, R80, RZ, P6 ;  /* 0x000000ff50537208 */ /* 0x000fe20003000000 */
[----:B------:R-:W-:Y:S01]  /*3da0*/  FMUL.FTZ R81, R75, UR14 ;  /* 0x0000000e4b517c20 */ /* 0x000fe20008410000 */
[----:B------:R-:W-:Y:S01]  /*3db0*/  ISETP.GE.U32.AND P2, PT, R108, RZ, PT ;  /* 0x000000ff6c00720c */ /* 0x000fe20003f46070 */
[----:B------:R-:W-:Y:S01]  /*3dc0*/  FFMA.FTZ R93, R93, R118, R79 ;  /* 0x000000765d5d7223 */ /* 0x000fe2000001004f */
[C---:B------:R-:W-:Y:S02]  /*3dd0*/  LOP3.LUT P6, RZ, R115.reuse, 0xff0000, RZ, 0xc0, !PT ;  /* 0x00ff000073ff7812 */ /* 0x040fe400078cc0ff */
[----:B------:R-:W-:Y:S02]  /*3de0*/  ISETP.GE.U32.AND.EX P5, PT, R115, 0x1000000, PT, P5 ;  /* 0x010000007300780c */ /* 0x000fe40003fa6150 */
[----:B------:R-:W-:Y:S01]  /*3df0*/  F2FP.BF16.F32.PACK_AB R75, R75, R78 ;  /* 0x0000004e4b4b723e */ /* 0x000fe200000010ff */
[----:B------:R-:W-:Y:S01]  /*3e00*/  FMUL.FTZ R78, R74, UR14 ;  /* 0x0000000e4a4e7c20 */ /* 0x000fe20008410000 */
[----:B------:R-:W-:-:S02]  /*3e10*/  ISETP.GE.U32.AND.EX P2, PT, R109, 0x1000000, PT, P2 ;  /* 0x010000006d00780c */ /* 0x000fc40003f46120 */
[----:B------:R-:W-:Y:S02]  /*3e20*/  FSEL R79, R80, RZ, P6 ;  /* 0x000000ff504f7208 */ /* 0x000fe40003000000 */
[----:B------:R-:W-:Y:S02]  /*3e30*/  FSEL R82, R81, RZ, P5 ;  /* 0x000000ff51527208 */ /* 0x000fe40002800000 */
[----:B------:R-:W-:Y:S02]  /*3e40*/  LOP3.LUT P6, RZ, R109, 0xff, RZ, 0xc0, !PT ;  /* 0x000000ff6dff7812 */ /* 0x000fe400078cc0ff */
[C---:B------:R-:W-:Y:S01]  /*3e50*/  F2FP.BF16.F32.PACK_AB R74, R73.reuse, R74 ;  /* 0x0000004a494a723e */ /* 0x040fe200000010ff */
[----:B------:R-:W-:Y:S01]  /*3e60*/  FMUL.FTZ R73, R73, UR14 ;  /* 0x0000000e49497c20 */ /* 0x000fe20008410000 */
[----:B------:R-:W-:Y:S02]  /*3e70*/  FSEL R80, R81, RZ, P2 ;  /* 0x000000ff51507208 */ /* 0x000fe40001000000 */
[----:B------:R-:W-:-:S02]  /*3e80*/  F2FP.BF16.F32.PACK_AB R79, R82, R79 ;  /* 0x0000004f524f723e */ /* 0x000fc400000010ff */
[----:B------:R-:W-:Y:S02]  /*3e90*/  LOP3.LUT P2, RZ, R115, 0xff00, RZ, 0xc0, !PT ;  /* 0x0000ff0073ff7812 */ /* 0x000fe4000784c0ff */
[----:B------:R-:W-:Y:S02]  /*3ea0*/  FSEL R82, R78, RZ, P6 ;  /* 0x000000ff4e527208 */ /* 0x000fe40003000000 */
[----:B------:R-:W-:Y:S02]  /*3eb0*/  LOP3.LUT P6, RZ, R109, 0xff00, RZ, 0xc0, !PT ;  /* 0x0000ff006dff7812 */ /* 0x000fe400078cc0ff */
[C---:B------:R-:W-:Y:S02]  /*3ec0*/  FSEL R81, R73.reuse, RZ, P2 ;  /* 0x000000ff49517208 */ /* 0x040fe40001000000 */
[----:B------:R-:W-:Y:S02]  /*3ed0*/  FSEL R73, R73, RZ, P6 ;  /* 0x000000ff49497208 */ /* 0x000fe40003000000 */
[----:B------:R-:W-:-:S02]  /*3ee0*/  LOP3.LUT P5, RZ, R115, 0xff, RZ, 0xc0, !PT ;  /* 0x000000ff73ff7812 */ /* 0x000fc400078ac0ff */
[----:B------:R-:W-:Y:S01]  /*3ef0*/  F2FP.BF16.F32.PACK_AB R83, R80, R83 ;  /* 0x000000535053723e */ /* 0x000fe200000010ff */
[----:B------:R-:W-:Y:S01]  /*3f00*/  FMUL.FTZ R80, R77, UR14 ;  /* 0x0000000e4d507c20 */ /* 0x000fe20008410000 */
[----:B------:R-:W-:Y:S02]  /*3f10*/  F2FP.BF16.F32.PACK_AB R82, R73, R82 ;  /* 0x000000524952723e */ /* 0x000fe400000010ff */
[----:B------:R-:W-:Y:S02]  /*3f20*/  FSEL R78, R78, RZ, P5 ;  /* 0x000000ff4e4e7208 */ /* 0x000fe40002800000 */
[C---:B------:R-:W-:Y:S01]  /*3f30*/  F2FP.BF16.F32.PACK_AB R73, R72.reuse, R77 ;  /* 0x0000004d4849723e */ /* 0x040fe200000010ff */
[----:B------:R-:W-:Y:S01]  /*3f40*/  FMUL.FTZ R72, R72, UR14 ;  /* 0x0000000e48487c20 */ /* 0x000fe20008410000 */
[----:B------:R-:W-:Y:S02]  /*3f50*/  LOP3.LUT P6, RZ, R108, 0xff0000, RZ, 0xc0, !PT ;  /* 0x00ff00006cff7812 */ /* 0x000fe400078cc0ff */
[----:B------:R-:W-:-:S02]  /*3f60*/  LOP3.LUT P5, RZ, R114, 0xff0000, RZ, 0xc0, !PT ;  /* 0x00ff000072ff7812 */ /* 0x000fc400078ac0ff */
[----:B------:R-:W-:Y:S02]  /*3f70*/  LOP3.LUT P2, RZ, R114, 0xff000000, RZ, 0xc0, !PT ;  /* 0xff00000072ff7812 */ /* 0x000fe4000784c0ff */
[----:B------:R-:W-:Y:S02]  /*3f80*/  F2FP.BF16.F32.PACK_AB R78, R81, R78 ;  /* 0x0000004e514e723e */ /* 0x000fe400000010ff */
[C---:B------:R-:W-:Y:S02]  /*3f90*/  FSEL R81, R80.reuse, RZ, P6 ;  /* 0x000000ff50517208 */ /* 0x040fe40003000000 */
[----:B------:R-:W-:Y:S02]  /*3fa0*/  FSEL R77, R80, RZ, P5 ;  /* 0x000000ff504d7208 */ /* 0x000fe40002800000 */
[----:B------:R-:W-:Y:S02]  /*3fb0*/  LOP3.LUT P6, RZ, R108, 0xff000000, RZ, 0xc0, !PT ;  /* 0xff0000006cff7812 */ /* 0x000fe400078cc0ff */
[----:B------:R-:W-:-:S02]  /*3fc0*/  FSEL R80, R72, RZ, P2 ;  /* 0x000000ff48507208 */ /* 0x000fc40001000000 */
[----:B------:R-:W-:Y:S02]  /*3fd0*/  FSEL R72, R72, RZ, P6 ;  /* 0x000000ff48487208 */ /* 0x000fe40003000000 */
[----:B------:R-:W-:Y:S01]  /*3fe0*/  F2FP.BF16.F32.PACK_AB R77, R80, R77 ;  /* 0x0000004d504d723e */ /* 0x000fe200000010ff */
[C---:B------:R-:W-:Y:S01]  /*3ff0*/  FMUL.FTZ R80, R93.reuse, UR14 ;  /* 0x0000000e5d507c20 */ /* 0x040fe20008410000 */
[----:B------:R-:W-:Y:S02]  /*4000*/  LOP3.LUT P6, RZ, R108, 0xff00, RZ, 0xc0, !PT ;  /* 0x0000ff006cff7812 */ /* 0x000fe400078cc0ff */
[----:B------:R-:W-:Y:S02]  /*4010*/  F2FP.BF16.F32.PACK_AB R81, R72, R81 ;  /* 0x000000514851723e */ /* 0x000fe400000010ff */
[----:B------:R-:W-:Y:S01]  /*4020*/  F2FP.BF16.F32.PACK_AB R72, R93, R76 ;  /* 0x0000004c5d48723e */ /* 0x000fe200000010ff */
[----:B------:R-:W-:Y:S01]  /*4030*/  FMUL.FTZ R76, R76, UR14 ;  /* 0x0000000e4c4c7c20 */ /* 0x000fe20008410000 */
[----:B------:R-:W-:-:S02]  /*4040*/  LOP3.LUT P2, RZ, R114, 0xff00, RZ, 0xc0, !PT ;  /* 0x0000ff0072ff7812 */ /* 0x000fc4000784c0ff */
[----:B------:R-:W-:Y:S02]  /*4050*/  FSEL R113, R80, RZ, P6 ;  /* 0x000000ff50717208 */ /* 0x000fe40003000000 */
[----:B------:R-:W-:Y:S02]  /*4060*/  LOP3.LUT P5, RZ, R114, 0xff, RZ, 0xc0, !PT ;  /* 0x000000ff72ff7812 */ /* 0x000fe400078ac0ff */
[----:B------:R-:W-:Y:S02]  /*4070*/  LOP3.LUT P6, RZ, R108, 0xff, RZ, 0xc0, !PT ;  /* 0x000000ff6cff7812 */ /* 0x000fe400078cc0ff */
[----:B------:R-:W-:Y:S02]  /*4080*/  FSEL R112, R80, RZ, P2 ;  /* 0x000000ff50707208 */ /* 0x000fe40001000000 */
[C---:B------:R-:W-:Y:S02]  /*4090*/  FSEL R93, R76.reuse, RZ, P5 ;  /* 0x000000ff4c5d7208 */ /* 0x040fe40002800000 */
[----:B------:R-:W-:-:S02]  /*40a0*/  FSEL R80, R76, RZ, P6 ;  /* 0x000000ff4c507208 */ /* 0x000fc40003000000 */
[----:B------:R-:W-:Y:S02]  /*40b0*/  F2FP.BF16.F32.PACK_AB R76, R112, R93 ;  /* 0x0000005d704c723e */ /* 0x000fe400000010ff */
[----:B------:R-:W-:Y:S01]  /*40c0*/  F2FP.BF16.F32.PACK_AB R80, R113, R80 ;  /* 0x000000507150723e */ /* 0x000fe200000010ff */
[----:B------:R-:W-:Y:S06]  /*40d0*/  BRA `(.L_x_1003) ;  /* 0x0000001c00dc7947 */ /* 0x000fec0003800000 */
.L_x_1002:
[----:B-1----:R-:W-:Y:S01]  /*40e0*/  PRMT R76, R71, 0x7632, R76 ;  /* 0x00007632474c7816 */ /* 0x002fe2000000004c */
[-C--:B------:R-:W-:Y:S01]  /*40f0*/  FFMA.FTZ R78, R104, R118.reuse, R119 ;  /* 0x00000076684e7223 */ /* 0x080fe20000010077 */
[----:B------:R-:W-:Y:S01]  /*4100*/  PRMT R77, R70, 0x7632, R77 ;  /* 0x00007632464d7816 */ /* 0x000fe2000000004d */
[-CC-:B------:R-:W-:Y:S01]  /*4110*/  FFMA.FTZ R82, R100, R118.reuse, R119.reuse ;  /* 0x0000007664527223 */ /* 0x180fe20000010077 */
[----:B------:R-:W-:Y:S01]  /*4120*/  SHF.L.U32 R76, R76, 0x10, RZ ;  /* 0x000000104c4c7819 */ /* 0x000fe200000006ff */
[----:B------:R-:W-:Y:S01]  /*4130*/  FADD.FTZ R78, R105, -R78 ;  /* 0x8000004e694e7221 */ /* 0x000fe20000010000 */
[--C-:B------:R-:W-:Y:S01]  /*4140*/  FFMA.FTZ R113, R97, R118, R119.reuse ;  /* 0x0000007661717223 */ /* 0x100fe20000010077 */
[----:B------:R-:W-:Y:S01]  /*4150*/  FADD.FTZ R82, R103, -R82 ;  /* 0x8000005267527221 */ /* 0x000fe20000010000 */
[----:B------:R-:W-:Y:S02]  /*4160*/  IMAD.U32 R112, R77, 0x10000, RZ ;  /* 0x000100004d707824 */ /* 0x000fe400078e00ff */
[--C-:B-----5:R-:W-:Y:S01]  /*4170*/  FFMA.FTZ R78, R93, R78, R76.reuse ;  /* 0x0000004e5d4e7223 */ /* 0x120fe2000001004c */
[----:B------:R-:W-:Y:S01]  /*4180*/  PRMT R76, R69, 0x7632, R76 ;  /* 0x00007632454c7816 */ /* 0x000fe2000000004c */
[-CC-:B------:R-:W-:Y:S01]  /*4190*/  FFMA.FTZ R80, R98, R118.reuse, R119.reuse ;  /* 0x0000007662507223 */ /* 0x180fe20000010077 */
[-CC-:B------:R-:W-:Y:S01]  /*41a0*/  FFMA.FTZ R81, R95, R118.reuse, R119.reuse ;  /* 0x000000765f517223 */ /* 0x180fe20000010077 */
[-CC-:B------:R-:W-:Y:S01]  /*41b0*/  FFMA.FTZ R83, R87, R118.reuse, R119.reuse ;  /* 0x0000007657537223 */ /* 0x180fe20000010077 */
[--C-:B------:R-:W-:Y:S01]  /*41c0*/  FFMA.FTZ R79, R85, R118, R119.reuse ;  /* 0x00000076554f7223 */ /* 0x100fe20000010077 */
[----:B------:R-:W-:Y:S01]  /*41d0*/  FFMA.FTZ R77, R93, R82, R112 ;  /* 0x000000525d4d7223 */ /* 0x000fe20000010070 */
[----:B------:R-:W-:Y:S01]  /*41e0*/  FFMA.FTZ R118, R96, R118, R119 ;  /* 0x0000007660767223 */ /* 0x000fe20000010077 */
[----:B------:R-:W-:Y:S01]  /*41f0*/  FADD.FTZ R82, R102, -R113 ;  /* 0x8000007166527221 */ /* 0x000fe20000010000 */
[----:B------:R-:W-:Y:S01]  /*4200*/  IMAD.U32 R112, R71, 0x10000, RZ ;  /* 0x0001000047707824 */ /* 0x000fe200078e00ff */
[----:B------:R-:W-:Y:S01]  /*4210*/  SHF.L.U32 R119, R76, 0x10, RZ ;  /* 0x000000104c777819 */ /* 0x000fe200000006ff */
[----:B------:R-:W-:Y:S01]  /*4220*/  FADD.FTZ R76, R101, -R80 ;  /* 0x80000050654c7221 */ /* 0x000fe20000010000 */
[----:B------:R-:W-:Y:S01]  /*4230*/  FADD.FTZ R80, R94, -R81 ;  /* 0x800000515e507221 */ /* 0x000fe20000010000 */
[----:B------:R-:W-:Y:S01]  /*4240*/  FFMA.FTZ R81, R93, R82, R112 ;  /* 0x000000525d517223 */ /* 0x000fe20000010070 */
[----:B------:R-:W-:Y:S01]  /*4250*/  PRMT R82, R68, 0x7632, R82 ;  /* 0x0000763244527816 */ /* 0x000fe20000000052 */
[----:B------:R-:W-:Y:S01]  /*4260*/  FADD.FTZ R120, R86, -R83 ;  /* 0x8000005356787221 */ /* 0x000fe20000010000 */
[----:B------:R-:W-:Y:S01]  /*4270*/  SHF.L.U32 R113, R70, 0x10, RZ ;  /* 0x0000001046717819 */ /* 0x000fe200000006ff */
[----:B------:R-:W-:Y:S01]  /*4280*/  FADD.FTZ R112, R84, -R79 ;  /* 0x8000004f54707221 */ /* 0x000fe20000010000 */
[----:B------:R-:W-:-:S02]  /*4290*/  IMAD.U32 R79, R68, 0x10000, RZ ;  /* 0x00010000444f7824 */ /* 0x000fc400078e00ff */
[----:B------:R-:W-:Y:S01]  /*42a0*/  FADD.FTZ R118, R99, -R118 ;  /* 0x8000007663767221 */ /* 0x000fe20000010000 */
[----:B------:R-:W-:Y:S01]  /*42b0*/  IMAD.U32 R83, R82, 0x10000, RZ ;  /* 0x0001000052537824 */ /* 0x000fe200078e00ff */
[----:B------:R-:W-:Y:S01]  /*42c0*/  SHF.L.U32 R82, R69, 0x10, RZ ;  /* 0x0000001045527819 */ /* 0x000fe200000006ff */
[----:B------:R-:W-:Y:S01]  /*42d0*/  FMUL.FTZ R81, R81, UR14 ;  /* 0x0000000e51517c20 */ /* 0x000fe20008410000 */
[----:B------:R-:W-:Y:S01]  /*42e0*/  LOP3.LUT P6, RZ, R109, 0xff0000, RZ, 0xc0, !PT ;  /* 0x00ff00006dff7812 */ /* 0x000fe200078cc0ff */
[C---:B------:R-:W-:Y:S01]  /*42f0*/  FFMA.FTZ R80, R93.reuse, R80, R113 ;  /* 0x000000505d507223 */ /* 0x040fe20000010071 */
[----:B------:R-:W-:Y:S01]  /*4300*/  ISETP.GE.U32.AND P5, PT, R114, RZ, PT ;  /* 0x000000ff7200720c */ /* 0x000fe20003fa6070 */
[C---:B------:R-:W-:Y:S01]  /*4310*/  FFMA.FTZ R76, R93.reuse, R76, R119 ;  /* 0x0000004c5d4c7223 */ /* 0x040fe20000010077 */
[C---:B------:R-:W-:Y:S01]  /*4320*/  FFMA.FTZ R113, R93.reuse, R120, R82 ;  /* 0x000000785d717223 */ /* 0x040fe20000010052 */
[C---:B------:R-:W-:Y:S01]  /*4330*/  FFMA.FTZ R112, R93.reuse, R112, R79 ;  /* 0x000000705d707223 */ /* 0x040fe2000001004f */
[----:B------:R-:W-:Y:S01]  /*4340*/  FFMA.FTZ R93, R93, R118, R83 ;  /* 0x000000765d5d7223 */ /* 0x000fe20000010053 */
[----:B------:R-:W-:Y:S01]  /*4350*/  FSEL R83, R81, RZ, P6 ;  /* 0x000000ff51537208 */ /* 0x000fe20003000000 */
[----:B------:R-:W-:Y:S01]  /*4360*/  FMUL.FTZ R78, R78, UR14 ;  /* 0x0000000e4e4e7c20 */ /* 0x000fe20008410000 */
[----:B------:R-:W-:Y:S01]  /*4370*/  ISETP.GE.U32.AND P2, PT, R108, RZ, PT ;  /* 0x000000ff6c00720c */ /* 0x000fe20003f46070 */
[----:B------:R-:W-:Y:S01]  /*4380*/  FMUL.FTZ R80, R80, UR14 ;  /* 0x0000000e50507c20 */ /* 0x000fe20008410000 */
[----:B------:R-:W-:Y:S01]  /*4390*/  LOP3.LUT P6, RZ, R115, 0xff0000, RZ, 0xc0, !PT ;  /* 0x00ff000073ff7812 */ /* 0x000fe200078cc0ff */
[----:B------:R-:W-:Y:S01]  /*43a0*/  FMUL.FTZ R77, R77, UR14 ;  /* 0x0000000e4d4d7c20 */ /* 0x000fe20008410000 */
[----:B------:R-:W-:Y:S01]  /*43b0*/  ISETP.GE.U32.AND.EX P5, PT, R115, 0x1000000, PT, P5 ;  /* 0x010000007300780c */ /* 0x000fe20003fa6150 */
[----:B------:R-:W-:Y:S01]  /*43c0*/  FMUL.FTZ R113, R113, UR14 ;  /* 0x0000000e71717c20 */ /* 0x000fe20008410000 */
[----:B------:R-:W-:Y:S01]  /*43d0*/  ISETP.GE.U32.AND.EX P2, PT, R109, 0x1000000, PT, P2 ;  /* 0x010000006d00780c */ /* 0x000fe20003f46120 */
[----:B------:R-:W-:Y:S01]  /*43e0*/  FMUL.FTZ R76, R76, UR14 ;  /* 0x0000000e4c4c7c20 */ /* 0x000fe20008410000 */
[----:B------:R-:W-:Y:S01]  /*43f0*/  FSEL R79, R81, RZ, P6 ;  /* 0x000000ff514f7208 */ /* 0x000fe20003000000 */
[----:B------:R-:W-:Y:S01]  /*4400*/  FMUL.FTZ R93, R93, UR14 ;  /* 0x0000000e5d5d7c20 */ /* 0x000fe20008410000 */
[----:B------:R-:W-:Y:S01]  /*4410*/  FSEL R82, R78, RZ, P5 ;  /* 0x000000ff4e527208 */ /* 0x000fe20002800000 */
[----:B------:R-:W-:Y:S01]  /*4420*/  FMUL.FTZ R112, R112, UR14 ;  /* 0x0000000e70707c20 */ /* 0x000fe20008410000 */
[----:B------:R-:W-:-:S02]  /*4430*/  LOP3.LUT P6, RZ, R109, 0xff, RZ, 0xc0, !PT ;  /* 0x000000ff6dff7812 */ /* 0x000fc400078cc0ff */
[----:B------:R-:W-:Y:S02]  /*4440*/  FSEL R78, R78, RZ, P2 ;  /* 0x000000ff4e4e7208 */ /* 0x000fe40001000000 */
[----:B------:R-:W-:Y:S02]  /*4450*/  F2FP.BF16.F32.PACK_AB R79, R82, R79 ;  /* 0x0000004f524f723e */ /* 0x000fe400000010ff */
[C---:B------:R-:W-:Y:S02]  /*4460*/  LOP3.LUT P2, RZ, R115.reuse, 0xff00, RZ, 0xc0, !PT ;  /* 0x0000ff0073ff7812 */ /* 0x040fe4000784c0ff */
[----:B------:R-:W-:Y:S02]  /*4470*/  FSEL R82, R80, RZ, P6 ;  /* 0x000000ff50527208 */ /* 0x000fe40003000000 */
[----:B------:R-:W-:Y:S02]  /*4480*/  LOP3.LUT P5, RZ, R115, 0xff, RZ, 0xc0, !PT ;  /* 0x000000ff73ff7812 */ /* 0x000fe400078ac0ff */
[----:B------:R-:W-:-:S02]  /*4490*/  LOP3.LUT P6, RZ, R109, 0xff00, RZ, 0xc0, !PT ;  /* 0x0000ff006dff7812 */ /* 0x000fc400078cc0ff */
[----:B------:R-:W-:Y:S02]  /*44a0*/  F2FP.BF16.F32.PACK_AB R83, R78, R83 ;  /* 0x000000534e53723e */ /* 0x000fe400000010ff */
[C---:B------:R-:W-:Y:S02]  /*44b0*/  FSEL R81, R77.reuse, RZ, P2 ;  /* 0x000000ff4d517208 */ /* 0x040fe40001000000 */
[----:B------:R-:W-:Y:S02]  /*44c0*/  FSEL R78, R80, RZ, P5 ;  /* 0x000000ff504e7208 */ /* 0x000fe40002800000 */
[----:B------:R-:W-:Y:S02]  /*44d0*/  FSEL R77, R77, RZ, P6 ;  /* 0x000000ff4d4d7208 */ /* 0x000fe40003000000 */
[----:B------:R-:W-:Y:S02]  /*44e0*/  LOP3.LUT P6, RZ, R108, 0xff0000, RZ, 0xc0, !PT ;  /* 0x00ff00006cff7812 */ /* 0x000fe400078cc0ff */
[----:B------:R-:W-:-:S02]  /*44f0*/  F2FP.BF16.F32.PACK_AB R78, R81, R78 ;  /* 0x0000004e514e723e */ /* 0x000fc400000010ff */
[----:B------:R-:W-:Y:S02]  /*4500*/  LOP3.LUT P2, RZ, R114, 0xff000000, RZ, 0xc0, !PT ;  /* 0xff00000072ff7812 */ /* 0x000fe4000784c0ff */
[----:B------:R-:W-:Y:S02]  /*4510*/  FSEL R81, R113, RZ, P6 ;  /* 0x000000ff71517208 */ /* 0x000fe40003000000 */
[----:B------:R-:W-:Y:S02]  /*4520*/  LOP3.LUT P6, RZ, R108, 0xff000000, RZ, 0xc0, !PT ;  /* 0xff0000006cff7812 */ /* 0x000fe400078cc0ff */
[----:B------:R-:W-:Y:S02]  /*4530*/  FSEL R80, R76, RZ, P2 ;  /* 0x000000ff4c507208 */ /* 0x000fe40001000000 */
[----:B------:R-:W-:Y:S02]  /*4540*/  LOP3.LUT P5, RZ, R114, 0xff0000, RZ, 0xc0, !PT ;  /* 0x00ff000072ff7812 */ /* 0x000fe400078ac0ff */
[----:B------:R-:W-:-:S02]  /*4550*/  FSEL R76, R76, RZ, P6 ;  /* 0x000000ff4c4c7208 */ /* 0x000fc40003000000 */
[----:B------:R-:W-:Y:S02]  /*4560*/  LOP3.LUT P6, RZ, R108, 0xff00, RZ, 0xc0, !PT ;  /* 0x0000ff006cff7812 */ /* 0x000fe400078cc0ff */
[----:B------:R-:W-:Y:S02]  /*4570*/  F2FP.BF16.F32.PACK_AB R82, R77, R82 ;  /* 0x000000524d52723e */ /* 0x000fe400000010ff */
[----:B------:R-:W-:Y:S02]  /*4580*/  FSEL R77, R113, RZ, P5 ;  /* 0x000000ff714d7208 */ /* 0x000fe40002800000 */
[----:B------:R-:W-:Y:S02]  /*4590*/  FSEL R113, R93, RZ, P6 ;  /* 0x000000ff5d717208 */ /* 0x000fe40003000000 */
[C---:B------:R-:W-:Y:S02]  /*45a0*/  LOP3.LUT P2, RZ, R114.reuse, 0xff00, RZ, 0xc0, !PT ;  /* 0x0000ff0072ff7812 */ /* 0x040fe4000784c0ff */
[----:B------:R-:W-:-:S02]  /*45b0*/  LOP3.LUT P5, RZ, R114, 0xff, RZ, 0xc0, !PT ;  /* 0x000000ff72ff7812 */ /* 0x000fc400078ac0ff */
[----:B------:R-:W-:Y:S02]  /*45c0*/  LOP3.LUT P6, RZ, R108, 0xff, RZ, 0xc0, !PT ;  /* 0x000000ff6cff7812 */ /* 0x000fe400078cc0ff */
[----:B------:R-:W-:Y:S02]  /*45d0*/  F2FP.BF16.F32.PACK_AB R77, R80, R77 ;  /* 0x0000004d504d723e */ /* 0x000fe400000010ff */
[----:B------:R-:W-:Y:S02]  /*45e0*/  F2FP.BF16.F32.PACK_AB R81, R76, R81 ;  /* 0x000000514c51723e */ /* 0x000fe400000010ff */
[----:B------:R-:W-:Y:S02]  /*45f0*/  FSEL R93, R93, RZ, P2 ;  /* 0x000000ff5d5d7208 */ /* 0x000fe40001000000 */
[C---:B------:R-:W-:Y:S02]  /*4600*/  FSEL R76, R112.reuse, RZ, P5 ;  /* 0x000000ff704c7208 */ /* 0x040fe40002800000 */
[----:B------:R-:W-:-:S02]  /*4610*/  FSEL R80, R112, RZ, P6 ;  /* 0x000000ff70507208 */ /* 0x000fc40003000000 */
[----:B------:R-:W-:Y:S02]  /*4620*/  F2FP.BF16.F32.PACK_AB R76, R93, R76 ;  /* 0x0000004c5d4c723e */ /* 0x000fe400000010ff */
[----:B------:R-:W-:Y:S01]  /*4630*/  F2FP.BF16.F32.PACK_AB R80, R113, R80 ;  /* 0x000000507150723e */ /* 0x000fe200000010ff */
[----:B------:R-:W-:Y:S06]  /*4640*/  BRA `(.L_x_1003) ;  /* 0x0000001800807947 */ /* 0x000fec0003800000 */
.L_x_1001:
[----:B-1----:R-:W0:Y:S02]  /*4650*/  LDC.64 R76, c[0x0][0x478] ;  /* 0x00011e00ff4c7b82 */ /* 0x002e240000000a00 */
        /* <DEDUP_REMOVED lines=10> */
[-CC-:B------:R-:W-:Y:S01]  /*4700*/  FFMA.FTZ R72, R96, R118.reuse, R119.reuse ;  /* 0x0000007660487223 */ /* 0x180fe20000010077 */
[----:B------:R-:W-:Y:S01]  /*4710*/  FFMA.FTZ R119, R85, R118, R119 ;  /* 0x0000007655777223 */ /* 0x000fe20000010077 */
[----:B-----5:R-:W-:Y:S01]  /*4720*/  FMUL.FTZ R80, R93, R80 ;  /* 0x000000505d507220 */ /* 0x020fe20000410000 */
[----:B------:R-:W-:Y:S01]  /*4730*/  ISETP.GE.U32.AND P2, PT, R108, RZ, PT ;  /* 0x000000ff6c00720c */ /* 0x000fe20003f46070 */
[----:B------:R-:W-:Y:S01]  /*4740*/  FADD.FTZ R120, R102, -R77 ;  /* 0x8000004d66787221 */ /* 0x000fe20000010000 */
[----:B------:R-:W-:Y:S01]  /*4750*/  FADD.FTZ R118, R103, -R76 ;  /* 0x8000004c67767221 */ /* 0x000fe20000010000 */
[----:B------:R-:W-:Y:S01]  /*4760*/  FADD.FTZ R76, R86, -R73 ;  /* 0x80000049564c7221 */ /* 0x000fe20000010000 */
[----:B------:R-:W-:Y:S01]  /*4770*/  FADD.FTZ R112, R94, -R75 ;  /* 0x8000004b5e707221 */ /* 0x000fe20000010000 */
[----:B------:R-:W-:Y:S01]  /*4780*/  FADD.FTZ R82, R101, -R74 ;  /* 0x8000004a65527221 */ /* 0x000fe20000010000 */
[----:B------:R-:W-:Y:S01]  /*4790*/  FADD.FTZ R72, R99, -R72 ;  /* 0x8000004863487221 */ /* 0x000fe20000010000 */
[----:B------:R-:W-:Y:S01]  /*47a0*/  FADD.FTZ R78, R84, -R119 ;  /* 0x80000077544e7221 */ /* 0x000fe20000010000 */
[----:B------:R-:W-:Y:S01]  /*47b0*/  FMUL.FTZ R79, R80, UR14 ;  /* 0x0000000e504f7c20 */ /* 0x000fe20008410000 */
[C---:B------:R-:W-:Y:S01]  /*47c0*/  FMUL.FTZ R75, R93.reuse, R120 ;  /* 0x000000785d4b7220 */ /* 0x040fe20000410000 */
[----:B------:R-:W-:Y:S01]  /*47d0*/  ISETP.GE.U32.AND P5, PT, R114, RZ, PT ;  /* 0x000000ff7200720c */ /* 0x000fe20003fa6070 */
[----:B------:R-:W-:Y:S01]  /*47e0*/  FMUL.FTZ R73, R93, R76 ;  /* 0x0000004c5d497220 */ /* 0x000fe20000410000 */
[----:B------:R-:W-:Y:S01]  /*47f0*/  ISETP.GE.U32.AND.EX P2, PT, R109, 0x1000000, PT, P2 ;  /* 0x010000006d00780c */ /* 0x000fe20003f46120 */
[C---:B------:R-:W-:Y:S01]  /*4800*/  FMUL.FTZ R74, R93.reuse, R112 ;  /* 0x000000705d4a7220 */ /* 0x040fe20000410000 */
[C---:B------:R-:W-:Y:S01]  /*4810*/  FMUL.FTZ R77, R93.reuse, R118 ;  /* 0x000000765d4d7220 */ /* 0x040fe20000410000 */
[C---:B------:R-:W-:Y:S01]  /*4820*/  FMUL.FTZ R76, R93.reuse, R82 ;  /* 0x000000525d4c7220 */ /* 0x040fe20000410000 */
[C---:B------:R-:W-:Y:S01]  /*4830*/  FMUL.FTZ R72, R93.reuse, R72 ;  /* 0x000000485d487220 */ /* 0x040fe20000410000 */
[----:B------:R-:W-:Y:S01]  /*4840*/  FMUL.FTZ R93, R93, R78 ;  /* 0x0000004e5d5d7220 */ /* 0x000fe20000410000 */
[----:B------:R-:W-:Y:S01]  /*4850*/  ISETP.GE.U32.AND.EX P5, PT, R115, 0x1000000, PT, P5 ;  /* 0x010000007300780c */ /* 0x000fe20003fa6150 */
[----:B------:R-:W-:Y:S01]  /*4860*/  FMUL.FTZ R78, R75, UR14 ;  /* 0x0000000e4b4e7c20 */ /* 0x000fe20008410000 */
[----:B------:R-:W-:-:S02]  /*4870*/  FSEL R82, R79, RZ, P2 ;  /* 0x000000ff4f527208 */ /* 0x000fc40001000000 */
[----:B------:R-:W-:Y:S02]  /*4880*/  LOP3.LUT P6, RZ, R115, 0xff0000, RZ, 0xc0, !PT ;  /* 0x00ff000073ff7812 */ /* 0x000fe400078cc0ff */
[----:B------:R-:W-:Y:S02]  /*4890*/  LOP3.LUT P2, RZ, R109, 0xff0000, RZ, 0xc0, !PT ;  /* 0x00ff00006dff7812 */ /* 0x000fe4000784c0ff */
[----:B------:R-:W-:Y:S02]  /*48a0*/  FSEL R112, R79, RZ, P5 ;  /* 0x000000ff4f707208 */ /* 0x000fe40002800000 */
[C---:B------:R-:W-:Y:S02]  /*48b0*/  FSEL R79, R78.reuse, RZ, P6 ;  /* 0x000000ff4e4f7208 */ /* 0x040fe40003000000 */
[----:B------:R-:W-:Y:S01]  /*48c0*/  FSEL R83, R78, RZ, P2 ;  /* 0x000000ff4e537208 */ /* 0x000fe20001000000 */
[----:B------:R-:W-:Y:S01]  /*48d0*/  FMUL.FTZ R78, R74, UR14 ;  /* 0x0000000e4a4e7c20 */ /* 0x000fe20008410000 */
[----:B------:R-:W-:-:S02]  /*48e0*/  LOP3.LUT P6, RZ, R109, 0xff, RZ, 0xc0, !PT ;  /* 0x000000ff6dff7812 */ /* 0x000fc400078cc0ff */
[C---:B------:R-:W-:Y:S01]  /*48f0*/  F2FP.BF16.F32.PACK_AB R74, R77.reuse, R74 ;  /* 0x0000004a4d4a723e */ /* 0x040fe200000010ff */
[----:B------:R-:W-:Y:S01]  /*4900*/  FMUL.FTZ R77, R77, UR14 ;  /* 0x0000000e4d4d7c20 */ /* 0x000fe20008410000 */
[----:B------:R-:W-:Y:S02]  /*4910*/  F2FP.BF16.F32.PACK_AB R83, R82, R83 ;  /* 0x000000535253723e */ /* 0x000fe400000010ff */
[----:B------:R-:W-:Y:S02]  /*4920*/  LOP3.LUT P2, RZ, R115, 0xff00, RZ, 0xc0, !PT ;  /* 0x0000ff0073ff7812 */ /* 0x000fe4000784c0ff */
[----:B------:R-:W-:Y:S02]  /*4930*/  FSEL R82, R78, RZ, P6 ;  /* 0x000000ff4e527208 */ /* 0x000fe40003000000 */
[----:B------:R-:W-:Y:S02]  /*4940*/  LOP3.LUT P6, RZ, R109, 0xff00, RZ, 0xc0, !PT ;  /* 0x0000ff006dff7812 */ /* 0x000fe400078cc0ff */
[----:B------:R-:W-:-:S02]  /*4950*/  FSEL R81, R77, RZ, P2 ;  /* 0x000000ff4d517208 */ /* 0x000fc40001000000 */
[----:B------:R-:W-:Y:S02]  /*4960*/  FSEL R77, R77, RZ, P6 ;  /* 0x000000ff4d4d7208 */ /* 0x000fe40003000000 */
[----:B------:R-:W-:Y:S02]  /*4970*/  LOP3.LUT P5, RZ, R115, 0xff, RZ, 0xc0, !PT ;  /* 0x000000ff73ff7812 */ /* 0x000fe400078ac0ff */
[----:B------:R-:W-:Y:S01]  /*4980*/  F2FP.BF16.F32.PACK_AB R82, R77, R82 ;  /* 0x000000524d52723e */ /* 0x000fe200000010ff */
[----:B------:R-:W-:Y:S01]  /*4990*/  FMUL.FTZ R77, R73, UR14 ;  /* 0x0000000e494d7c20 */ /* 0x000fe20008410000 */
[----:B------:R-:W-:Y:S02]  /*49a0*/  FSEL R78, R78, RZ, P5 ;  /* 0x000000ff4e4e7208 */ /* 0x000fe40002800000 */
[----:B------:R-:W-:Y:S02]  /*49b0*/  LOP3.LUT P6, RZ, R108, 0xff0000, RZ, 0xc0, !PT ;  /* 0x00ff00006cff7812 */ /* 0x000fe400078cc0ff */
[C---:B------:R-:W-:Y:S01]  /*49c0*/  F2FP.BF16.F32.PACK_AB R73, R76.reuse, R73 ;  /* 0x000000494c49723e */ /* 0x040fe200000010ff */
[----:B------:R-:W-:Y:S01]  /*49d0*/  FMUL.FTZ R76, R76, UR14 ;  /* 0x0000000e4c4c7c20 */ /* 0x000fe20008410000 */
[----:B------:R-:W-:-:S02]  /*49e0*/  F2FP.BF16.F32.PACK_AB R78, R81, R78 ;  /* 0x0000004e514e723e */ /* 0x000fc400000010ff */
[----:B------:R-:W-:Y:S02]  /*49f0*/  LOP3.LUT P2, RZ, R114, 0xff000000, RZ, 0xc0, !PT ;  /* 0xff00000072ff7812 */ /* 0x000fe4000784c0ff */
[----:B------:R-:W-:Y:S02]  /*4a00*/  FSEL R81, R77, RZ, P6 ;  /* 0x000000ff4d517208 */ /* 0x000fe40003000000 */
[----:B------:R-:W-:Y:S02]  /*4a10*/  LOP3.LUT P6, RZ, R108, 0xff000000, RZ, 0xc0, !PT ;  /* 0xff0000006cff7812 */ /* 0x000fe400078cc0ff */
[----:B------:R-:W-:Y:S02]  /*4a20*/  F2FP.BF16.F32.PACK_AB R75, R80, R75 ;  /* 0x0000004b504b723e */ /* 0x000fe400000010ff */
[C---:B------:R-:W-:Y:S02]  /*4a30*/  FSEL R80, R76.reuse, RZ, P2 ;  /* 0x000000ff4c507208 */ /* 0x040fe40001000000 */
[----:B------:R-:W-:-:S02]  /*4a40*/  FSEL R76, R76, RZ, P6 ;  /* 0x000000ff4c4c7208 */ /* 0x000fc40003000000 */
[----:B------:R-:W-:Y:S02]  /*4a50*/  LOP3.LUT P5, RZ, R114, 0xff0000, RZ, 0xc0, !PT ;  /* 0x00ff000072ff7812 */ /* 0x000fe400078ac0ff */
[----:B------:R-:W-:Y:S01]  /*4a60*/  F2FP.BF16.F32.PACK_AB R81, R76, R81 ;  /* 0x000000514c51723e */ /* 0x000fe200000010ff */
[----:B------:R-:W-:Y:S01]  /*4a70*/  FMUL.FTZ R76, R72, UR14 ;  /* 0x0000000e484c7c20 */ /* 0x000fe20008410000 */
[----:B------:R-:W-:Y:S02]  /*4a80*/  LOP3.LUT P6, RZ, R108, 0xff00, RZ, 0xc0, !PT ;  /* 0x0000ff006cff7812 */ /* 0x000fe400078cc0ff */
[----:B------:R-:W-:Y:S01]  /*4a90*/  F2FP.BF16.F32.PACK_AB R72, R72, R93 ;  /* 0x0000005d4848723e */ /* 0x000fe200000010ff */
[----:B------:R-:W-:Y:S01]  /*4aa0*/  FMUL.FTZ R93, R93, UR14 ;  /* 0x0000000e5d5d7c20 */ /* 0x000fe20008410000 */
[----:B------:R-:W-:Y:S02]  /*4ab0*/  FSEL R77, R77, RZ, P5 ;  /* 0x000000ff4d4d7208 */ /* 0x000fe40002800000 */
        /* <DEDUP_REMOVED lines=10> */
[----:B------:R-:W-:Y:S01]  /*4b60*/  F2FP.BF16.F32.PACK_AB R80, R113, R80 ;  /* 0x000000507150723e */ /* 0x000fe200000010ff */
[----:B------:R-:W-:Y:S06]  /*4b70*/  BRA `(.L_x_1003) ;  /* 0x0000001400347947 */ /* 0x000fec0003800000 */
.L_x_1004:
        /* <DEDUP_REMOVED lines=8> */
[----:B-----5:R-:W-:Y:S01]  /*4c00*/  FMUL.FTZ R122, R93, R122 ;  /* 0x0000007a5d7a7220 */ /* 0x020fe20000410000 */
[-CC-:B------:R-:W-:Y:S01]  /*4c10*/  FFMA.FTZ R76, R96, R118.reuse, R119.reuse ;  /* 0x00000076604c7223 */ /* 0x180fe20000010077 */
[----:B------:R-:W-:Y:S01]  /*4c20*/  FFMA.FTZ R119, R85, R118, R119 ;  /* 0x0000007655777223 */ /* 0x000fe20000010077 */
[----:B------:R-:W-:Y:S01]  /*4c30*/  FMUL.FTZ R124, R93, R124 ;  /* 0x0000007c5d7c7220 */ /* 0x000fe20000410000 */
[----:B------:R-:W-:Y:S01]  /*4c40*/  FMUL.FTZ R122, R122, UR14 ;  /* 0x0000000e7a7a7c20 */ /* 0x000fe20008410000 */
[----:B------:R-:W-:Y:S01]  /*4c50*/  LOP3.LUT P6, RZ, R109, 0xff0000, RZ, 0xc0, !PT ;  /* 0x00ff00006dff7812 */ /* 0x000fe200078cc0ff */
[----:B------:R-:W-:Y:S01]  /*4c60*/  FADD.FTZ R118, R94, -R79 ;  /* 0x8000004f5e767221 */ /* 0x000fe20000010000 */
[----:B------:R-:W-:Y:S01]  /*4c70*/  ISETP.GE.U32.AND P5, PT, R114, RZ, PT ;  /* 0x000000ff7200720c */ /* 0x000fe20003fa6070 */
[----:B------:R-:W-:Y:S01]  /*4c80*/  FADD.FTZ R120, R103, -R80 ;  /* 0x8000005067787221 */ /* 0x000fe20000010000 */
[----:B------:R-:W-:Y:S01]  /*4c90*/  FADD.FTZ R80, R86, -R77 ;  /* 0x8000004d56507221 */ /* 0x000fe20000010000 */
[----:B------:R-:W-:Y:S01]  /*4ca0*/  FADD.FTZ R112, R101, -R78 ;  /* 0x8000004e65707221 */ /* 0x000fe20000010000 */
[----:B------:R-:W-:Y:S01]  /*4cb0*/  FADD.FTZ R76, R99, -R76 ;  /* 0x8000004c634c7221 */ /* 0x000fe20000010000 */
[----:B------:R-:W-:Y:S01]  /*4cc0*/  FADD.FTZ R82, R84, -R119 ;  /* 0x8000007754527221 */ /* 0x000fe20000010000 */
[----:B------:R-:W-:Y:S01]  /*4cd0*/  FSEL R83, R122, RZ, P6 ;  /* 0x000000ff7a537208 */ /* 0x000fe20003000000 */
[----:B------:R-:W-:Y:S01]  /*4ce0*/  FMUL.FTZ R124, R124, UR14 ;  /* 0x0000000e7c7c7c20 */ /* 0x000fe20008410000 */
[----:B------:R-:W-:Y:S01]  /*4cf0*/  FMUL.FTZ R81, R93, R118 ;  /* 0x000000765d517220 */ /* 0x000fe20000410000 */
[----:B------:R-:W-:Y:S01]  /*4d00*/  LOP3.LUT P6, RZ, R115, 0xff0000, RZ, 0xc0, !PT ;  /* 0x00ff000073ff7812 */ /* 0x000fe200078cc0ff */
[----:B------:R-:W-:Y:S01]  /*4d10*/  FMUL.FTZ R78, R93, R120 ;  /* 0x000000785d4e7220 */ /* 0x000fe20000410000 */
[----:B------:R-:W-:Y:S01]  /*4d20*/  ISETP.GE.U32.AND.EX P5, PT, R115, 0x1000000, PT, P5 ;  /* 0x010000007300780c */ /* 0x000fe20003fa6150 */
[C---:B------:R-:W-:Y:S01]  /*4d30*/  FMUL.FTZ R80, R93.reuse, R80 ;  /* 0x000000505d507220 */ /* 0x040fe20000410000 */
[C---:B------:R-:W-:Y:S01]  /*4d40*/  FMUL.FTZ R77, R93.reuse, R112 ;  /* 0x000000705d4d7220 */ /* 0x040fe20000410000 */
[C---:B------:R-:W-:Y:S01]  /*4d50*/  FMUL.FTZ R76, R93.reuse, R76 ;  /* 0x0000004c5d4c7220 */ /* 0x040fe20000410000 */
[----:B------:R-:W-:Y:S01]  /*4d60*/  FMUL.FTZ R93, R93, R82 ;  /* 0x000000525d5d7220 */ /* 0x000fe20000410000 */
[----:B------:R-:W-:Y:S01]  /*4d70*/  ISETP.GE.U32.AND P2, PT, R108, RZ, PT ;  /* 0x000000ff6c00720c */ /* 0x000fe20003f46070 */
[----:B------:R-:W-:Y:S01]  /*4d80*/  FMUL.FTZ R81, R81, UR14 ;  /* 0x0000000e51517c20 */ /* 0x000fe20008410000 */
[----:B------:R-:W-:Y:S01]  /*4d90*/  FSEL R79, R122, RZ, P6 ;  /* 0x000000ff7a4f7208 */ /* 0x000fe20003000000 */
[----:B------:R-:W-:Y:S01]  /*4da0*/  FMUL.FTZ R112, R78, UR14 ;  /* 0x0000000e4e707c20 */ /* 0x000fe20008410000 */
[----:B------:R-:W-:Y:S01]  /*4db0*/  FSEL R82, R124, RZ, P5 ;  /* 0x000000ff7c527208 */ /* 0x000fe20002800000 */
[----:B------:R-:W-:Y:S01]  /*4dc0*/  FMUL.FTZ R80, R80, UR14 ;  /* 0x0000000e50507c20 */ /* 0x000fe20008410000 */
[C---:B------:R-:W-:Y:S01]  /*4dd0*/  LOP3.LUT P6, RZ, R109.reuse, 0xff, RZ, 0xc0, !PT ;  /* 0x000000ff6dff7812 */ /* 0x040fe200078cc0ff */
[----:B------:R-:W-:Y:S01]  /*4de0*/  FMUL.FTZ R76, R76, UR14 ;  /* 0x0000000e4c4c7c20 */ /* 0x000fe20008410000 */
[----:B------:R-:W-:Y:S01]  /*4df0*/  ISETP.GE.U32.AND.EX P2, PT, R109, 0x1000000, PT, P2 ;  /* 0x010000006d00780c */ /* 0x000fe20003f46120 */
[----:B------:R-:W-:Y:S01]  /*4e00*/  FMUL.FTZ R93, R93, UR14 ;  /* 0x0000000e5d5d7c20 */ /* 0x000fe20008410000 */
[----:B------:R-:W-:-:S02]  /*4e10*/  F2FP.BF16.F32.PACK_AB R79, R82, R79 ;  /* 0x0000004f524f723e */ /* 0x000fc400000010ff */
[----:B------:R-:W-:Y:S02]  /*4e20*/  LOP3.LUT P5, RZ, R115, 0xff, RZ, 0xc0, !PT ;  /* 0x000000ff73ff7812 */ /* 0x000fe400078ac0ff */
[----:B------:R-:W-:Y:S02]  /*4e30*/  FSEL R82, R81, RZ, P6 ;  /* 0x000000ff51527208 */ /* 0x000fe40003000000 */
[----:B------:R-:W-:Y:S02]  /*4e40*/  LOP3.LUT P6, RZ, R109, 0xff00, RZ, 0xc0, !PT ;  /* 0x0000ff006dff7812 */ /* 0x000fe400078cc0ff */
[----:B------:R-:W-:Y:S02]  /*4e50*/  FSEL R124, R124, RZ, P2 ;  /* 0x000000ff7c7c7208 */ /* 0x000fe40001000000 */
[----:B------:R-:W-:Y:S02]  /*4e60*/  LOP3.LUT P2, RZ, R115, 0xff00, RZ, 0xc0, !PT ;  /* 0x0000ff0073ff7812 */ /* 0x000fe4000784c0ff */
[----:B------:R-:W-:-:S02]  /*4e70*/  FSEL R78, R81, RZ, P5 ;  /* 0x000000ff514e7208 */ /* 0x000fc40002800000 */
[----:B------:R-:W-:Y:S02]  /*4e80*/  FSEL R81, R112, RZ, P6 ;  /* 0x000000ff70517208 */ /* 0x000fe40003000000 */
[----:B------:R-:W-:Y:S02]  /*4e90*/  LOP3.LUT P6, RZ, R108, 0xff0000, RZ, 0xc0, !PT ;  /* 0x00ff00006cff7812 */ /* 0x000fe400078cc0ff */
[----:B------:R-:W-:Y:S01]  /*4ea0*/  FSEL R113, R112, RZ, P2 ;  /* 0x000000ff70717208 */ /* 0x000fe20001000000 */
[----:B------:R-:W-:Y:S01]  /*4eb0*/  FMUL.FTZ R112, R77, UR14 ;  /* 0x0000000e4d707c20 */ /* 0x000fe20008410000 */
[----:B------:R-:W-:Y:S02]  /*4ec0*/  F2FP.BF16.F32.PACK_AB R82, R81, R82 ;  /* 0x000000525152723e */ /* 0x000fe400000010ff */
[C---:B------:R-:W-:Y:S02]  /*4ed0*/  LOP3.LUT P5, RZ, R114.reuse, 0xff0000, RZ, 0xc0, !PT ;  /* 0x00ff000072ff7812 */ /* 0x040fe400078ac0ff */
[----:B------:R-:W-:-:S02]  /*4ee0*/  LOP3.LUT P2, RZ, R114, 0xff000000, RZ, 0xc0, !PT ;  /* 0xff00000072ff7812 */ /* 0x000fc4000784c0ff */
[----:B------:R-:W-:Y:S02]  /*4ef0*/  FSEL R81, R80, RZ, P6 ;  /* 0x000000ff50517208 */ /* 0x000fe40003000000 */
[----:B------:R-:W-:Y:S02]  /*4f00*/  LOP3.LUT P6, RZ, R108, 0xff000000, RZ, 0xc0, !PT ;  /* 0xff0000006cff7812 */ /* 0x000fe400078cc0ff */
[----:B------:R-:W-:Y:S02]  /*4f10*/  FSEL R77, R80, RZ, P5 ;  /* 0x000000ff504d7208 */ /* 0x000fe40002800000 */
[C---:B------:R-:W-:Y:S02]  /*4f20*/  FSEL R80, R112.reuse, RZ, P2 ;  /* 0x000000ff70507208 */ /* 0x040fe40001000000 */
[----:B------:R-:W-:Y:S02]  /*4f30*/  FSEL R112, R112, RZ, P6 ;  /* 0x000000ff70707208 */ /* 0x000fe40003000000 */
[----:B------:R-:W-:-:S02]  /*4f40*/  LOP3.LUT P6, RZ, R108, 0xff00, RZ, 0xc0, !PT ;  /* 0x0000ff006cff7812 */ /* 0x000fc400078cc0ff */
[----:B------:R-:W-:Y:S02]  /*4f50*/  F2FP.BF16.F32.PACK_AB R78, R113, R78 ;  /* 0x0000004e714e723e */ /* 0x000fe400000010ff */
        /* <DEDUP_REMOVED lines=13> */
.L_x_1000:
[----:B------:R-:W-:-:S04]  /*5030*/  UISETP.NE.U32.AND UP0, UPT, UR20, URZ, UPT ;  /* 0x000000ff1400728c */ /* 0x000fc8000bf05070 */
[----:B------:R-:W-:-:S09]  /*5040*/  UISETP.NE.AND.EX UP0, UPT, UR21, URZ, UPT, UP0 ;  /* 0x000000ff1500728c */ /* 0x000fd2000bf05300 */
[----:B------:R-:W-:Y:S05]  /*5050*/  BRA.U !UP0, `(.L_x_1005) ;  /* 0x0000000908307547 */ /* 0x000fea000b800000 */
[----:B-1----:R-:W0:Y:S02]  /*5060*/  LDC.64 R80, c[0x0][0x478] ;  /* 0x00011e00ff507b82 */ /* 0x002e240000000a00 */
[----:B0-----:R-:W-:-:S04]  /*5070*/  ISETP.NE.U32.AND P1, PT, R80, RZ, PT ;  /* 0x000000ff5000720c */ /* 0x001fc80003f25070 */
[----:B------:R-:W-:-:S13]  /*5080*/  ISETP.NE.AND.EX P1, PT, R81, RZ, PT, P1 ;  /* 0x000000ff5100720c */ /* 0x000fda0003f25310 */
[----:B------:R-:W-:Y:S05]  /*5090*/  @!P1 BRA `(.L_x_1006) ;  /* 0x0000000400189947 */ /* 0x000fea0003800000 */
[----:B------:R-:W-:Y:S01]  /*50a0*/  PRMT R72, R71, 0x7632, R72 ;  /* 0x0000763247487816 */ /* 0x000fe20000000048 */
[-C--:B------:R-:W-:Y:S01]  /*50b0*/  FFMA.FTZ R74, R104, R118.reuse, R119 ;  /* 0x00000076684a7223 */ /* 0x080fe20000010077 */
[----:B------:R-:W-:Y:S01]  /*50c0*/  PRMT R73, R70, 0x7632, R73 ;  /* 0x0000763246497816 */ /* 0x000fe20000000049 */
[-CC-:B------:R-:W-:Y:S01]  /*50d0*/  FFMA.FTZ R80, R100, R118.reuse, R119.reuse ;  /* 0x0000007664507223 */ /* 0x180fe20000010077 */
[----:B------:R-:W-:Y:S01]  /*50e0*/  SHF.L.U32 R72, R72, 0x10, RZ ;  /* 0x0000001048487819 */ /* 0x000fe200000006ff */
[----:B------:R-:W-:Y:S01]  /*50f0*/  FADD.FTZ R82, R105, -R74 ;  /* 0x8000004a69527221 */ /* 0x000fe20000010000 */
[-CC-:B------:R-:W-:Y:S01]  /*5100*/  FFMA.FTZ R74, R98, R118.reuse, R119.reuse ;  /* 0x00000076624a7223 */ /* 0x180fe20000010077 */
[----:B------:R-:W-:Y:S01]  /*5110*/  FADD.FTZ R80, R103, -R80 ;  /* 0x8000005067507221 */ /* 0x000fe20000010000 */
[----:B------:R-:W-:Y:S01]  /*5120*/  FFMA.FTZ R121, R97, R118, R119 ;  /* 0x0000007661797223 */ /* 0x000fe20000010077 */
[--C-:B-----5:R-:W-:Y:S01]  /*5130*/  FFMA.FTZ R75, R93, R82, R72.reuse ;  /* 0x000000525d4b7223 */ /* 0x120fe20000010048 */
[----:B------:R-:W-:Y:S01]  /*5140*/  PRMT R72, R69, 0x7632, R72 ;  /* 0x0000763245487816 */ /* 0x000fe20000000048 */
[----:B------:R-:W-:-:S02]  /*5150*/  IMAD.U32 R82, R73, 0x10000, RZ ;  /* 0x0001000049527824 */ /* 0x000fc400078e00ff */
[-CC-:B------:R-:W-:Y:S01]  /*5160*/  FFMA.FTZ R113, R95, R118.reuse, R119.reuse ;  /* 0x000000765f717223 */ /* 0x180fe20000010077 */
[-CC-:B------:R-:W-:Y:S01]  /*5170*/  FFMA.FTZ R83, R87, R118.reuse, R119.reuse ;  /* 0x0000007657537223 */ /* 0x180fe20000010077 */
[-CC-:B------:R-:W-:Y:S01]  /*5180*/  FFMA.FTZ R81, R85, R118.reuse, R119.reuse ;  /* 0x0000007655517223 */ /* 0x180fe20000010077 */
[----:B------:R-:W-:Y:S01]  /*5190*/  FFMA.FTZ R118, R96, R118, R119 ;  /* 0x0000007660767223 */ /* 0x000fe20000010077 */
[----:B------:R-:W-:Y:S01]  /*51a0*/  SHF.L.U32 R119, R72, 0x10, RZ ;  /* 0x0000001048777819 */ /* 0x000fe200000006ff */
[----:B------:R-:W-:Y:S01]  /*51b0*/  FADD.FTZ R72, R101, -R74 ;  /* 0x8000004a65487221 */ /* 0x000fe20000010000 */
[----:B------:R-:W-:Y:S01]  /*51c0*/  FFMA.FTZ R73, R93, R80, R82 ;  /* 0x000000505d497223 */ /* 0x000fe20000010052 */
[----:B------:R-:W-:Y:S01]  /*51d0*/  FADD.FTZ R74, R102, -R121 ;  /* 0x80000079664a7221 */ /* 0x000fe20000010000 */
[----:B------:R-:W-:Y:S01]  /*51e0*/  IMAD.U32 R82, R71, 0x10000, RZ ;  /* 0x0001000047527824 */ /* 0x000fe200078e00ff */
[----:B------:R-:W-:Y:S01]  /*51f0*/  PRMT R112, R68, 0x7632, R112 ;  /* 0x0000763244707816 */ /* 0x000fe20000000070 */
[----:B------:R-:W-:Y:S01]  /*5200*/  FADD.FTZ R80, R94, -R113 ;  /* 0x800000715e507221 */ /* 0x000fe20000010000 */
[----:B------:R-:W-:Y:S01]  /*5210*/  SHF.L.U32 R113, R70, 0x10, RZ ;  /* 0x0000001046717819 */ /* 0x000fe200000006ff */
[----:B------:R-:W-:Y:S01]  /*5220*/  FFMA.FTZ R74, R93, R74, R82 ;  /* 0x0000004a5d4a7223 */ /* 0x000fe20000010052 */
[----:B------:R-:W-:Y:S01]  /*5230*/  FADD.FTZ R120, R86, -R83 ;  /* 0x8000005356787221 */ /* 0x000fe20000010000 */
[----:B------:R-:W-:Y:S01]  /*5240*/  FADD.FTZ R82, R84, -R81 ;  /* 0x8000005154527221 */ /* 0x000fe20000010000 */
[----:B------:R-:W-:Y:S01]  /*5250*/  IMAD.U32 R83, R112, 0x10000, RZ ;  /* 0x0001000070537824 */ /* 0x000fe200078e00ff */
[----:B------:R-:W-:Y:S01]  /*5260*/  SHF.L.U32 R122, R69, 0x10, RZ ;  /* 0x00000010457a7819 */ /* 0x000fe200000006ff */
[----:B------:R-:W-:-:S02]  /*5270*/  IMAD.U32 R81, R68, 0x10000, RZ ;  /* 0x0001000044517824 */ /* 0x000fc400078e00ff */
[----:B------:R-:W-:Y:S01]  /*5280*/  FADD.FTZ R112, R99, -R118 ;  /* 0x8000007663707221 */ /* 0x000fe20000010000 */
[----:B------:R-:W-:Y:S01]  /*5290*/  ISETP.GE.U32.AND P2, PT, R108, RZ, PT ;  /* 0x000000ff6c00720c */ /* 0x000fe20003f46070 */
[C---:B------:R-:W-:Y:S01]  /*52a0*/  FFMA.FTZ R80, R93.reuse, R80, R113 ;  /* 0x000000505d507223 */ /* 0x040fe20000010071 */
[C---:B------:R-:W-:Y:S01]  /*52b0*/  FFMA.FTZ R72, R93.reuse, R72, R119 ;  /* 0x000000485d487223 */ /* 0x040fe20000010077 */
[C---:B------:R-:W-:Y:S01]  /*52c0*/  FFMA.FTZ R113, R93.reuse, R120, R122 ;  /* 0x000000785d717223 */ /* 0x040fe2000001007a */
[C---:B------:R-:W-:Y:S01]  /*52d0*/  FFMA.FTZ R81, R93.reuse, R82, R81 ;  /* 0x000000525d517223 */ /* 0x040fe20000010051 */
[----:B------:R-:W-:Y:S01]  /*52e0*/  FFMA.FTZ R112, R93, R112, R83 ;  /* 0x000000705d707223 */ /* 0x000fe20000010053 */
[----:B------:R-:W-:Y:S01]  /*52f0*/  FMUL.FTZ R93, R75, UR14 ;  /* 0x0000000e4b5d7c20 */ /* 0x000fe20008410000 */
[----:B------:R-:W-:Y:S01]  /*5300*/  ISETP.GE.U32.AND.EX P2, PT, R109, 0x1000000, PT, P2 ;  /* 0x010000006d00780c */ /* 0x000fe20003f46120 */
[----:B------:R-:W-:Y:S01]  /*5310*/  FMUL.FTZ R83, R74, UR14 ;  /* 0x0000000e4a537c20 */ /* 0x000fe20008410000 */
[----:B------:R-:W-:Y:S01]  /*5320*/  F2FP.BF16.F32.PACK_AB R75, R75, R74 ;  /* 0x0000004a4b4b723e */ /* 0x000fe200000010ff */
[----:B------:R-:W-:Y:S01]  /*5330*/  FMUL.FTZ R82, R80, UR14 ;  /* 0x0000000e50527c20 */ /* 0x000fe20008410000 */
[C---:B------:R-:W-:Y:S01]  /*5340*/  F2FP.BF16.F32.PACK_AB R74, R73.reuse, R80 ;  /* 0x00000050494a723e */ /* 0x040fe200000010ff */
[----:B------:R-:W-:Y:S01]  /*5350*/  FMUL.FTZ R73, R73, UR14 ;  /* 0x0000000e49497c20 */ /* 0x000fe20008410000 */
[----:B------:R-:W-:Y:S01]  /*5360*/  FSEL R80, R93, RZ, P2 ;  /* 0x000000ff5d507208 */ /* 0x000fe20001000000 */
        /* <DEDUP_REMOVED lines=8> */
[----:B------:R-:W-:Y:S02]  /*53f0*/  LOP3.LUT P6, RZ, R108, 0xff0000, RZ, 0xc0, !PT ;  /* 0x00ff00006cff7812 */ /* 0x000fe400078cc0ff */
[C---:B------:R-:W-:Y:S01]  /*5400*/  F2FP.BF16.F32.PACK_AB R73, R72.reuse, R113 ;  /* 0x000000714849723e */ /* 0x040fe200000010ff */
[----:B------:R-:W-:Y:S01]  /*5410*/  FMUL.FTZ R113, R72, UR14 ;  /* 0x0000000e48717c20 */ /* 0x000fe20008410000 */
[----:B------:R-:W-:Y:S01]  /*5420*/  F2FP.BF16.F32.PACK_AB R83, R80, R83 ;  /* 0x000000535053723e */ /* 0x000fe200000010ff */
        /* <DEDUP_REMOVED lines=11> */
[----:B------:R-:W-:Y:S01]  /*54e0*/  F2FP.BF16.F32.PACK_AB R80, R93, R80 ;  /* 0x000000505d50723e */ /* 0x000fe200000010ff */
[----:B------:R-:W-:Y:S06]  /*54f0*/  BRA `(.L_x_1003) ;  /* 0x0000000800d47947 */ /* 0x000fec0003800000 */
.L_x_1006:
[----:B------:R-:W-:Y:S01]  /*5500*/  PRMT R80, R71, 0x7632, R80 ;  /* 0x0000763247507816 */ /* 0x000fe20000000050 */
[-CC-:B------:R-:W-:Y:S01]  /*5510*/  FFMA.FTZ R82, R104, R118.reuse, R119.reuse ;  /* 0x0000007668527223 */ /* 0x180fe20000010077 */
[-CC-:B------:R-:W-:Y:S01]  /*5520*/  FFMA.FTZ R120, R100, R118.reuse, R119.reuse ;  /* 0x0000007664787223 */ /* 0x180fe20000010077 */
[-CC-:B------:R-:W-:Y:S01]  /*5530*/  FFMA.FTZ R113, R97, R118.reuse, R119.reuse ;  /* 0x0000007661717223 */ /* 0x180fe20000010077 */
[----:B------:R-:W-:Y:S01]  /*5540*/  SHF.L.U32 R112, R80, 0x10, RZ ;  /* 0x0000001050707819 */ /* 0x000fe200000006ff */
[----:B------:R-:W-:Y:S01]  /*5550*/  FADD.FTZ R82, R105, -R82 ;  /* 0x8000005269527221 */ /* 0x000fe20000010000 */
[----:B------:R-:W-:Y:S01]  /*5560*/  FADD.FTZ R120, R103, -R120 ;  /* 0x8000007867787221 */ /* 0x000fe20000010000 */
[-CC-:B------:R-:W-:Y:S01]  /*5570*/  FFMA.FTZ R121, R95, R118.reuse, R119.reuse ;  /* 0x000000765f797223 */ /* 0x180fe20000010077 */
[--C-:B------:R-:W-:Y:S01]  /*5580*/  FFMA.FTZ R123, R87, R118, R119.reuse ;  /* 0x00000076577b7223 */ /* 0x100fe20000010077 */
[--C-:B-----5:R-:W-:Y:S01]  /*5590*/  FFMA.FTZ R81, R93, R82, R112.reuse ;  /* 0x000000525d517223 */ /* 0x120fe20000010070 */
[----:B------:R-:W-:Y:S01]  /*55a0*/  PRMT R112, R70, 0x7632, R112 ;  /* 0x0000763246707816 */ /* 0x000fe20000000070 */
[-CC-:B------:R-:W-:Y:S01]  /*55b0*/  FFMA.FTZ R80, R98, R118.reuse, R119.reuse ;  /* 0x0000007662507223 */ /* 0x180fe20000010077 */
[----:B------:R-:W-:Y:S01]  /*55c0*/  PRMT R82, R69, 0x7632, R82 ;  /* 0x0000763245527816 */ /* 0x000fe20000000052 */
[-CC-:B------:R-:W-:Y:S01]  /*55d0*/  FFMA.FTZ R83, R85, R118.reuse, R119.reuse ;  /* 0x0000007655537223 */ /* 0x180fe20000010077 */
[----:B------:R-:W-:Y:S01]  /*55e0*/  FFMA.FTZ R118, R96, R118, R119 ;  /* 0x0000007660767223 */ /* 0x000fe20000010077 */
[----:B------:R-:W-:Y:S01]  /*55f0*/  IMAD.U32 R112, R112, 0x10000, RZ ;  /* 0x0001000070707824 */ /* 0x000fe200078e00ff */
[----:B------:R-:W-:Y:S01]  /*5600*/  SHF.L.U32 R119, R82, 0x10, RZ ;  /* 0x0000001052777819 */ /* 0x000fe200000006ff */
[----:B------:R-:W-:Y:S01]  /*5610*/  FADD.FTZ R80, R101, -R80 ;  /* 0x8000005065507221 */ /* 0x000fe20000010000 */
[----:B------:R-:W-:Y:S01]  /*5620*/  SHF.L.U32 R122, R70, 0x10, RZ ;  /* 0x00000010467a7819 */ /* 0x000fe200000006ff */
[----:B------:R-:W-:Y:S01]  /*5630*/  FFMA.FTZ R82, R93, R120, R112 ;  /* 0x000000785d527223 */ /* 0x000fe20000010070 */
[----:B------:R-:W-:Y:S01]  /*5640*/  FADD.FTZ R112, R102, -R113 ;  /* 0x8000007166707221 */ /* 0x000fe20000010000 */
[----:B------:R-:W-:-:S02]  /*5650*/  IMAD.U32 R113, R71, 0x10000, RZ ;  /* 0x0001000047717824 */ /* 0x000fc400078e00ff */
[----:B------:R-:W-:Y:S01]  /*5660*/  FADD.FTZ R120, R94, -R121 ;  /* 0x800000795e787221 */ /* 0x000fe20000010000 */
[----:B------:R-:W-:Y:S01]  /*5670*/  FFMA.FTZ R80, R93, R80, R119 ;  /* 0x000000505d507223 */ /* 0x000fe20000010077 */
[----:B------:R-:W-:Y:S02]  /*5680*/  IMAD.U32 R121, R69, 0x10000, RZ ;  /* 0x0001000045797824 */ /* 0x000fe400078e00ff */
[C---:B------:R-:W-:Y:S01]  /*5690*/  FFMA.FTZ R113, R93.reuse, R112, R113 ;  /* 0x000000705d717223 */ /* 0x040fe20000010071 */
[----:B------:R-:W-:Y:S01]  /*56a0*/  FADD.FTZ R112, R86, -R123 ;  /* 0x8000007b56707221 */ /* 0x000fe20000010000 */
[----:B------:R-:W-:Y:S01]  /*56b0*/  FFMA.FTZ R119, R93, R120, R122 ;  /* 0x000000785d777223 */ /* 0x000fe2000001007a */
[----:B------:R-:W-:Y:S01]  /*56c0*/  FADD.FTZ R120, R84, -R83 ;  /* 0x8000005354787221 */ /* 0x000fe20000010000 */
[C---:B------:R-:W-:Y:S02]  /*56d0*/  IMAD.U32 R122, R68.reuse, 0x10000, RZ ;  /* 0x00010000447a7824 */ /* 0x040fe400078e00ff */
[----:B------:R-:W-:Y:S01]  /*56e0*/  FMUL.FTZ R113, R113, UR14 ;  /* 0x0000000e71717c20 */ /* 0x000fe20008410000 */
[--C-:B------:R-:W-:Y:S01]  /*56f0*/  FFMA.FTZ R112, R93, R112, R121.reuse ;  /* 0x000000705d707223 */ /* 0x100fe20000010079 */
[----:B------:R-:W-:Y:S01]  /*5700*/  LOP3.LUT P5, RZ, R109, 0xff0000, RZ, 0xc0, !PT ;  /* 0x00ff00006dff7812 */ /* 0x000fe200078ac0ff */
[----:B------:R-:W-:Y:S01]  /*5710*/  FADD.FTZ R124, R99, -R118 ;  /* 0x80000076637c7221 */ /* 0x000fe20000010000 */
[----:B------:R-:W-:Y:S01]  /*5720*/  PRMT R121, R68, 0x7632, R121 ;  /* 0x0000763244797816 */ /* 0x000fe20000000079 */
[----:B------:R-:W-:Y:S01]  /*5730*/  FFMA.FTZ R118, R93, R120, R122 ;  /* 0x000000785d767223 */ /* 0x000fe2000001007a */
[----:B------:R-:W-:Y:S01]  /*5740*/  FMUL.FTZ R120, R81, UR14 ;  /* 0x0000000e51787c20 */ /* 0x000fe20008410000 */
[----:B------:R-:W-:Y:S01]  /*5750*/  FMUL.FTZ R119, R119, UR14 ;  /* 0x0000000e77777c20 */ /* 0x000fe20008410000 */
[----:B------:R-:W-:Y:S01]  /*5760*/  FMUL.FTZ R81, R82, UR14 ;  /* 0x0000000e52517c20 */ /* 0x000fe20008410000 */
[----:B------:R-:W-:Y:S01]  /*5770*/  FSEL R83, R113, RZ, P5 ;  /* 0x000000ff71537208 */ /* 0x000fe20002800000 */
[----:B------:R-:W-:Y:S01]  /*5780*/  FMUL.FTZ R112, R112, UR14 ;  /* 0x0000000e70707c20 */ /* 0x000fe20008410000 */
[----:B------:R-:W-:Y:S01]  /*5790*/  SHF.L.U32 R121, R121, 0x10, RZ ;  /* 0x0000001079797819 */ /* 0x000fe200000006ff */
[----:B------:R-:W-:Y:S01]  /*57a0*/  FMUL.FTZ R80, R80, UR14 ;  /* 0x0000000e50507c20 */ /* 0x000fe20008410000 */
[----:B------:R-:W-:Y:S01]  /*57b0*/  ISETP.GE.U32.AND P2, PT, R108, RZ, PT ;  /* 0x000000ff6c00720c */ /* 0x000fe20003f46070 */
[----:B------:R-:W-:Y:S01]  /*57c0*/  FMUL.FTZ R118, R118, UR14 ;  /* 0x0000000e76767c20 */ /* 0x000fe20008410000 */
[----:B------:R-:W-:Y:S01]  /*57d0*/  LOP3.LUT P6, RZ, R109, 0xff, RZ, 0xc0, !PT ;  /* 0x000000ff6dff7812 */ /* 0x000fe200078cc0ff */
[----:B------:R-:W-:Y:S01]  /*57e0*/  FFMA.FTZ R93, R93, R124, R121 ;  /* 0x0000007c5d5d7223 */ /* 0x000fe20000010079 */
[----:B------:R-:W-:-:S02]  /*57f0*/  LOP3.LUT P5, RZ, R109, 0xff00, RZ, 0xc0, !PT ;  /* 0x0000ff006dff7812 */ /* 0x000fc400078ac0ff */
[----:B------:R-:W-:Y:S01]  /*5800*/  ISETP.GE.U32.AND.EX P2, PT, R109, 0x1000000, PT, P2 ;  /* 0x010000006d00780c */ /* 0x000fe20003f46120 */
[----:B------:R-:W-:Y:S01]  /*5810*/  FMUL.FTZ R93, R93, UR14 ;  /* 0x0000000e5d5d7c20 */ /* 0x000fe20008410000 */
[----:B------:R-:W-:Y:S02]  /*5820*/  FSEL R82, R119, RZ, P6 ;  /* 0x000000ff77527208 */ /* 0x000fe40003000000 */
[----:B------:R-:W-:Y:S02]  /*5830*/  FSEL R81, R81, RZ, P5 ;  /* 0x000000ff51517208 */ /* 0x000fe40002800000 */
[----:B------:R-:W-:Y:S02]  /*5840*/  LOP3.LUT P6, RZ, R108, 0xff0000, RZ, 0xc0, !PT ;  /* 0x00ff00006cff7812 */ /* 0x000fe400078cc0ff */
[----:B------:R-:W-:Y:S02]  /*5850*/  FSEL R120, R120, RZ, P2 ;  /* 0x000000ff78787208 */ /* 0x000fe40001000000 */
[----:B------:R-:W-:-:S02]  /*5860*/  F2FP.BF16.F32.PACK_AB R82, R81, R82 ;  /* 0x000000525152723e */ /* 0x000fc400000010ff */
[----:B------:R-:W-:Y:S02]  /*5870*/  LOP3.LUT P2, RZ, R108, 0xff000000, RZ, 0xc0, !PT ;  /* 0xff0000006cff7812 */ /* 0x000fe4000784c0ff */
        /* <DEDUP_REMOVED lines=8> */
[----:B------:R-:W-:Y:S01]  /*5900*/  F2FP.BF16.F32.PACK_AB R80, R93, R80 ;  /* 0x000000505d50723e */ /* 0x000fe200000010ff */
[----:B------:R-:W-:Y:S06]  /*5910*/  BRA `(.L_x_1003) ;  /* 0x0000000400cc7947 */ /* 0x000fec0003800000 */
.L_x_1005:
        /* <DEDUP_REMOVED lines=9> */
[----:B------:R-:W-:Y:S01]  /*59b0*/  FFMA.FTZ R83, R97, R118, R119 ;  /* 0x0000007661537223 */ /* 0x000fe20000010077 */
[----:B------:R-:W-:Y:S01]  /*59c0*/  FADD.FTZ R112, R103, -R74 ;  /* 0x8000004a67707221 */ /* 0x000fe20000010000 */
[----:B------:R-:W-:Y:S01]  /*59d0*/  FADD.FTZ R82, R94, -R81 ;  /* 0x800000515e527221 */ /* 0x000fe20000010000 */
[----:B------:R-:W-:Y:S01]  /*59e0*/  FADD.FTZ R74, R86, -R75 ;  /* 0x8000004b564a7221 */ /* 0x000fe20000010000 */
[----:B-----5:R-:W-:Y:S01]  /*59f0*/  FMUL.FTZ R75, R93, R122 ;  /* 0x0000007a5d4b7220 */ /* 0x020fe20000410000 */
[-CC-:B------:R-:W-:Y:S01]  /*5a00*/  FFMA.FTZ R72, R98, R118.reuse, R119.reuse ;  /* 0x0000007662487223 */ /* 0x180fe20000010077 */
[----:B------:R-:W-:Y:S01]  /*5a10*/  ISETP.GE.U32.AND P2, PT, R108, RZ, PT ;  /* 0x000000ff6c00720c */ /* 0x000fe20003f46070 */
[----:B------:R-:W-:Y:S01]  /*5a20*/  FFMA.FTZ R73, R85, R118, R119 ;  /* 0x0000007655497223 */ /* 0x000fe20000010077 */
[----:B------:R-:W-:Y:S01]  /*5a30*/  FADD.FTZ R120, R102, -R83 ;  /* 0x8000005366787221 */ /* 0x000fe20000010000 */
[C---:B------:R-:W-:Y:S01]  /*5a40*/  FMUL.FTZ R82, R93.reuse, R82 ;  /* 0x000000525d527220 */ /* 0x040fe20000410000 */
[----:B------:R-:W-:Y:S01]  /*5a50*/  FMUL.FTZ R83, R93, R112 ;  /* 0x000000705d537220 */ /* 0x000fe20000410000 */
[----:B------:R-:W-:Y:S01]  /*5a60*/  FMUL.FTZ R112, R75, UR14 ;  /* 0x0000000e4b707c20 */ /* 0x000fe20008410000 */
[----:B------:R-:W-:Y:S01]  /*5a70*/  FADD.FTZ R80, R101, -R72 ;  /* 0x8000004865507221 */ /* 0x000fe20000010000 */
[----:B------:R-:W-:Y:S01]  /*5a80*/  ISETP.GE.U32.AND.EX P2, PT, R109, 0x1000000, PT, P2 ;  /* 0x010000006d00780c */ /* 0x000fe20003f46120 */
[----:B------:R-:W-:Y:S01]  /*5a90*/  FADD.FTZ R72, R84, -R73 ;  /* 0x8000004954487221 */ /* 0x000fe20000010000 */
[----:B------:R-:W-:Y:S01]  /*5aa0*/  FMUL.FTZ R73, R93, R74 ;  /* 0x0000004a5d497220 */ /* 0x000fe20000410000 */
[C---:B------:R-:W-:Y:S01]  /*5ab0*/  F2FP.BF16.F32.PACK_AB R74, R83.reuse, R82 ;  /* 0x00000052534a723e */ /* 0x040fe200000010ff */
[----:B------:R-:W-:Y:S01]  /*5ac0*/  FMUL.FTZ R81, R82, UR14 ;  /* 0x0000000e52517c20 */ /* 0x000fe20008410000 */
[----:B------:R-:W-:Y:S01]  /*5ad0*/  FMUL.FTZ R83, R83, UR14 ;  /* 0x0000000e53537c20 */ /* 0x000fe20008410000 */
[----:B------:R-:W-:Y:S01]  /*5ae0*/  FSEL R113, R112, RZ, P2 ;  /* 0x000000ff70717208 */ /* 0x000fe20001000000 */
[----:B------:R-:W-:Y:S01]  /*5af0*/  FFMA.FTZ R118, R96, R118, R119 ;  /* 0x0000007660767223 */ /* 0x000fe20000010077 */
[----:B------:R-:W-:Y:S01]  /*5b00*/  LOP3.LUT P6, RZ, R109, 0xff, RZ, 0xc0, !PT ;  /* 0x000000ff6dff7812 */ /* 0x000fe200078cc0ff */
[----:B------:R-:W-:Y:S01]  /*5b10*/  FMUL.FTZ R120, R93, R120 ;  /* 0x000000785d787220 */ /* 0x000fe20000410000 */
[----:B------:R-:W-:Y:S01]  /*5b20*/  LOP3.LUT P2, RZ, R109, 0xff00, RZ, 0xc0, !PT ;  /* 0x0000ff006dff7812 */ /* 0x000fe2000784c0ff */
[----:B------:R-:W-:Y:S01]  /*5b30*/  FADD.FTZ R118, R99, -R118 ;  /* 0x8000007663767221 */ /* 0x000fe20000010000 */
[----:B------:R-:W-:Y:S01]  /*5b40*/  FSEL R81, R81, RZ, P6 ;  /* 0x000000ff51517208 */ /* 0x000fe20003000000 */
[----:B------:R-:W-:Y:S01]  /*5b50*/  FMUL.FTZ R80, R93, R80 ;  /* 0x000000505d507220 */ /* 0x000fe20000410000 */
[----:B------:R-:W-:Y:S01]  /*5b60*/  FSEL R82, R83, RZ, P2 ;  /* 0x000000ff53527208 */ /* 0x000fe20001000000 */
[C---:B------:R-:W-:Y:S01]  /*5b70*/  FMUL.FTZ R72, R93.reuse, R72 ;  /* 0x000000485d487220 */ /* 0x040fe20000410000 */
[----:B------:R-:W-:Y:S01]  /*5b80*/  FMUL.FTZ R93, R93, R118 ;  /* 0x000000765d5d7220 */ /* 0x000fe20000410000 */
[----:B------:R-:W-:Y:S01]  /*5b90*/  F2FP.BF16.F32.PACK_AB R75, R75, R120 ;  /* 0x000000784b4b723e */ /* 0x000fe200000010ff */
[----:B------:R-:W-:Y:S01]  /*5ba0*/  FMUL.FTZ R120, R120, UR14 ;  /* 0x0000000e78787c20 */ /* 0x000fe20008410000 */
[----:B------:R-:W-:Y:S01]  /*5bb0*/  F2FP.BF16.F32.PACK_AB R82, R82, R81 ;  /* 0x000000515252723e */ /* 0x000fe200000010ff */
[----:B------:R-:W-:Y:S01]  /*5bc0*/  FMUL.FTZ R81, R73, UR14 ;  /* 0x0000000e49517c20 */ /* 0x000fe20008410000 */
[----:B------:R-:W-:Y:S01]  /*5bd0*/  LOP3.LUT P5, RZ, R109, 0xff0000, RZ, 0xc0, !PT ;  /* 0x00ff00006dff7812 */ /* 0x000fe200078ac0ff */
[----:B------:R-:W-:Y:S01]  /*5be0*/  FMUL.FTZ R112, R80, UR14 ;  /* 0x0000000e50707c20 */ /* 0x000fe20008410000 */
[----:B------:R-:W-:-:S02]  /*5bf0*/  LOP3.LUT P6, RZ, R108, 0xff0000, RZ, 0xc0, !PT ;  /* 0x00ff00006cff7812 */ /* 0x000fc400078cc0ff */
[----:B------:R-:W-:Y:S01]  /*5c00*/  F2FP.BF16.F32.PACK_AB R73, R80, R73 ;  /* 0x000000495049723e */ /* 0x000fe200000010ff */
[----:B------:R-:W-:Y:S01]  /*5c10*/  FMUL.FTZ R80, R72, UR14 ;  /* 0x0000000e48507c20 */ /* 0x000fe20008410000 */
[C---:B------:R-:W-:Y:S01]  /*5c20*/  F2FP.BF16.F32.PACK_AB R72, R93.reuse, R72 ;  /* 0x000000485d48723e */ /* 0x040fe200000010ff */
        /* <DEDUP_REMOVED lines=11> */
[----:B------:R-:W-:Y:S01]  /*5ce0*/  F2FP.BF16.F32.PACK_AB R80, R93, R80 ;  /* 0x000000505d50723e */ /* 0x000fe200000010ff */
[----:B------:R-:W-:Y:S06]  /*5cf0*/  BRA `(.L_x_1003) ;  /* 0x0000000000d47947 */ /* 0x000fec0003800000 */
.L_x_1007:
        /* <DEDUP_REMOVED lines=13> */
[----:B------:R-:W-:Y:S01]  /*5dd0*/  FADD.FTZ R124, R103, -R124 ;  /* 0x8000007c677c7221 */ /* 0x000fe20000010000 */
[----:B------:R-:W-:Y:S01]  /*5de0*/  FADD.FTZ R118, R86, -R83 ;  /* 0x8000005356767221 */ /* 0x000fe20000010000 */
[----:B------:R-:W-:Y:S01]  /*5df0*/  FADD.FTZ R82, R99, -R82 ;  /* 0x8000005263527221 */ /* 0x000fe20000010000 */
[C---:B------:R-:W-:Y:S01]  /*5e00*/  FMUL.FTZ R83, R93.reuse, R112 ;  /* 0x000000705d537220 */ /* 0x040fe20000410000 */
[----:B------:R-:W-:Y:S01]  /*5e10*/  FMUL.FTZ R113, R93, R81 ;  /* 0x000000515d717220 */ /* 0x000fe20000410000 */
[----:B------:R-:W-:Y:S01]  /*5e20*/  ISETP.GE.U32.AND P2, PT, R108, RZ, PT ;  /* 0x000000ff6c00720c */ /* 0x000fe20003f46070 */
[----:B------:R-:W-:Y:S01]  /*5e30*/  FMUL.FTZ R119, R119, UR14 ;  /* 0x0000000e77777c20 */ /* 0x000fe20008410000 */
[----:B------:R-:W-:Y:S01]  /*5e40*/  FMUL.FTZ R124, R93, R124 ;  /* 0x0000007c5d7c7220 */ /* 0x000fe20000410000 */
[----:B------:R-:W-:Y:S01]  /*5e50*/  LOP3.LUT P5, RZ, R109, 0xff0000, RZ, 0xc0, !PT ;  /* 0x00ff00006dff7812 */ /* 0x000fe200078ac0ff */
[----:B------:R-:W-:Y:S01]  /*5e60*/  FMUL.FTZ R112, R93, R82 ;  /* 0x000000525d707220 */ /* 0x000fe20000410000 */
[----:B------:R-:W-:Y:S01]  /*5e70*/  FMUL.FTZ R82, R83, UR14 ;  /* 0x0000000e53527c20 */ /* 0x000fe20008410000 */
[----:B------:R-:W-:Y:S01]  /*5e80*/  ISETP.GE.U32.AND.EX P2, PT, R109, 0x1000000, PT, P2 ;  /* 0x010000006d00780c */ /* 0x000fe20003f46120 */
[----:B------:R-:W-:Y:S01]  /*5e90*/  FMUL.FTZ R113, R113, UR14 ;  /* 0x0000000e71717c20 */ /* 0x000fe20008410000 */
[----:B------:R-:W-:Y:S01]  /*5ea0*/  LOP3.LUT P6, RZ, R109, 0xff, RZ, 0xc0, !PT ;  /* 0x000000ff6dff7812 */ /* 0x000fe200078cc0ff */
[----:B------:R-:W-:Y:S01]  /*5eb0*/  FMUL.FTZ R124, R124, UR14 ;  /* 0x0000000e7c7c7c20 */ /* 0x000fe20008410000 */
[----:B------:R-:W-:Y:S01]  /*5ec0*/  FSEL R83, R119, RZ, P5 ;  /* 0x000000ff77537208 */ /* 0x000fe20002800000 */
[----:B------:R-:W-:Y:S01]  /*5ed0*/  FADD.FTZ R120, R101, -R120 ;  /* 0x8000007865787221 */ /* 0x000fe20000010000 */
[----:B------:R-:W-:Y:S01]  /*5ee0*/  LOP3.LUT P5, RZ, R109, 0xff00, RZ, 0xc0, !PT ;  /* 0x0000ff006dff7812 */ /* 0x000fe200078ac0ff */
[C---:B------:R-:W-:Y:S01]  /*5ef0*/  FMUL.FTZ R80, R93.reuse, R118 ;  /* 0x000000765d507220 */ /* 0x040fe20000410000 */
[----:B------:R-:W-:Y:S01]  /*5f00*/  FSEL R118, R82, RZ, P2 ;  /* 0x000000ff52767208 */ /* 0x000fe20001000000 */
[----:B------:R-:W-:Y:S01]  /*5f10*/  FMUL.FTZ R81, R93, R120 ;  /* 0x000000785d517220 */ /* 0x000fe20000410000 */
[----:B------:R-:W-:Y:S01]  /*5f20*/  FSEL R82, R113, RZ, P6 ;  /* 0x000000ff71527208 */ /* 0x000fe20003000000 */
[----:B------:R-:W-:Y:S01]  /*5f30*/  FMUL.FTZ R80, R80, UR14 ;  /* 0x0000000e50507c20 */ /* 0x000fe20008410000 */
[----:B------:R-:W-:Y:S01]  /*5f40*/  FSEL R113, R124, RZ, P5 ;  /* 0x000000ff7c717208 */ /* 0x000fe20002800000 */
[----:B------:R-:W-:Y:S01]  /*5f50*/  FMUL.FTZ R93, R93, R122 ;  /* 0x0000007a5d5d7220 */ /* 0x000fe20000410000 */
[----:B------:R-:W-:Y:S01]  /*5f60*/  LOP3.LUT P6, RZ, R108, 0xff0000, RZ, 0xc0, !PT ;  /* 0x00ff00006cff7812 */ /* 0x000fe200078cc0ff */
[----:B------:R-:W-:Y:S01]  /*5f70*/  FMUL.FTZ R112, R112, UR14 ;  /* 0x0000000e70707c20 */ /* 0x000fe20008410000 */
[----:B------:R-:W-:Y:S01]  /*5f80*/  F2FP.BF16.F32.PACK_AB R82, R113, R82 ;  /* 0x000000527152723e */ /* 0x000fe200000010ff */
[----:B------:R-:W-:Y:S01]  /*5f90*/  FMUL.FTZ R113, R81, UR14 ;  /* 0x0000000e51717c20 */ /* 0x000fe20008410000 */
[----:B------:R-:W-:Y:S01]  /*5fa0*/  LOP3.LUT P2, RZ, R108, 0xff000000, RZ, 0xc0, !PT ;  /* 0xff0000006cff7812 */ /* 0x000fe2000784c0ff */
[----:B------:R-:W-:Y:S01]  /*5fb0*/  FMUL.FTZ R93, R93, UR14 ;  /* 0x0000000e5d5d7c20 */ /* 0x000fe20008410000 */
[----:B------:R-:W-:-:S02]  /*5fc0*/  FSEL R81, R80, RZ, P6 ;  /* 0x000000ff50517208 */ /* 0x000fc40003000000 */
[C---:B------:R-:W-:Y:S02]  /*5fd0*/  LOP3.LUT P5, RZ, R108.reuse, 0xff00, RZ, 0xc0, !PT ;  /* 0x0000ff006cff7812 */ /* 0x040fe400078ac0ff */
[----:B------:R-:W-:Y:S02]  /*5fe0*/  LOP3.LUT P6, RZ, R108, 0xff, RZ, 0xc0, !PT ;  /* 0x000000ff6cff7812 */ /* 0x000fe400078cc0ff */
[----:B------:R-:W-:Y:S02]  /*5ff0*/  F2FP.BF16.F32.PACK_AB R83, R118, R83 ;  /* 0x000000537653723e */ /* 0x000fe400000010ff */
[----:B------:R-:W-:Y:S02]  /*6000*/  FSEL R118, R113, RZ, P2 ;  /* 0x000000ff71767208 */ /* 0x000fe40001000000 */
[----:B------:R-:W-:Y:S02]  /*6010*/  FSEL R113, R112, RZ, P5 ;  /* 0x000000ff70717208 */ /* 0x000fe40002800000 */
[----:B------:R-:W-:-:S02]  /*6020*/  FSEL R80, R93, RZ, P6 ;  /* 0x000000ff5d507208 */ /* 0x000fc40003000000 */
[----:B------:R-:W-:Y:S02]  /*6030*/  F2FP.BF16.F32.PACK_AB R81, R118, R81 ;  /* 0x000000517651723e */ /* 0x000fe400000010ff */
[----:B------:R-:W-:-:S07]  /*6040*/  F2FP.BF16.F32.PACK_AB R80, R113, R80 ;  /* 0x000000507150723e */ /* 0x000fce00000010ff */
.L_x_1003:
        /* <DEDUP_REMOVED lines=9> */
.L_x_999:
[----:B------:R-:W-:Y:S05]  /*60e0*/  BSYNC.RECONVERGENT B1 ;  /* 0x0000000000017941 */ /* 0x000fea0003800200 */
.L_x_998:
[----:B01----:R-:W0:Y:S02]  /*60f0*/  LDC.64 R80, c[0x0][0x380] ;  /* 0x0000e000ff507b82 */ /* 0x003e240000000a00 */
[----:B0-----:R-:W-:-:S04]  /*6100*/  LEA R0, R80, R0, 0x2 ;  /* 0x0000000050007211 */ /* 0x001fc800078e10ff */
[----:B------:R-:W-:-:S13]  /*6110*/  ISETP.GE.AND P0, PT, R0, R81, PT ;  /* 0x000000510000720c */ /* 0x000fda0003f06270 */
[----:B------:R-:W-:Y:S05]  /*6120*/  @!P0 BRA `(.L_x_1008) ;  /* 0xffffffa000cc8947 */ /* 0x000fea000383ffff */
.L_x_982:
[----:B------:R-:W-:Y:S05]  /*6130*/  BSYNC B0 ;  /* 0x0000000000007941 */ /* 0x000fea0003800000 */
.L_x_981:
[----:B-----5:R-:W0:Y:S01]  /*6140*/  S2R R53, SR_TID.X ;  /* 0x0000000000357919 */ /* 0x020e220000002100 */
[----:B------:R-:W-:Y:S01]  /*6150*/  MOV R2, 0x400 ;  /* 0x0000040000027802 */ /* 0x000fe20000000f00 */
[----:B------:R-:W-:Y:S05]  /*6160*/  WARPSYNC.ALL ;  /* 0x0000000000007948 */ /* 0x000fea0003800000 */
[----:B------:R-:W1:Y:S01]  /*6170*/  S2R R7, SR_CgaCtaId ;  /* 0x0000000000077919 */ /* 0x000e620000008800 */
[----:B------:R-:W-:Y:S01]  /*6180*/  IMAD R18, R3, UR7, RZ ;  /* 0x0000000703127c24 */ /* 0x000fe2000f8e02ff */
[----:B------:R-:W2:Y:S01]  /*6190*/  LDCU.128 UR16, c[0x0][0x440] ;  /* 0x00008800ff1077ac */ /* 0x000ea20008000c00 */
[----:B0-----:R-:W-:-:S03]  /*61a0*/  IMAD.SHL.U32 R0, R53, 0x40, RZ ;  /* 0x0000004035007824 */ /* 0x001fc600078e00ff */
[----:B------:R-:W-:Y:S02]  /*61b0*/  IADD3 R18, P0, PT, R18, R53, RZ ;  /* 0x0000003512127210 */ /* 0x000fe40007f1e0ff */
[----:B------:R-:W-:Y:S02]  /*61c0*/  LOP3.LUT R16, R53, 0x7f, RZ, 0x3c, !PT ;  /* 0x0000007f35107812 */ /* 0x000fe400078e3cff */
[----:B------:R-:W-:Y:S02]  /*61d0*/  LOP3.LUT R5, R0, 0x1800, RZ, 0xc0, !PT ;  /* 0x0000180000057812 */ /* 0x000fe400078ec0ff */
[----:B-1----:R-:W-:Y:S02]  /*61e0*/  LEA R2, R7, R2, 0x18 ;  /* 0x0000000207027211 */ /* 0x002fe400078ec0ff */
[----:B------:R-:W-:Y:S02]  /*61f0*/  LEA R5, R4, R5, 0x5 ;  /* 0x0000000504057211 */ /* 0x000fe400078e28ff */
[----:B------:R-:W-:-:S03]  /*6200*/  IADD3 R16, PT, PT, R16, R3, RZ ;  /* 0x0000000310107210 */ /* 0x000fc60007ffe0ff */
[----:B------:R-:W-:Y:S01]  /*6210*/  IMAD.IADD R5, R5, 0x1, R2 ;  /* 0x0000000105057824 */ /* 0x000fe200078e0202 */
[----:B------:R-:W-:Y:S02]  /*6220*/  LEA R2, R53, R2, 0x2 ;  /* 0x0000000235027211 */ /* 0x000fe400078e10ff */
[C---:B------:R-:W-:Y:S02]  /*6230*/  ISETP.GE.U32.AND P3, PT, R16.reuse, 0x80, PT ;  /* 0x000000801000780c */ /* 0x040fe40003f66070 */
[----:B------:R-:W-:Y:S01]  /*6240*/  STS.128 [R5], R32 ;  /* 0x0000002005007388 */ /* 0x000fe20000000c00 */
[C---:B------:R-:W-:Y:S02]  /*6250*/  ISETP.GE.U32.AND P2, PT, R16.reuse, 0x100, PT ;  /* 0x000001001000780c */ /* 0x040fe40003f46070 */
[----:B------:R-:W-:Y:S01]  /*6260*/  ISETP.GE.U32.AND P1, PT, R16, 0x180, PT ;  /* 0x000001801000780c */ /* 0x000fe20003f26070 */
[----:B------:R0:W-:Y:S04]  /*6270*/  STS.128 [R5+0x10], R28 ;  /* 0x0000101c05007388 */ /* 0x0001e80000000c00 */
[----:B------:R1:W-:Y:S04]  /*6280*/  STS.128 [R5+0x400], R24 ;  /* 0x0004001805007388 */ /* 0x0003e80000000c00 */
[----:B------:R-:W-:Y:S01]  /*6290*/  STS.128 [R5+0x410], R20 ;  /* 0x0004101405007388 */ /* 0x000fe20000000c00 */
[----:B------:R-:W-:Y:S01]  /*62a0*/  BAR.SYNC.DEFER_BLOCKING 0x0 ;  /* 0x0000000000007b1d */ /* 0x000fe20000010000 */
[----:B0-----:R-:W-:-:S02]  /*62b0*/  IADD3.X R29, PT, PT, RZ, RZ, RZ, P0, !PT ;  /* 0x000000ffff1d7210 */ /* 0x001fc400007fe4ff */
[----:B------:R-:W-:Y:S01]  /*62c0*/  ISETP.GE.U32.AND P0, PT, R16, 0x200, PT ;  /* 0x000002001000780c */ /* 0x000fe20003f06070 */
[----:B-1----:R-:W-:-:S05]  /*62d0*/  IMAD.SHL.U32 R26, R18, 0x4, RZ ;  /* 0x00000004121a7824 */ /* 0x002fca00078e00ff */
[C---:B--2---:R-:W-:Y:S02]  /*62e0*/  IADD3 R28, P4, PT, R26.reuse, UR18, RZ ;  /* 0x000000121a1c7c10 */ /* 0x044fe4000ff9e0ff */
[----:B------:R-:W-:Y:S01]  /*62f0*/  IADD3 R26, P5, PT, R26, UR16, RZ ;  /* 0x000000101a1a7c10 */ /* 0x000fe2000ffbe0ff */
        /* <DEDUP_REMOVED lines=38> */
[----:B0-----:R-:W-:-:S04]  /*6560*/  SHF.L.U64.HI R37, R18, 0x2, R29 ;  /* 0x0000000212257819 */ /* 0x001fc8000001021d */
[C---:B------:R-:W-:Y:S02]  /*6570*/  IADD3.X R39, PT, PT, R37.reuse, UR19, RZ, P4, !PT ;  /* 0x0000001325277c10 */ /* 0x040fe4000a7fe4ff */
[----:B------:R-:W-:-:S03]  /*6580*/  IADD3.X R37, PT, PT, R37, UR17, RZ, P5, !PT ;  /* 0x0000001125257c10 */ /* 0x000fc6000affe4ff */
[----:B------:R-:W-:Y:S01]  /*6590*/  @P3 IMAD.MOV.U32 R3, RZ, RZ, R39 ;  /* 0x000000ffff033224 */ /* 0x000fe200078e0027 */
        /* <DEDUP_REMOVED lines=20> */
[----:B------:R4:W3:Y:S01]  /*66e0*/  LDS R15, [R2+0x1e00] ;  /* 0x001e0000020f7984 */ /* 0x0008e20000000800 */
[----:B------:R-:W-:Y:S01]  /*66f0*/  FADD.FTZ R5, R5, R18 ;  /* 0x0000001205057221 */ /* 0x000fe20000010000 */
[----:B------:R-:W-:Y:S01]  /*6700*/  FADD.FTZ R16, RZ, R16 ;  /* 0x00000010ff107221 */ /* 0x000fe20000010000 */
[----:B----4-:R-:W-:Y:S02]  /*6710*/  @P3 MOV R2, R28 ;  /* 0x0000001c00023202 */ /* 0x010fe40000000f00 */
[----:B------:R-:W-:Y:S01]  /*6720*/  FADD.FTZ R5, R5, R22 ;  /* 0x0000001605057221 */ /* 0x000fe20000010000 */
[----:B------:R-:W-:Y:S01]  /*6730*/  @P3 IADD3 R28, P4, PT, R28, 0x200, RZ ;  /* 0x000002001c1c3810 */ /* 0x000fe20007f9e0ff */
[----:B------:R-:W-:Y:S01]  /*6740*/  FADD.FTZ R16, R16, R29 ;  /* 0x0000001d10107221 */ /* 0x000fe20000010000 */
[----:B------:R4:W-:Y:S03]  /*6750*/  @P3 STG.E desc[UR8][R2.64], R35 ;  /* 0x0000002302003986 */ /* 0x0009e6000c101908 */
[----:B------:R-:W-:-:S02]  /*6760*/  @P3 IMAD.X R39, RZ, RZ, R39, P4 ;  /* 0x000000ffff273224 */ /* 0x000fc400020e0627 */
        /* <DEDUP_REMOVED lines=16> */
[----:B------:R-:W-:Y:S01]  /*6870*/  @P1 MOV R6, R26 ;  /* 0x0000001a00061202 */ /* 0x000fe20000000f00 */
[----:B0-----:R-:W-:Y:S01]  /*6880*/  @P2 IMAD.MOV.U32 R3, RZ, RZ, R39 ;  /* 0x000000ffff032224 */ /* 0x001fe200078e0027 */
[----:B------:R-:W-:-:S02]  /*6890*/  @P2 MOV R2, R28 ;  /* 0x0000001c00022202 */ /* 0x000fc40000000f00 */
[----:B------:R-:W-:Y:S02]  /*68a0*/  @P2 IADD3 R28, P3, PT, R28, 0x200, RZ ;  /* 0x000002001c1c2810 */ /* 0x000fe40007f7e0ff */
[----:B------:R-:W-:Y:S01]  /*68b0*/  @P1 IADD3 R26, P4, PT, R26, 0x200, RZ ;  /* 0x000002001a1a1810 */ /* 0x000fe20007f9e0ff */
[----:B------:R0:W-:Y:S02]  /*68c0*/  @P2 STG.E desc[UR8][R2.64], R7 ;  /* 0x0000000702002986 */ /* 0x0001e4000c101908 */
[----:B------:R-:W-:Y:S02]  /*68d0*/  @P2 IMAD.X R39, RZ, RZ, R39, P3 ;  /* 0x000000ffff272224 */ /* 0x000fe400018e0627 */
[----:B------:R1:W-:Y:S01]  /*68e0*/  @P2 STG.E desc[UR8][R4.64], R23 ;  /* 0x0000001704002986 */ /* 0x0003e2000c101908 */
[----:B0-----:R-:W-:Y:S01]  /*68f0*/  @P1 MOV R2, R28 ;  /* 0x0000001c00021202 */ /* 0x001fe20000000f00 */
[----:B------:R-:W-:Y:S01]  /*6900*/  @P1 IMAD.MOV.U32 R3, RZ, RZ, R39 ;  /* 0x000000ffff031224 */ /* 0x000fe200078e0027 */
[----:B------:R-:W-:-:S02]  /*6910*/  @P1 IADD3 R28, P3, PT, R28, 0x200, RZ ;  /* 0x000002001c1c1810 */ /* 0x000fc40007f7e0ff */
[-C--:B------:R-:W-:Y:S02]  /*6920*/  @P1 MOV R7, R37.reuse ;  /* 0x0000002500071202 */ /* 0x080fe40000000f00 */
[----:B------:R-:W-:Y:S01]  /*6930*/  @P1 IADD3.X R37, PT, PT, RZ, R37, RZ, P4, !PT ;  /* 0x00000025ff251210 */ /* 0x000fe200027fe4ff */
[----:B------:R-:W-:Y:S01]  /*6940*/  @P1 IMAD.X R39, RZ, RZ, R39, P3 ;  /* 0x000000ffff271224 */ /* 0x000fe200018e0627 */
[----:B------:R0:W-:Y:S01]  /*6950*/  @P1 STG.E desc[UR8][R2.64], R13 ;  /* 0x0000000d02001986 */ /* 0x0001e2000c101908 */
[----:B-1----:R-:W-:Y:S02]  /*6960*/  MOV R4, R26 ;  /* 0x0000001a00047202 */ /* 0x002fe40000000f00 */
[----:B------:R-:W-:Y:S01]  /*6970*/  MOV R5, R37 ;  /* 0x0000002500057202 */ /* 0x000fe20000000f00 */
[----:B------:R1:W-:Y:S01]  /*6980*/  @P1 STG.E desc[UR8][R6.64], R25 ;  /* 0x0000001906001986 */ /* 0x0003e2000c101908 */
[----:B0-----:R-:W-:Y:S01]  /*6990*/  MOV R2, R28 ;  /* 0x0000001c00027202 */ /* 0x001fe20000000f00 */
[----:B------:R-:W-:Y:S01]  /*69a0*/  IMAD.MOV.U32 R3, RZ, RZ, R39 ;  /* 0x000000ffff037224 */ /* 0x000fe200078e0027 */
[----:B------:R-:W-:Y:S06]  /*69b0*/  @!P0 EXIT ;  /* 0x000000000000894d */ /* 0x000fec0003800000 */
[----:B------:R-:W-:Y:S04]  /*69c0*/  STG.E desc[UR8][R2.64], R15 ;  /* 0x0000000f02007986 */ /* 0x000fe8000c101908 */
[----:B------:R-:W-:Y:S01]  /*69d0*/  STG.E desc[UR8][R4.64], R9 ;  /* 0x0000000904007986 */ /* 0x000fe2000c101908 */
[----:B------:R-:W-:Y:S05]  /*69e0*/  EXIT ;  /* 0x000000000000794d */ /* 0x000fea0003800000 */
.L_x_987:
        /* <DEDUP_REMOVED lines=8> */
.L_x_1010:
[----:B------:R-:W-:Y:S05]  /*6a70*/  BSYNC B1 ;  /* 0x0000000000017941 */ /* 0x000fea0003800000 */
.L_x_1009:
[----:B------:R-:W-:Y:S01]  /*6a80*/  MOV R80, R123 ;  /* 0x0000007b00507202 */ /* 0x000fe20000000f00 */
[----:B------:R-:W-:Y:S01]  /*6a90*/  HFMA2 R81, -RZ, RZ, 0, 1.847743988037109375e-06 ;  /* 0x0000001fff517431 */ /* 0x000fe200000001ff */
[----:B------:R-:W-:Y:S02]  /*6aa0*/  MOV R125, R118 ;  /* 0x00000076007d7202 */ /* 0x000fe40000000f00 */
[----:B------:R-:W-:Y:S01]  /*6ab0*/  MOV R82, 0xffffffff ;  /* 0xffffffff00527802 */ /* 0x000fe20000000f00 */
[----:B------:R-:W-:Y:S01]  /*6ac0*/  FADD.FTZ R112, R80, R113 ;  /* 0x0000007150707221 */ /* 0x000fe20000010000 */
[----:B------:R-:W-:-:S07]  /*6ad0*/  IMAD.MOV.U32 R80, RZ, RZ, 0x1 ;  /* 0x00000001ff507424 */ /* 0x000fce00078e00ff */
[----:B------:R-:W-:Y:S05]  /*6ae0*/  WARPSYNC.COLLECTIVE R82, `(.L_x_1011) ;  /* 0x0000000052087348 */ /* 0x000fea0003c00000 */
[----:B------:R0:W1:Y:S02]  /*6af0*/  SHFL.BFLY P0, R123, R125, R80, R81 ;  /* 0x0c0000507d7b7389 */ /* 0x0000640000000051 */
[----:B01----:R-:W-:Y:S05]  /*6b00*/  ENDCOLLECTIVE ;  /* 0x000000000000791b */ /* 0x003fea0003800000 */
.L_x_1011:
[----:B------:R-:W-:Y:S01]  /*6b10*/  MOV R125, R112 ;  /* 0x00000070007d7202 */ /* 0x000fe20000000f00 */
[----:B------:R-:W-:Y:S02]  /*6b20*/  HFMA2 R80, -RZ, RZ, 0, 1.1920928955078125e-07 ;  /* 0x00000002ff507431 */ /* 0x000fe400000001ff */
[----:B------:R-:W-:-:S07]  /*6b30*/  IMAD.MOV.U32 R83, RZ, RZ, R123 ;  /* 0x000000ffff537224 */ /* 0x000fce00078e007b */
[----:B------:R-:W-:Y:S05]  /*6b40*/  WARPSYNC.COLLECTIVE R82, `(.L_x_1012) ;  /* 0x0000000052087348 */ /* 0x000fea0003c00000 */
[----:B------:R0:W1:Y:S02]  /*6b50*/  SHFL.BFLY P0, R123, R125, R80, R81 ;  /* 0x0c0000507d7b7389 */ /* 0x0000640000000051 */
[----:B01----:R-:W-:Y:S05]  /*6b60*/  ENDCOLLECTIVE ;  /* 0x000000000000791b */ /* 0x003fea0003800000 */
.L_x_1012:
[----:B------:R-:W-:-:S05]  /*6b70*/  FADD.FTZ R83, R83, R118 ;  /* 0x0000007653537221 */ /* 0x000fca0000010000 */
[----:B------:R-:W-:Y:S01]  /*6b80*/  MOV R125, R83 ;  /* 0x00000053007d7202 */ /* 0x000fe20000000f00 */
[----:B------:R-:W-:-:S07]  /*6b90*/  IMAD.MOV.U32 R119, RZ, RZ, R123 ;  /* 0x000000ffff777224 */ /* 0x000fce00078e007b */
[----:B------:R-:W-:Y:S05]  /*6ba0*/  WARPSYNC.COLLECTIVE R82, `(.L_x_1013) ;  /* 0x0000000052087348 */ /* 0x000fea0003c00000 */
[----:B------:R0:W1:Y:S02]  /*6bb0*/  SHFL.BFLY P0, R123, R125, R80, R81 ;  /* 0x0c0000507d7b7389 */ /* 0x0000640000000051 */
[----:B01----:R-:W-:Y:S05]  /*6bc0*/  ENDCOLLECTIVE ;  /* 0x000000000000791b */ /* 0x003fea0003800000 */
.L_x_1013:
[----:B------:R-:W-:-:S04]  /*6bd0*/  FADD.FTZ R119, R112, R119 ;  /* 0x0000007770777221 */ /* 0x000fc80000010000 */
[----:B------:R-:W-:Y:S02]  /*6be0*/  IMAD.MOV.U32 R125, RZ, RZ, R119 ;  /* 0x000000ffff7d7224 */ /* 0x000fe400078e0077 */
[----:B------:R-:W-:Y:S01]  /*6bf0*/  HFMA2 R80, -RZ, RZ, 0, 2.384185791015625e-07 ;  /* 0x00000004ff507431 */ /* 0x000fe200000001ff */
[----:B------:R-:W-:-:S07]  /*6c00*/  MOV R120, R123 ;  /* 0x0000007b00787202 */ /* 0x000fce0000000f00 */
[----:B------:R-:W-:Y:S05]  /*6c10*/  WARPSYNC.COLLECTIVE R82, `(.L_x_1014) ;  /* 0x0000000052087348 */ /* 0x000fea0003c00000 */
[----:B------:R0:W1:Y:S02]  /*6c20*/  SHFL.BFLY P0, R123, R125, R80, R81 ;  /* 0x0c0000507d7b7389 */ /* 0x0000640000000051 */
[----:B01----:R-:W-:Y:S05]  /*6c30*/  ENDCOLLECTIVE ;  /* 0x000000000000791b */ /* 0x003fea0003800000 */
.L_x_1014:
[----:B------:R-:W-:-:S04]  /*6c40*/  FADD.FTZ R120, R83, R120 ;  /* 0x0000007853787221 */ /* 0x000fc80000010000 */
[----:B------:R-:W-:Y:S01]  /*6c50*/  IMAD.MOV.U32 R125, RZ, RZ, R120 ;  /* 0x000000ffff7d7224 */ /* 0x000fe200078e0078 */
[----:B------:R-:W-:-:S07]  /*6c60*/  MOV R122, R123 ;  /* 0x0000007b007a7202 */ /* 0x000fce0000000f00 */
[----:B------:R-:W-:Y:S05]  /*6c70*/  WARPSYNC.COLLECTIVE R82, `(.L_x_1015) ;  /* 0x0000000052087348 */ /* 0x000fea0003c00000 */
[----:B------:R0:W1:Y:S02]  /*6c80*/  SHFL.BFLY P0, R123, R125, R80, R81 ;  /* 0x0c0000507d7b7389 */ /* 0x0000640000000051 */
[----:B01----:R-:W-:Y:S05]  /*6c90*/  ENDCOLLECTIVE ;  /* 0x000000000000791b */ /* 0x003fea0003800000 */
.L_x_1015:
[----:B------:R-:W-:-:S05]  /*6ca0*/  FADD.FTZ R122, R119, R122 ;  /* 0x0000007a777a7221 */ /* 0x000fca0000010000 */
[----:B------:R-:W-:Y:S01]  /*6cb0*/  MOV R125, R122 ;  /* 0x0000007a007d7202 */ /* 0x000fe20000000f00 */
[----:B------:R-:W-:Y:S01]  /*6cc0*/  IMAD.MOV.U32 R80, RZ, RZ, 0x8 ;  /* 0x00000008ff507424 */ /* 0x000fe200078e00ff */
[----:B------:R-:W-:-:S07]  /*6cd0*/  MOV R121, R123 ;  /* 0x0000007b00797202 */ /* 0x000fce0000000f00 */
[----:B------:R-:W-:Y:S05]  /*6ce0*/  WARPSYNC.COLLECTIVE R82, `(.L_x_1016) ;  /* 0x0000000052087348 */ /* 0x000fea0003c00000 */
[----:B------:R0:W1:Y:S02]  /*6cf0*/  SHFL.BFLY P0, R123, R125, R80, R81 ;  /* 0x0c0000507d7b7389 */ /* 0x0000640000000051 */
[----:B01----:R-:W-:Y:S05]  /*6d00*/  ENDCOLLECTIVE ;  /* 0x000000000000791b */ /* 0x003fea0003800000 */
.L_x_1016:
[----:B------:R-:W-:-:S05]  /*6d10*/  FADD.FTZ R121, R120, R121 ;  /* 0x0000007978797221 */ /* 0x000fca0000010000 */
[----:B------:R-:W-:Y:S02]  /*6d20*/  MOV R125, R121 ;  /* 0x00000079007d7202 */ /* 0x000fe40000000f00 */
[----:B------:R-:W-:-:S07]  /*6d30*/  MOV R113, R123 ;  /* 0x0000007b00717202 */ /* 0x000fce0000000f00 */
[----:B------:R-:W-:Y:S05]  /*6d40*/  WARPSYNC.COLLECTIVE R82, `(.L_x_1017) ;  /* 0x0000000052087348 */ /* 0x000fea0003c00000 */
[----:B------:R0:W1:Y:S02]  /*6d50*/  SHFL.BFLY P0, R123, R125, R80, R81 ;  /* 0x0c0000507d7b7389 */ /* 0x0000640000000051 */
[----:B01----:R-:W-:Y:S05]  /*6d60*/  ENDCOLLECTIVE ;  /* 0x000000000000791b */ /* 0x003fea0003800000 */
.L_x_1017:
[----:B------:R-:W-:-:S05]  /*6d70*/  FADD.FTZ R113, R122, R113 ;  /* 0x000000717a717221 */ /* 0x000fca0000010000 */
[----:B------:R-:W-:Y:S01]  /*6d80*/  MOV R125, R113 ;  /* 0x00000071007d7202 */ /* 0x000fe20000000f00 */
[----:B------:R-:W-:Y:S02]  /*6d90*/  HFMA2 R80, -RZ, RZ, 0, 9.5367431640625e-07 ;  /* 0x00000010ff507431 */ /* 0x000fe400000001ff */
[----:B------:R-:W-:-:S07]  /*6da0*/  IMAD.MOV.U32 R118, RZ, RZ, R123 ;  /* 0x000000ffff767224 */ /* 0x000fce00078e007b */
[----:B------:R-:W-:Y:S05]  /*6db0*/  WARPSYNC.COLLECTIVE R82, `(.L_x_1018) ;  /* 0x0000000052087348 */ /* 0x000fea0003c00000 */
[----:B------:R0:W1:Y:S02]  /*6dc0*/  SHFL.BFLY P0, R123, R125, R80, R81 ;  /* 0x0c0000507d7b7389 */ /* 0x0000640000000051 */
[----:B01----:R-:W-:Y:S05]  /*6dd0*/  ENDCOLLECTIVE ;  /* 0x000000000000791b */ /* 0x003fea0003800000 */
.L_x_1018:
[----:B------:R-:W-:-:S05]  /*6de0*/  FADD.FTZ R118, R121, R118 ;  /* 0x0000007679767221 */ /* 0x000fca0000010000 */
[----:B------:R-:W-:Y:S01]  /*6df0*/  MOV R125, R118 ;  /* 0x00000076007d7202 */ /* 0x000fe20000000f00 */
[----:B------:R-:W-:-:S07]  /*6e00*/  IMAD.MOV.U32 R112, RZ, RZ, R123 ;  /* 0x000000ffff707224 */ /* 0x000fce00078e007b */
[----:B------:R-:W-:Y:S05]  /*6e10*/  WARPSYNC.COLLECTIVE R82, `(.L_x_1019) ;  /* 0x0000000052087348 */ /* 0x000fea0003c00000 */
[----:B------:R0:W1:Y:S02]  /*6e20*/  SHFL.BFLY P0, R123, R125, R80, R81 ;  /* 0x0c0000507d7b7389 */ /* 0x0000640000000051 */
[----:B01----:R-:W-:Y:S05]  /*6e30*/  ENDCOLLECTIVE ;  /* 0x000000000000791b */ /* 0x003fea0003800000 */
.L_x_1019:
[----:B------:R-:W-:Y:S01]  /*6e40*/  MOV R83, R123 ;  /* 0x0000007b00537202 */ /* 0x000fe20000000f00 */
[----:B------:R-:W-:Y:S06]  /*6e50*/  BRA `(.L_x_1020) ;  /* 0xffffffa4004c7947 */ /* 0x000fec000383ffff */
.L_x_1021:
        /* <DEDUP_REMOVED lines=10> */
.L_x_3918:


//--------------------- .text._ZN10layer_norm22ln_bwd_finalize_kernelINS_22Kernel_traits_finalizeILj512Ef13__nv_bfloat16S2_S2_fjLb0ELj1024ELj4ENS_18Kernel_traits_baseILj512EfS2_S2_S2_fjLj1024EEEEELb0ELb1EEEvNS_9BwdParamsE --------------------------
	.section	.text._ZN10layer_norm22ln_bwd_finalize_kernelINS_22Kernel_traits_finalizeILj512Ef13__nv_bfloat16S2_S2_fjLb0ELj1024ELj4ENS_18Kernel_traits_baseILj512EfS2_S2_S2_fjLj1024EEEEELb0ELb1EEEvNS_9BwdParamsE,"ax",@progbits
	.align	128
        .global         _ZN10layer_norm22ln_bwd_finalize_kernelINS_22Kernel_traits_finalizeILj512Ef13__nv_bfloat16S2_S2_fjLb0ELj1024ELj4ENS_18Kernel_traits_baseILj512EfS2_S2_S2_fjLj1024EEEEELb0ELb1EEEvNS_9BwdParamsE
        .type           _ZN10layer_norm22ln_bwd_finalize_kernelINS_22Kernel_traits_finalizeILj512Ef13__nv_bfloat16S2_S2_fjLb0ELj1024ELj4ENS_18Kernel_traits_baseILj512EfS2_S2_S2_fjLj1024EEEEELb0ELb1EEEvNS_9BwdParamsE,@function
        .size           _ZN10layer_norm22ln_bwd_finalize_kernelINS_22Kernel_traits_finalizeILj512Ef13__nv_bfloat16S2_S2_fjLb0ELj1024ELj4ENS_18Kernel_traits_baseILj512EfS2_S2_S2_fjLj1024EEEEELb0ELb1EEEvNS_9BwdParamsE,(.L_x_3919 - _ZN10layer_norm22ln_bwd_finalize_kernelINS_22Kernel_traits_finalizeILj512Ef13__nv_bfloat16S2_S2_fjLb0ELj1024ELj4ENS_18Kernel_traits_baseILj512EfS2_S2_S2_fjLj1024EEEEELb0ELb1EEEvNS_9BwdParamsE)
        .other          _ZN10layer_norm22ln_bwd_finalize_kernelINS_22Kernel_traits_finalizeILj512Ef13__nv_bfloat16S2_S2_fjLb0ELj1024ELj4ENS_18Kernel_traits_baseILj512EfS2_S2_S2_fjLj1024EEEEELb0ELb1EEEvNS_9BwdParamsE,@"STO_CUDA_ENTRY STV_DEFAULT"
_ZN10layer_norm22ln_bwd_finalize_kernelINS_22Kernel_traits_finalizeILj512Ef13__nv_bfloat16S2_S2_fjLb0ELj1024ELj4ENS_18Kernel_traits_baseILj512EfS2_S2_S2_fjLj1024EEEEELb0ELb1EEEvNS_9BwdParamsE:
.text._ZN10layer_norm22ln_bwd_finalize_kernelINS_22Kernel_traits_finalizeILj512Ef13__nv_bfloat16S2_S2_fjLb0ELj1024ELj4ENS_18Kernel_traits_baseILj512EfS2_S2_S2_fjLj1024EEEEELb0ELb1EEEvNS_9BwdParamsE:
        /* <DEDUP_REMOVED lines=21> */
[----:B------:R-:W-:Y:S02]  /*0150*/  LOP3.LUT R3, RZ, R0, RZ, 0x33, !PT ;  /* 0x00000000ff037212 */ /* 0x000fe400078e33ff */
[----:B------:R-:W-:Y:S02]  /*0160*/  VIMNMX.U32 R2, PT, PT, R8, UR10, !PT ;  /* 0x0000000a08027c48 */ /* 0x000fe4000ffe0000 */
[----:B------:R-:W-:Y:S02]  /*0170*/  MOV R26, RZ ;  /* 0x000000ff001a7202 */ /* 0x000fe40000000f00 */
[----:B------:R-:W-:Y:S02]  /*0180*/  IADD3 R5, PT, PT, R2, R3, RZ ;  /* 0x0000000302057210 */ /* 0x000fe40007ffe0ff */
[----:B------:R-:W-:-:S02]  /*0190*/  MOV R2, RZ ;  /* 0x000000ff00027202 */ /* 0x000fc40000000f00 */
[C---:B------:R-:W-:Y:S02]  /*01a0*/  ISETP.GE.U32.AND P0, PT, R5.reuse, 0x1e0, PT ;  /* 0x000001e00500780c */ /* 0x040fe40003f06070 */
[----:B------:R-:W-:Y:S02]  /*01b0*/  MOV R3, R0 ;  /* 0x0000000000037202 */ /* 0x000fe40000000f00 */
        /* <DEDUP_REMOVED lines=25> */
[-C--:B------:R-:W-:Y:S01]  /*0350*/  IMAD R29, R28, R5.reuse, UR7 ;  /* 0x000000071c1d7e24 */ /* 0x080fe2000f8e0205 */
[C---:B------:R-:W-:Y:S01]  /*0360*/  IADD3 R8, PT, PT, R4.reuse, R8, RZ ;  /* 0x0000000804087210 */ /* 0x040fe20007ffe0ff */
[-C--:B------:R-:W-:Y:S01]  /*0370*/  IMAD R27, R27, R5.reuse, UR7 ;  /* 0x000000071b1b7e24 */ /* 0x080fe2000f8e0205 */
[C---:B------:R-:W-:Y:S01]  /*0380*/  IADD3 R10, PT, PT, R4.reuse, R10, RZ ;  /* 0x0000000a040a7210 */ /* 0x040fe20007ffe0ff */
[-C--:B------:R-:W-:Y:S01]  /*0390*/  IMAD R23, R23, R5.reuse, UR7 ;  /* 0x0000000717177e24 */ /* 0x080fe2000f8e0205 */
[----:B------:R-:W-:Y:S01]  /*03a0*/  IADD3 R12, PT, PT, R4, R12, RZ ;  /* 0x0000000c040c7210 */ /* 0x000fe20007ffe0ff */
[-C--:B------:R-:W-:Y:S01]  /*03b0*/  IMAD R7, R7, R5.reuse, UR7 ;  /* 0x0000000707077e24 */ /* 0x080fe2000f8e0205 */
[----:B------:R-:W-:Y:S01]  /*03c0*/  IADD3 R24, PT, PT, -R24, RZ, RZ ;  /* 0x000000ff18187210 */ /* 0x000fe20007ffe1ff */
[----:B------:R-:W-:-:S02]  /*03d0*/  IMAD R19, R19, R5, UR7 ;  /* 0x0000000713137e24 */ /* 0x000fc4000f8e0205 */
        /* <DEDUP_REMOVED lines=11> */
[C---:B------:R-:W-:Y:S01]  /*0490*/  IADD3 R9, PT, PT, R4.reuse, R9, RZ ;  /* 0x0000000904097210 */ /* 0x040fe20007ffe0ff */
[----:B------:R-:W-:Y:S01]  /*04a0*/  HFMA2 R2, -RZ, RZ, 0, 0 ;  /* 0x00000000ff027431 */ /* 0x000fe200000001ff */
[----:B------:R-:W-:-:S02]  /*04b0*/  IADD3 R11, PT, PT, R4, R11, RZ ;  /* 0x0000000b040b7210 */ /* 0x000fc40007ffe0ff */
[C---:B------:R-:W-:Y:S02]  /*04c0*/  IADD3 R13, PT, PT, R4.reuse, R13, RZ ;  /* 0x0000000d040d7210 */ /* 0x040fe40007ffe0ff */
[C---:B------:R-:W-:Y:S02]  /*04d0*/  IADD3 R6, PT, PT, R4.reuse, R21, RZ ;  /* 0x0000001504067210 */ /* 0x040fe40007ffe0ff */
[C---:B------:R-:W-:Y:S02]  /*04e0*/  IADD3 R17, PT, PT, R4.reuse, R17, RZ ;  /* 0x0000001104117210 */ /* 0x040fe40007ffe0ff */
[----:B------:R-:W-:Y:S02]  /*04f0*/  IADD3 R4, PT, PT, R4, R3, RZ ;  /* 0x0000000304047210 */ /* 0x000fe40007ffe0ff */
[----:B------:R-:W-:-:S07]  /*0500*/  MOV R3, R0 ;  /* 0x0000000000037202 */ /* 0x000fce0000000f00 */
.L_x_1026:
        /* <DEDUP_REMOVED lines=118> */
.L_x_1025:
[----:B------:R-:W-:Y:S05]  /*0c70*/  BSYNC.RECONVERGENT B1 ;  /* 0x0000000000017941 */ /* 0x000fea0003800200 */
.L_x_1024:
        /* <DEDUP_REMOVED lines=25> */
[----:B--2---:R-:W-:Y:S01]  /*0e10*/  IMAD.WIDE.U32 R20, R19, 0x4, R14 ;  /* 0x0000000413147825 */ /* 0x004fe200078e000e */
[----:B------:R0:W2:Y:S04]  /*0e20*/  LDG.E R22, desc[UR8][R12.64] ;  /* 0x000000080c167981 */ /* 0x0000a8000c1e1900 */
[----:B------:R1:W4:Y:S01]  /*0e30*/  LDG.E R23, desc[UR8][R20.64] ;  /* 0x0000000814177981 */ /* 0x000322000c1e1900 */
[----:B------:R-:W-:-:S04]  /*0e40*/  LEA R17, R18, R19, 0x6 ;  /* 0x0000001312117211 */ /* 0x000fc800078e30ff */
[C---:B------:R-:W-:Y:S02]  /*0e50*/  LEA R27, R18.reuse, R17, 0x5 ;  /* 0x00000011121b7211 */ /* 0x040fe400078e28ff */
[----:B------:R-:W-:Y:S01]  /*0e60*/  LEA R19, R18, R19, 0x7 ;  /* 0x0000001312137211 */ /* 0x000fe200078e38ff */
[----:B------:R-:W-:-:S04]  /*0e70*/  IMAD.WIDE.U32 R24, R25, 0x4, R14 ;  /* 0x0000000419187825 */ /* 0x000fc800078e000e */
[----:B0-----:R-:W-:-:S04]  /*0e80*/  IMAD.WIDE.U32 R12, R27, 0x4, R10 ;  /* 0x000000041b0c7825 */ /* 0x001fc800078e000a */
[--C-:B-1----:R-:W-:Y:S02]  /*0e90*/  IMAD.WIDE.U32 R20, R19, 0x4, R10.reuse ;  /* 0x0000000413147825 */ /* 0x102fe400078e000a */
[----:B------:R-:W5:Y:S02]  /*0ea0*/  LDG.E R13, desc[UR8][R12.64] ;  /* 0x000000080c0d7981 */ /* 0x000f64000c1e1900 */
[----:B------:R-:W-:Y:S02]  /*0eb0*/  IMAD.WIDE.U32 R28, R17, 0x4, R10 ;  /* 0x00000004111c7825 */ /* 0x000fe400078e000a */
[----:B------:R0:W5:Y:S04]  /*0ec0*/  LDG.E R8, desc[UR8][R20.64] ;  /* 0x0000000814087981 */ /* 0x000168000c1e1900 */
[----:B------:R1:W5:Y:S04]  /*0ed0*/  LDG.E R9, desc[UR8][R28.64] ;  /* 0x000000081c097981 */ /* 0x000368000c1e1900 */
[----:B------:R1:W5:Y:S01]  /*0ee0*/  LDG.E R12, desc[UR8][R24.64] ;  /* 0x00000008180c7981 */ /* 0x000362000c1e1900 */
[CC--:B0-----:R-:W-:Y:S01]  /*0ef0*/  LEA R21, R18.reuse, R19.reuse, 0x5 ;  /* 0x0000001312157211 */ /* 0x0c1fe200078e28ff */
[----:B-1----:R-:W-:Y:S01]  /*0f00*/  IMAD.WIDE.U32 R28, R19, 0x4, R14 ;  /* 0x00000004131c7825 */ /* 0x002fe200078e000e */
[----:B------:R-:W-:-:S03]  /*0f10*/  LEA R19, R18, R19, 0x6 ;  /* 0x0000001312137211 */ /* 0x000fc600078e30ff */
[----:B------:R-:W-:-:S04]  /*0f20*/  IMAD.WIDE.U32 R24, R21, 0x4, R10 ;  /* 0x0000000415187825 */ /* 0x000fc800078e000a */
[----:B------:R-:W-:-:S06]  /*0f30*/  IMAD.WIDE.U32 R20, R21, 0x4, R14 ;  /* 0x0000000415147825 */ /* 0x000fcc00078e000e */
[----:B------:R-:W5:Y:S01]  /*0f40*/  LDG.E R20, desc[UR8][R20.64] ;  /* 0x0000000814147981 */ /* 0x000f62000c1e1900 */
[----:B---3--:R-:W-:Y:S01]  /*0f50*/  FADD.FTZ R26, R26, R16 ;  /* 0x000000101a1a7221 */ /* 0x008fe20000010000 */
[----:B------:R-:W-:-:S04]  /*0f60*/  IMAD.WIDE.U32 R16, R17, 0x4, R14 ;  /* 0x0000000411107825 */ /* 0x000fc800078e000e */
[----:B--2---:R-:W-:Y:S01]  /*0f70*/  FADD.FTZ R22, R26, R22 ;  /* 0x000000161a167221 */ /* 0x004fe20000010000 */
[----:B------:R-:W-:Y:S01]  /*0f80*/  IMAD.WIDE.U32 R26, R27, 0x4, R14 ;  /* 0x000000041b1a7825 */ /* 0x000fe200078e000e */
[----:B------:R-:W2:Y:S03]  /*0f90*/  LDG.E R16, desc[UR8][R16.64] ;  /* 0x0000000810107981 */ /* 0x000ea6000c1e1900 */
[----:B----4-:R-:W-:Y:S02]  /*0fa0*/  FADD.FTZ R23, R2, R23 ;  /* 0x0000001702177221 */ /* 0x010fe40000010000 */
[----:B------:R-:W3:Y:S04]  /*0fb0*/  LDG.E R26, desc[UR8][R26.64] ;  /* 0x000000081a1a7981 */ /* 0x000ee8000c1e1900 */
[----:B------:R0:W4:Y:S04]  /*0fc0*/  LDG.E R2, desc[UR8][R24.64] ;  /* 0x0000000818027981 */ /* 0x000128000c1e1900 */
[----:B------:R1:W4:Y:S01]  /*0fd0*/  LDG.E R17, desc[UR8][R28.64] ;  /* 0x000000081c117981 */ /* 0x000322000c1e1900 */
[----:B0-----:R-:W-:Y:S01]  /*0fe0*/  LEA R25, R18, R19, 0x5 ;  /* 0x0000001312197211 */ /* 0x001fe200078e28ff */
[----:B-1----:R-:W-:-:S04]  /*0ff0*/  IMAD.WIDE.U32 R28, R19, 0x4, R10 ;  /* 0x00000004131c7825 */ /* 0x002fc800078e000a */
[----:B------:R-:W-:Y:S01]  /*1000*/  IMAD.WIDE.U32 R18, R19, 0x4, R14 ;  /* 0x0000000413127825 */ /* 0x000fe200078e000e */
[----:B------:R-:W4:Y:S03]  /*1010*/  LDG.E R24, desc[UR8][R28.64] ;  /* 0x000000081c187981 */ /* 0x000f26000c1e1900 */
[C---:B------:R-:W-:Y:S02]  /*1020*/  IMAD.WIDE.U32 R10, R25.reuse, 0x4, R10 ;  /* 0x00000004190a7825 */ /* 0x040fe400078e000a */
[----:B------:R-:W4:Y:S02]  /*1030*/  LDG.E R18, desc[UR8][R18.64] ;  /* 0x0000000812127981 */ /* 0x000f24000c1e1900 */
[----:B------:R-:W-:Y:S02]  /*1040*/  IMAD.WIDE.U32 R14, R25, 0x4, R14 ;  /* 0x00000004190e7825 */ /* 0x000fe400078e000e */
[----:B------:R-:W4:Y:S04]  /*1050*/  LDG.E R10, desc[UR8][R10.64] ;  /* 0x000000080a0a7981 */ /* 0x000f28000c1e1900 */
[----:B------:R-:W4:Y:S01]  /*1060*/  LDG.E R14, desc[UR8][R14.64] ;  /* 0x000000080e0e7981 */ /* 0x000f22000c1e1900 */
[----:B-----5:R-:W-:Y:S01]  /*1070*/  FADD.FTZ R23, R23, R12 ;  /* 0x0000000c17177221 */ /* 0x020fe20000010000 */
[----:B------:R-:W-:-:S04]  /*1080*/  FADD.FTZ R22, R22, R9 ;  /* 0x0000000916167221 */ /* 0x000fc80000010000 */
[----:B------:R-:W-:-:S04]  /*1090*/  FADD.FTZ R13, R22, R13 ;  /* 0x0000000d160d7221 */ /* 0x000fc80000010000 */
[----:B------:R-:W-:Y:S01]  /*10a0*/  FADD.FTZ R13, R13, R8 ;  /* 0x000000080d0d7221 */ /* 0x000fe20000010000 */
[----:B------:R-:W-:Y:S01]  /*10b0*/  IADD3 R3, PT, PT, R3, 0x100, RZ ;  /* 0x0000010003037810 */ /* 0x000fe20007ffe0ff */
[----:B--2---:R-:W-:-:S04]  /*10c0*/  FADD.FTZ R23, R23, R16 ;  /* 0x0000001017177221 */ /* 0x004fc80000010000 */
[----:B---3--:R-:W-:Y:S01]  /*10d0*/  FADD.FTZ R26, R23, R26 ;  /* 0x0000001a171a7221 */ /* 0x008fe20000010000 */
[----:B----4-:R-:W-:-:S03]  /*10e0*/  FADD.FTZ R13, R13, R2 ;  /* 0x000000020d0d7221 */ /* 0x010fc60000010000 */
[----:B------:R-:W-:-:S04]  /*10f0*/  FADD.FTZ R17, R26, R17 ;  /* 0x000000111a117221 */ /* 0x000fc80000010000 */
[----:B------:R-:W-:Y:S01]  /*1100*/  FADD.FTZ R17, R17, R20 ;  /* 0x0000001411117221 */ /* 0x000fe20000010000 */
[----:B------:R-:W-:-:S03]  /*1110*/  FADD.FTZ R13, R13, R24 ;  /* 0x000000180d0d7221 */ /* 0x000fc60000010000 */
[----:B------:R-:W-:Y:S01]  /*1120*/  FADD.FTZ R17, R17, R18 ;  /* 0x0000001211117221 */ /* 0x000fe20000010000 */
[----:B------:R-:W-:-:S03]  /*1130*/  FADD.FTZ R26, R13, R10 ;  /* 0x0000000a0d1a7221 */ /* 0x000fc60000010000 */
[----:B------:R-:W-:-:S07]  /*1140*/  FADD.FTZ R2, R17, R14 ;  /* 0x0000000e11027221 */ /* 0x000fce0000010000 */
.L_x_1028:
[----:B------:R-:W-:Y:S05]  /*1150*/  BSYNC.RECONVERGENT B1 ;  /* 0x0000000000017941 */ /* 0x000fea0003800200 */
.L_x_1027:
        /* <DEDUP_REMOVED lines=16> */
[----:B------:R-:W3:Y:S01]  /*1260*/  LDG.E R7, desc[UR8][R22.64] ;  /* 0x0000000816077981 */ /* 0x000ee2000c1e1900 */
[----:B------:R-:W-:Y:S01]  /*1270*/  LEA R25, R12, R15, 0x5 ;  /* 0x0000000f0c197211 */ /* 0x000fe200078e28ff */
[----:B------:R-:W-:Y:S02]  /*1280*/  IMAD.WIDE.U32 R16, R17, 0x4, R8 ;  /* 0x0000000411107825 */ /* 0x000fe400078e0008 */
        /* <DEDUP_REMOVED lines=19> */
.L_x_1030:
[----:B------:R-:W-:Y:S05]  /*13c0*/  BSYNC.RECONVERGENT B1 ;  /* 0x0000000000017941 */ /* 0x000fea0003800200 */
.L_x_1029:
[----:B------:R-:W-:Y:S05]  /*13d0*/  @!P1 BRA `(.L_x_1023) ;  /* 0x0000000000449947 */ /* 0x000fea0003800000 */
[----:B------:R-:W0:Y:S01]  /*13e0*/  LDC R14, c[0x0][0x388] ;  /* 0x0000e200ff0e7b82 */ /* 0x000e220000000800 */
[----:B------:R-:W-:Y:S02]  /*13f0*/  LOP3.LUT R6, R6, 0x1f, RZ, 0xc0, !PT ;  /* 0x0000001f06067812 */ /* 0x000fe400078ec0ff */
[----:B------:R-:W-:-:S05]  /*1400*/  IADD3 R12, PT, PT, -R5, RZ, RZ ;  /* 0x000000ff050c7210 */ /* 0x000fca0007ffe1ff */
[----:B------:R-:W1:Y:S08]  /*1410*/  LDC.64 R8, c[0x0][0x440] ;  /* 0x00011000ff087b82 */ /* 0x000e700000000a00 */
[----:B------:R-:W2:Y:S01]  /*1420*/  LDC.64 R10, c[0x0][0x448] ;  /* 0x00011200ff0a7b82 */ /* 0x000ea20000000a00 */
[----:B0-----:R-:W-:-:S05]  /*1430*/  IMAD R3, R3, R14, UR7 ;  /* 0x0000000703037e24 */ /* 0x001fca000f8e020e */
[----:B------:R-:W-:-:S07]  /*1440*/  IADD3 R3, PT, PT, R6, R3, RZ ;  /* 0x0000000306037210 */ /* 0x000fce0007ffe0ff */
.L_x_1031:
        /* <DEDUP_REMOVED lines=10> */
.L_x_1023:
[----:B------:R-:W-:Y:S05]  /*14f0*/  BSYNC.RECONVERGENT B0 ;  /* 0x0000000000007941 */ /* 0x000fea0003800200 */
.L_x_1022:
        /* <DEDUP_REMOVED lines=55> */
.L_x_1032:
        /* <DEDUP_REMOVED lines=9> */
.L_x_3919:


//--------------------- .text._ZN10layer_norm40ln_parallel_residual_bwd_finalize_kernelINS_22Kernel_traits_finalizeILj512Ef13__nv_bfloat16S2_S2_fjLb0ELj1024ELj4ENS_18Kernel_traits_baseILj512EfS2_S2_S2_fjLj1024EEEEELb1EEEvNS_9BwdParamsE --------------------------
	.section	.text._ZN10layer_norm40ln_parallel_residual_bwd_finalize_kernelINS_22Kernel_traits_finalizeILj512Ef13__nv_bfloat16S2_S2_fjLb0ELj1024ELj4ENS_18Kernel_traits_baseILj512EfS2_S2_S2_fjLj1024EEEEELb1EEEvNS_9BwdParamsE,"ax",@progbits
	.align	128
        .global         _ZN10layer_norm40ln_parallel_residual_bwd_finalize_kernelINS_22Kernel_traits_finalizeILj512Ef13__nv_bfloat16S2_S2_fjLb0ELj1024ELj4ENS_18Kernel_traits_baseILj512EfS2_S2_S2_fjLj1024EEEEELb1EEEvNS_9BwdParamsE
        .type           _ZN10layer_norm40ln_parallel_residual_bwd_finalize_kernelINS_22Kernel_traits_finalizeILj512Ef13__nv_bfloat16S2_S2_fjLb0ELj1024ELj4ENS_18Kernel_traits_baseILj512EfS2_S2_S2_fjLj1024EEEEELb1EEEvNS_9BwdParamsE,@function
        .size           _ZN10layer_norm40ln_parallel_residual_bwd_finalize_kernelINS_22Kernel_traits_finalizeILj512Ef13__nv_bfloat16S2_S2_fjLb0ELj1024ELj4ENS_18Kernel_traits_baseILj512EfS2_S2_S2_fjLj1024EEEEELb1EEEvNS_9BwdParamsE,(.L_x_3920 - _ZN10layer_norm40ln_parallel_residual_bwd_finalize_kernelINS_22Kernel_traits_finalizeILj512Ef13__nv_bfloat16S2_S2_fjLb0ELj1024ELj4ENS_18Kernel_traits_baseILj512EfS2_S2_S2_fjLj1024EEEEELb1EEEvNS_9BwdParamsE)
        .other          _ZN10layer_norm40ln_parallel_residual_bwd_finalize_kernelINS_22Kernel_traits_finalizeILj512Ef13__nv_bfloat16S2_S2_fjLb0ELj1024ELj4ENS_18Kernel_traits_baseILj512EfS2_S2_S2_fjLj1024EEEEELb1EEEvNS_9BwdParamsE,@"STO_CUDA_ENTRY STV_DEFAULT"
_ZN10layer_norm40ln_parallel_residual_bwd_finalize_kernelINS_22Kernel_traits_finalizeILj512Ef13__nv_bfloat16S2_S2_fjLb0ELj1024ELj4ENS_18Kernel_traits_baseILj512EfS2_S2_S2_fjLj1024EEEEELb1EEEvNS_9BwdParamsE:
.text._ZN10layer_norm40ln_parallel_residual_bwd_finalize_kernelINS_22Kernel_traits_finalizeILj512Ef13__nv_bfloat16S2_S2_fjLb0ELj1024ELj4ENS_18Kernel_traits_baseILj512EfS2_S2_S2_fjLj1024EEEEELb1EEEvNS_9BwdParamsE:
        /* <DEDUP_REMOVED lines=60> */
.L_x_1037:
        /* <DEDUP_REMOVED lines=112> */
.L_x_1036:
[----:B------:R-:W-:Y:S05]  /*0ac0*/  BSYNC.RECONVERGENT B1 ;  /* 0x0000000000017941 */ /* 0x000fea0003800200 */
.L_x_1035:
        /* <DEDUP_REMOVED lines=17> */
[C---:B---3--:R-:W-:Y:S02]  /*0be0*/  IMAD.WIDE.U32 R28, R19.reuse, 0x4, R14 ;  /* 0x00000004131c7825 */ /* 0x048fe400078e000e */
[----:B------:R-:W2:Y:S02]  /*0bf0*/  LDG.E R26, desc[UR6][R26.64] ;  /* 0x000000061a1a7981 */ /* 0x000ea4000c1e1900 */
[----:B0-----:R-:W-:Y:S02]  /*0c00*/  IMAD.WIDE.U32 R24, R19, 0x4, R22 ;  /* 0x0000000413187825 */ /* 0x001fe400078e0016 */
[----:B------:R-:W3:Y:S04]  /*0c10*/  LDG.E R29, desc[UR6][R28.64] ;  /* 0x000000061c1d7981 */ /* 0x000ee8000c1e1900 */
[----:B------:R2:W5:Y:S01]  /*0c20*/  LDG.E R28, desc[UR6][R24.64] ;  /* 0x00000006181c7981 */ /* 0x000562000c1e1900 */
[----:B------:R-:W-:Y:S01]  /*0c30*/  LEA R21, R9, R19, 0x5 ;  /* 0x0000001309157211 */ /* 0x000fe200078e28ff */
[----:B----4-:R-:W-:Y:S01]  /*0c40*/  FADD.FTZ R5, R5, R10 ;  /* 0x0000000a05057221 */ /* 0x010fe20000010000 */
[----:B--2---:R-:W-:-:S03]  /*0c50*/  FADD.FTZ R25, R11, R26 ;  /* 0x0000001a0b197221 */ /* 0x004fc60000010000 */
[----:B------:R-:W-:-:S04]  /*0c60*/  IMAD.WIDE.U32 R10, R21, 0x4, R12 ;  /* 0x00000004150a7825 */ /* 0x000fc800078e000c */
[----:B---3--:R-:W-:Y:S01]  /*0c70*/  FADD.FTZ R24, R20, R29 ;  /* 0x0000001d14187221 */ /* 0x008fe20000010000 */
[----:B-----5:R-:W-:Y:S02]  /*0c80*/  FADD.FTZ R26, R18, R28 ;  /* 0x0000001c121a7221 */ /* 0x020fe40000010000 */
[----:B------:R0:W2:Y:S01]  /*0c90*/  LDG.E R18, desc[UR6][R10.64] ;  /* 0x000000060a127981 */ /* 0x0000a2000c1e1900 */
[----:B------:R-:W-:-:S05]  /*0ca0*/  IMAD.WIDE.U32 R28, R21, 0x4, R14 ;  /* 0x00000004151c7825 */ /* 0x000fca00078e000e */
[----:B------:R1:W3:Y:S01]  /*0cb0*/  LDG.E R27, desc[UR6][R28.64] ;  /* 0x000000061c1b7981 */ /* 0x0002e2000c1e1900 */
[----:B0-----:R-:W-:-:S04]  /*0cc0*/  IMAD.WIDE.U32 R10, R21, 0x4, R16 ;  /* 0x00000004150a7825 */ /* 0x001fc800078e0010 */
[----:B------:R-:W-:Y:S02]  /*0cd0*/  IMAD.WIDE.U32 R20, R21, 0x4, R22 ;  /* 0x0000000415147825 */ /* 0x000fe400078e0016 */
[----:B------:R-:W4:Y:S04]  /*0ce0*/  LDG.E R10, desc[UR6][R10.64] ;  /* 0x000000060a0a7981 */ /* 0x000f28000c1e1900 */
[----:B------:R-:W5:Y:S01]  /*0cf0*/  LDG.E R21, desc[UR6][R20.64] ;  /* 0x0000000614157981 */ /* 0x000f62000c1e1900 */
[----:B-1----:R-:W-:Y:S01]  /*0d00*/  LEA R29, R9, R19, 0x6 ;  /* 0x00000013091d7211 */ /* 0x002fe200078e30ff */
[----:B--2---:R-:W-:-:S04]  /*0d10*/  FADD.FTZ R5, R5, R18 ;  /* 0x0000001205057221 */ /* 0x004fc80000010000 */
[----:B------:R-:W-:-:S04]  /*0d20*/  IMAD.WIDE.U32 R18, R29, 0x4, R12 ;  /* 0x000000041d127825 */ /* 0x000fc800078e000c */
[----:B---3--:R-:W-:Y:S01]  /*0d30*/  FADD.FTZ R24, R24, R27 ;  /* 0x0000001b18187221 */ /* 0x008fe20000010000 */
[----:B------:R-:W-:Y:S01]  /*0d40*/  LEA R27, R9, R29, 0x5 ;  /* 0x0000001d091b7211 */ /* 0x000fe200078e28ff */
[----:B------:R-:W2:Y:S01]  /*0d50*/  LDG.E R18, desc[UR6][R18.64] ;  /* 0x0000000612127981 */ /* 0x000ea2000c1e1900 */
[----:B----4-:R-:W-:Y:S01]  /*0d60*/  FADD.FTZ R25, R25, R10 ;  /* 0x0000000a19197221 */ /* 0x010fe20000010000 */
[----:B------:R-:W-:-:S04]  /*0d70*/  IMAD.WIDE.U32 R10, R29, 0x4, R14 ;  /* 0x000000041d0a7825 */ /* 0x000fc800078e000e */
[----:B-----5:R-:W-:Y:S01]  /*0d80*/  FADD.FTZ R26, R26, R21 ;  /* 0x000000151a1a7221 */ /* 0x020fe20000010000 */
[----:B------:R-:W-:Y:S01]  /*0d90*/  IMAD.WIDE.U32 R20, R29, 0x4, R16 ;  /* 0x000000041d147825 */ /* 0x000fe200078e0010 */
[----:B------:R0:W3:Y:S03]  /*0da0*/  LDG.E R9, desc[UR6][R10.64] ;  /* 0x000000060a097981 */ /* 0x0000e6000c1e1900 */
[C---:B------:R-:W-:Y:S02]  /*0db0*/  IMAD.WIDE.U32 R12, R27.reuse, 0x4, R12 ;  /* 0x000000041b0c7825 */ /* 0x040fe400078e000c */
[----:B------:R-:W4:Y:S02]  /*0dc0*/  LDG.E R20, desc[UR6][R20.64] ;  /* 0x0000000614147981 */ /* 0x000f24000c1e1900 */
[----:B------:R-:W-:Y:S02]  /*0dd0*/  IMAD.WIDE.U32 R14, R27, 0x4, R14 ;  /* 0x000000041b0e7825 */ /* 0x000fe400078e000e */
[----:B------:R-:W5:Y:S02]  /*0de0*/  LDG.E R12, desc[UR6][R12.64] ;  /* 0x000000060c0c7981 */ /* 0x000f64000c1e1900 */
[----:B0-----:R-:W-:-:S02]  /*0df0*/  IMAD.WIDE.U32 R10, R29, 0x4, R22 ;  /* 0x000000041d0a7825 */ /* 0x001fc400078e0016 */
[----:B------:R-:W5:Y:S02]  /*0e00*/  LDG.E R14, desc[UR6][R14.64] ;  /* 0x000000060e0e7981 */ /* 0x000f64000c1e1900 */
[C---:B------:R-:W-:Y:S02]  /*0e10*/  IMAD.WIDE.U32 R16, R27.reuse, 0x4, R16 ;  /* 0x000000041b107825 */ /* 0x040fe400078e0010 */
[----:B------:R-:W5:Y:S02]  /*0e20*/  LDG.E R19, desc[UR6][R10.64] ;  /* 0x000000060a137981 */ /* 0x000f64000c1e1900 */
[----:B------:R-:W-:Y:S02]  /*0e30*/  IMAD.WIDE.U32 R22, R27, 0x4, R22 ;  /* 0x000000041b167825 */ /* 0x000fe400078e0016 */
[----:B------:R-:W5:Y:S04]  /*0e40*/  LDG.E R16, desc[UR6][R16.64] ;  /* 0x0000000610107981 */ /* 0x000f68000c1e1900 */
[----:B------:R-:W5:Y:S01]  /*0e50*/  LDG.E R22, desc[UR6][R22.64] ;  /* 0x0000000616167981 */ /* 0x000f62000c1e1900 */
[----:B------:R-:W-:Y:S01]  /*0e60*/  IADD3 R7, PT, PT, R7, 0x80, RZ ;  /* 0x0000008007077810 */ /* 0x000fe20007ffe0ff */
[----:B--2---:R-:W-:Y:S01]  /*0e70*/  FADD.FTZ R5, R5, R18 ;  /* 0x0000001205057221 */ /* 0x004fe20000010000 */
[----:B---3--:R-:W-:Y:S01]  /*0e80*/  FADD.FTZ R9, R24, R9 ;  /* 0x0000000918097221 */ /* 0x008fe20000010000 */
[----:B----4-:R-:W-:-:S02]  /*0e90*/  FADD.FTZ R25, R25, R20 ;  /* 0x0000001419197221 */ /* 0x010fc40000010000 */
[----:B-----5:R-:W-:Y:S01]  /*0ea0*/  FADD.FTZ R5, R5, R12 ;  /* 0x0000000c05057221 */ /* 0x020fe20000010000 */
[----:B------:R-:W-:Y:S01]  /*0eb0*/  FADD.FTZ R20, R9, R14 ;  /* 0x0000000e09147221 */ /* 0x000fe20000010000 */
[----:B------:R-:W-:Y:S01]  /*0ec0*/  FADD.FTZ R19, R26, R19 ;  /* 0x000000131a137221 */ /* 0x000fe20000010000 */
[----:B------:R-:W-:-:S03]  /*0ed0*/  FADD.FTZ R11, R25, R16 ;  /* 0x00000010190b7221 */ /* 0x000fc60000010000 */
[----:B------:R-:W-:-:S07]  /*0ee0*/  FADD.FTZ R18, R19, R22 ;  /* 0x0000001613127221 */ /* 0x000fce0000010000 */
.L_x_1039:
[----:B------:R-:W-:Y:S05]  /*0ef0*/  BSYNC.RECONVERGENT B1 ;  /* 0x0000000000017941 */ /* 0x000fea0003800200 */
.L_x_1038:
        /* <DEDUP_REMOVED lines=37> */
.L_x_1041:
[----:B------:R-:W-:Y:S05]  /*1150*/  BSYNC.RECONVERGENT B1 ;  /* 0x0000000000017941 */ /* 0x000fea0003800200 */
.L_x_1040:
        /* <DEDUP_REMOVED lines=19> */
.L_x_1034:
[----:B------:R-:W-:Y:S05]  /*1290*/  BSYNC.RECONVERGENT B0 ;  /* 0x0000000000007941 */ /* 0x000fea0003800200 */
.L_x_1033:
[----:B------:R-:W0:Y:S01]  /*12a0*/  S2R R7, SR_TID.X ;  /* 0x0000000000077919 */ /* 0x000e220000002100 */
[----:B------:R-:W1:Y:S01]  /*12b0*/  S2UR UR5, SR_CgaCtaId ;  /* 0x00000000000579c3 */ /* 0x000e620000008800 */
[----:B------:R-:W-:Y:S01]  /*12c0*/  UMOV UR4, 0x400 ;  /* 0x0000040000047882 */ /* 0x000fe20000000000 */
[C---:B------:R-:W-:Y:S02]  /*12d0*/  ISETP.NE.AND P1, PT, R3.reuse, RZ, PT ;  /* 0x000000ff0300720c */ /* 0x040fe40003f25270 */
[----:B------:R-:W-:-:S04]  /*12e0*/  ISETP.GT.U32.AND P0, PT, R3, 0xf, PT ;  /* 0x0000000f0300780c */ /* 0x000fc80003f04070 */
[C---:B------:R-:W-:Y:S01]  /*12f0*/  ISETP.NE.OR P0, PT, R2.reuse, 0x1f, P0 ;  /* 0x0000001f0200780c */ /* 0x040fe20000705670 */
[----:B-1----:R-:W-:Y:S01]  /*1300*/  ULEA UR4, UR5, UR4, 0x18 ;  /* 0x0000000405047291 */ /* 0x002fe2000f8ec0ff */
[----:B0-----:R-:W-:-:S05]  /*1310*/  LOP3.LUT R0, R2, 0x1f, R7, 0x78, !PT ;  /* 0x0000001f02007812 */ /* 0x001fca00078e7807 */
[----:B------:R-:W-:Y:S02]  /*1320*/  @!P1 LEA R2, R2, UR4, 0x2 ;  /* 0x0000000402029c11 */ /* 0x000fe4000f8e10ff */
[----:B------:R-:W-:Y:S02]  /*1330*/  LOP3.LUT R4, R0, 0x3e0, R7, 0xf8, !PT ;  /* 0x000003e000047812 */ /* 0x000fe400078ef807 */
[----:B------:R-:W-:Y:S02]  /*1340*/  SHF.L.U32 R7, R3, 0x7, RZ ;  /* 0x0000000703077819 */ /* 0x000fe400000006ff */
[----:B------:R-:W-:Y:S02]  /*1350*/  LEA R4, R4, UR4, 0x2 ;  /* 0x0000000404047c11 */ /* 0x000fe4000f8e10ff */
[----:B------:R-:W-:-:S03]  /*1360*/  SHF.L.U32 R0, R0, 0x2, RZ ;  /* 0x0000000200007819 */ /* 0x000fc600000006ff */
[----:B------:R-:W-:Y:S01]  /*1370*/  STS [R4], R20 ;  /* 0x0000001404007388 */ /* 0x000fe20000000800 */
[----:B------:R-:W-:-:S03]  /*1380*/  LOP3.LUT R0, R7, R0, RZ, 0xfc, !PT ;  /* 0x0000000007007212 */ /* 0x000fc600078efcff */
        /* <DEDUP_REMOVED lines=73> */
.L_x_1042:
        /* <DEDUP_REMOVED lines=14> */
.L_x_3920:


//--------------------- .text._ZN10layer_norm31ln_parallel_residual_bwd_kernelINS_13Kernel_traitsIf13__nv_bfloat16S2_S2_fjLj512ELj1ELj4ELj1ELj16ENS_18Kernel_traits_baseILj512EfS2_S2_S2_fjLj128EEEEELb1ELb1ELb1EEEvNS_9BwdParamsE --------------------------
	.section	.text._ZN10layer_norm31ln_parallel_residual_bwd_kernelINS_13Kernel_traitsIf13__nv_bfloat16S2_S2_fjLj512ELj1ELj4ELj1ELj16ENS_18Kernel_traits_baseILj512EfS2_S2_S2_fjLj128EEEEELb1ELb1ELb1EEEvNS_9BwdParamsE,"ax",@progbits
	.align	128
        .global         _ZN10layer_norm31ln_parallel_residual_bwd_kernelINS_13Kernel_traitsIf13__nv_bfloat16S2_S2_fjLj512ELj1ELj4ELj1ELj16ENS_18Kernel_traits_baseILj512EfS2_S2_S2_fjLj128EEEEELb1ELb1ELb1EEEvNS_9BwdParamsE
        .type           _ZN10layer_norm31ln_parallel_residual_bwd_kernelINS_13Kernel_traitsIf13__nv_bfloat16S2_S2_fjLj512ELj1ELj4ELj1ELj16ENS_18Kernel_traits_baseILj512EfS2_S2_S2_fjLj128EEEEELb1ELb1ELb1EEEvNS_9BwdParamsE,@function
        .size           _ZN10layer_norm31ln_parallel_residual_bwd_kernelINS_13Kernel_traitsIf13__nv_bfloat16S2_S2_fjLj512ELj1ELj4ELj1ELj16ENS_18Kernel_traits_baseILj512EfS2_S2_S2_fjLj128EEEEELb1ELb1ELb1EEEvNS_9BwdParamsE,(.L_x_3921 - _ZN10layer_norm31ln_parallel_residual_bwd_kernelINS_13Kernel_traitsIf13__nv_bfloat16S2_S2_fjLj512ELj1ELj4ELj1ELj16ENS_18Kernel_traits_baseILj512EfS2_S2_S2_fjLj128EEEEELb1ELb1ELb1EEEvNS_9BwdParamsE)
        .other          _ZN10layer_norm31ln_parallel_residual_bwd_kernelINS_13Kernel_traitsIf13__nv_bfloat16S2_S2_fjLj512ELj1ELj4ELj1ELj16ENS_18Kernel_traits_baseILj512EfS2_S2_S2_fjLj128EEEEELb1ELb1ELb1EEEvNS_9BwdParamsE,@"STO_CUDA_ENTRY STV_DEFAULT"
_ZN10layer_norm31ln_parallel_residual_bwd_kernelINS_13Kernel_traitsIf13__nv_bfloat16S2_S2_fjLj512ELj1ELj4ELj1ELj16ENS_18Kernel_traits_baseILj512EfS2_S2_S2_fjLj128EEEEELb1ELb1ELb1EEEvNS_9BwdParamsE:
.text._ZN10layer_norm31ln_parallel_residual_bwd_kernelINS_13Kernel_traitsIf13__nv_bfloat16S2_S2_fjLj512ELj1ELj4ELj1ELj16ENS_18Kernel_traits_baseILj512EfS2_S2_S2_fjLj128EEEEELb1ELb1ELb1EEEvNS_9BwdParamsE:
        /* <DEDUP_REMOVED lines=34> */
[----:B------:R-:W1:Y:S01]  /*0220*/  LDCU.64 UR14, c[0x0][0x438] ;  /* 0x00008700ff0e77ac */ /* 0x000e620008000a00 */
[----:B------:R-:W-:-:S06]  /*0230*/  LOP3.LUT R96, R96, 0x1f, RZ, 0xc0, !PT ;  /* 0x0000001f60607812 */ /* 0x000fcc00078ec0ff */
[----:B------:R-:W2:Y:S01]  /*0240*/  LDC.U8 R98, c[0x0][0x410] ;  /* 0x00010400ff627b82 */ /* 0x000ea20000000000 */
[----:B------:R-:W-:Y:S01]  /*0250*/  HFMA2 R0, -RZ, RZ, 0, 0 ;  /* 0x00000000ff007431 */ /* 0x000fe200000001ff */
[----:B------:R-:W-:Y:S01]  /*0260*/  BSSY B1, `(.L_x_1045) ;  /* 0x00005c0000017945 */ /* 0x000fe20003800000 */
[----:B-1----:R-:W-:-:S04]  /*0270*/  UISETP.NE.U32.AND UP0, UPT, UR14, URZ, UPT ;  /* 0x000000ff0e00728c */ /* 0x002fc8000bf05070 */
[----:B------:R-:W-:Y:S01]  /*0280*/  UISETP.NE.AND.EX UP0, UPT, UR15, URZ, UPT, UP0 ;  /* 0x000000ff0f00728c */ /* 0x000fe2000bf05300 */
[----:B0-----:R-:W-:Y:S01]  /*0290*/  IMAD.WIDE.U32 R2, R96, 0x20, R2 ;  /* 0x0000002060027825 */ /* 0x001fe200078e0002 */
[----:B------:R-:W-:Y:S02]  /*02a0*/  CS2R R72, SRZ ;  /* 0x0000000000487805 */ /* 0x000fe4000001ff00 */
[----:B------:R-:W-:Y:S02]  /*02b0*/  CS2R R70, SRZ ;  /* 0x0000000000467805 */ /* 0x000fe4000001ff00 */
[----:B------:R-:W-:Y:S02]  /*02c0*/  CS2R R68, SRZ ;  /* 0x0000000000447805 */ /* 0x000fe4000001ff00 */
[----:B------:R-:W-:Y:S01]  /*02d0*/  CS2R R18, SRZ ;  /* 0x0000000000127805 */ /* 0x000fe2000001ff00 */
        /* <DEDUP_REMOVED lines=10> */
[----:B------:R-:W-:Y:S02]  /*0380*/  CS2R R8, SRZ ;  /* 0x0000000000087805 */ /* 0x000fe4000001ff00 */
[----:B------:R-:W-:Y:S01]  /*0390*/  CS2R R6, SRZ ;  /* 0x0000000000067805 */ /* 0x000fe2000001ff00 */
[----:B------:R0:W5:Y:S01]  /*03a0*/  LDG.E.128 R20, desc[UR12][R2.64+0x410] ;  /* 0x0004100c02147981 */ /* 0x000162000c1e1d00 */
[----:B------:R-:W-:Y:S02]  /*03b0*/  CS2R R4, SRZ ;  /* 0x0000000000047805 */ /* 0x000fe4000001ff00 */
[----:B--2---:R-:W-:Y:S01]  /*03c0*/  ISETP.NE.AND P3, PT, R98, RZ, PT ;  /* 0x000000ff6200720c */ /* 0x004fe20003f65270 */
[----:B------:R-:W-:Y:S01]  /*03d0*/  IMAD.MOV.U32 R99, RZ, RZ, RZ ;  /* 0x000000ffff637224 */ /* 0x000fe200078e00ff */
[----:B------:R-:W-:Y:S02]  /*03e0*/  PLOP3.LUT P5, PT, PT, PT, UP0, 0x80, 0x8 ;  /* 0x000000000008781c */ /* 0x000fe40003faf008 */
[----:B0-----:R-:W-:-:S11]  /*03f0*/  CS2R R2, SRZ ;  /* 0x0000000000027805 */ /* 0x001fd6000001ff00 */
.L_x_1063:
        /* <DEDUP_REMOVED lines=10> */
[----:B-1----:R-:W-:Y:S02]  /*04a0*/  IMAD.WIDE R88, R97, 0x4, R88 ;  /* 0x0000000461587825 */ /* 0x002fe400078e0258 */
[----:B------:R-:W4:Y:S01]  /*04b0*/  LDG.E.128 R52, desc[UR12][R52.64] ;  /* 0x0000000c34347981 */ /* 0x000f22000c1e1d00 */
[----:B------:R-:W-:Y:S01]  /*04c0*/  ISETP.NE.U32.AND P0, PT, RZ, UR18, PT ;  /* 0x00000012ff007c0c */ /* 0x000fe2000bf05070 */
[----:B------:R-:W0:Y:S01]  /*04d0*/  @P5 LDC.64 R92, c[0x0][0x438] ;  /* 0x00010e00ff5c5b82 */ /* 0x000e220000000a00 */
[----:B------:R-:W-:Y:S01]  /*04e0*/  IMAD.WIDE.U32 R60, R101, 0x10, R60 ;  /* 0x00000010653c7825 */ /* 0x000fe200078e003c */
[----:B------:R1:W4:Y:S03]  /*04f0*/  LDG.E R100, desc[UR12][R88.64] ;  /* 0x0000000c58647981 */ /* 0x000326000c1e1900 */
[----:B--2---:R-:W-:Y:S02]  /*0500*/  IMAD.WIDE.U32 R56, R105, 0x10, R64 ;  /* 0x0000001069387825 */ /* 0x004fe400078e0040 */
[----:B------:R-:W2:Y:S02]  /*0510*/  LDG.E.128 R60, desc[UR12][R60.64] ;  /* 0x0000000c3c3c7981 */ /* 0x000ea4000c1e1d00 */
[----:B---3--:R-:W-:-:S02]  /*0520*/  IMAD.WIDE R102, R97, 0x4, R84 ;  /* 0x0000000461667825 */ /* 0x008fc400078e0254 */
[----:B------:R-:W3:Y:S01]  /*0530*/  LDG.E.128 R56, desc[UR12][R56.64] ;  /* 0x0000000c38387981 */ /* 0x000ee2000c1e1d00 */
[----:B------:R-:W-:Y:S01]  /*0540*/  ISETP.NE.AND.EX P0, PT, RZ, UR19, PT, P0 ;  /* 0x00000013ff007c0c */ /* 0x000fe2000bf05300 */
[----:B------:R-:W0:Y:S01]  /*0550*/  LDC.64 R84, c[0x0][0x3b0] ;  /* 0x0000ec00ff547b82 */ /* 0x000e220000000a00 */
[----:B------:R-:W-:Y:S01]  /*0560*/  IMAD.WIDE.U32 R64, R101, 0x10, R64 ;  /* 0x0000001065407825 */ /* 0x000fe200078e0040 */
[----:B------:R-:W3:Y:S05]  /*0570*/  LDG.E R102, desc[UR12][R102.64] ;  /* 0x0000000c66667981 */ /* 0x000eea000c1e1900 */
[----:B------:R-:W3:Y:S01]  /*0580*/  LDG.E.128 R64, desc[UR12][R64.64] ;  /* 0x0000000c40407981 */ /* 0x000ee2000c1e1d00 */
[----:B-1----:R-:W1:Y:S08]  /*0590*/  @P5 LDC.64 R88, c[0x0][0x438] ;  /* 0x00010e00ff585b82 */ /* 0x002e700000000a00 */
[----:B------:R-:W0:Y:S08]  /*05a0*/  @P0 LDC.64 R90, c[0x0][0x3b8] ;  /* 0x0000ee00ff5a0b82 */ /* 0x000e300000000a00 */
[----:B------:R-:W1:Y:S01]  /*05b0*/  @P0 LDC.64 R86, c[0x0][0x3b8] ;  /* 0x0000ee00ff560b82 */ /* 0x000e620000000a00 */
[----:B0-----:R-:W-:-:S04]  /*05c0*/  @P0 IMAD.WIDE.U32 R94, R105, 0x8, R90 ;  /* 0x00000008695e0825 */ /* 0x001fc800078e005a */
[--C-:B------:R-:W-:Y:S01]  /*05d0*/  IMAD.WIDE.U32 R90, R105, 0x8, R84.reuse ;  /* 0x00000008695a7825 */ /* 0x100fe200078e0054 */
[----:B-----5:R4:W5:Y:S03]  /*05e0*/  @P0 LDG.E.64 R80, desc[UR12][R94.64] ;  /* 0x0000000c5e500981 */ /* 0x020966000c1e1b00 */
[C---:B------:R-:W-:Y:S02]  /*05f0*/  IMAD.WIDE.U32 R84, R101.reuse, 0x8, R84 ;  /* 0x0000000865547825 */ /* 0x040fe400078e0054 */
[----:B------:R-:W5:Y:S04]  /*0600*/  LDG.E.64 R90, desc[UR12][R90.64] ;  /* 0x0000000c5a5a7981 */ /* 0x000f68000c1e1b00 */
[----:B------:R-:W5:Y:S01]  /*0610*/  LDG.E.64 R84, desc[UR12][R84.64] ;  /* 0x0000000c54547981 */ /* 0x000f62000c1e1b00 */
[----:B-1----:R-:W-:-:S04]  /*0620*/  @P0 IMAD.WIDE.U32 R86, R101, 0x8, R86 ;  /* 0x0000000865560825 */ /* 0x002fc800078e0056 */
[----:B------:R-:W-:Y:S01]  /*0630*/  @P5 IMAD.WIDE.U32 R92, R101, 0x10, R92 ;  /* 0x00000010655c5825 */ /* 0x000fe200078e005c */
[----:B------:R0:W5:Y:S03]  /*0640*/  @P0 LDG.E.64 R82, desc[UR12][R86.64] ;  /* 0x0000000c56520981 */ /* 0x000166000c1e1b00 */
[----:B------:R-:W-:Y:S01]  /*0650*/  @P5 IMAD.WIDE.U32 R88, R105, 0x10, R88 ;  /* 0x0000001069585825 */ /* 0x000fe200078e0058 */
[----:B------:R1:W5:Y:S04]  /*0660*/  @P5 LDG.E.128 R40, desc[UR12][R92.64] ;  /* 0x0000000c5c285981 */ /* 0x000368000c1e1d00 */
[----:B------:R3:W5:Y:S01]  /*0670*/  @P5 LDG.E.128 R36, desc[UR12][R88.64] ;  /* 0x0000000c58245981 */ /* 0x000762000c1e1d00 */
[----:B------:R-:W-:Y:S01]  /*0680*/  UMOV UR7, 0xffffffff ;  /* 0xffffffff00077882 */ /* 0x000fe20000000000 */
[----:B------:R-:W-:-:S04]  /*0690*/  ISETP.NE.U32.AND P1, PT, RZ, UR18, PT ;  /* 0x00000012ff007c0c */ /* 0x000fc8000bf25070 */
[----:B------:R-:W-:Y:S01]  /*06a0*/  ISETP.NE.AND.EX P1, PT, RZ, UR19, PT, P1 ;  /* 0x00000013ff007c0c */ /* 0x000fe2000bf25310 */
[----:B----4-:R-:W-:Y:S01]  /*06b0*/  IMAD.U32 R95, R52, 0x10000, RZ ;  /* 0x00010000345f7824 */ /* 0x010fe200078e00ff */
[----:B------:R-:W-:Y:S02]  /*06c0*/  PRMT R104, R54, 0x7632, R104 ;  /* 0x0000763236687816 */ /* 0x000fe40000000068 */
[----:B------:R-:W-:Y:S02]  /*06d0*/  FSEL R100, R100, RZ, !P3 ;  /* 0x000000ff64647208 */ /* 0x000fe40005800000 */
[----:B0-----:R-:W-:Y:S01]  /*06e0*/  SHF.L.U32 R87, R55, 0x10, RZ ;  /* 0x0000001037577819 */ /* 0x001fe200000006ff */
[----:B------:R-:W-:Y:S01]  /*06f0*/  IMAD.U32 R111, R54, 0x10000, RZ ;  /* 0x00010000366f7824 */ /* 0x000fe200078e00ff */
[----:B------:R-:W-:Y:S01]  /*0700*/  PRMT R94, R52, 0x7632, R94 ;  /* 0x00007632345e7816 */ /* 0x000fe2000000005e */
[----:B--2---:R-:W-:Y:S01]  /*0710*/  IMAD.U32 R125, R60, 0x10000, RZ ;  /* 0x000100003c7d7824 */ /* 0x004fe200078e00ff */
[----:B------:R-:W-:Y:S01]  /*0720*/  PRMT R103, R53, 0x7632, R103 ;  /* 0x0000763235677816 */ /* 0x000fe20000000067 */
[----:B------:R-:W-:Y:S01]  /*0730*/  FADD.FTZ R52, -R100, R95 ;  /* 0x0000005f64347221 */ /* 0x000fe20000010100 */
[----:B------:R-:W-:Y:S01]  /*0740*/  PRMT R86, R55, 0x7632, R86 ;  /* 0x0000763237567816 */ /* 0x000fe20000000056 */
[----:B------:R-:W-:Y:S01]  /*0750*/  IMAD.U32 R107, R62, 0x10000, RZ ;  /* 0x000100003e6b7824 */ /* 0x000fe200078e00ff */
[----:B-1----:R-:W-:-:S02]  /*0760*/  PRMT R92, R60, 0x7632, R92 ;  /* 0x000076323c5c7816 */ /* 0x002fc4000000005c */
[----:B------:R-:W-:Y:S02]  /*0770*/  PRMT R60, R62, 0x7632, R60 ;  /* 0x000076323e3c7816 */ /* 0x000fe4000000003c */
[C---:B------:R-:W-:Y:S02]  /*0780*/  PRMT R62, R63.reuse, 0x7632, R62 ;  /* 0x000076323f3e7816 */ /* 0x040fe4000000003e */
[----:B------:R-:W-:Y:S01]  /*0790*/  SHF.L.U32 R109, R63, 0x10, RZ ;  /* 0x000000103f6d7819 */ /* 0x000fe200000006ff */
[----:B------:R-:W-:Y:S01]  /*07a0*/  FADD.FTZ R63, -R100, R87 ;  /* 0x00000057643f7221 */ /* 0x000fe20000010100 */
[----:B------:R-:W-:Y:S01]  /*07b0*/  SHF.L.U32 R55, R104, 0x10, RZ ;  /* 0x0000001068377819 */ /* 0x000fe200000006ff */
[----:B---3--:R-:W-:Y:S01]  /*07c0*/  IMAD.U32 R115, R56, 0x10000, RZ ;  /* 0x0001000038737824 */ /* 0x008fe200078e00ff */
[----:B------:R-:W-:Y:S01]  /*07d0*/  SHF.L.U32 R113, R53, 0x10, RZ ;  /* 0x0000001035717819 */ /* 0x000fe200000006ff */
[----:B------:R-:W-:Y:S01]  /*07e0*/  FADD.FTZ R111, -R100, R111 ;  /* 0x0000006f646f7221 */ /* 0x000fe20000010100 */
[----:B------:R-:W-:Y:S01]  /*07f0*/  SHF.L.U32 R103, R103, 0x10, RZ ;  /* 0x0000001067677819 */ /* 0x000fe200000006ff */
[----:B------:R-:W-:Y:S01]  /*0800*/  IMAD.U32 R89, R86, 0x10000, RZ ;  /* 0x0001000056597824 */ /* 0x000fe200078e00ff */
[----:B------:R-:W-:Y:S01]  /*0810*/  PRMT R88, R56, 0x7632, R88 ;  /* 0x0000763238587816 */ /* 0x000fe20000000058 */
[----:B------:R-:W-:Y:S01]  /*0820*/  FMUL.FTZ R52, R102, R52 ;  /* 0x0000003466347220 */ /* 0x000fe20000410000 */
[----:B------:R-:W-:-:S02]  /*0830*/  PRMT R53, R59, 0x7632, R53 ;  /* 0x000076323b357816 */ /* 0x000fc40000000035 */
[C---:B------:R-:W-:Y:S02]  /*0840*/  PRMT R93, R61.reuse, 0x7632, R93 ;  /* 0x000076323d5d7816 */ /* 0x040fe4000000005d */
[----:B------:R-:W-:Y:S01]  /*0850*/  SHF.L.U32 R121, R61, 0x10, RZ ;  /* 0x000000103d797819 */ /* 0x000fe200000006ff */
[----:B------:R-:W-:Y:S01]  /*0860*/  IMAD.U32 R61, R94, 0x10000, RZ ;  /* 0x000100005e3d7824 */ /* 0x000fe200078e00ff */
[C---:B------:R-:W-:Y:S01]  /*0870*/  PRMT R56, R57.reuse, 0x7632, R56 ;  /* 0x0000763239387816 */ /* 0x040fe20000000038 */
[----:B------:R-:W-:Y:S01]  /*0880*/  FADD.FTZ R86, -R100, R55 ;  /* 0x0000003764567221 */ /* 0x000fe20000010100 */
[----:B------:R-:W-:Y:S01]  /*0890*/  SHF.L.U32 R108, R57, 0x10, RZ ;  /* 0x00000010396c7819 */ /* 0x000fe200000006ff */
[----:B------:R-:W-:Y:S01]  /*08a0*/  IMAD.U32 R57, R58, 0x10000, RZ ;  /* 0x000100003a397824 */ /* 0x000fe200078e00ff */
[----:B------:R-:W-:Y:S01]  /*08b0*/  SHF.L.U32 R59, R59, 0x10, RZ ;  /* 0x000000103b3b7819 */ /* 0x000fe200000006ff */
[----:B------:R-:W-:Y:S01]  /*08c0*/  FMUL.FTZ R63, R102, R63 ;  /* 0x0000003f663f7220 */ /* 0x000fe20000410000 */
[----:B------:R-:W-:Y:S01]  /*08d0*/  PRMT R54, R58, 0x7632, R54 ;  /* 0x000076323a367816 */ /* 0x000fe20000000036 */
[C---:B------:R-:W-:Y:S01]  /*08e0*/  FADD.FTZ R113, -R100.reuse, R113 ;  /* 0x0000007164717221 */ /* 0x040fe20000010100 */
[C---:B------:R-:W-:Y:S01]  /*08f0*/  FADD.FTZ R58, -R100.reuse, R103 ;  /* 0x00000067643a7221 */ /* 0x040fe20000010100 */
[C---:B------:R-:W-:Y:S01]  /*0900*/  FADD.FTZ R55, -R100.reuse, R89 ;  /* 0x0000005964377221 */ /* 0x040fe20000010100 */
[----:B------:R-:W-:Y:S01]  /*0910*/  FADD.FTZ R87, -R100, R107 ;  /* 0x0000006b64577221 */ /* 0x000fe20000010100 */
[----:B------:R-:W-:Y:S01]  /*0920*/  FADD.FTZ R79, R115, R79 ;  /* 0x0000004f734f7221 */ /* 0x000fe20000010000 */
[----:B------:R-:W-:Y:S01]  /*0930*/  FFMA.FTZ R99, R52, R115, R99 ;  /* 0x0000007334637223 */ /* 0x000fe20000010063 */
[----:B------:R-:W-:Y:S01]  /*0940*/  FMUL.FTZ R111, R102, R111 ;  /* 0x0000006f666f7220 */ /* 0x000fe20000410000 */
[----:B------:R-:W-:Y:S01]  /*0950*/  SHF.L.U32 R89, R92, 0x10, RZ ;  /* 0x000000105c597819 */ /* 0x000fe200000006ff */
[----:B------:R-:W-:Y:S01]  /*0960*/  IMAD.U32 R88, R88, 0x10000, RZ ;  /* 0x0001000058587824 */ /* 0x000fe200078e00ff */
[----:B------:R-:W-:Y:S01]  /*0970*/  SHF.L.U32 R93, R93, 0x10, RZ ;  /* 0x000000105d5d7819 */ /* 0x000fe200000006ff */
[----:B------:R-:W-:Y:S01]  /*0980*/  FMUL.FTZ R115, R32, R115 ;  /* 0x0000007320737220 */ /* 0x000fe20000410000 */
[----:B------:R-:W-:Y:S01]  /*0990*/  SHF.L.U32 R107, R62, 0x10, RZ ;  /* 0x000000103e6b7819 */ /* 0x000fe200000006ff */
[----:B------:R-:W-:Y:S01]  /*09a0*/  FADD.FTZ R61, -R100, R61 ;  /* 0x0000003d643d7221 */ /* 0x000fe20000010100 */
[----:B------:R-:W-:-:S02]  /*09b0*/  IMAD.U32 R95, R60, 0x10000, RZ ;  /* 0x000100003c5f7824 */ /* 0x000fc400078e00ff */
[----:B------:R-:W-:Y:S01]  /*09c0*/  FADD.FTZ R16, R59, R16 ;  /* 0x000000103b107221 */ /* 0x000fe20000010000 */
[-C--:B------:R-:W-:Y:S01]  /*09d0*/  FFMA.FTZ R3, R63, R59.reuse, R3 ;  /* 0x0000003b3f037223 */ /* 0x080fe20000010003 */
[----:B------:R-:W-:Y:S01]  /*09e0*/  FMUL.FTZ R60, R30, R59 ;  /* 0x0000003b1e3c7220 */ /* 0x000fe20000410000 */
[----:B------:R-:W-:Y:S01]  /*09f0*/  FADD.FTZ R121, -R100, R121 ;  /* 0x0000007964797221 */ /* 0x000fe20000010100 */
[C---:B------:R-:W-:Y:S01]  /*0a00*/  PRMT R106, R67.reuse, 0x7632, R106 ;  /* 0x00007632436a7816 */ /* 0x040fe2000000006a */
[----:B------:R-:W-:Y:S01]  /*0a10*/  FMUL.FTZ R113, R102, R113 ;  /* 0x0000007166717220 */ /* 0x000fe20000410000 */
[----:B------:R-:W-:Y:S01]  /*0a20*/  SHF.L.U32 R103, R67, 0x10, RZ ;  /* 0x0000001043677819 */ /* 0x000fe200000006ff */
[----:B------:R-:W-:Y:S01]  /*0a30*/  FADD.FTZ R14, R57, R14 ;  /* 0x0000000e390e7221 */ /* 0x000fe20000010000 */
[-C--:B------:R-:W-:Y:S01]  /*0a40*/  FFMA.FTZ R0, R111, R57.reuse, R0 ;  /* 0x000000396f007223 */ /* 0x080fe20000010000 */
[----:B------:R-:W-:Y:S01]  /*0a50*/  FMUL.FTZ R62, R28, R57 ;  /* 0x000000391c3e7220 */ /* 0x000fe20000410000 */
[C---:B------:R-:W-:Y:S01]  /*0a60*/  FMUL.FTZ R59, R102.reuse, R58 ;  /* 0x0000003a663b7220 */ /* 0x040fe20000410000 */
[----:B------:R-:W-:Y:S01]  /*0a70*/  FMUL.FTZ R58, R33, R88 ;  /* 0x00000058213a7220 */ /* 0x000fe20000410000 */
[----:B------:R-:W-:Y:S01]  /*0a80*/  FMUL.FTZ R57, R102, R86 ;  /* 0x0000005666397220 */ /* 0x000fe20000410000 */
[----:B------:R-:W-:Y:S01]  /*0a90*/  FADD.FTZ R67, RZ, R115 ;  /* 0x00000073ff437221 */ /* 0x000fe20000010000 */
[C---:B------:R-:W-:Y:S01]  /*0aa0*/  FADD.FTZ R125, -R100.reuse, R125 ;  /* 0x0000007d647d7221 */ /* 0x040fe20000010100 */
[C---:B------:R-:W-:Y:S01]  /*0ab0*/  FADD.FTZ R109, -R100.reuse, R109 ;  /* 0x0000006d646d7221 */ /* 0x040fe20000010100 */
[C---:B------:R-:W-:Y:S01]  /*0ac0*/  FADD.FTZ R89, -R100.reuse, R89 ;  /* 0x0000005964597221 */ /* 0x040fe20000010100 */
[C---:B------:R-:W-:Y:S01]  /*0ad0*/  FADD.FTZ R93, -R100.reuse, R93 ;  /* 0x0000005d645d7221 */ /* 0x040fe20000010100 */
[C---:B------:R-:W-:Y:S01]  /*0ae0*/  FADD.FTZ R95, -R100.reuse, R95 ;  /* 0x0000005f645f7221 */ /* 0x040fe20000010100 */
[----:B------:R-:W-:Y:S01]  /*0af0*/  FADD.FTZ R107, -R100, R107 ;  /* 0x0000006b646b7221 */ /* 0x000fe20000010100 */
[----:B------:R-:W-:Y:S01]  /*0b00*/  FMUL.FTZ R61, R102, R61 ;  /* 0x0000003d663d7220 */ /* 0x000fe20000410000 */
[----:B------:R-:W-:Y:S01]  /*0b10*/  FFMA.FTZ R86, R52, R115, RZ ;  /* 0x0000007334567223 */ /* 0x000fe200000100ff */
[----:B------:R-:W-:Y:S01]  /*0b20*/  PRMT R100, R66, 0x7632, R100 ;  /* 0x0000763242647816 */ /* 0x000fe20000000064 */
[----:B------:R-:W-:Y:S01]  /*0b30*/  FADD.FTZ R75, R108, R75 ;  /* 0x0000004b6c4b7221 */ /* 0x000fe20000010000 */
[----:B------:R-:W-:Y:S01]  /*0b40*/  SHF.L.U32 R117, R66, 0x10, RZ ;  /* 0x0000001042757819 */ /* 0x000fe200000006ff */
[-C--:B------:R-:W-:Y:S01]  /*0b50*/  FFMA.FTZ R76, R113, R108.reuse, R76 ;  /* 0x0000006c714c7223 */ /* 0x080fe2000001004c */
[----:B------:R-:W-:Y:S01]  /*0b60*/  SHF.L.U32 R56, R56, 0x10, RZ ;  /* 0x0000001038387819 */ /* 0x000fe200000006ff */
        /* <DEDUP_REMOVED lines=11> */
[----:B------:R-:W-:-:S02]  /*0c20*/  SHF.L.U32 R54, R54, 0x10, RZ ;  /* 0x0000001036367819 */ /* 0x000fc400000006ff */
[----:B------:R-:W-:Y:S01]  /*0c30*/  FADD.FTZ R121, R121, R56 ;  /* 0x0000003879797221 */ /* 0x000fe20000010000 */
[----:B------:R-:W-:Y:S02]  /*0c40*/  FFMA.FTZ R88, R59, R56, R88 ;  /* 0x000000383b587223 */ /* 0x000fe40000010058 */
[----:B------:R-:W-:Y:S01]  /*0c50*/  FADD.FTZ R15, R54, R15 ;  /* 0x0000000f360f7221 */ /* 0x000fe20000010000 */
[-C--:B------:R-:W-:Y:S01]  /*0c60*/  FFMA.FTZ R2, R57, R54.reuse, R2 ;  /* 0x0000003639027223 */ /* 0x080fe20000010002 */
[----:B------:R-:W-:Y:S01]  /*0c70*/  FMUL.FTZ R54, R29, R54 ;  /* 0x000000361d367220 */ /* 0x000fe20000410000 */
[----:B------:R-:W-:Y:S01]  /*0c80*/  FADD.FTZ R121, R121, R62 ;  /* 0x0000003e79797221 */ /* 0x000fe20000010000 */
[----:B------:R-:W-:Y:S01]  /*0c90*/  FFMA.FTZ R88, R111, R62, R88 ;  /* 0x0000003e6f587223 */ /* 0x000fe20000010058 */
[C---:B------:R-:W-:Y:S02]  /*0ca0*/  PRMT R92, R64.reuse, 0x7632, R92 ;  /* 0x00007632405c7816 */ /* 0x040fe4000000005c */
[----:B------:R-:W-:Y:S01]  /*0cb0*/  SHF.L.U32 R123, R64, 0x10, RZ ;  /* 0x00000010407b7819 */ /* 0x000fe200000006ff */
[----:B------:R-:W-:-:S02]  /*0cc0*/  IMAD.U32 R64, R53, 0x10000, RZ ;  /* 0x0001000035407824 */ /* 0x000fc400078e00ff */
[----:B------:R-:W-:Y:S01]  /*0cd0*/  FADD.FTZ R121, R121, R54 ;  /* 0x0000003679797221 */ /* 0x000fe20000010000 */
[----:B------:R-:W-:Y:S01]  /*0ce0*/  FFMA.FTZ R104, R57, R54, R88 ;  /* 0x0000003639687223 */ /* 0x000fe20000010058 */
[C---:B------:R-:W-:Y:S01]  /*0cf0*/  FMUL.FTZ R55, R102.reuse, R55 ;  /* 0x0000003766377220 */ /* 0x040fe20000410000 */
[----:B------:R-:W-:Y:S01]  /*0d00*/  FMUL.FTZ R53, R31, R64 ;  /* 0x000000401f357220 */ /* 0x000fe20000410000 */
[----:B------:R-:W-:Y:S01]  /*0d10*/  FMUL.FTZ R86, R102, R87 ;  /* 0x0000005766567220 */ /* 0x000fe20000410000 */
[----:B------:R-:W-:Y:S01]  /*0d20*/  FADD.FTZ R110, R121, R60 ;  /* 0x0000003c796e7221 */ /* 0x000fe20000010000 */
[----:B------:R-:W-:Y:S01]  /*0d30*/  FFMA.FTZ R104, R63, R60, R104 ;  /* 0x0000003c3f687223 */ /* 0x000fe20000010068 */
[----:B------:R-:W-:Y:S01]  /*0d40*/  SHF.L.U32 R92, R92, 0x10, RZ ;  /* 0x000000105c5c7819 */ /* 0x000fe200000006ff */
[C---:B------:R-:W-:Y:S01]  /*0d50*/  IMAD.U32 R119, R65.reuse, 0x10000, RZ ;  /* 0x0001000041777824 */ /* 0x040fe200078e00ff */
[----:B------:R-:W-:Y:S01]  /*0d60*/  PRMT R94, R65, 0x7632, R94 ;  /* 0x00007632415e7816 */ /* 0x000fe2000000005e */
[----:B------:R-:W-:Y:S01]  /*0d70*/  FMUL.FTZ R89, R102, R89 ;  /* 0x0000005966597220 */ /* 0x000fe20000410000 */
[----:B------:R-:W-:Y:S01]  /*0d80*/  FADD.FTZ R17, R64, R17 ;  /* 0x0000001140117221 */ /* 0x000fe20000010000 */
[----:B------:R-:W-:Y:S01]  /*0d90*/  FFMA.FTZ R4, R55, R64, R4 ;  /* 0x0000004037047223 */ /* 0x000fe20000010004 */
[----:B------:R-:W-:Y:S01]  /*0da0*/  FMUL.FTZ R65, R24, R123 ;  /* 0x0000007b18417220 */ /* 0x000fe20000410000 */
[----:B------:R-:W-:Y:S01]  /*0db0*/  FADD.FTZ R70, R117, R70 ;  /* 0x0000004675467221 */ /* 0x000fe20000010000 */
[-C--:B------:R-:W-:Y:S01]  /*0dc0*/  FFMA.FTZ R9, R86, R117.reuse, R9 ;  /* 0x0000007556097223 */ /* 0x080fe20000010009 */
[----:B------:R-:W-:Y:S01]  /*0dd0*/  FMUL.FTZ R87, R20, R117 ;  /* 0x0000007514577220 */ /* 0x000fe20000410000 */
[----:B------:R-:W-:Y:S01]  /*0de0*/  FADD.FTZ R110, R110, R53 ;  /* 0x000000356e6e7221 */ /* 0x000fe20000010000 */
[C---:B------:R-:W-:Y:S01]  /*0df0*/  FMUL.FTZ R64, R102.reuse, R125 ;  /* 0x0000007d66407220 */ /* 0x040fe20000410000 */
[----:B------:R-:W-:Y:S01]  /*0e00*/  FFMA.FTZ R117, R55, R53, R104 ;  /* 0x0000003537757223 */ /* 0x000fe20000010068 */
[----:B------:R-:W-:Y:S01]  /*0e10*/  FMUL.FTZ R88, R102, R109 ;  /* 0x0000006d66587220 */ /* 0x000fe20000410000 */
[----:B------:R-:W-:Y:S01]  /*0e20*/  FADD.FTZ R19, R92, R19 ;  /* 0x000000135c137221 */ /* 0x000fe20000010000 */
[-C--:B------:R-:W-:Y:S01]  /*0e30*/  FFMA.FTZ R6, R89, R92.reuse, R6 ;  /* 0x0000005c59067223 */ /* 0x080fe20000010006 */
[----:B------:R-:W-:Y:S01]  /*0e40*/  FMUL.FTZ R92, R25, R92 ;  /* 0x0000005c195c7220 */ /* 0x000fe20000410000 */
[----:B------:R-:W-:Y:S01]  /*0e50*/  FADD.FTZ R109, R110, R65 ;  /* 0x000000416e6d7221 */ /* 0x000fe20000010000 */
[----:B------:R-:W-:Y:S01]  /*0e60*/  FFMA.FTZ R104, R64, R65, R117 ;  /* 0x0000004140687223 */ /* 0x000fe20000010075 */
[----:B------:R-:W-:Y:S01]  /*0e70*/  SHF.L.U32 R94, R94, 0x10, RZ ;  /* 0x000000105e5e7819 */ /* 0x000fe200000006ff */
[----:B------:R-:W-:Y:S01]  /*0e80*/  FMUL.FTZ R93, R102, R93 ;  /* 0x0000005d665d7220 */ /* 0x000fe20000410000 */
[----:B------:R-:W-:Y:S01]  /*0e90*/  FADD.FTZ R110, R109, R92 ;  /* 0x0000005c6d6e7221 */ /* 0x000fe20000010000 */
[----:B------:R-:W-:Y:S01]  /*0ea0*/  FMUL.FTZ R67, R26, R119 ;  /* 0x000000771a437220 */ /* 0x000fe20000410000 */
        /* <DEDUP_REMOVED lines=15> */
[----:B------:R-:W-:Y:S01]  /*0fa0*/  SHF.L.U32 R106, R106, 0x10, RZ ;  /* 0x000000106a6a7819 */ /* 0x000fe200000006ff */
[----:B------:R-:W-:Y:S01]  /*0fb0*/  FADD.FTZ R72, R103, R72 ;  /* 0x0000004867487221 */ /* 0x000fe20000010000 */
[-C--:B------:R-:W-:Y:S01]  /*0fc0*/  FFMA.FTZ R11, R88, R103.reuse, R11 ;  /* 0x00000067580b7223 */ /* 0x080fe2000001000b */
[----:B------:R-:W-:Y:S01]  /*0fd0*/  FMUL.FTZ R103, R22, R103 ;  /* 0x0000006716677220 */ /* 0x000fe20000410000 */
[----:B------:R-:W-:Y:S01]  /*0fe0*/  FADD.FTZ R110, R117, R100 ;  /* 0x00000064756e7221 */ /* 0x000fe20000010000 */
        /* <DEDUP_REMOVED lines=33> */
.L_x_1075:
        /* <DEDUP_REMOVED lines=68> */
.L_x_1049:
        /* <DEDUP_REMOVED lines=58> */
.L_x_1048:
        /* <DEDUP_REMOVED lines=9> */
[----:B------:R-:W-:Y:S01]  /*1a70*/  SHF.L.U32 R63, R55, 0x10, RZ ;  /* 0x00000010373f7819 */ /* 0x000fe200000006ff */
[----:B------:R-:W-:Y:S01]  /*1a80*/  IMAD.U32 R55, R39, 0x10000, RZ ;  /* 0x0001000027377824 */ /* 0x000fe200078e00ff */
[----:B------:R-:W-:Y:S01]  /*1a90*/  SHF.L.U32 R53, R38, 0x10, RZ ;  /* 0x0000001026357819 */ /* 0x000fe200000006ff */
[----:B------:R-:W-:Y:S01]  /*1aa0*/  FADD.FTZ R62, R62, -R111 ;  /* 0x8000006f3e3e7221 */ /* 0x000fe20000010000 */
[----:B------:R-:W-:Y:S01]  /*1ab0*/  ISETP.GE.U32.AND P1, PT, R90, RZ, PT ;  /* 0x000000ff5a00720c */ /* 0x000fe20003f26070 */
[C---:B------:R-:W-:Y:S01]  /*1ac0*/  FFMA.FTZ R63, R102.reuse, R110, R63 ;  /* 0x0000006e663f7223 */ /* 0x040fe2000001003f */
[C---:B------:R-:W-:Y:S01]  /*1ad0*/  FFMA.FTZ R55, R102.reuse, R60, R55 ;  /* 0x0000003c66377223 */ /* 0x040fe20000010037 */
[----:B------:R-:W-:Y:S01]  /*1ae0*/  FFMA.FTZ R53, R102, R62, R53 ;  /* 0x0000003e66357223 */ /* 0x000fe20000010035 */
[----:B------:R-:W-:Y:S01]  /*1af0*/  LOP3.LUT P5, RZ, R91, 0xff0000, RZ, 0xc0, !PT ;  /* 0x00ff00005bff7812 */ /* 0x000fe200078ac0ff */
[----:B------:R-:W-:Y:S01]  /*1b00*/  FMUL.FTZ R63, R63, UR6 ;  /* 0x000000063f3f7c20 */ /* 0x000fe20008410000 */
[----:B------:R-:W-:Y:S01]  /*1b10*/  FMUL.FTZ R60, R55, UR6 ;  /* 0x00000006373c7c20 */ /* 0x000fe20008410000 */
[----:B------:R-:W-:Y:S01]  /*1b20*/  FMUL.FTZ R53, R53, UR6 ;  /* 0x0000000635357c20 */ /* 0x000fe20008410000 */
[----:B------:R-:W-:Y:S01]  /*1b30*/  LOP3.LUT P4, RZ, R91, 0xff, RZ, 0xc0, !PT ;  /* 0x000000ff5bff7812 */ /* 0x000fe2000788c0ff */
[-CC-:B------:R-:W-:Y:S01]  /*1b40*/  FFMA.FTZ R61, R61, R109.reuse, R106.reuse ;  /* 0x0000006d3d3d7223 */ /* 0x180fe2000001006a */
[----:B------:R-:W-:Y:S01]  /*1b50*/  ISETP.GE.U32.AND.EX P1, PT, R91, 0x1000000, PT, P1 ;  /* 0x010000005b00780c */ /* 0x000fe20003f26110 */
[-CC-:B------:R-:W-:Y:S01]  /*1b60*/  FFMA.FTZ R59, R59, R109.reuse, R106.reuse ;  /* 0x0000006d3b3b7223 */ /* 0x180fe2000001006a */
        /* <DEDUP_REMOVED lines=44> */
.L_x_1051:
        /* <DEDUP_REMOVED lines=70> */
.L_x_1047:
        /* <DEDUP_REMOVED lines=83> */
.L_x_1053:
        /* <DEDUP_REMOVED lines=79> */
.L_x_1052:
        /* <DEDUP_REMOVED lines=90> */
.L_x_1054:
        /* <DEDUP_REMOVED lines=90> */
.L_x_1050:
        /* <DEDUP_REMOVED lines=108> */
.L_x_1057:
        /* <DEDUP_REMOVED lines=87> */
.L_x_1056:
        /* <DEDUP_REMOVED lines=80> */
.L_x_1059:
        /* <DEDUP_REMOVED lines=75> */
.L_x_1055:
        /* <DEDUP_REMOVED lines=75> */
.L_x_1061:
        /* <DEDUP_REMOVED lines=66> */
.L_x_1060:
        /* <DEDUP_REMOVED lines=59> */
.L_x_1062:
        /* <DEDUP_REMOVED lines=53> */
.L_x_1058:
        /* <DEDUP_REMOVED lines=13> */
.L_x_1045:
        /* <DEDUP_REMOVED lines=32> */
.L_x_1044:
[----:B------:R-:W-:Y:S05]  /*6070*/  BSYNC B0 ;  /* 0x0000000000007941 */ /* 0x000fea0003800000 */
.L_x_1043:
        /* <DEDUP_REMOVED lines=50> */
[----:B------:R-:W-:Y:S01]  /*63a0*/  STS.128 [R0+0x400], R4 ;  /* 0x0004000400007388 */ /* 0x000fe20000000c00 */
[----:B----4-:R-:W-:-:S03]  /*63b0*/  FADD.FTZ R13, R13, R18 ;  /* 0x000000120d0d7221 */ /* 0x010fc60000010000 */
[----:B------:R0:W-:Y:S01]  /*63c0*/  STS.128 [R0+0x410], R8 ;  /* 0x0004100800007388 */ /* 0x0001e20000000c00 */
        /* <DEDUP_REMOVED lines=22> */
[----:B-----5:R-:W-:-:S03]  /*6530*/  FADD.FTZ R21, R26, R21 ;  /* 0x000000151a157221 */ /* 0x020fc60000010000 */
[----:B------:R5:W4:Y:S01]  /*6540*/  LDS R11, [R3+0x1e00] ;  /* 0x001e0000030b7984 */ /* 0x000b220000000800 */
[----:B0-----:R-:W-:Y:S01]  /*6550*/  FADD.FTZ R28, R28, R43 ;  /* 0x0000002b1c1c7221 */ /* 0x001fe20000010000 */
[----:B------:R-:W-:Y:S01]  /*6560*/  FADD.FTZ R0, RZ, R0 ;  /* 0x00000000ff007221 */ /* 0x000fe20000010000 */
        /* <DEDUP_REMOVED lines=9> */
[C---:B------:R-:W-:Y:S01]  /*6600*/  IADD3 R2, P0, PT, R3.reuse, UR22, RZ ;  /* 0x0000001603027c10 */ /* 0x040fe2000ff1e0ff */
[----:B-1----:R-:W-:Y:S01]  /*6610*/  FADD.FTZ R7, R30, R7 ;  /* 0x000000071e077221 */ /* 0x002fe20000010000 */
[----:B------:R-:W-:Y:S02]  /*6620*/  IADD3 R4, P1, PT, R3, UR20, RZ ;  /* 0x0000001403047c10 */ /* 0x000fe4000ff3e0ff */
[C---:B------:R-:W-:Y:S01]  /*6630*/  IADD3.X R3, PT, PT, R10.reuse, UR23, RZ, P0, !PT ;  /* 0x000000170a037c10 */ /* 0x040fe200087fe4ff */
        /* <DEDUP_REMOVED lines=14> */
.L_x_1046:
        /* <DEDUP_REMOVED lines=8> */
.L_x_1065:
[----:B------:R-:W-:Y:S05]  /*67a0*/  BSYNC B2 ;  /* 0x0000000000027941 */ /* 0x000fea0003800000 */
.L_x_1064:
        /* <DEDUP_REMOVED lines=8> */
.L_x_1066:
[----:B------:R-:W-:-:S05]  /*6830*/  FADD.FTZ R112, R117, R106 ;  /* 0x0000006a75707221 */ /* 0x000fca0000010000 */
[----:B------:R-:W-:Y:S01]  /*6840*/  MOV R123, R112 ;  /* 0x00000070007b7202 */ /* 0x000fe20000000f00 */
[----:B------:R-:W-:Y:S02]  /*6850*/  HFMA2 R122, -RZ, RZ, 0, 1.1920928955078125e-07 ;  /* 0x00000002ff7a7431 */ /* 0x000fe400000001ff */
[----:B------:R-:W-:-:S07]  /*6860*/  IMAD.MOV.U32 R110, RZ, RZ, R120 ;  /* 0x000000ffff6e7224 */ /* 0x000fce00078e0078 */
[----:B------:R-:W-:Y:S05]  /*6870*/  WARPSYNC.COLLECTIVE R118, `(.L_x_1067) ;  /* 0x0000000076087348 */ /* 0x000fea0003c00000 */
[----:B------:R0:W1:Y:S02]  /*6880*/  SHFL.BFLY P2, R120, R123, R122, R125 ;  /* 0x0c00007a7b787389 */ /* 0x000064000004007d */
[----:B01----:R-:W-:Y:S05]  /*6890*/  ENDCOLLECTIVE ;  /* 0x000000000000791b */ /* 0x003fea0003800000 */
.L_x_1067:
[----:B------:R-:W-:-:S05]  /*68a0*/  FADD.FTZ R110, R109, R110 ;  /* 0x0000006e6d6e7221 */ /* 0x000fca0000010000 */
[----:B------:R-:W-:Y:S01]  /*68b0*/  MOV R123, R110 ;  /* 0x0000006e007b7202 */ /* 0x000fe20000000f00 */
[----:B------:R-:W-:-:S07]  /*68c0*/  IMAD.MOV.U32 R119, RZ, RZ, R120 ;  /* 0x000000ffff777224 */ /* 0x000fce00078e0078 */
[----:B------:R-:W-:Y:S05]  /*68d0*/  WARPSYNC.COLLECTIVE R118, `(.L_x_1068) ;  /* 0x0000000076087348 */ /* 0x000fea0003c00000 */
[----:B------:R0:W1:Y:S02]  /*68e0*/  SHFL.BFLY P2, R120, R123, R122, R125 ;  /* 0x0c00007a7b787389 */ /* 0x000064000004007d */
[----:B01----:R-:W-:Y:S05]  /*68f0*/  ENDCOLLECTIVE ;  /* 0x000000000000791b */ /* 0x003fea0003800000 */
.L_x_1068:
[----:B------:R-:W-:-:S04]  /*6900*/  FADD.FTZ R119, R112, R119 ;  /* 0x0000007770777221 */ /* 0x000fc80000010000 */
[----:B------:R-:W-:Y:S02]  /*6910*/  IMAD.MOV.U32 R123, RZ, RZ, R119 ;  /* 0x000000ffff7b7224 */ /* 0x000fe400078e0077 */
[----:B------:R-:W-:Y:S01]  /*6920*/  HFMA2 R122, -RZ, RZ, 0, 2.384185791015625e-07 ;  /* 0x00000004ff7a7431 */ /* 0x000fe200000001ff */
[----:B------:R-:W-:-:S07]  /*6930*/  MOV R121, R120 ;  /* 0x0000007800797202 */ /* 0x000fce0000000f00 */
[----:B------:R-:W-:Y:S05]  /*6940*/  WARPSYNC.COLLECTIVE R118, `(.L_x_1069) ;  /* 0x0000000076087348 */ /* 0x000fea0003c00000 */
[----:B------:R0:W1:Y:S02]  /*6950*/  SHFL.BFLY P2, R120, R123, R122, R125 ;  /* 0x0c00007a7b787389 */ /* 0x000064000004007d */
[----:B01----:R-:W-:Y:S05]  /*6960*/  ENDCOLLECTIVE ;  /* 0x000000000000791b */ /* 0x003fea0003800000 */
.L_x_1069:
[----:B------:R-:W-:-:S04]  /*6970*/  FADD.FTZ R121, R110, R121 ;  /* 0x000000796e797221 */ /* 0x000fc80000010000 */
[----:B------:R-:W-:Y:S01]  /*6980*/  IMAD.MOV.U32 R123, RZ, RZ, R121 ;  /* 0x000000ffff7b7224 */ /* 0x000fe200078e0079 */
[----:B------:R-:W-:-:S07]  /*6990*/  MOV R106, R120 ;  /* 0x00000078006a7202 */ /* 0x000fce0000000f00 */
[----:B------:R-:W-:Y:S05]  /*69a0*/  WARPSYNC.COLLECTIVE R118, `(.L_x_1070) ;  /* 0x0000000076087348 */ /* 0x000fea0003c00000 */
[----:B------:R0:W1:Y:S02]  /*69b0*/  SHFL.BFLY P2, R120, R123, R122, R125 ;  /* 0x0c00007a7b787389 */ /* 0x000064000004007d */
[----:B01----:R-:W-:Y:S05]  /*69c0*/  ENDCOLLECTIVE ;  /* 0x000000000000791b */ /* 0x003fea0003800000 */
.L_x_1070:
[----:B------:R-:W-:-:S05]  /*69d0*/  FADD.FTZ R116, R119, R106 ;  /* 0x0000006a77747221 */ /* 0x000fca0000010000 */
[----:B------:R-:W-:Y:S01]  /*69e0*/  MOV R123, R116 ;  /* 0x00000074007b7202 */ /* 0x000fe20000000f00 */
[----:B------:R-:W-:Y:S01]  /*69f0*/  IMAD.MOV.U32 R122, RZ, RZ, 0x8 ;  /* 0x00000008ff7a7424 */ /* 0x000fe200078e00ff */
[----:B------:R-:W-:-:S07]  /*6a00*/  MOV R114, R120 ;  /* 0x0000007800727202 */ /* 0x000fce0000000f00 */
[----:B------:R-:W-:Y:S05]  /*6a10*/  WARPSYNC.COLLECTIVE R118, `(.L_x_1071) ;  /* 0x0000000076087348 */ /* 0x000fea0003c00000 */
[----:B------:R0:W1:Y:S02]  /*6a20*/  SHFL.BFLY P2, R120, R123, R122, R125 ;  /* 0x0c00007a7b787389 */ /* 0x000064000004007d */
[----:B01----:R-:W-:Y:S05]  /*6a30*/  ENDCOLLECTIVE ;  /* 0x000000000000791b */ /* 0x003fea0003800000 */
.L_x_1071:
[----:B------:R-:W-:-:S05]  /*6a40*/  FADD.FTZ R114, R121, R114 ;  /* 0x0000007279727221 */ /* 0x000fca0000010000 */
[----:B------:R-:W-:Y:S02]  /*6a50*/  MOV R123, R114 ;  /* 0x00000072007b7202 */ /* 0x000fe40000000f00 */
[----:B------:R-:W-:-:S07]  /*6a60*/  MOV R109, R120 ;  /* 0x00000078006d7202 */ /* 0x000fce0000000f00 */
[----:B------:R-:W-:Y:S05]  /*6a70*/  WARPSYNC.COLLECTIVE R118, `(.L_x_1072) ;  /* 0x0000000076087348 */ /* 0x000fea0003c00000 */
[----:B------:R0:W1:Y:S02]  /*6a80*/  SHFL.BFLY P2, R120, R123, R122, R125 ;  /* 0x0c00007a7b787389 */ /* 0x000064000004007d */
[----:B01----:R-:W-:Y:S05]  /*6a90*/  ENDCOLLECTIVE ;  /* 0x000000000000791b */ /* 0x003fea0003800000 */
.L_x_1072:
[----:B------:R-:W-:-:S05]  /*6aa0*/  FADD.FTZ R106, R116, R109 ;  /* 0x0000006d746a7221 */ /* 0x000fca0000010000 */
[----:B------:R-:W-:Y:S01]  /*6ab0*/  MOV R123, R106 ;  /* 0x0000006a007b7202 */ /* 0x000fe20000000f00 */
[----:B------:R-:W-:Y:S02]  /*6ac0*/  HFMA2 R122, -RZ, RZ, 0, 9.5367431640625e-07 ;  /* 0x00000010ff7a7431 */ /* 0x000fe400000001ff */
[----:B------:R-:W-:-:S07]  /*6ad0*/  IMAD.MOV.U32 R117, RZ, RZ, R120 ;  /* 0x000000ffff757224 */ /* 0x000fce00078e0078 */
[----:B------:R-:W-:Y:S05]  /*6ae0*/  WARPSYNC.COLLECTIVE R118, `(.L_x_1073) ;  /* 0x0000000076087348 */ /* 0x000fea0003c00000 */
[----:B------:R0:W1:Y:S02]  /*6af0*/  SHFL.BFLY P2, R120, R123, R122, R125 ;  /* 0x0c00007a7b787389 */ /* 0x000064000004007d */
[----:B01----:R-:W-:Y:S05]  /*6b00*/  ENDCOLLECTIVE ;  /* 0x000000000000791b */ /* 0x003fea0003800000 */
.L_x_1073:
[----:B------:R-:W-:-:S05]  /*6b10*/  FADD.FTZ R109, R114, R117 ;  /* 0x00000075726d7221 */ /* 0x000fca0000010000 */
[----:B------:R-:W-:Y:S01]  /*6b20*/  MOV R123, R109 ;  /* 0x0000006d007b7202 */ /* 0x000fe20000000f00 */
[----:B------:R-:W-:-:S07]  /*6b30*/  IMAD.MOV.U32 R117, RZ, RZ, R120 ;  /* 0x000000ffff757224 */ /* 0x000fce00078e0078 */
[----:B------:R-:W-:Y:S05]  /*6b40*/  WARPSYNC.COLLECTIVE R118, `(.L_x_1074) ;  /* 0x0000000076087348 */ /* 0x000fea0003c00000 */
[----:B------:R0:W1:Y:S02]  /*6b50*/  SHFL.BFLY P2, R120, R123, R122, R125 ;  /* 0x0c00007a7b787389 */ /* 0x000064000004007d */
[----:B01----:R-:W-:Y:S05]  /*6b60*/  ENDCOLLECTIVE ;  /* 0x000000000000791b */ /* 0x003fea0003800000 */
.L_x_1074:
[----:B------:R-:W-:Y:S01]  /*6b70*/  MOV R110, R120 ;  /* 0x00000078006e7202 */ /* 0x000fe20000000f00 */
[----:B------:R-:W-:Y:S06]  /*6b80*/  BRA `(.L_x_1075) ;  /* 0xffffffa4009c7947 */ /* 0x000fec000383ffff */
.L_x_1076:
        /* <DEDUP_REMOVED lines=15> */
.L_x_3921:


//--------------------- .text._ZN10layer_norm31ln_parallel_residual_bwd_kernelINS_13Kernel_traitsI13__nv_bfloat16S2_fS2_fjLj512ELj1ELj4ELj1ELj16ENS_18Kernel_traits_baseILj512ES2_S2_fS2_fjLj128EEEEELb0ELb0ELb0EEEvNS_9BwdParamsE --------------------------
	.section	.text._ZN10layer_norm31ln_parallel_residual_bwd_kernelINS_13Kernel_traitsI13__nv_bfloat16S2_fS2_fjLj512ELj1ELj4ELj1ELj16ENS_18Kernel_traits_baseILj512ES2_S2_fS2_fjLj128EEEEELb0ELb0ELb0EEEvNS_9BwdParamsE,"ax",@progbits
	.align	128
        .global         _ZN10layer_norm31ln_parallel_residual_bwd_kernelINS_13Kernel_traitsI13__nv_bfloat16S2_fS2_fjLj512ELj1ELj4ELj1ELj16ENS_18Kernel_traits_baseILj512ES2_S2_fS2_fjLj128EEEEELb0ELb0ELb0EEEvNS_9BwdParamsE
        .type           _ZN10layer_norm31ln_parallel_residual_bwd_kernelINS_13Kernel_traitsI13__nv_bfloat16S2_fS2_fjLj512ELj1ELj4ELj1ELj16ENS_18Kernel_traits_baseILj512ES2_S2_fS2_fjLj128EEEEELb0ELb0ELb0EEEvNS_9BwdParamsE,@function
        .size           _ZN10layer_norm31ln_parallel_residual_bwd_kernelINS_13Kernel_traitsI13__nv_bfloat16S2_fS2_fjLj512ELj1ELj4ELj1ELj16ENS_18Kernel_traits_baseILj512ES2_S2_fS2_fjLj128EEEEELb0ELb0ELb0EEEvNS_9BwdParamsE,(.L_x_3922 - _ZN10layer_norm31ln_parallel_residual_bwd_kernelINS_13Kernel_traitsI13__nv_bfloat16S2_fS2_fjLj512ELj1ELj4ELj1ELj16ENS_18Kernel_traits_baseILj512ES2_S2_fS2_fjLj128EEEEELb0ELb0ELb0EEEvNS_9BwdParamsE)
        .other          _ZN10layer_norm31ln_parallel_residual_bwd_kernelINS_13Kernel_traitsI13__nv_bfloat16S2_fS2_fjLj512ELj1ELj4ELj1ELj16ENS_18Kernel_traits_baseILj512ES2_S2_fS2_fjLj128EEEEELb0ELb0ELb0EEEvNS_9BwdParamsE,@"STO_CUDA_ENTRY STV_DEFAULT"
_ZN10layer_norm31ln_parallel_residual_bwd_kernelINS_13Kernel_traitsI13__nv_bfloat16S2_fS2_fjLj512ELj1ELj4ELj1ELj16ENS_18Kernel_traits_baseILj512ES2_S2_fS2_fjLj128EEEEELb0ELb0ELb0EEEvNS_9BwdParamsE:
.text._ZN10layer_norm31ln_parallel_residual_bwd_kernelINS_13Kernel_traitsI13__nv_bfloat16S2_fS2_fjLj512ELj1ELj4ELj1ELj16ENS_18Kernel_traits_baseILj512ES2_S2_fS2_fjLj128EEEEELb0ELb0ELb0EEEvNS_9BwdParamsE:
        /* <DEDUP_REMOVED lines=20> */
[----:B------:R-:W-:Y:S01]  /*0140*/  MOV R15, R9 ;  /* 0x00000009000f7202 */ /* 0x000fe20000000f00 */
[----:B------:R-:W1:Y:S01]  /*0150*/  S2UR UR4, SR_CTAID.X ;  /* 0x00000000000479c3 */ /* 0x000e620000002500 */
[C---:B------:R-:W-:Y:S02]  /*0160*/  ISETP.GE.U32.AND P4, PT, R10.reuse, 0x20, PT ;  /* 0x000000200a00780c */ /* 0x040fe40003f86070 */
[----:B------:R-:W-:-:S05]  /*0170*/  ISETP.GE.U32.AND P0, PT, R10, 0x40, PT ;  /* 0x000000400a00780c */ /* 0x000fca0003f06070 */
[----:B------:R-:W0:Y:S06]  /*0180*/  LDC.64 R6, c[0x0][0x3d0] ;  /* 0x0000f400ff067b82 */ /* 0x000e2c0000000a00 */
[----:B--2---:R-:W-:-:S04]  /*0190*/  @P4 IMAD.WIDE.U32 R2, R15, 0x10, R2 ;  /* 0x000000100f024825 */ /* 0x004fc800078e0002 */
[C---:B---3--:R-:W-:Y:S01]  /*01a0*/  @P4 IMAD.WIDE.U32 R4, R15.reuse, 0x10, R4 ;  /* 0x000000100f044825 */ /* 0x048fe200078e0004 */
[----:B------:R-:W5:Y:S01]  /*01b0*/  @P4 LDG.E.128 R36, desc[UR10][R2.64] ;  /* 0x0000000a02244981 */ /* 0x000f62000c1e1d00 */
[----:B------:R-:W-:-:S03]  /*01c0*/  @P4 LOP3.LUT R15, R15, 0x20, RZ, 0xfc, !PT ;  /* 0x000000200f0f4812 */ /* 0x000fc600078efcff */
[----:B------:R-:W5:Y:S01]  /*01d0*/  @P4 LDG.E.128 R40, desc[UR10][R4.64] ;  /* 0x0000000a04284981 */ /* 0x000f62000c1e1d00 */
[----:B-1----:R-:W-:Y:S01]  /*01e0*/  USHF.L.U32 UR4, UR4, 0x2, URZ ;  /* 0x0000000204047899 */ /* 0x002fe200080006ff */
[----:B------:R-:W-:Y:S01]  /*01f0*/  SHF.R.U32.HI R8, RZ, 0x5, R8 ;  /* 0x00000005ff087819 */ /* 0x000fe20000011608 */
[----:B----4-:R-:W-:-:S04]  /*0200*/  @P0 IMAD.WIDE.U32 R12, R15, 0x10, R12 ;  /* 0x000000100f0c0825 */ /* 0x010fc800078e000c */
[----:B------:R-:W-:Y:S01]  /*0210*/  LOP3.LUT R8, R8, UR4, RZ, 0xfc, !PT ;  /* 0x0000000408087c12 */ /* 0x000fe2000f8efcff */
[----:B------:R1:W5:Y:S01]  /*0220*/  @P0 LDG.E.128 R48, desc[UR10][R12.64] ;  /* 0x0000000a0c300981 */ /* 0x000362000c1e1d00 */
[----:B0-----:R-:W-:-:S05]  /*0230*/  @P0 IMAD.WIDE.U32 R6, R15, 0x10, R6 ;  /* 0x000000100f060825 */ /* 0x001fca00078e0006 */
        /* <DEDUP_REMOVED lines=22> */
[----:B-1----:R-:W-:Y:S02]  /*03a0*/  CS2R R12, SRZ ;  /* 0x00000000000c7805 */ /* 0x002fe4000001ff00 */
        /* <DEDUP_REMOVED lines=13> */
[----:B-----5:R-:W-:Y:S02]  /*0480*/  PRMT R7, R48, 0x7632, R7 ;  /* 0x0000763230077816 */ /* 0x020fe40000000007 */
[----:B------:R-:W-:Y:S02]  /*0490*/  CS2R R52, SRZ ;  /* 0x0000000000347805 */ /* 0x000fe4000001ff00 */
[----:B------:R-:W-:Y:S02]  /*04a0*/  PRMT R6, R44, 0x7632, R6 ;  /* 0x000076322c067816 */ /* 0x000fe40000000006 */
        /* <DEDUP_REMOVED lines=29> */
[----:B------:R-:W-:Y:S02]  /*0680*/  PLOP3.LUT P3, PT, PT, PT, UP0, 0x80, 0x8 ;  /* 0x000000000008781c */ /* 0x000fe40003f6f008 */
[----:B------:R-:W-:Y:S02]  /*0690*/  CS2R R18, SRZ ;  /* 0x0000000000127805 */ /* 0x000fe4000001ff00 */
[----:B------:R-:W-:Y:S02]  /*06a0*/  CS2R R60, SRZ ;  /* 0x00000000003c7805 */ /* 0x000fe4000001ff00 */
[----:B------:R-:W-:-:S07]  /*06b0*/  CS2R R62, SRZ ;  /* 0x00000000003e7805 */ /* 0x000fce000001ff00 */
.L_x_1103:
        /* <DEDUP_REMOVED lines=22> */
[----:B-1----:R-:W-:-:S05]  /*0820*/  IMAD.WIDE.U32 R2, R5, 0x10, R2 ;  /* 0x0000001005027825 */ /* 0x002fca00078e0002 */
[----:B------:R0:W4:Y:S01]  /*0830*/  LDG.E.128 R124, desc[UR10][R2.64] ;  /* 0x0000000a027c7981 */ /* 0x000122000c1e1d00 */
[----:B--2---:R-:W-:-:S05]  /*0840*/  IMAD.WIDE.U32 R132, R5, 0x20, R132 ;  /* 0x0000002005847825 */ /* 0x004fca00078e0084 */
[----:B------:R-:W2:Y:S01]  /*0850*/  LDG.E.128 R128, desc[UR10][R132.64] ;  /* 0x0000000a84807981 */ /* 0x000ea2000c1e1d00 */
[----:B------:R-:W-:Y:S02]  /*0860*/  PRMT R141, R40, 0x7632, R141 ;  /* 0x00007632288d7816 */ /* 0x000fe4000000008d */
[----:B------:R-:W-:Y:S02]  /*0870*/  PRMT R135, R36, 0x7632, R135 ;  /* 0x0000763224877816 */ /* 0x000fe40000000087 */
[----:B------:R-:W-:Y:S02]  /*0880*/  SHF.L.U32 R141, R141, 0x10, RZ ;  /* 0x000000108d8d7819 */ /* 0x000fe400000006ff */
[----:B------:R-:W-:Y:S02]  /*0890*/  SHF.L.U32 R135, R135, 0x10, RZ ;  /* 0x0000001087877819 */ /* 0x000fe400000006ff */
[----:B------:R-:W-:Y:S02]  /*08a0*/  PRMT R143, R42, 0x7632, R143 ;  /* 0x000076322a8f7816 */ /* 0x000fe4000000008f */
[----:B0-----:R-:W-:-:S02]  /*08b0*/  PRMT R3, R37, 0x7632, R3 ;  /* 0x0000763225037816 */ /* 0x001fc40000000003 */
[----:B------:R-:W-:Y:S02]  /*08c0*/  SHF.L.U32 R143, R143, 0x10, RZ ;  /* 0x000000108f8f7819 */ /* 0x000fe400000006ff */
[----:B------:R-:W-:Y:S02]  /*08d0*/  SHF.L.U32 R3, R3, 0x10, RZ ;  /* 0x0000001003037819 */ /* 0x000fe400000006ff */
[----:B------:R-:W-:Y:S02]  /*08e0*/  SHF.L.U32 R140, R36, 0x10, RZ ;  /* 0x00000010248c7819 */ /* 0x000fe400000006ff */
[----:B---3--:R-:W-:Y:S02]  /*08f0*/  PRMT R146, R120, 0x7632, R146 ;  /* 0x0000763278927816 */ /* 0x008fe40000000092 */
[----:B------:R-:W-:Y:S02]  /*0900*/  PRMT R150, R121, 0x7632, R150 ;  /* 0x0000763279967816 */ /* 0x000fe40000000096 */
[----:B------:R-:W-:-:S02]  /*0910*/  SHF.L.U32 R146, R146, 0x10, RZ ;  /* 0x0000001092927819 */ /* 0x000fc400000006ff */
[----:B------:R-:W-:Y:S02]  /*0920*/  SHF.L.U32 R150, R150, 0x10, RZ ;  /* 0x0000001096967819 */ /* 0x000fe400000006ff */
[----:B----4-:R-:W-:Y:S01]  /*0930*/  PRMT R144, R124, 0x7632, R144 ;  /* 0x000076327c907816 */ /* 0x010fe20000000090 */
[----:B------:R-:W-:Y:S01]  /*0940*/  FMUL.FTZ R4, R141, R146 ;  /* 0x000000928d047220 */ /* 0x000fe20000410000 */
[----:B------:R-:W-:Y:S02]  /*0950*/  PRMT R158, R122, 0x7632, R158 ;  /* 0x000076327a9e7816 */ /* 0x000fe4000000009e */
[----:B------:R-:W-:Y:S02]  /*0960*/  SHF.L.U32 R144, R144, 0x10, RZ ;  /* 0x0000001090907819 */ /* 0x000fe400000006ff */
[----:B------:R-:W-:Y:S01]  /*0970*/  SHF.L.U32 R158, R158, 0x10, RZ ;  /* 0x000000109e9e7819 */ /* 0x000fe200000006ff */
[----:B--2---:R-:W-:Y:S01]  /*0980*/  FADD.FTZ R128, -R165, R128 ;  /* 0x00000080a5807221 */ /* 0x004fe20000010100 */
[----:B------:R-:W-:Y:S01]  /*0990*/  PRMT R141, R38, 0x7632, R141 ;  /* 0x00007632268d7816 */ /* 0x000fe2000000008d */
[----:B------:R-:W-:Y:S01]  /*09a0*/  FFMA.FTZ R4, R135, R144, R4 ;  /* 0x0000009087047223 */ /* 0x000fe20000010004 */
[----:B------:R-:W-:Y:S01]  /*09b0*/  PRMT R135, R41, 0x7632, R135 ;  /* 0x0000763229877816 */ /* 0x000fe20000000087 */
[----:B------:R-:W-:Y:S01]  /*09c0*/  FMUL.FTZ R0, R143, R158 ;  /* 0x0000009e8f007220 */ /* 0x000fe20000410000 */
[----:B------:R-:W-:-:S02]  /*09d0*/  PRMT R164, R126, 0x7632, R164 ;  /* 0x000076327ea47816 */ /* 0x000fc400000000a4 */
[----:B------:R-:W-:Y:S02]  /*09e0*/  SHF.L.U32 R135, R135, 0x10, RZ ;  /* 0x0000001087877819 */ /* 0x000fe400000006ff */
[----:B------:R-:W-:Y:S02]  /*09f0*/  SHF.L.U32 R141, R141, 0x10, RZ ;  /* 0x000000108d8d7819 */ /* 0x000fe400000006ff */
[----:B------:R-:W-:Y:S01]  /*0a00*/  SHF.L.U32 R164, R164, 0x10, RZ ;  /* 0x00000010a4a47819 */ /* 0x000fe200000006ff */
[----:B------:R-:W-:Y:S01]  /*0a10*/  FMUL.FTZ R2, R135, R150 ;  /* 0x0000009687027220 */ /* 0x000fe20000410000 */
[----:B------:R-:W-:Y:S01]  /*0a20*/  PRMT R154, R125, 0x7632, R154 ;  /* 0x000076327d9a7816 */ /* 0x000fe2000000009a */
[----:B------:R-:W2:Y:S01]  /*0a30*/  LDG.E.128 R132, desc[UR10][R132.64+0x10] ;  /* 0x0000100a84847981 */ /* 0x000ea2000c1e1d00 */
[----:B------:R-:W-:Y:S01]  /*0a40*/  SHF.L.U32 R143, R124, 0x10, RZ ;  /* 0x000000107c8f7819 */ /* 0x000fe200000006ff */
[----:B------:R-:W-:Y:S01]  /*0a50*/  FFMA.FTZ R0, R141, R164, R0 ;  /* 0x000000a48d007223 */ /* 0x000fe20000010000 */
[----:B------:R-:W-:-:S02]  /*0a60*/  SHF.L.U32 R154, R154, 0x10, RZ ;  /* 0x000000109a9a7819 */ /* 0x000fc400000006ff */
[----:B------:R-:W-:Y:S02]  /*0a70*/  SHF.L.U32 R141, R120, 0x10, RZ ;  /* 0x00000010788d7819 */ /* 0x000fe400000006ff */
[----:B------:R-:W-:Y:S01]  /*0a80*/  SHF.L.U32 R120, R40, 0x10, RZ ;  /* 0x0000001028787819 */ /* 0x000fe200000006ff */
[----:B------:R-:W-:-:S04]  /*0a90*/  FFMA.FTZ R2, R3, R154, R2 ;  /* 0x0000009a03027223 */ /* 0x000fc80000010002 */
[----:B------:R-:W-:Y:S01]  /*0aa0*/  FMUL.FTZ R3, R120, R141 ;  /* 0x0000008d78037220 */ /* 0x000fe20000410000 */
[----:B------:R-:W-:Y:S02]  /*0ab0*/  SHF.L.U32 R121, R121, 0x10, RZ ;  /* 0x0000001079797819 */ /* 0x000fe400000006ff */
[----:B------:R-:W-:Y:S01]  /*0ac0*/  SHF.L.U32 R120, R41, 0x10, RZ ;  /* 0x0000001029787819 */ /* 0x000fe200000006ff */
[----:B------:R-:W-:Y:S01]  /*0ad0*/  FFMA.FTZ R140, R140, R143, R3 ;  /* 0x0000008f8c8c7223 */ /* 0x000fe20000010003 */
[----:B-----5:R-:W-:Y:S01]  /*0ae0*/  FMUL.FTZ R3, R139, R128 ;  /* 0x000000808b037220 */ /* 0x020fe20000410000 */
[----:B------:R-:W-:Y:S01]  /*0af0*/  FADD.FTZ R84, R84, R141 ;  /* 0x0000008d54547221 */ /* 0x000fe20000010000 */
[----:B------:R-:W-:Y:S02]  /*0b00*/  SHF.L.U32 R125, R125, 0x10, RZ ;  /* 0x000000107d7d7819 */ /* 0x000fe400000006ff */
[----:B------:R-:W-:Y:S01]  /*0b10*/  FFMA.FTZ R76, R3, R141, R76 ;  /* 0x0000008d034c7223 */ /* 0x000fe2000001004c */
[----:B------:R-:W-:Y:S01]  /*0b20*/  FMUL.FTZ R141, R120, R121 ;  /* 0x00000079788d7220 */ /* 0x000fe20000410000 */
[----:B------:R-:W-:-:S02]  /*0b30*/  SHF.L.U32 R120, R37, 0x10, RZ ;  /* 0x0000001025787819 */ /* 0x000fc400000006ff */
[----:B------:R-:W-:Y:S01]  /*0b40*/  ISETP.NE.U32.AND P0, PT, RZ, UR12, PT ;  /* 0x0000000cff007c0c */ /* 0x000fe2000bf05070 */
[----:B------:R-:W-:Y:S01]  /*0b50*/  FADD.FTZ R64, R64, R143 ;  /* 0x0000008f40407221 */ /* 0x000fe20000010000 */
[----:B------:R-:W-:Y:S01]  /*0b60*/  FFMA.FTZ R52, R3, R143, R52 ;  /* 0x0000008f03347223 */ /* 0x000fe20000010034 */
[----:B------:R-:W-:Y:S01]  /*0b70*/  FFMA.FTZ R141, R120, R125, R141 ;  /* 0x0000007d788d7223 */ /* 0x000fe2000001008d */
[----:B------:R-:W-:Y:S01]  /*0b80*/  FADD.FTZ R142, -R165, R129 ;  /* 0x00000081a58e7221 */ /* 0x000fe20000010100 */
[----:B------:R-:W-:Y:S02]  /*0b90*/  PRMT R143, R43, 0x7632, R143 ;  /* 0x000076322b8f7816 */ /* 0x000fe4000000008f */
[----:B------:R-:W-:Y:S02]  /*0ba0*/  PRMT R120, R123, 0x7632, R120 ;  /* 0x000076327b787816 */ /* 0x000fe40000000078 */
[----:B------:R-:W-:Y:S01]  /*0bb0*/  ISETP.NE.AND.EX P0, PT, RZ, UR13, PT, P0 ;  /* 0x0000000dff007c0c */ /* 0x000fe2000bf05300 */
[----:B------:R-:W-:Y:S01]  /*0bc0*/  FMUL.FTZ R142, R139, R142 ;  /* 0x0000008e8b8e7220 */ /* 0x000fe20000410000 */
[----:B------:R-:W-:-:S02]  /*0bd0*/  SHF.L.U32 R143, R143, 0x10, RZ ;  /* 0x000000108f8f7819 */ /* 0x000fc400000006ff */
[----:B------:R-:W-:Y:S02]  /*0be0*/  SHF.L.U32 R120, R120, 0x10, RZ ;  /* 0x0000001078787819 */ /* 0x000fe400000006ff */
[----:B------:R-:W-:Y:S02]  /*0bf0*/  PRMT R129, R39, 0x7632, R129 ;  /* 0x0000763227817816 */ /* 0x000fe40000000081 */
[----:B------:R-:W-:Y:S01]  /*0c00*/  PRMT R124, R127, 0x7632, R124 ;  /* 0x000076327f7c7816 */ /* 0x000fe2000000007c */
[----:B------:R-:W-:Y:S01]  /*0c10*/  FADD.FTZ R65, R65, R144 ;  /* 0x0000009041417221 */ /* 0x000fe20000010000 */
[----:B------:R-:W-:Y:S01]  /*0c20*/  FFMA.FTZ R53, R142, R144, R53 ;  /* 0x000000908e357223 */ /* 0x000fe20000010035 */
[----:B------:R-:W-:Y:S01]  /*0c30*/  SHF.L.U32 R129, R129, 0x10, RZ ;  /* 0x0000001081817819 */ /* 0x000fe200000006ff */
[----:B------:R-:W-:Y:S01]  /*0c40*/  FMUL.FTZ R144, R143, R120 ;  /* 0x000000788f907220 */ /* 0x000fe20000410000 */
[----:B------:R-:W-:-:S05]  /*0c50*/  SHF.L.U32 R124, R124, 0x10, RZ ;  /* 0x000000107c7c7819 */ /* 0x000fca00000006ff */
[----:B------:R-:W-:Y:S02]  /*0c60*/  FFMA.FTZ R144, R129, R124, R144 ;  /* 0x0000007c81907223 */ /* 0x000fe40000010090 */
[----:B------:R-:W0:Y:S01]  /*0c70*/  @P0 LDC.64 R128, c[0x0][0x438] ;  /* 0x00010e00ff800b82 */ /* 0x000e220000000a00 */
[----:B------:R-:W-:Y:S01]  /*0c80*/  FADD.FTZ R130, -R165, R130 ;  /* 0x00000082a5827221 */ /* 0x000fe20000010100 */
[----:B------:R-:W-:Y:S01]  /*0c90*/  FADD.FTZ R85, R85, R146 ;  /* 0x0000009255557221 */ /* 0x000fe20000010000 */
[----:B------:R-:W-:Y:S01]  /*0ca0*/  FFMA.FTZ R77, R142, R146, R77 ;  /* 0x000000928e4d7223 */ /* 0x000fe2000001004d */
[----:B------:R-:W-:Y:S01]  /*0cb0*/  FADD.FTZ R146, -R165, R131 ;  /* 0x00000083a5927221 */ /* 0x000fe20000010100 */
[C---:B------:R-:W-:Y:S01]  /*0cc0*/  FMUL.FTZ R143, R139.reuse, R130 ;  /* 0x000000828b8f7220 */ /* 0x040fe20000410000 */
[----:B------:R-:W-:Y:S02]  /*0cd0*/  FADD.FTZ R66, R66, R125 ;  /* 0x0000007d42427221 */ /* 0x000fe40000010000 */
[----:B------:R-:W-:Y:S01]  /*0ce0*/  FMUL.FTZ R146, R139, R146 ;  /* 0x000000928b927220 */ /* 0x000fe20000410000 */
[----:B------:R-:W-:Y:S01]  /*0cf0*/  FFMA.FTZ R54, R143, R125, R54 ;  /* 0x0000007d8f367223 */ /* 0x000fe20000010036 */
[----:B------:R-:W-:-:S02]  /*0d00*/  SHF.L.U32 R125, R122, 0x10, RZ ;  /* 0x000000107a7d7819 */ /* 0x000fc400000006ff */
[----:B------:R-:W-:Y:S01]  /*0d10*/  SHF.L.U32 R122, R42, 0x10, RZ ;  /* 0x000000102a7a7819 */ /* 0x000fe200000006ff */
[----:B------:R-:W-:Y:S01]  /*0d20*/  FADD.FTZ R86, R86, R121 ;  /* 0x0000007956567221 */ /* 0x000fe20000010000 */
[----:B------:R-:W-:Y:S01]  /*0d30*/  FFMA.FTZ R78, R143, R121, R78 ;  /* 0x000000798f4e7223 */ /* 0x000fe2000001004e */
[----:B------:R-:W-:Y:S01]  /*0d40*/  FADD.FTZ R87, R87, R150 ;  /* 0x0000009657577221 */ /* 0x000fe20000010000 */
[C---:B------:R-:W-:Y:S01]  /*0d50*/  FFMA.FTZ R79, R146.reuse, R150, R79 ;  /* 0x00000096924f7223 */ /* 0x040fe2000001004f */
[----:B------:R-:W-:Y:S01]  /*0d60*/  FADD.FTZ R67, R67, R154 ;  /* 0x0000009a43437221 */ /* 0x000fe20000010000 */
[----:B------:R-:W-:Y:S01]  /*0d70*/  FFMA.FTZ R55, R146, R154, R55 ;  /* 0x0000009a92377223 */ /* 0x000fe20000010037 */
[----:B------:R-:W-:Y:S01]  /*0d80*/  SHF.L.U32 R121, R126, 0x10, RZ ;  /* 0x000000107e797819 */ /* 0x000fe200000006ff */
[----:B0-----:R-:W-:Y:S01]  /*0d90*/  @P0 IMAD.WIDE.U32 R128, R5, 0x20, R128 ;  /* 0x0000002005800825 */ /* 0x001fe200078e0080 */
[----:B------:R-:W-:-:S04]  /*0da0*/  SHF.L.U32 R150, R38, 0x10, RZ ;  /* 0x0000001026967819 */ /* 0x000fc800000006ff */
[----:B------:R-:W5:Y:S04]  /*0db0*/  @P0 LDG.E.128 R96, desc[UR10][R128.64] ;  /* 0x0000000a80600981 */ /* 0x000f68000c1e1d00 */
[----:B------:R0:W5:Y:S01]  /*0dc0*/  @P0 LDG.E.128 R100, desc[UR10][R128.64+0x10] ;  /* 0x0000100a80640981 */ /* 0x000162000c1e1d00 */
[----:B------:R-:W-:Y:S01]  /*0dd0*/  FADD.FTZ R68, R68, R121 ;  /* 0x0000007944447221 */ /* 0x000fe20000010000 */
[----:B------:R-:W-:Y:S01]  /*0de0*/  SHF.L.U32 R123, R123, 0x10, RZ ;  /* 0x000000107b7b7819 */ /* 0x000fe200000006ff */
[----:B0-----:R-:W-:-:S04]  /*0df0*/  FMUL.FTZ R129, R122, R125 ;  /* 0x0000007d7a817220 */ /* 0x001fc80000410000 */
[----:B------:R-:W-:Y:S01]  /*0e00*/  FFMA.FTZ R150, R150, R121, R129 ;  /* 0x0000007996967223 */ /* 0x000fe20000010081 */
[----:B------:R-:W-:Y:S01]  /*0e10*/  FADD.FTZ R89, R89, R158 ;  /* 0x0000009e59597221 */ /* 0x000fe20000010000 */
[----:B------:R-:W-:Y:S01]  /*0e20*/  FADD.FTZ R69, R69, R164 ;  /* 0x000000a445457221 */ /* 0x000fe20000010000 */
[----:B------:R-:W-:Y:S01]  /*0e30*/  SHF.L.U32 R127, R127, 0x10, RZ ;  /* 0x000000107f7f7819 */ /* 0x000fe200000006ff */
[----:B------:R-:W-:Y:S01]  /*0e40*/  FADD.FTZ R90, R90, R123 ;  /* 0x0000007b5a5a7221 */ /* 0x000fe20000010000 */
[----:B------:R-:W-:Y:S01]  /*0e50*/  FADD.FTZ R91, R91, R120 ;  /* 0x000000785b5b7221 */ /* 0x000fe20000010000 */
[----:B------:R-:W-:Y:S01]  /*0e60*/  FADD.FTZ R88, R88, R125 ;  /* 0x0000007d58587221 */ /* 0x000fe20000010000 */
[----:B------:R-:W-:Y:S01]  /*0e70*/  FADD.FTZ R71, R71, R124 ;  /* 0x0000007c47477221 */ /* 0x000fe20000010000 */
[----:B------:R-:W-:Y:S01]  /*0e80*/  FADD.FTZ R70, R70, R127 ;  /* 0x0000007f46467221 */ /* 0x000fe20000010000 */
[----:B------:R-:W-:Y:S01]  /*0e90*/  IADD3 R128, PT, PT, R5, 0x20, RZ ;  /* 0x0000002005807810 */ /* 0x000fe20007ffe0ff */
[C---:B--2---:R-:W-:Y:S01]  /*0ea0*/  FADD.FTZ R132, -R165.reuse, R132 ;  /* 0x00000084a5847221 */ /* 0x044fe20000010100 */
[----:B------:R-:W-:-:S03]  /*0eb0*/  FADD.FTZ R154, -R165, R133 ;  /* 0x00000085a59a7221 */ /* 0x000fc60000010100 */
[C---:B------:R-:W-:Y:S01]  /*0ec0*/  FMUL.FTZ R149, R139.reuse, R132 ;  /* 0x000000848b957220 */ /* 0x040fe20000410000 */
[----:B------:R-:W-:Y:S01]  /*0ed0*/  FMUL.FTZ R154, R139, R154 ;  /* 0x0000009a8b9a7220 */ /* 0x000fe20000410000 */
[----:B------:R-:W-:Y:S02]  /*0ee0*/  FADD.FTZ R134, -R165, R134 ;  /* 0x00000086a5867221 */ /* 0x000fe40000010100 */
[----:B------:R-:W-:Y:S01]  /*0ef0*/  FFMA.FTZ R56, R149, R121, R56 ;  /* 0x0000007995387223 */ /* 0x000fe20000010038 */
[----:B------:R-:W-:Y:S01]  /*0f00*/  SHF.L.U32 R121, R43, 0x10, RZ ;  /* 0x000000102b797819 */ /* 0x000fe200000006ff */
[C---:B------:R-:W-:Y:S01]  /*0f10*/  FFMA.FTZ R81, R154.reuse, R158, R81 ;  /* 0x0000009e9a517223 */ /* 0x040fe20000010051 */
[----:B------:R-:W-:Y:S01]  /*0f20*/  FFMA.FTZ R57, R154, R164, R57 ;  /* 0x000000a49a397223 */ /* 0x000fe20000010039 */
[----:B------:R-:W-:Y:S01]  /*0f30*/  SHF.L.U32 R158, R39, 0x10, RZ ;  /* 0x00000010279e7819 */ /* 0x000fe200000006ff */
[----:B------:R-:W-:Y:S01]  /*0f40*/  FMUL.FTZ R161, R139, R134 ;  /* 0x000000868ba17220 */ /* 0x000fe20000410000 */
[----:B------:R-:W-:Y:S01]  /*0f50*/  FMUL.FTZ R121, R121, R123 ;  /* 0x0000007b79797220 */ /* 0x000fe20000410000 */
[----:B------:R-:W-:-:S02]  /*0f60*/  FADD.FTZ R164, -R165, R135 ;  /* 0x00000087a5a47221 */ /* 0x000fc40000010100 */
[----:B------:R-:W-:Y:S01]  /*0f70*/  FFMA.FTZ R82, R161, R123, R82 ;  /* 0x0000007ba1527223 */ /* 0x000fe20000010052 */
[----:B------:R-:W-:Y:S01]  /*0f80*/  FFMA.FTZ R158, R158, R127, R121 ;  /* 0x0000007f9e9e7223 */ /* 0x000fe20000010079 */
[----:B------:R-:W-:Y:S01]  /*0f90*/  FMUL.FTZ R164, R139, R164 ;  /* 0x000000a48ba47220 */ /* 0x000fe20000410000 */
[----:B------:R-:W-:Y:S01]  /*0fa0*/  FADD.FTZ R121, RZ, R140 ;  /* 0x0000008cff797221 */ /* 0x000fe20000010000 */
[----:B------:R-:W-:Y:S02]  /*0fb0*/  FFMA.FTZ R123, R3, R140, RZ ;  /* 0x0000008c037b7223 */ /* 0x000fe400000100ff */
        /* <DEDUP_REMOVED lines=13> */
[----:B------:R-:W-:Y:S01]  /*1090*/  FFMA.FTZ R80, R149, R125, R80 ;  /* 0x0000007d95507223 */ /* 0x000fe20000010050 */
[----:B------:R-:W-:Y:S01]  /*10a0*/  FFMA.FTZ R58, R161, R127, R58 ;  /* 0x0000007fa13a7223 */ /* 0x000fe2000001003a */
[C---:B------:R-:W-:Y:S01]  /*10b0*/  FFMA.FTZ R59, R164.reuse, R124, R59 ;  /* 0x0000007ca43b7223 */ /* 0x040fe2000001003b */
[----:B------:R-:W-:Y:S01]  /*10c0*/  FADD.FTZ R167, R121, R144 ;  /* 0x0000009079a77221 */ /* 0x000fe20000010000 */
[----:B------:R-:W-:-:S07]  /*10d0*/  FFMA.FTZ R166, R164, R144, R123 ;  /* 0x00000090a4a67223 */ /* 0x000fce000001007b */
.L_x_1079:
[----:B------:R-:W-:Y:S05]  /*10e0*/  BSYNC.RECONVERGENT B0 ;  /* 0x0000000000007941 */ /* 0x000fea0003800200 */
.L_x_1078:
[----:B------:R-:W-:Y:S04]  /*10f0*/  BSSY.RECONVERGENT B0, `(.L_x_1080) ;  /* 0x0000090000007945 */ /* 0x000fe80003800200 */
[----:B------:R-:W-:Y:S05]  /*1100*/  @!P2 BRA `(.L_x_1081) ;  /* 0x000000080038a947 */ /* 0x000fea0003800000 */
[----:B------:R-:W0:Y:S08]  /*1110*/  LDC.64 R120, c[0x0][0x430] ;  /* 0x00010c00ff787b82 */ /* 0x000e300000000a00 */
[----:B------:R-:W1:Y:S01]  /*1120*/  LDC.64 R124, c[0x0][0x428] ;  /* 0x00010a00ff7c7b82 */ /* 0x000e620000000a00 */
[----:B------:R-:W-:Y:S02]  /*1130*/  ISETP.NE.U32.AND P0, PT, RZ, UR12, PT ;  /* 0x0000000cff007c0c */ /* 0x000fe4000bf05070 */
[----:B------:R-:W-:-:S05]  /*1140*/  PRMT R135, R50, 0x7632, R135 ;  /* 0x0000763232877816 */ /* 0x000fca0000000087 */
[----:B------:R-:W2:Y:S01]  /*1150*/  LDC.64 R174, c[0x0][0x3a8] ;  /* 0x0000ea00ffae7b82 */ /* 0x000ea20000000a00 */
[----:B0-----:R-:W-:-:S06]  /*1160*/  IMAD.WIDE.U32 R120, R128, 0x10, R120 ;  /* 0x0000001080787825 */ /* 0x001fcc00078e0078 */
[----:B------:R-:W3:Y:S01]  /*1170*/  LDG.E.128 R120, desc[UR10][R120.64] ;  /* 0x0000000a78787981 */ /* 0x000ee2000c1e1d00 */
[----:B-1----:R-:W-:-:S06]  /*1180*/  IMAD.WIDE.U32 R124, R128, 0x10, R124 ;  /* 0x00000010807c7825 */ /* 0x002fcc00078e007c */
[----:B------:R-:W4:Y:S01]  /*1190*/  LDG.E.128 R124, desc[UR10][R124.64] ;  /* 0x0000000a7c7c7981 */ /* 0x000f22000c1e1d00 */
[----:B------:R-:W-:-:S13]  /*11a0*/  ISETP.NE.AND.EX P0, PT, RZ, UR13, PT, P0 ;  /* 0x0000000dff007c0c */ /* 0x000fda000bf05300 */
[----:B------:R-:W0:Y:S01]  /*11b0*/  @P0 LDC.64 R130, c[0x0][0x438] ;  /* 0x00010e00ff820b82 */ /* 0x000e220000000a00 */
[----:B------:R-:W-:Y:S02]  /*11c0*/  SHF.L.U32 R135, R135, 0x10, RZ ;  /* 0x0000001087877819 */ /* 0x000fe400000006ff */
[----:B------:R-:W-:Y:S02]  /*11d0*/  PRMT R137, R46, 0x7632, R137 ;  /* 0x000076322e897816 */ /* 0x000fe40000000089 */
[----:B------:R-:W-:Y:S02]  /*11e0*/  PRMT R133, R49, 0x7632, R133 ;  /* 0x0000763231857816 */ /* 0x000fe40000000085 */
[----:B------:R-:W-:Y:S02]  /*11f0*/  SHF.L.U32 R137, R137, 0x10, RZ ;  /* 0x0000001089897819 */ /* 0x000fe400000006ff */
[----:B------:R-:W-:Y:S02]  /*1200*/  PRMT R129, R45, 0x7632, R129 ;  /* 0x000076322d817816 */ /* 0x000fe40000000081 */
[----:B------:R-:W-:-:S02]  /*1210*/  SHF.L.U32 R133, R133, 0x10, RZ ;  /* 0x0000001085857819 */ /* 0x000fc400000006ff */
[----:B------:R-:W-:Y:S01]  /*1220*/  SHF.L.U32 R129, R129, 0x10, RZ ;  /* 0x0000001081817819 */ /* 0x000fe200000006ff */
[----:B0-----:R-:W-:-:S05]  /*1230*/  @P0 IMAD.WIDE.U32 R130, R128, 0x20, R130 ;  /* 0x0000002080820825 */ /* 0x001fca00078e0082 */
[----:B------:R-:W5:Y:S04]  /*1240*/  @P0 LDG.E.128 R32, desc[UR10][R130.64] ;  /* 0x0000000a82200981 */ /* 0x000f68000c1e1d00 */
[----:B------:R0:W5:Y:S01]  /*1250*/  @P0 LDG.E.128 R28, desc[UR10][R130.64+0x10] ;  /* 0x0000100a821c0981 */ /* 0x000162000c1e1d00 */
[----:B------:R-:W-:Y:S01]  /*1260*/  SHF.L.U32 R138, R44, 0x10, RZ ;  /* 0x000000102c8a7819 */ /* 0x000fe200000006ff */
[----:B--2---:R-:W-:Y:S01]  /*1270*/  IMAD.WIDE.U32 R174, R128, 0x20, R174 ;  /* 0x0000002080ae7825 */ /* 0x004fe200078e00ae */
[----:B---3--:R-:W-:Y:S02]  /*1280*/  PRMT R160, R122, 0x7632, R160 ;  /* 0x000076327aa07816 */ /* 0x008fe400000000a0 */
[----:B------:R-:W-:Y:S02]  /*1290*/  PRMT R156, R121, 0x7632, R156 ;  /* 0x00007632799c7816 */ /* 0x000fe4000000009c */
[----:B------:R-:W-:-:S02]  /*12a0*/  SHF.L.U32 R160, R160, 0x10, RZ ;  /* 0x00000010a0a07819 */ /* 0x000fc400000006ff */
[----:B------:R-:W-:Y:S02]  /*12b0*/  SHF.L.U32 R156, R156, 0x10, RZ ;  /* 0x000000109c9c7819 */ /* 0x000fe400000006ff */
[----:B----4-:R-:W-:Y:S01]  /*12c0*/  PRMT R162, R126, 0x7632, R162 ;  /* 0x000076327ea27816 */ /* 0x010fe200000000a2 */
[----:B0-----:R-:W-:Y:S01]  /*12d0*/  FMUL.FTZ R130, R135, R160 ;  /* 0x000000a087827220 */ /* 0x001fe20000410000 */
[----:B------:R-:W-:Y:S01]  /*12e0*/  PRMT R168, R125, 0x7632, R168 ;  /* 0x000076327da87816 */ /* 0x000fe200000000a8 */
[----:B------:R-:W-:Y:S01]  /*12f0*/  FMUL.FTZ R136, R133, R156 ;  /* 0x0000009c85887220 */ /* 0x000fe20000410000 */
[----:B------:R-:W-:Y:S01]  /*1300*/  SHF.L.U32 R162, R162, 0x10, RZ ;  /* 0x00000010a2a27819 */ /* 0x000fe200000006ff */
[----:B------:R-:W2:Y:S01]  /*1310*/  LDG.E.128 R132, desc[UR10][R174.64+0x10] ;  /* 0x0000100aae847981 */ /* 0x000ea2000c1e1d00 */
[----:B------:R-:W-:Y:S02]  /*1320*/  SHF.L.U32 R168, R168, 0x10, RZ ;  /* 0x00000010a8a87819 */ /* 0x000fe400000006ff */
[----:B------:R-:W-:Y:S01]  /*1330*/  SHF.L.U32 R147, R120, 0x10, RZ ;  /* 0x0000001078937819 */ /* 0x000fe200000006ff */
[----:B------:R-:W-:Y:S01]  /*1340*/  FFMA.FTZ R137, R137, R162, R130 ;  /* 0x000000a289897223 */ /* 0x000fe20000010082 */
[----:B------:R-:W-:Y:S01]  /*1350*/  SHF.L.U32 R130, R48, 0x10, RZ ;  /* 0x0000001030827819 */ /* 0x000fe200000006ff */
[----:B------:R-:W-:Y:S01]  /*1360*/  FFMA.FTZ R136, R129, R168, R136 ;  /* 0x000000a881887223 */ /* 0x000fe20000010088 */
[----:B------:R-:W-:-:S03]  /*1370*/  SHF.L.U32 R151, R124, 0x10, RZ ;  /* 0x000000107c977819 */ /* 0x000fc600000006ff */
[----:B------:R-:W-:-:S04]  /*1380*/  FMUL.FTZ R129, R130, R147 ;  /* 0x0000009382817220 */ /* 0x000fc80000410000 */
[----:B------:R-:W-:Y:S02]  /*1390*/  FFMA.FTZ R138, R138, R151, R129 ;  /* 0x000000978a8a7223 */ /* 0x000fe40000010081 */
[----:B------:R-:W3:Y:S01]  /*13a0*/  LDG.E.128 R128, desc[UR10][R174.64] ;  /* 0x0000000aae807981 */ /* 0x000ee2000c1e1d00 */
[----:B------:R-:W-:Y:S02]  /*13b0*/  PRMT R120, R120, 0x7632, R120 ;  /* 0x0000763278787816 */ /* 0x000fe40000000078 */
[----:B------:R-:W-:Y:S01]  /*13c0*/  PRMT R124, R124, 0x7632, R124 ;  /* 0x000076327c7c7816 */ /* 0x000fe2000000007c */
[----:B------:R-:W-:-:S03]  /*13d0*/  FADD.FTZ R16, R16, R147 ;  /* 0x0000009310107221 */ /* 0x000fc60000010000 */
[----:B------:R-:W-:Y:S02]  /*13e0*/  SHF.L.U32 R124, R124, 0x10, RZ ;  /* 0x000000107c7c7819 */ /* 0x000fe400000006ff */
[----:B------:R-:W-:Y:S02]  /*13f0*/  SHF.L.U32 R121, R121, 0x10, RZ ;  /* 0x0000001079797819 */ /* 0x000fe400000006ff */
[----:B------:R-:W-:Y:S02]  /*1400*/  SHF.L.U32 R125, R125, 0x10, RZ ;  /* 0x000000107d7d7819 */ /* 0x000fe400000006ff */
[----:B------:R-:W-:-:S03]  /*1410*/  SHF.L.U32 R153, R45, 0x10, RZ ;  /* 0x000000102d997819 */ /* 0x000fc600000006ff */
[----:B------:R-:W-:Y:S01]  /*1420*/  FADD.FTZ R26, R26, R125 ;  /* 0x0000007d1a1a7221 */ /* 0x000fe20000010000 */
[----:B------:R-:W-:Y:S01]  /*1430*/  FADD.FTZ R18, R18, R121 ;  /* 0x0000007912127221 */ /* 0x000fe20000010000 */
[----:B------:R-:W-:Y:S01]  /*1440*/  FADD.FTZ R19, R19, R156 ;  /* 0x0000009c13137221 */ /* 0x000fe20000010000 */
[----:B------:R-:W-:Y:S01]  /*1450*/  FADD.FTZ R25, R25, R124 ;  /* 0x0000007c19197221 */ /* 0x000fe20000010000 */
[----:B------:R-:W-:Y:S01]  /*1460*/  FADD.FTZ R113, R113, R162 ;  /* 0x000000a271717221 */ /* 0x000fe20000010000 */
[----:B------:R-:W-:Y:S01]  /*1470*/  FADD.FTZ R61, R61, R160 ;  /* 0x000000a03d3d7221 */ /* 0x000fe20000010000 */
[----:B------:R-:W-:Y:S02]  /*1480*/  SHF.L.U32 R126, R126, 0x10, RZ ;  /* 0x000000107e7e7819 */ /* 0x000fe400000006ff */
[----:B------:R-:W-:Y:S01]  /*1490*/  SHF.L.U32 R157, R46, 0x10, RZ ;  /* 0x000000102e9d7819 */ /* 0x000fe200000006ff */
[----:B------:R-:W-:Y:S01]  /*14a0*/  FADD.FTZ R24, R24, R151 ;  /* 0x0000009718187221 */ /* 0x000fe20000010000 */
[----:B------:R-:W-:Y:S01]  /*14b0*/  FADD.FTZ R27, R27, R168 ;  /* 0x000000a81b1b7221 */ /* 0x000fe20000010000 */
[----:B------:R-:W-:Y:S01]  /*14c0*/  FADD.FTZ R112, R112, R126 ;  /* 0x0000007e70707221 */ /* 0x000fe20000010000 */
[----:B---3--:R-:W-:-:S04]  /*14d0*/  FADD.FTZ R172, -R165, R128 ;  /* 0x00000080a5ac7221 */ /* 0x008fc80000010100 */
[----:B-----5:R-:W-:Y:S01]  /*14e0*/  FMUL.FTZ R145, R139, R172 ;  /* 0x000000ac8b917220 */ /* 0x020fe20000410000 */
[----:B------:R-:W-:Y:S02]  /*14f0*/  SHF.L.U32 R172, R120, 0x10, RZ ;  /* 0x0000001078ac7819 */ /* 0x000fe400000006ff */
[----:B------:R-:W-:Y:S01]  /*1500*/  SHF.L.U32 R120, R7, 0x10, RZ ;  /* 0x0000001007787819 */ /* 0x000fe200000006ff */
[----:B------:R-:W-:Y:S01]  /*1510*/  FFMA.FTZ R12, R145, R147, R12 ;  /* 0x00000093910c7223 */ /* 0x000fe2000001000c */
[----:B------:R-:W-:-:S03]  /*1520*/  SHF.L.U32 R147, R6, 0x10, RZ ;  /* 0x0000001006937819 */ /* 0x000fc600000006ff */
[----:B------:R-:W-:Y:S01]  /*1530*/  FMUL.FTZ R120, R120, R172 ;  /* 0x000000ac78787220 */ /* 0x000fe20000410000 */
[----:B------:R-:W-:-:S03]  /*1540*/  FADD.FTZ R170, -R165, R130 ;  /* 0x00000082a5aa7221 */ /* 0x000fc60000010100 */
[----:B------:R-:W-:Y:S01]  /*1550*/  FFMA.FTZ R147, R147, R124, R120 ;  /* 0x0000007c93937223 */ /* 0x000fe20000010078 */
[----:B------:R-:W-:Y:S01]  /*1560*/  SHF.L.U32 R120, R49, 0x10, RZ ;  /* 0x0000001031787819 */ /* 0x000fe200000006ff */
[----:B------:R-:W-:-:S04]  /*1570*/  FMUL.FTZ R155, R139, R170 ;  /* 0x000000aa8b9b7220 */ /* 0x000fc80000410000 */
[----:B------:R-:W-:Y:S01]  /*1580*/  FMUL.FTZ R120, R120, R121 ;  /* 0x0000007978787220 */ /* 0x000fe20000410000 */
[----:B------:R-:W-:-:S03]  /*1590*/  FFMA.FTZ R22, R155, R125, R22 ;  /* 0x0000007d9b167223 */ /* 0x000fc60000010016 */
[--C-:B------:R-:W-:Y:S01]  /*15a0*/  FFMA.FTZ R153, R153, R125, R120.reuse ;  /* 0x0000007d99997223 */ /* 0x100fe20000010078 */
[----:B------:R-:W-:Y:S02]  /*15b0*/  PRMT R125, R51, 0x7632, R125 ;  /* 0x00007632337d7816 */ /* 0x000fe4000000007d */
[----:B------:R-:W-:Y:S02]  /*15c0*/  PRMT R120, R123, 0x7632, R120 ;  /* 0x000076327b787816 */ /* 0x000fe40000000078 */
[----:B------:R-:W-:Y:S02]  /*15d0*/  SHF.L.U32 R125, R125, 0x10, RZ ;  /* 0x000000107d7d7819 */ /* 0x000fe400000006ff */
[----:B------:R-:W-:Y:S01]  /*15e0*/  SHF.L.U32 R120, R120, 0x10, RZ ;  /* 0x0000001078787819 */ /* 0x000fe200000006ff */
[----:B------:R-:W-:Y:S01]  /*15f0*/  FADD.FTZ R152, -R165, R131 ;  /* 0x00000083a5987221 */ /* 0x000fe20000010100 */
[----:B------:R-:W-:Y:S01]  /*1600*/  FFMA.FTZ R14, R155, R121, R14 ;  /* 0x000000799b0e7223 */ /* 0x000fe2000001000e */
[----:B------:R-:W-:Y:S01]  /*1610*/  FADD.FTZ R148, -R165, R129 ;  /* 0x00000081a5947221 */ /* 0x000fe20000010100 */
[----:B------:R-:W-:Y:S01]  /*1620*/  SHF.L.U32 R121, R50, 0x10, RZ ;  /* 0x0000001032797819 */ /* 0x000fe200000006ff */
[----:B------:R-:W-:Y:S01]  /*1630*/  FMUL.FTZ R170, R125, R120 ;  /* 0x000000787daa7220 */ /* 0x000fe20000410000 */
[----:B------:R-:W-:Y:S01]  /*1640*/  FMUL.FTZ R152, R139, R152 ;  /* 0x000000988b987220 */ /* 0x000fe20000410000 */
[----:B------:R-:W-:Y:S01]  /*1650*/  SHF.L.U32 R125, R122, 0x10, RZ ;  /* 0x000000107a7d7819 */ /* 0x000fe200000006ff */
[----:B--2---:R-:W-:Y:S01]  /*1660*/  FADD.FTZ R128, -R165, R133 ;  /* 0x00000085a5807221 */ /* 0x004fe20000010100 */
[----:B------:R-:W-:Y:S01]  /*1670*/  FMUL.FTZ R148, R139, R148 ;  /* 0x000000948b947220 */ /* 0x000fe20000410000 */
[----:B------:R-:W-:Y:S01]  /*1680*/  FFMA.FTZ R15, R152, R156, R15 ;  /* 0x0000009c980f7223 */ /* 0x000fe2000001000f */
[----:B------:R-:W-:Y:S01]  /*1690*/  FADD.FTZ R130, -R165, R135 ;  /* 0x00000087a5827221 */ /* 0x000fe20000010100 */
[----:B------:R-:W-:Y:S01]  /*16a0*/  FMUL.FTZ R122, R121, R125 ;  /* 0x0000007d797a7220 */ /* 0x000fe20000410000 */
[----:B------:R-:W-:Y:S01]  /*16b0*/  FMUL.FTZ R156, R139, R128 ;  /* 0x000000808b9c7220 */ /* 0x000fe20000410000 */
[----:B------:R-:W-:-:S02]  /*16c0*/  SHF.L.U32 R123, R123, 0x10, RZ ;  /* 0x000000107b7b7819 */ /* 0x000fc400000006ff */
[----:B------:R-:W-:Y:S01]  /*16d0*/  SHF.L.U32 R121, R51, 0x10, RZ ;  /* 0x0000001033797819 */ /* 0x000fe200000006ff */
[----:B------:R-:W-:Y:S01]  /*16e0*/  FFMA.FTZ R21, R148, R124, R21 ;  /* 0x0000007c94157223 */ /* 0x000fe20000010015 */
[C---:B------:R-:W-:Y:S01]  /*16f0*/  PRMT R124, R127.reuse, 0x7632, R124 ;  /* 0x000076327f7c7816 */ /* 0x040fe2000000007c */
[C---:B------:R-:W-:Y:S01]  /*1700*/  FFMA.FTZ R73, R156.reuse, R162, R73 ;  /* 0x000000a29c497223 */ /* 0x040fe20000010049 */
[----:B------:R-:W-:Y:S01]  /*1710*/  FFMA.FTZ R93, R156, R160, R93 ;  /* 0x000000a09c5d7223 */ /* 0x000fe2000001005d */
[----:B------:R-:W-:Y:S01]  /*1720*/  SHF.L.U32 R127, R127, 0x10, RZ ;  /* 0x000000107f7f7819 */ /* 0x000fe200000006ff */
[----:B------:R-:W-:Y:S01]  /*1730*/  FMUL.FTZ R160, R139, R130 ;  /* 0x000000828ba07220 */ /* 0x000fe20000410000 */
[----:B------:R-:W-:Y:S01]  /*1740*/  SHF.L.U32 R162, R47, 0x10, RZ ;  /* 0x000000102fa27819 */ /* 0x000fe200000006ff */
[----:B------:R-:W-:Y:S01]  /*1750*/  FMUL.FTZ R121, R121, R123 ;  /* 0x0000007b79797220 */ /* 0x000fe20000410000 */
[----:B------:R-:W-:Y:S01]  /*1760*/  FADD.FTZ R63, R63, R120 ;  /* 0x000000783f3f7221 */ /* 0x000fe20000010000 */
[----:B------:R-:W-:Y:S01]  /*1770*/  FFMA.FTZ R95, R160, R120, R95 ;  /* 0x00000078a05f7223 */ /* 0x000fe2000001005f */
[----:B------:R-:W-:Y:S01]  /*1780*/  FADD.FTZ R134, -R165, R134 ;  /* 0x00000086a5867221 */ /* 0x000fe20000010100 */
        /* <DEDUP_REMOVED lines=10> */
[----:B------:R-:W-:Y:S01]  /*1830*/  FADD.FTZ R132, -R165, R132 ;  /* 0x00000084a5847221 */ /* 0x000fe20000010100 */
[----:B------:R-:W-:-:S02]  /*1840*/  FFMA.FTZ R123, R155, R153, R122 ;  /* 0x000000999b7b7223 */ /* 0x000fc4000001007a */
[----:B------:R-:W-:Y:S01]  /*1850*/  FADD.FTZ R120, R121, R136 ;  /* 0x0000008879787221 */ /* 0x000fe20000010000 */
[----:B------:R-:W-:Y:S01]  /*1860*/  FMUL.FTZ R159, R139, R132 ;  /* 0x000000848b9f7220 */ /* 0x000fe20000410000 */
[----:B------:R-:W-:Y:S01]  /*1870*/  FFMA.FTZ R122, R152, R136, R123 ;  /* 0x00000088987a7223 */ /* 0x000fe2000001007b */
[----:B------:R-:W-:Y:S01]  /*1880*/  FFMA.FTZ R20, R145, R151, R20 ;  /* 0x0000009791147223 */ /* 0x000fe20000010014 */
[----:B------:R-:W-:Y:S01]  /*1890*/  PRMT R151, R47, 0x7632, R151 ;  /* 0x000076322f977816 */ /* 0x000fe20000000097 */
[----:B------:R-:W-:Y:S01]  /*18a0*/  FADD.FTZ R120, R120, R157 ;  /* 0x0000009d78787221 */ /* 0x000fe20000010000 */
[----:B------:R-:W-:Y:S01]  /*18b0*/  FFMA.FTZ R121, R159, R157, R122 ;  /* 0x0000009d9f797223 */ /* 0x000fe2000001007a */
[----:B------:R-:W-:Y:S02]  /*18c0*/  SHF.L.U32 R124, R124, 0x10, RZ ;  /* 0x000000107c7c7819 */ /* 0x000fe400000006ff */
[----:B------:R-:W-:Y:S01]  /*18d0*/  SHF.L.U32 R151, R151, 0x10, RZ ;  /* 0x0000001097977819 */ /* 0x000fe200000006ff */
[----:B------:R-:W-:Y:S01]  /*18e0*/  FADD.FTZ R123, R120, R137 ;  /* 0x00000089787b7221 */ /* 0x000fe20000010000 */
[----:B------:R-:W-:-:S03]  /*18f0*/  FFMA.FTZ R120, R156, R137, R121 ;  /* 0x000000899c787223 */ /* 0x000fc60000010079 */
[----:B------:R-:W-:Y:S01]  /*1900*/  FFMA.FTZ R151, R151, R124, R170 ;  /* 0x0000007c97977223 */ /* 0x000fe200000100aa */
[----:B------:R-:W-:Y:S01]  /*1910*/  FADD.FTZ R122, R123, R162 ;  /* 0x000000a27b7a7221 */ /* 0x000fe20000010000 */
[----:B------:R-:W-:Y:S01]  /*1920*/  FFMA.FTZ R121, R163, R162, R120 ;  /* 0x000000a2a3797223 */ /* 0x000fe20000010078 */
[----:B------:R-:W-:Y:S01]  /*1930*/  FADD.FTZ R17, R17, R172 ;  /* 0x000000ac11117221 */ /* 0x000fe20000010000 */
        /* <DEDUP_REMOVED lines=11> */
.L_x_1081:
[----:B------:R-:W-:Y:S05]  /*19f0*/  BSYNC.RECONVERGENT B0 ;  /* 0x0000000000007941 */ /* 0x000fea0003800200 */
.L_x_1080:
        /* <DEDUP_REMOVED lines=23> */
.L_x_1121:
        /* <DEDUP_REMOVED lines=20> */
[-C--:B------:R-:W-:Y:S02]  /*1cb0*/  FFMA.FTZ R125, R164, R126.reuse, R127 ;  /* 0x0000007ea47d7223 */ /* 0x080fe4000001007f */
[----:B------:R-:W-:Y:S01]  /*1cc0*/  FADD.FTZ R120, R140, -R121 ;  /* 0x800000798c787221 */ /* 0x000fe20000010000 */
[----:B------:R-:W-:Y:S01]  /*1cd0*/  FADD.FTZ R122, R4, -R123 ;  /* 0x8000007b047a7221 */ /* 0x000fe20000010000 */
[----:B------:R-:W-:Y:S01]  /*1ce0*/  FFMA.FTZ R123, R149, R126, R127 ;  /* 0x0000007e957b7223 */ /* 0x000fe2000001007f */
[----:B------:R-:W-:Y:S01]  /*1cf0*/  FADD.FTZ R134, R144, -R125 ;  /* 0x8000007d90867221 */ /* 0x000fe20000010000 */
[C---:B-----5:R-:W-:Y:S01]  /*1d00*/  FMUL.FTZ R120, R139.reuse, R120 ;  /* 0x000000788b787220 */ /* 0x060fe20000410000 */
[----:B------:R-:W-:Y:S01]  /*1d10*/  FMUL.FTZ R121, R139, R122 ;  /* 0x0000007a8b797220 */ /* 0x000fe20000410000 */
[-C--:B------:R-:W-:Y:S01]  /*1d20*/  FFMA.FTZ R122, R143, R126.reuse, R127 ;  /* 0x0000007e8f7a7223 */ /* 0x080fe2000001007f */
[----:B------:R-:W-:Y:S01]  /*1d30*/  FADD.FTZ R128, R150, -R123 ;  /* 0x8000007b96807221 */ /* 0x000fe20000010000 */
[--C-:B------:R-:W-:Y:S01]  /*1d40*/  FFMA.FTZ R123, R161, R126, R127.reuse ;  /* 0x0000007ea17b7223 */ /* 0x100fe2000001007f */
[----:B------:R-:W-:Y:S01]  /*1d50*/  FMUL.FTZ R125, R139, R134 ;  /* 0x000000868b7d7220 */ /* 0x000fe20000410000 */
[----:B------:R-:W-:Y:S01]  /*1d60*/  F2FP.BF16.F32.PACK_AB R120, R121, R120 ;  /* 0x000000787978723e */ /* 0x000fe200000010ff */
[----:B------:R-:W-:Y:S01]  /*1d70*/  FFMA.FTZ R121, R146, R126, R127 ;  /* 0x0000007e92797223 */ /* 0x000fe2000001007f */
[----:B------:R-:W-:Y:S01]  /*1d80*/  FADD.FTZ R122, R141, -R122 ;  /* 0x8000007a8d7a7221 */ /* 0x000fe20000010000 */
[----:B------:R-:W-:-:S02]  /*1d90*/  FADD.FTZ R132, R158, -R123 ;  /* 0x8000007b9e847221 */ /* 0x000fc40000010000 */
[----:B------:R-:W-:Y:S01]  /*1da0*/  FADD.FTZ R124, R2, -R121 ;  /* 0x80000079027c7221 */ /* 0x000fe20000010000 */
[----:B------:R-:W-:Y:S01]  /*1db0*/  FFMA.FTZ R121, R154, R126, R127 ;  /* 0x0000007e9a797223 */ /* 0x000fe2000001007f */
[C---:B------:R-:W-:Y:S02]  /*1dc0*/  FMUL.FTZ R132, R139.reuse, R132 ;  /* 0x000000848b847220 */ /* 0x040fe40000410000 */
[C---:B------:R-:W-:Y:S01]  /*1dd0*/  FMUL.FTZ R124, R139.reuse, R124 ;  /* 0x0000007c8b7c7220 */ /* 0x040fe20000410000 */
[----:B------:R-:W-:Y:S01]  /*1de0*/  FADD.FTZ R130, R0, -R121 ;  /* 0x8000007900827221 */ /* 0x000fe20000010000 */
[C---:B------:R-:W-:Y:S01]  /*1df0*/  FMUL.FTZ R121, R139.reuse, R122 ;  /* 0x0000007a8b797220 */ /* 0x040fe20000410000 */
[C---:B------:R-:W-:Y:S02]  /*1e00*/  FMUL.FTZ R122, R139.reuse, R128 ;  /* 0x000000808b7a7220 */ /* 0x040fe40000410000 */
[----:B------:R-:W-:Y:S02]  /*1e10*/  FMUL.FTZ R123, R139, R130 ;  /* 0x000000828b7b7220 */ /* 0x000fe40000410000 */
[----:B------:R-:W-:-:S03]  /*1e20*/  F2FP.BF16.F32.PACK_AB R121, R124, R121 ;  /* 0x000000797c79723e */ /* 0x000fc600000010ff */
[----:B------:R-:W-:Y:S02]  /*1e30*/  F2FP.BF16.F32.PACK_AB R122, R123, R122 ;  /* 0x0000007a7b7a723e */ /* 0x000fe400000010ff */
[----:B------:R-:W-:Y:S01]  /*1e40*/  F2FP.BF16.F32.PACK_AB R123, R125, R132 ;  /* 0x000000847d7b723e */ /* 0x000fe200000010ff */
[----:B------:R-:W-:Y:S06]  /*1e50*/  BRA `(.L_x_1088) ;  /* 0x0000000c00a07947 */ /* 0x000fec0003800000 */
.L_x_1087:
[-CC-:B------:R-:W-:Y:S01]  /*1e60*/  FFMA.FTZ R109, R161, R126.reuse, R127.reuse ;  /* 0x0000007ea16d7223 */ /* 0x180fe2000001007f */
[-CC-:B------:R-:W-:Y:S01]  /*1e70*/  FFMA.FTZ R111, R164, R126.reuse, R127.reuse ;  /* 0x0000007ea46f7223 */ /* 0x180fe2000001007f */
[-CC-:B------:R-:W-:Y:S01]  /*1e80*/  FFMA.FTZ R120, R143, R126.reuse, R127.reuse ;  /* 0x0000007e8f787223 */ /* 0x180fe2000001007f */
[-C--:B------:R-:W-:Y:S01]  /*1e90*/  FFMA.FTZ R121, R154, R126.reuse, R127 ;  /* 0x0000007e9a797223 */ /* 0x080fe2000001007f */
[----:B------:R-:W-:Y:S01]  /*1ea0*/  FADD.FTZ R108, R158, -R109 ;  /* 0x8000006d9e6c7221 */ /* 0x000fe20000010000 */
[----:B------:R-:W-:Y:S01]  /*1eb0*/  FADD.FTZ R110, R144, -R111 ;  /* 0x8000006f906e7221 */ /* 0x000fe20000010000 */
[-CC-:B------:R-:W-:Y:S01]  /*1ec0*/  FFMA.FTZ R109, R3, R126.reuse, R127.reuse ;  /* 0x0000007e036d7223 */ /* 0x180fe2000001007f */
[----:B------:R-:W-:Y:S01]  /*1ed0*/  FFMA.FTZ R111, R142, R126, R127 ;  /* 0x0000007e8e6f7223 */ /* 0x000fe2000001007f */
[C---:B-----5:R-:W-:Y:S01]  /*1ee0*/  FMUL.FTZ R108, R139.reuse, R108 ;  /* 0x0000006c8b6c7220 */ /* 0x060fe20000410000 */
[----:B------:R-:W-:Y:S01]  /*1ef0*/  FMUL.FTZ R123, R139, R110 ;  /* 0x0000006e8b7b7220 */ /* 0x000fe20000410000 */
[----:B------:R-:W-:Y:S01]  /*1f00*/  FADD.FTZ R120, R141, -R120 ;  /* 0x800000788d787221 */ /* 0x000fe20000010000 */
[----:B------:R-:W-:Y:S01]  /*1f10*/  FADD.FTZ R110, R4, -R111 ;  /* 0x8000006f046e7221 */ /* 0x000fe20000010000 */
[----:B------:R-:W-:Y:S01]  /*1f20*/  FFMA.FTZ R111, R149, R126, R127 ;  /* 0x0000007e956f7223 */ /* 0x000fe2000001007f */
        /* <DEDUP_REMOVED lines=20> */
.L_x_1086:
        /* <DEDUP_REMOVED lines=32> */
.L_x_1089:
        /* <DEDUP_REMOVED lines=33> */
.L_x_1085:
        /* <DEDUP_REMOVED lines=16> */
[C---:B-----5:R-:W-:Y:S01]  /*2580*/  FFMA.FTZ R120, R139.reuse, R120, R96 ;  /* 0x000000788b787223 */ /* 0x060fe20000010060 */
[----:B------:R-:W-:Y:S01]  /*2590*/  FFMA.FTZ R121, R139, R122, R97 ;  /* 0x0000007a8b797223 */ /* 0x000fe20000010061 */
[----:B------:R-:W-:Y:S01]  /*25a0*/  FFMA.FTZ R122, R143, R126, R127 ;  /* 0x0000007e8f7a7223 */ /* 0x000fe2000001007f */
[----:B------:R-:W-:-:S03]  /*25b0*/  FADD.FTZ R128, R144, -R131 ;  /* 0x8000008390807221 */ /* 0x000fc60000010000 */
[----:B------:R-:W-:Y:S01]  /*25c0*/  F2FP.BF16.F32.PACK_AB R120, R121, R120 ;  /* 0x000000787978723e */ /* 0x000fe200000010ff */
[----:B------:R-:W-:Y:S01]  /*25d0*/  FADD.FTZ R121, R141, -R122 ;  /* 0x8000007a8d797221 */ /* 0x000fe20000010000 */
[----:B------:R-:W-:Y:S01]  /*25e0*/  FADD.FTZ R122, R2, -R123 ;  /* 0x8000007b027a7221 */ /* 0x000fe20000010000 */
[----:B------:R-:W-:Y:S01]  /*25f0*/  FADD.FTZ R123, R150, -R125 ;  /* 0x8000007d967b7221 */ /* 0x000fe20000010000 */
[----:B------:R-:W-:Y:S01]  /*2600*/  FFMA.FTZ R125, R154, R126, R127 ;  /* 0x0000007e9a7d7223 */ /* 0x000fe2000001007f */
[C---:B------:R-:W-:Y:S01]  /*2610*/  FFMA.FTZ R121, R139.reuse, R121, R98 ;  /* 0x000000798b797223 */ /* 0x040fe20000010062 */
[C---:B------:R-:W-:Y:S01]  /*2620*/  FFMA.FTZ R122, R139.reuse, R122, R99 ;  /* 0x0000007a8b7a7223 */ /* 0x040fe20000010063 */
[C---:B------:R-:W-:Y:S01]  /*2630*/  FFMA.FTZ R123, R139.reuse, R123, R100 ;  /* 0x0000007b8b7b7223 */ /* 0x040fe20000010064 */
[----:B------:R-:W-:Y:S01]  /*2640*/  FADD.FTZ R124, R0, -R125 ;  /* 0x8000007d007c7221 */ /* 0x000fe20000010000 */
[----:B------:R-:W-:Y:S01]  /*2650*/  FADD.FTZ R125, R158, -R129 ;  /* 0x800000819e7d7221 */ /* 0x000fe20000010000 */
[C---:B------:R-:W-:Y:S01]  /*2660*/  FFMA.FTZ R128, R139.reuse, R128, R103 ;  /* 0x000000808b807223 */ /* 0x040fe20000010067 */
[----:B------:R-:W-:Y:S01]  /*2670*/  F2FP.BF16.F32.PACK_AB R121, R122, R121 ;  /* 0x000000797a79723e */ /* 0x000fe200000010ff */
[C---:B------:R-:W-:Y:S01]  /*2680*/  FFMA.FTZ R124, R139.reuse, R124, R101 ;  /* 0x0000007c8b7c7223 */ /* 0x040fe20000010065 */
[----:B------:R-:W-:-:S04]  /*2690*/  FFMA.FTZ R125, R139, R125, R102 ;  /* 0x0000007d8b7d7223 */ /* 0x000fc80000010066 */
[----:B------:R-:W-:Y:S02]  /*26a0*/  F2FP.BF16.F32.PACK_AB R122, R124, R123 ;  /* 0x0000007b7c7a723e */ /* 0x000fe400000010ff */
[----:B------:R-:W-:Y:S01]  /*26b0*/  F2FP.BF16.F32.PACK_AB R123, R128, R125 ;  /* 0x0000007d807b723e */ /* 0x000fe200000010ff */
[----:B------:R-:W-:Y:S06]  /*26c0*/  BRA `(.L_x_1088) ;  /* 0x0000000400847947 */ /* 0x000fec0003800000 */
.L_x_1091:
        /* <DEDUP_REMOVED lines=10> */
[-CC-:B------:R-:W-:Y:S01]  /*2770*/  FFMA.FTZ R109, R3, R126.reuse, R127.reuse ;  /* 0x0000007e036d7223 */ /* 0x180fe2000001007f */
[----:B------:R-:W-:Y:S01]  /*2780*/  FFMA.FTZ R121, R146, R126, R127 ;  /* 0x0000007e92797223 */ /* 0x000fe2000001007f */
[----:B------:R-:W-:Y:S01]  /*2790*/  FADD.FTZ R125, R150, -R125 ;  /* 0x8000007d967d7221 */ /* 0x000fe20000010000 */
[----:B------:R-:W-:Y:S01]  /*27a0*/  FADD.FTZ R120, R0, -R129 ;  /* 0x8000008100787221 */ /* 0x000fe20000010000 */
[----:B------:R-:W-:Y:S01]  /*27b0*/  F2FP.BF16.F32.PACK_AB R123, R108, R123 ;  /* 0x0000007b6c7b723e */ /* 0x000fe200000010ff */
        /* <DEDUP_REMOVED lines=8> */
[C---:B------:R-:W-:Y:S01]  /*2840*/  FFMA.FTZ R110, R139.reuse, R110, R99 ;  /* 0x0000006e8b6e7223 */ /* 0x040fe20000010063 */
[----:B------:R-:W-:Y:S01]  /*2850*/  FFMA.FTZ R108, R139, R108, R97 ;  /* 0x0000006c8b6c7223 */ /* 0x000fe20000010061 */
[----:B------:R-:W-:-:S03]  /*2860*/  F2FP.BF16.F32.PACK_AB R122, R121, R122 ;  /* 0x0000007a797a723e */ /* 0x000fc600000010ff */
[----:B------:R-:W-:Y:S02]  /*2870*/  F2FP.BF16.F32.PACK_AB R121, R110, R111 ;  /* 0x0000006f6e79723e */ /* 0x000fe400000010ff */
[----:B------:R-:W-:Y:S02]  /*2880*/  F2FP.BF16.F32.PACK_AB R120, R108, R109 ;  /* 0x0000006d6c78723e */ /* 0x000fe400000010ff */
[----:B------:R-:W-:Y:S02]  /*2890*/  MOV R111, R123 ;  /* 0x0000007b006f7202 */ /* 0x000fe40000000f00 */
[----:B------:R-:W-:Y:S02]  /*28a0*/  MOV R110, R122 ;  /* 0x0000007a006e7202 */ /* 0x000fe40000000f00 */
[----:B------:R-:W-:Y:S02]  /*28b0*/  MOV R109, R121 ;  /* 0x00000079006d7202 */ /* 0x000fe40000000f00 */
[----:B------:R-:W-:Y:S01]  /*28c0*/  MOV R108, R120 ;  /* 0x00000078006c7202 */ /* 0x000fe20000000f00 */
[----:B------:R-:W-:Y:S06]  /*28d0*/  BRA `(.L_x_1088) ;  /* 0x0000000400007947 */ /* 0x000fec0003800000 */
.L_x_1090:
        /* <DEDUP_REMOVED lines=19> */
[C---:B-----5:R-:W-:Y:S01]  /*2a10*/  FFMA.FTZ R104, R139.reuse, R105, R96 ;  /* 0x000000698b687223 */ /* 0x060fe20000010060 */
        /* <DEDUP_REMOVED lines=10> */
[----:B------:R-:W-:Y:S01]  /*2ac0*/  F2FP.BF16.F32.PACK_AB R120, R105, R104 ;  /* 0x000000686978723e */ /* 0x000fe200000010ff */
[----:B------:R-:W-:Y:S06]  /*2ad0*/  BRA `(.L_x_1088) ;  /* 0x0000000000807947 */ /* 0x000fec0003800000 */
.L_x_1092:
        /* <DEDUP_REMOVED lines=31> */
[----:B------:R-:W-:-:S07]  /*2cd0*/  MOV R108, R120 ;  /* 0x00000078006c7202 */ /* 0x000fce0000000f00 */
.L_x_1088:
        /* <DEDUP_REMOVED lines=11> */
[----:B------:R0:W-:Y:S01]  /*2d90*/  @P0 STG.E.128 desc[UR10][R130.64+0x10], R116 ;  /* 0x0000107482000986 */ /* 0x0001e2000c101d0a */
[----:B------:R-:W-:-:S03]  /*2da0*/  IADD3 R5, PT, PT, R5, 0x20, RZ ;  /* 0x0000002005057810 */ /* 0x000fc60007ffe0ff */
[----:B------:R0:W-:Y:S04]  /*2db0*/  STG.E.128 desc[UR10][R128.64], R120 ;  /* 0x0000007880007986 */ /* 0x0001e8000c101d0a */
[----:B------:R0:W-:Y:S02]  /*2dc0*/  @P1 STG.E.128 desc[UR10][R124.64], R108 ;  /* 0x0000006c7c001986 */ /* 0x0001e4000c101d0a */
.L_x_1084:
[----:B------:R-:W-:Y:S05]  /*2dd0*/  BSYNC.RECONVERGENT B0 ;  /* 0x0000000000007941 */ /* 0x000fea0003800200 */
.L_x_1083:
        /* <DEDUP_REMOVED lines=46> */
.L_x_1097:
        /* <DEDUP_REMOVED lines=29> */
.L_x_1096:
        /* <DEDUP_REMOVED lines=37> */
.L_x_1099:
        /* <DEDUP_REMOVED lines=29> */
.L_x_1095:
        /* <DEDUP_REMOVED lines=41> */
.L_x_1101:
        /* <DEDUP_REMOVED lines=29> */
.L_x_1100:
        /* <DEDUP_REMOVED lines=37> */
.L_x_1102:
        /* <DEDUP_REMOVED lines=28> */
.L_x_1098:
[----:B------:R-:W0:Y:S08]  /*3f20*/  @P0 LDC.64 R128, c[0x0][0x478] ;  /* 0x00011e00ff800b82 */ /* 0x000e300000000a00 */
[----:B------:R-:W1:Y:S08]  /*3f30*/  LDC.64 R126, c[0x0][0x468] ;  /* 0x00011a00ff7e7b82 */ /* 0x000e700000000a00 */
[----:B------:R-:W2:Y:S01]  /*3f40*/  @P1 LDC.64 R124, c[0x0][0x470] ;  /* 0x00011c00ff7c1b82 */ /* 0x000ea20000000a00 */
[----:B0-----:R-:W-:-:S05]  /*3f50*/  @P0 IMAD.WIDE.U32 R128, R5, 0x20, R128 ;  /* 0x0000002005800825 */ /* 0x001fca00078e0080 */
[----:B------:R3:W-:Y:S01]  /*3f60*/  @P0 STG.E.128 desc[UR10][R128.64], R104 ;  /* 0x0000006880000986 */ /* 0x0007e2000c101d0a */
[----:B-1----:R-:W-:-:S03]  /*3f70*/  IMAD.WIDE.U32 R126, R5, 0x10, R126 ;  /* 0x00000010057e7825 */ /* 0x002fc600078e007e */
[----:B------:R3:W-:Y:S04]  /*3f80*/  @P0 STG.E.128 desc[UR10][R128.64+0x10], R116 ;  /* 0x0000107480000986 */ /* 0x0007e8000c101d0a */
[----:B------:R3:W-:Y:S01]  /*3f90*/  STG.E.128 desc[UR10][R126.64], R120 ;  /* 0x000000787e007986 */ /* 0x0007e2000c101d0a */
[----:B--2---:R-:W-:-:S05]  /*3fa0*/  @P1 IMAD.WIDE.U32 R124, R5, 0x10, R124 ;  /* 0x00000010057c1825 */ /* 0x004fca00078e007c */
[----:B------:R3:W-:Y:S02]  /*3fb0*/  @P1 STG.E.128 desc[UR10][R124.64], R108 ;  /* 0x0000006c7c001986 */ /* 0x0007e4000c101d0a */
.L_x_1094:
[----:B------:R-:W-:Y:S05]  /*3fc0*/  BSYNC.RECONVERGENT B0 ;  /* 0x0000000000007941 */ /* 0x000fea0003800200 */
.L_x_1093:
[----:B0--3--:R-:W0:Y:S02]  /*3fd0*/  LDC.64 R120, c[0x0][0x380] ;  /* 0x0000e000ff787b82 */ /* 0x009e240000000a00 */
[----:B0-----:R-:W-:-:S04]  /*3fe0*/  LEA R8, R120, R8, 0x2 ;  /* 0x0000000878087211 */ /* 0x001fc800078e10ff */
[----:B------:R-:W-:-:S13]  /*3ff0*/  ISETP.GE.AND P0, PT, R8, R121, PT ;  /* 0x000000790800720c */ /* 0x000fda0003f06270 */
[----:B------:R-:W-:Y:S05]  /*4000*/  @!P0 BRA `(.L_x_1103) ;  /* 0xffffffc400ac8947 */ /* 0x000fea000383ffff */
.L_x_1077:
[----:B------:R-:W0:Y:S01]  /*4010*/  S2R R7, SR_TID.X ;  /* 0x0000000000077919 */ /* 0x000e220000002100 */
[----:B------:R-:W-:Y:S01]  /*4020*/  MOV R4, 0x400 ;  /* 0x0000040000047802 */ /* 0x000fe20000000f00 */
[----:B------:R-:W-:Y:S05]  /*4030*/  WARPSYNC.ALL ;  /* 0x0000000000007948 */ /* 0x000fea0003800000 */
[----:B------:R-:W1:Y:S01]  /*4040*/  S2R R5, SR_CgaCtaId ;  /* 0x0000000000057919 */ /* 0x000e620000008800 */
[----:B------:R-:W2:Y:S01]  /*4050*/  S2UR UR4, SR_CTAID.X ;  /* 0x00000000000479c3 */ /* 0x000ea20000002500 */
[----:B------:R-:W3:Y:S01]  /*4060*/  LDCU.128 UR16, c[0x0][0x440] ;  /* 0x00008800ff1077ac */ /* 0x000ee20008000c00 */
[----:B------:R-:W-:Y:S01]  /*4070*/  BSSY.RECONVERGENT B0, `(.L_x_1104) ;  /* 0x00000c5000007945 */ /* 0x000fe20003800200 */
[----:B------:R-:W4:Y:S01]  /*4080*/  LDCU.128 UR20, c[0x0][0x450] ;  /* 0x00008a00ff1477ac */ /* 0x000f220008000c00 */
[----:B0-----:R-:W-:-:S02]  /*4090*/  SHF.L.U32 R2, R7, 0x6, RZ ;  /* 0x0000000607027819 */ /* 0x001fc400000006ff */
[----:B------:R-:W-:Y:S02]  /*40a0*/  SHF.L.U32 R0, R7, 0x5, RZ ;  /* 0x0000000507007819 */ /* 0x000fe400000006ff */
[----:B------:R-:W-:Y:S01]  /*40b0*/  LOP3.LUT R3, R2, 0x1800, RZ, 0xc0, !PT ;  /* 0x0000180002037812 */ /* 0x000fe200078ec0ff */
[----:B--2---:R-:W-:Y:S01]  /*40c0*/  IMAD R2, R11, UR4, RZ ;  /* 0x000000040b027c24 */ /* 0x004fe2000f8e02ff */
[----:B------:R-:W-:Y:S02]  /*40d0*/  LOP3.LUT R6, R7, 0x7f, RZ, 0x3c, !PT ;  /* 0x0000007f07067812 */ /* 0x000fe400078e3cff */
[----:B-1----:R-:W-:Y:S02]  /*40e0*/  LEA R4, R5, R4, 0x18 ;  /* 0x0000000405047211 */ /* 0x002fe400078ec0ff */
[----:B------:R-:W-:Y:S02]  /*40f0*/  LOP3.LUT R3, R3, 0x3e0, R0, 0xf8, !PT ;  /* 0x000003e003037812 */ /* 0x000fe400078ef800 */
[----:B------:R-:W-:-:S02]  /*4100*/  LEA R0, R7, R4, 0x2 ;  /* 0x0000000407007211 */ /* 0x000fc400078e10ff */
[----:B------:R-:W-:Y:S02]  /*4110*/  IADD3 R9, PT, PT, R3, R4, RZ ;  /* 0x0000000403097210 */ /* 0x000fe40007ffe0ff */
[----:B------:R-:W-:Y:S02]  /*4120*/  IADD3 R6, PT, PT, R6, R11, RZ ;  /* 0x0000000b06067210 */ /* 0x000fe40007ffe0ff */
[----:B------:R-:W-:Y:S01]  /*4130*/  IADD3 R2, P4, PT, R2, R7, RZ ;  /* 0x0000000702027210 */ /* 0x000fe20007f9e0ff */
[----:B------:R0:W-:Y:S01]  /*4140*/  STS.128 [R9], R64 ;  /* 0x0000004009007388 */ /* 0x0001e20000000c00 */
[C---:B------:R-:W-:Y:S02]  /*4150*/  ISETP.GE.U32.AND P3, PT, R6.reuse, 0x80, PT ;  /* 0x000000800600780c */ /* 0x040fe40003f66070 */
[----:B------:R-:W-:Y:S01]  /*4160*/  IADD3.X R3, PT, PT, RZ, RZ, RZ, P4, !PT ;  /* 0x000000ffff037210 */ /* 0x000fe200027fe4ff */
[----:B------:R-:W-:Y:S01]  /*4170*/  STS.128 [R9+0x10], R68 ;  /* 0x0000104409007388 */ /* 0x000fe20000000c00 */
[----:B------:R-:W-:-:S02]  /*4180*/  ISETP.GE.U32.AND P0, PT, R6, 0x100, PT ;  /* 0x000001000600780c */ /* 0x000fc40003f06070 */
[C---:B------:R-:W-:Y:S01]  /*4190*/  SHF.L.U64.HI R3, R2.reuse, 0x2, R3 ;  /* 0x0000000202037819 */ /* 0x040fe20000010203 */
[----:B------:R-:W-:Y:S01]  /*41a0*/  STS.128 [R9+0x400], R24 ;  /* 0x0004001809007388 */ /* 0x000fe20000000c00 */
[----:B------:R-:W-:Y:S02]  /*41b0*/  SHF.L.U32 R2, R2, 0x2, RZ ;  /* 0x0000000202027819 */ /* 0x000fe400000006ff */
[C---:B------:R-:W-:Y:S01]  /*41c0*/  ISETP.GE.U32.AND P1, PT, R6.reuse, 0x180, PT ;  /* 0x000001800600780c */ /* 0x040fe20003f26070 */
[----:B------:R-:W-:Y:S01]  /*41d0*/  STS.128 [R9+0x410], R112 ;  /* 0x0004107009007388 */ /* 0x000fe20000000c00 */
[----:B------:R-:W-:Y:S01]  /*41e0*/  BAR.SYNC.DEFER_BLOCKING 0x0 ;  /* 0x0000000000007b1d */ /* 0x000fe20000010000 */
[----:B------:R-:W-:Y:S02]  /*41f0*/  ISETP.GE.U32.AND P2, PT, R6, 0x200, PT ;  /* 0x000002000600780c */ /* 0x000fe40003f46070 */
[C---:B---3--:R-:W-:Y:S02]  /*4200*/  IADD3 R6, P6, PT, R2.reuse, UR18, RZ ;  /* 0x0000001202067c10 */ /* 0x048fe4000ffde0ff */
[----:B------:R-:W-:-:S02]  /*4210*/  IADD3 R8, P5, PT, R2, UR16, RZ ;  /* 0x0000001002087c10 */ /* 0x000fc4000ffbe0ff */
[C---:B----4-:R-:W-:Y:S02]  /*4220*/  IADD3 R4, P4, PT, R2.reuse, UR22, RZ ;  /* 0x0000001602047c10 */ /* 0x050fe4000ff9e0ff */
[C---:B------:R-:W-:Y:S02]  /*4230*/  IADD3.X R7, PT, PT, R3.reuse, UR19, RZ, P6, !PT ;  /* 0x0000001303077c10 */ /* 0x040fe4000b7fe4ff */
[----:B------:R-:W-:Y:S02]  /*4240*/  IADD3 R2, P6, PT, R2, UR20, RZ ;  /* 0x0000001402027c10 */ /* 0x000fe4000ffde0ff */
[C---:B0-----:R-:W-:Y:S02]  /*4250*/  IADD3.X R65, PT, PT, R3.reuse, UR17, RZ, P5, !PT ;  /* 0x0000001103417c10 */ /* 0x041fe4000affe4ff */
        /* <DEDUP_REMOVED lines=20> */
[----:B-----5:R-:W2:Y:S01]  /*43a0*/  LDS R36, [R0+0x1c00] ;  /* 0x001c000000247984 */ /* 0x020ea20000000800 */
        /* <DEDUP_REMOVED lines=145> */
.L_x_1105:
[----:B------:R-:W-:Y:S05]  /*4cc0*/  BSYNC.RECONVERGENT B0 ;  /* 0x0000000000007941 */ /* 0x000fea0003800200 */
.L_x_1104:
        /* <DEDUP_REMOVED lines=23> */
.L_x_1107:
[----:B------:R-:W-:Y:S05]  /*4e40*/  BSYNC.RECONVERGENT B0 ;  /* 0x0000000000007941 */ /* 0x000fea0003800200 */
.L_x_1106:
        /* <DEDUP_REMOVED lines=23> */
.L_x_1109:
[----:B------:R-:W-:Y:S05]  /*4fc0*/  BSYNC.RECONVERGENT B0 ;  /* 0x0000000000007941 */ /* 0x000fea0003800200 */
.L_x_1108:
        /* <DEDUP_REMOVED lines=8> */
.L_x_1082:
[----:B------:R-:W-:Y:S01]  /*5050*/  HFMA2 R130, -RZ, RZ, 0, 5.9604644775390625e-08 ;  /* 0x00000001ff827431 */ /* 0x000fe200000001ff */
[----:B------:R-:W-:Y:S01]  /*5060*/  BSSY B0, `(.L_x_1110) ;  /* 0x0000006000007945 */ /* 0x000fe20003800000 */
[----:B------:R-:W-:Y:S02]  /*5070*/  MOV R131, 0x1f ;  /* 0x0000001f00837802 */ /* 0x000fe40000000f00 */
[----:B------:R-:W-:-:S07]  /*5080*/  MOV R128, 0xffffffff ;  /* 0xffffffff00807802 */ /* 0x000fce0000000f00 */
[----:B-----5:R-:W-:Y:S05]  /*5090*/  WARPSYNC.COLLECTIVE R128, `(.L_x_1111) ;  /* 0x0000000080087348 */ /* 0x020fea0003c00000 */
[----:B------:R0:W1:Y:S02]  /*50a0*/  SHFL.BFLY P0, R129, R167, R130, R131 ;  /* 0x0c000082a7817389 */ /* 0x0000640000000083 */
[----:B01---5:R-:W-:Y:S05]  /*50b0*/  ENDCOLLECTIVE ;  /* 0x000000000000791b */ /* 0x023fea0003800000 */
.L_x_1111:
[----:B------:R-:W-:Y:S05]  /*50c0*/  BSYNC B0 ;  /* 0x0000000000007941 */ /* 0x000fea0003800000 */
.L_x_1110:
        /* <DEDUP_REMOVED lines=9> */
.L_x_1112:
[----:B------:R-:W-:Y:S01]  /*5160*/  MOV R167, R120 ;  /* 0x0000007800a77202 */ /* 0x000fe20000000f00 */
[----:B------:R-:W-:Y:S01]  /*5170*/  HFMA2 R130, -RZ, RZ, 0, 1.1920928955078125e-07 ;  /* 0x00000002ff827431 */ /* 0x000fe200000001ff */
[----:B------:R-:W-:-:S07]  /*5180*/  MOV R121, R129 ;  /* 0x0000008100797202 */ /* 0x000fce0000000f00 */
[----:B------:R-:W-:Y:S05]  /*5190*/  WARPSYNC.COLLECTIVE R128, `(.L_x_1113) ;  /* 0x0000000080087348 */ /* 0x000fea0003c00000 */
[----:B------:R0:W1:Y:S02]  /*51a0*/  SHFL.BFLY P0, R129, R167, R130, R131 ;  /* 0x0c000082a7817389 */ /* 0x0000640000000083 */
[----:B01----:R-:W-:Y:S05]  /*51b0*/  ENDCOLLECTIVE ;  /* 0x000000000000791b */ /* 0x003fea0003800000 */
.L_x_1113:
[----:B------:R-:W-:-:S05]  /*51c0*/  FADD.FTZ R121, R121, R166 ;  /* 0x000000a679797221 */ /* 0x000fca0000010000 */
[----:B------:R-:W-:Y:S02]  /*51d0*/  MOV R167, R121 ;  /* 0x0000007900a77202 */ /* 0x000fe40000000f00 */
[----:B------:R-:W-:-:S07]  /*51e0*/  MOV R123, R129 ;  /* 0x00000081007b7202 */ /* 0x000fce0000000f00 */
[----:B------:R-:W-:Y:S05]  /*51f0*/  WARPSYNC.COLLECTIVE R128, `(.L_x_1114) ;  /* 0x0000000080087348 */ /* 0x000fea0003c00000 */
[----:B------:R0:W1:Y:S02]  /*5200*/  SHFL.BFLY P0, R129, R167, R130, R131 ;  /* 0x0c000082a7817389 */ /* 0x0000640000000083 */
[----:B01----:R-:W-:Y:S05]  /*5210*/  ENDCOLLECTIVE ;  /* 0x000000000000791b */ /* 0x003fea0003800000 */
.L_x_1114:
[----:B------:R-:W-:-:S05]  /*5220*/  FADD.FTZ R123, R120, R123 ;  /* 0x0000007b787b7221 */ /* 0x000fca0000010000 */
[----:B------:R-:W-:Y:S01]  /*5230*/  MOV R167, R123 ;  /* 0x0000007b00a77202 */ /* 0x000fe20000000f00 */
[----:B------:R-:W-:Y:S01]  /*5240*/  HFMA2 R130, -RZ, RZ, 0, 2.384185791015625e-07 ;  /* 0x00000004ff827431 */ /* 0x000fe200000001ff */
[----:B------:R-:W-:-:S07]  /*5250*/  MOV R122, R129 ;  /* 0x00000081007a7202 */ /* 0x000fce0000000f00 */
[----:B------:R-:W-:Y:S05]  /*5260*/  WARPSYNC.COLLECTIVE R128, `(.L_x_1115) ;  /* 0x0000000080087348 */ /* 0x000fea0003c00000 */
[----:B------:R0:W1:Y:S02]  /*5270*/  SHFL.BFLY P0, R129, R167, R130, R131 ;  /* 0x0c000082a7817389 */ /* 0x0000640000000083 */
[----:B01----:R-:W-:Y:S05]  /*5280*/  ENDCOLLECTIVE ;  /* 0x000000000000791b */ /* 0x003fea0003800000 */
.L_x_1115:
[----:B------:R-:W-:-:S05]  /*5290*/  FADD.FTZ R122, R121, R122 ;  /* 0x0000007a797a7221 */ /* 0x000fca0000010000 */
[----:B------:R-:W-:Y:S02]  /*52a0*/  MOV R167, R122 ;  /* 0x0000007a00a77202 */ /* 0x000fe40000000f00 */
[----:B------:R-:W-:-:S07]  /*52b0*/  MOV R124, R129 ;  /* 0x00000081007c7202 */ /* 0x000fce0000000f00 */
[----:B------:R-:W-:Y:S05]  /*52c0*/  WARPSYNC.COLLECTIVE R128, `(.L_x_1116) ;  /* 0x0000000080087348 */ /* 0x000fea0003c00000 */
[----:B------:R0:W1:Y:S02]  /*52d0*/  SHFL.BFLY P0, R129, R167, R130, R131 ;  /* 0x0c000082a7817389 */ /* 0x0000640000000083 */
[----:B01----:R-:W-:Y:S05]  /*52e0*/  ENDCOLLECTIVE ;  /* 0x000000000000791b */ /* 0x003fea0003800000 */
.L_x_1116:
[----:B------:R-:W-:-:S05]  /*52f0*/  FADD.FTZ R124, R123, R124 ;  /* 0x0000007c7b7c7221 */ /* 0x000fca0000010000 */
[----:B------:R-:W-:Y:S01]  /*5300*/  MOV R167, R124 ;  /* 0x0000007c00a77202 */ /* 0x000fe20000000f00 */
[----:B------:R-:W-:Y:S01]  /*5310*/  HFMA2 R130, -RZ, RZ, 0, 4.76837158203125e-07 ;  /* 0x00000008ff827431 */ /* 0x000fe200000001ff */
[----:B------:R-:W-:-:S07]  /*5320*/  MOV R125, R129 ;  /* 0x00000081007d7202 */ /* 0x000fce0000000f00 */
[----:B------:R-:W-:Y:S05]  /*5330*/  WARPSYNC.COLLECTIVE R128, `(.L_x_1117) ;  /* 0x0000000080087348 */ /* 0x000fea0003c00000 */
[----:B------:R0:W1:Y:S02]  /*5340*/  SHFL.BFLY P0, R129, R167, R130, R131 ;  /* 0x0c000082a7817389 */ /* 0x0000640000000083 */
[----:B01----:R-:W-:Y:S05]  /*5350*/  ENDCOLLECTIVE ;  /* 0x000000000000791b */ /* 0x003fea0003800000 */
.L_x_1117:
[----:B------:R-:W-:-:S05]  /*5360*/  FADD.FTZ R125, R122, R125 ;  /* 0x0000007d7a7d7221 */ /* 0x000fca0000010000 */
[----:B------:R-:W-:Y:S02]  /*5370*/  MOV R167, R125 ;  /* 0x0000007d00a77202 */ /* 0x000fe40000000f00 */
[----:B------:R-:W-:-:S07]  /*5380*/  MOV R127, R129 ;  /* 0x00000081007f7202 */ /* 0x000fce0000000f00 */
[----:B------:R-:W-:Y:S05]  /*5390*/  WARPSYNC.COLLECTIVE R128, `(.L_x_1118) ;  /* 0x0000000080087348 */ /* 0x000fea0003c00000 */
[----:B------:R0:W1:Y:S02]  /*53a0*/  SHFL.BFLY P0, R129, R167, R130, R131 ;  /* 0x0c000082a7817389 */ /* 0x0000640000000083 */
[----:B01----:R-:W-:Y:S05]  /*53b0*/  ENDCOLLECTIVE ;  /* 0x000000000000791b */ /* 0x003fea0003800000 */
.L_x_1118:
[----:B------:R-:W-:-:S05]  /*53c0*/  FADD.FTZ R127, R124, R127 ;  /* 0x0000007f7c7f7221 */ /* 0x000fca0000010000 */
[----:B------:R-:W-:Y:S01]  /*53d0*/  MOV R167, R127 ;  /* 0x0000007f00a77202 */ /* 0x000fe20000000f00 */
[----:B------:R-:W-:Y:S01]  /*53e0*/  HFMA2 R130, -RZ, RZ, 0, 9.5367431640625e-07 ;  /* 0x00000010ff827431 */ /* 0x000fe200000001ff */
[----:B------:R-:W-:-:S07]  /*53f0*/  MOV R126, R129 ;  /* 0x00000081007e7202 */ /* 0x000fce0000000f00 */
[----:B------:R-:W-:Y:S05]  /*5400*/  WARPSYNC.COLLECTIVE R128, `(.L_x_1119) ;  /* 0x0000000080087348 */ /* 0x000fea0003c00000 */
[----:B------:R0:W1:Y:S02]  /*5410*/  SHFL.BFLY P0, R129, R167, R130, R131 ;  /* 0x0c000082a7817389 */ /* 0x0000640000000083 */
[----:B01----:R-:W-:Y:S05]  /*5420*/  ENDCOLLECTIVE ;  /* 0x000000000000791b */ /* 0x003fea0003800000 */
.L_x_1119:
[----:B------:R-:W-:-:S05]  /*5430*/  FADD.FTZ R126, R125, R126 ;  /* 0x0000007e7d7e7221 */ /* 0x000fca0000010000 */
[----:B------:R-:W-:Y:S02]  /*5440*/  MOV R167, R126 ;  /* 0x0000007e00a77202 */ /* 0x000fe40000000f00 */
[----:B------:R-:W-:-:S07]  /*5450*/  MOV R120, R129 ;  /* 0x0000008100787202 */ /* 0x000fce0000000f00 */
[----:B------:R-:W-:Y:S05]  /*5460*/  WARPSYNC.COLLECTIVE R128, `(.L_x_1120) ;  /* 0x0000000080087348 */ /* 0x000fea0003c00000 */
[----:B------:R0:W1:Y:S02]  /*5470*/  SHFL.BFLY P0, R129, R167, R130, R131 ;  /* 0x0c000082a7817389 */ /* 0x0000640000000083 */
[----:B01----:R-:W-:Y:S05]  /*5480*/  ENDCOLLECTIVE ;  /* 0x000000000000791b */ /* 0x003fea0003800000 */
.L_x_1120:
[----:B------:R-:W-:Y:S01]  /*5490*/  MOV R121, R129 ;  /* 0x0000008100797202 */ /* 0x000fe20000000f00 */
[----:B------:R-:W-:Y:S06]  /*54a0*/  BRA `(.L_x_1121) ;  /* 0xffffffc400b07947 */ /* 0x000fec000383ffff */
.L_x_1122:
        /* <DEDUP_REMOVED lines=13> */
.L_x_3922:


//--------------------- .text._ZN10layer_norm31ln_parallel_residual_bwd_kernelINS_13Kernel_traitsI13__nv_bfloat16S2_fS2_fjLj512ELj1ELj4ELj1ELj16ENS_18Kernel_traits_baseILj512ES2_S2_fS2_fjLj128EEEEELb0ELb0ELb1EEEvNS_9BwdParamsE --------------------------
	.section	.text._ZN10layer_norm31ln_parallel_residual_bwd_kernelINS_13Kernel_traitsI13__nv_bfloat16S2_fS2_fjLj512ELj1ELj4ELj1ELj16ENS_18Kernel_traits_baseILj512ES2_S2_fS2_fjLj128EEEEELb0ELb0ELb1EEEvNS_9BwdParamsE,"ax",@progbits
	.align	128
        .global         _ZN10layer_norm31ln_parallel_residual_bwd_kernelINS_13Kernel_traitsI13__nv_bfloat16S2_fS2_fjLj512ELj1ELj4ELj1ELj16ENS_18Kernel_traits_baseILj512ES2_S2_fS2_fjLj128EEEEELb0ELb0ELb1EEEvNS_9BwdParamsE
        .type           _ZN10layer_norm31ln_parallel_residual_bwd_kernelINS_13Kernel_traitsI13__nv_bfloat16S2_fS2_fjLj512ELj1ELj4ELj1ELj16ENS_18Kernel_traits_baseILj512ES2_S2_fS2_fjLj128EEEEELb0ELb0ELb1EEEvNS_9BwdParamsE,@function
        .size           _ZN10layer_norm31ln_parallel_residual_bwd_kernelINS_13Kernel_traitsI13__nv_bfloat16S2_fS2_fjLj512ELj1ELj4ELj1ELj16ENS_18Kernel_traits_baseILj512ES2_S2_fS2_fjLj128EEEEELb0ELb0ELb1EEEvNS_9BwdParamsE,(.L_x_3923 - _ZN10layer_norm31ln_parallel_residual_bwd_kernelINS_13Kernel_traitsI13__nv_bfloat16S2_fS2_fjLj512ELj1ELj4ELj1ELj16ENS_18Kernel_traits_baseILj512ES2_S2_fS2_fjLj128EEEEELb0ELb0ELb1EEEvNS_9BwdParamsE)
        .other          _ZN10layer_norm31ln_parallel_residual_bwd_kernelINS_13Kernel_traitsI13__nv_bfloat16S2_fS2_fjLj512ELj1ELj4ELj1ELj16ENS_18Kernel_traits_baseILj512ES2_S2_fS2_fjLj128EEEEELb0ELb0ELb1EEEvNS_9BwdParamsE,@"STO_CUDA_ENTRY STV_DEFAULT"
_ZN10layer_norm31ln_parallel_residual_bwd_kernelINS_13Kernel_traitsI13__nv_bfloat16S2_fS2_fjLj512ELj1ELj4ELj1ELj16ENS_18Kernel_traits_baseILj512ES2_S2_fS2_fjLj128EEEEELb0ELb0ELb1EEEvNS_9BwdParamsE:
.text._ZN10layer_norm31ln_parallel_residual_bwd_kernelINS_13Kernel_traitsI13__nv_bfloat16S2_fS2_fjLj512ELj1ELj4ELj1ELj16ENS_18Kernel_traits_baseILj512ES2_S2_fS2_fjLj128EEEEELb0ELb0ELb1EEEvNS_9BwdParamsE:
        /* <DEDUP_REMOVED lines=55> */
[----:B------:R-:W3:Y:S04]  /*0370*/  LDG.E.128 R12, desc[UR10][R2.64+0x200] ;  /* 0x0002000a020c7981 */ /* 0x000ee8000c1e1d00 */
[----:B------:R-:W4:Y:S04]  /*0380*/  LDG.E.128 R16, desc[UR10][R4.64] ;  /* 0x0000000a04107981 */ /* 0x000f28000c1e1d00 */
[----:B------:R-:W5:Y:S01]  /*0390*/  LDG.E.128 R8, desc[UR10][R4.64+0x200] ;  /* 0x0002000a04087981 */ /* 0x000f62000c1e1d00 */
        /* <DEDUP_REMOVED lines=33> */
[----:B------:R-:W-:Y:S02]  /*05b0*/  MOV R135, RZ ;  /* 0x000000ff00877202 */ /* 0x000fe40000000f00 */
[----:B--2---:R-:W-:Y:S02]  /*05c0*/  PRMT R134, R20, 0x7632, R134 ;  /* 0x0000763214867816 */ /* 0x004fe40000000086 */
[----:B------:R-:W-:Y:S02]  /*05d0*/  PRMT R133, R21, 0x7632, R133 ;  /* 0x0000763215857816 */ /* 0x000fe40000000085 */
[----:B------:R-:W-:Y:S02]  /*05e0*/  PRMT R132, R22, 0x7632, R132 ;  /* 0x0000763216847816 */ /* 0x000fe40000000084 */
[----:B------:R-:W-:Y:S02]  /*05f0*/  PRMT R131, R23, 0x7632, R131 ;  /* 0x0000763217837816 */ /* 0x000fe40000000083 */
[----:B----4-:R-:W-:-:S02]  /*0600*/  PRMT R130, R16, 0x7632, R130 ;  /* 0x0000763210827816 */ /* 0x010fc40000000082 */
[----:B------:R-:W-:Y:S02]  /*0610*/  PRMT R129, R17, 0x7632, R129 ;  /* 0x0000763211817816 */ /* 0x000fe40000000081 */
[----:B------:R-:W-:Y:S02]  /*0620*/  PRMT R128, R18, 0x7632, R128 ;  /* 0x0000763212807816 */ /* 0x000fe40000000080 */
[----:B------:R-:W-:Y:S02]  /*0630*/  PRMT R127, R19, 0x7632, R127 ;  /* 0x00007632137f7816 */ /* 0x000fe4000000007f */
[----:B---3--:R-:W-:Y:S02]  /*0640*/  PRMT R126, R12, 0x7632, R126 ;  /* 0x000076320c7e7816 */ /* 0x008fe4000000007e */
[----:B------:R-:W-:Y:S02]  /*0650*/  PRMT R125, R13, 0x7632, R125 ;  /* 0x000076320d7d7816 */ /* 0x000fe4000000007d */
[----:B------:R-:W-:-:S02]  /*0660*/  PRMT R124, R14, 0x7632, R124 ;  /* 0x000076320e7c7816 */ /* 0x000fc4000000007c */
[----:B------:R-:W-:Y:S02]  /*0670*/  PRMT R123, R15, 0x7632, R123 ;  /* 0x000076320f7b7816 */ /* 0x000fe4000000007b */
[----:B-----5:R-:W-:Y:S02]  /*0680*/  PRMT R122, R8, 0x7632, R122 ;  /* 0x00007632087a7816 */ /* 0x020fe4000000007a */
[----:B------:R-:W-:Y:S02]  /*0690*/  PRMT R121, R9, 0x7632, R121 ;  /* 0x0000763209797816 */ /* 0x000fe40000000079 */
[----:B------:R-:W-:Y:S02]  /*06a0*/  PRMT R120, R10, 0x7632, R120 ;  /* 0x000076320a787816 */ /* 0x000fe40000000078 */
[----:B------:R-:W-:Y:S02]  /*06b0*/  PRMT R119, R11, 0x7632, R119 ;  /* 0x000076320b777816 */ /* 0x000fe40000000077 */
        /* <DEDUP_REMOVED lines=32> */
.L_x_1143:
        /* <DEDUP_REMOVED lines=8> */
[----:B0-----:R-:W-:-:S06]  /*0940*/  IMAD.WIDE R42, R136, 0x4, R42 ;  /* 0x00000004882a7825 */ /* 0x001fcc00078e022a */
[----:B------:R-:W4:Y:S01]  /*0950*/  LDG.E R42, desc[UR10][R42.64] ;  /* 0x0000000a2a2a7981 */ /* 0x000f22000c1e1900 */
[----:B------:R-:W0:Y:S01]  /*0960*/  LDC.64 R2, c[0x0][0x428] ;  /* 0x00010a00ff027b82 */ /* 0x000e220000000a00 */
[----:B-1----:R-:W-:-:S05]  /*0970*/  IMAD.WIDE.U32 R40, R157, 0x20, R48 ;  /* 0x000000209d287825 */ /* 0x002fca00078e0030 */
[----:B------:R-:W4:Y:S01]  /*0980*/  LDG.E.128 R44, desc[UR10][R40.64] ;  /* 0x0000000a282c7981 */ /* 0x000f22000c1e1d00 */
[----:B--2---:R-:W-:-:S06]  /*0990*/  IMAD.WIDE.U32 R32, R157, 0x10, R50 ;  /* 0x000000109d207825 */ /* 0x004fcc00078e0032 */
[----:B------:R-:W2:Y:S01]  /*09a0*/  LDG.E.128 R32, desc[UR10][R32.64] ;  /* 0x0000000a20207981 */ /* 0x000ea2000c1e1d00 */
[----:B---3--:R-:W-:-:S05]  /*09b0*/  IMAD.WIDE R52, R136, 0x4, R52 ;  /* 0x0000000488347825 */ /* 0x008fca00078e0234 */
[----:B------:R-:W3:Y:S01]  /*09c0*/  LDG.E R155, desc[UR10][R52.64] ;  /* 0x0000000a349b7981 */ /* 0x000ee2000c1e1900 */
[----:B0-----:R-:W-:-:S06]  /*09d0*/  IMAD.WIDE.U32 R36, R157, 0x10, R2 ;  /* 0x000000109d247825 */ /* 0x001fcc00078e0002 */
[----:B------:R-:W3:Y:S01]  /*09e0*/  LDG.E.128 R36, desc[UR10][R36.64] ;  /* 0x0000000a24247981 */ /* 0x000ee2000c1e1d00 */
[----:B------:R-:W-:Y:S02]  /*09f0*/  ISETP.NE.AND P2, PT, RZ, UR12, PT ;  /* 0x0000000cff007c0c */ /* 0x000fe4000bf45270 */
[----:B------:R-:W-:Y:S02]  /*0a00*/  IADD3 R159, PT, PT, R157, 0x20, RZ ;  /* 0x000000209d9f7810 */ /* 0x000fe40007ffe0ff */
[----:B----4-:R-:W-:-:S05]  /*0a10*/  FSEL R158, R42, RZ, !P2 ;  /* 0x000000ff2a9e7208 */ /* 0x010fca0005000000 */
[C---:B------:R-:W-:Y:S01]  /*0a20*/  FADD.FTZ R0, -R158.reuse, R44 ;  /* 0x0000002c9e007221 */ /* 0x040fe20000010100 */
[----:B------:R-:W-:Y:S01]  /*0a30*/  FADD.FTZ R46, -R158, R46 ;  /* 0x0000002e9e2e7221 */ /* 0x000fe20000010100 */
[----:B--2---:R-:W-:Y:S02]  /*0a40*/  SHF.L.U32 R43, R32, 0x10, RZ ;  /* 0x00000010202b7819 */ /* 0x004fe400000006ff */
[----:B---3--:R-:W-:-:S03]  /*0a50*/  FMUL.FTZ R0, R155, R0 ;  /* 0x000000009b007220 */ /* 0x008fc60000410000 */
[----:B------:R-:W-:Y:S01]  /*0a60*/  FADD.FTZ R116, R43, R116 ;  /* 0x000000742b747221 */ /* 0x000fe20000010000 */
[----:B------:R-:W-:Y:S01]  /*0a70*/  SHF.L.U32 R52, R33, 0x10, RZ ;  /* 0x0000001021347819 */ /* 0x000fe200000006ff */
[-C--:B------:R-:W-:Y:S01]  /*0a80*/  FFMA.FTZ R117, R0, R43.reuse, R117 ;  /* 0x0000002b00757223 */ /* 0x080fe20000010075 */
[----:B------:R-:W-:Y:S01]  /*0a90*/  FMUL.FTZ R43, R148, R43 ;  /* 0x0000002b942b7220 */ /* 0x000fe20000410000 */
[----:B------:R-:W-:Y:S01]  /*0aa0*/  FMUL.FTZ R154, R155, R46 ;  /* 0x0000002e9b9a7220 */ /* 0x000fe20000410000 */
[----:B------:R-:W-:Y:S01]  /*0ab0*/  SHF.L.U32 R161, R36, 0x10, RZ ;  /* 0x0000001024a17819 */ /* 0x000fe200000006ff */
[----:B------:R-:W-:Y:S01]  /*0ac0*/  FADD.FTZ R108, R52, R108 ;  /* 0x0000006c346c7221 */ /* 0x000fe20000010000 */
[----:B------:R-:W-:Y:S01]  /*0ad0*/  SHF.L.U32 R44, R37, 0x10, RZ ;  /* 0x00000010252c7819 */ /* 0x000fe200000006ff */
[-C--:B------:R-:W-:Y:S02]  /*0ae0*/  FFMA.FTZ R109, R154, R52.reuse, R109 ;  /* 0x000000349a6d7223 */ /* 0x080fe4000001006d */
[----:B------:R-:W-:Y:S01]  /*0af0*/  FADD.FTZ R118, R161, R118 ;  /* 0x00000076a1767221 */ /* 0x000fe20000010000 */
[-C--:B------:R-:W-:Y:S01]  /*0b00*/  FFMA.FTZ R135, R0, R161.reuse, R135 ;  /* 0x000000a100877223 */ /* 0x080fe20000010087 */
[----:B------:R-:W-:Y:S01]  /*0b10*/  FFMA.FTZ R161, R152, R161, R43 ;  /* 0x000000a198a17223 */ /* 0x000fe2000001002b */
[----:B------:R-:W-:Y:S01]  /*0b20*/  FMUL.FTZ R52, R147, R52 ;  /* 0x0000003493347220 */ /* 0x000fe20000410000 */
[----:B------:R-:W2:Y:S01]  /*0b30*/  LDG.E.128 R40, desc[UR10][R40.64+0x10] ;  /* 0x0000100a28287981 */ /* 0x000ea2000c1e1d00 */
[----:B------:R-:W-:Y:S01]  /*0b40*/  PRMT R33, R32, 0x7632, R33 ;  /* 0x0000763220217816 */ /* 0x000fe20000000021 */
[----:B------:R-:W-:Y:S01]  /*0b50*/  FADD.FTZ R110, R44, R110 ;  /* 0x0000006e2c6e7221 */ /* 0x000fe20000010000 */
[-C--:B------:R-:W-:Y:S01]  /*0b60*/  FFMA.FTZ R111, R154, R44.reuse, R111 ;  /* 0x0000002c9a6f7223 */ /* 0x080fe2000001006f */
[----:B------:R-:W-:Y:S01]  /*0b70*/  FFMA.FTZ R163, R151, R44, R52 ;  /* 0x0000002c97a37223 */ /* 0x000fe20000010034 */
[----:B------:R-:W-:Y:S01]  /*0b80*/  FADD.FTZ R44, -R158, R45 ;  /* 0x0000002d9e2c7221 */ /* 0x000fe20000010100 */
[----:B------:R-:W-:-:S02]  /*0b90*/  PRMT R32, R36, 0x7632, R32 ;  /* 0x0000763224207816 */ /* 0x000fc40000000020 */
[C---:B------:R-:W-:Y:S02]  /*0ba0*/  SHF.L.U32 R45, R33.reuse, 0x10, RZ ;  /* 0x00000010212d7819 */ /* 0x040fe400000006ff */
[----:B------:R-:W-:Y:S01]  /*0bb0*/  PRMT R33, R33, 0x7632, R33 ;  /* 0x0000763221217816 */ /* 0x000fe20000000021 */
[----:B------:R-:W-:Y:S01]  /*0bc0*/  FMUL.FTZ R36, R155, R44 ;  /* 0x0000002c9b247220 */ /* 0x000fe20000410000 */
[----:B------:R-:W-:Y:S01]  /*0bd0*/  SHF.L.U32 R32, R32, 0x10, RZ ;  /* 0x0000001020207819 */ /* 0x000fe200000006ff */
[----:B------:R-:W-:Y:S01]  /*0be0*/  FMUL.FTZ R165, R130, R45 ;  /* 0x0000002d82a57220 */ /* 0x000fe20000410000 */
[----:B------:R-:W-:Y:S02]  /*0bf0*/  PRMT R37, R37, 0x7632, R37 ;  /* 0x0000763225257816 */ /* 0x000fe40000000025 */
[----:B------:R-:W-:Y:S01]  /*0c00*/  SHF.L.U32 R33, R33, 0x10, RZ ;  /* 0x0000001021217819 */ /* 0x000fe200000006ff */
[-C--:B------:R-:W-:Y:S01]  /*0c10*/  FFMA.FTZ R115, R36, R32.reuse, R115 ;  /* 0x0000002024737223 */ /* 0x080fe20000010073 */
[----:B------:R-:W-:Y:S01]  /*0c20*/  FADD.FTZ R114, R32, R114 ;  /* 0x0000007220727221 */ /* 0x000fe20000010000 */
[----:B------:R-:W-:Y:S01]  /*0c30*/  FFMA.FTZ R165, R134, R32, R165 ;  /* 0x0000002086a57223 */ /* 0x000fe200000100a5 */
[----:B------:R-:W-:Y:S01]  /*0c40*/  FADD.FTZ R156, -R158, R47 ;  /* 0x0000002f9e9c7221 */ /* 0x000fe20000010100 */
[----:B------:R-:W-:Y:S01]  /*0c50*/  SHF.L.U32 R32, R37, 0x10, RZ ;  /* 0x0000001025207819 */ /* 0x000fe200000006ff */
[----:B------:R-:W-:-:S02]  /*0c60*/  FMUL.FTZ R44, R129, R33 ;  /* 0x00000021812c7220 */ /* 0x000fc40000410000 */
[----:B------:R-:W-:Y:S01]  /*0c70*/  FMUL.FTZ R156, R155, R156 ;  /* 0x0000009c9b9c7220 */ /* 0x000fe20000410000 */
[----:B------:R-:W-:Y:S01]  /*0c80*/  FFMA.FTZ R113, R36, R45, R113 ;  /* 0x0000002d24717223 */ /* 0x000fe20000010071 */
[----:B------:R-:W-:Y:S01]  /*0c90*/  FADD.FTZ R112, R45, R112 ;  /* 0x000000702d707221 */ /* 0x000fe20000010000 */
[----:B------:R-:W-:Y:S01]  /*0ca0*/  FFMA.FTZ R37, R133, R32, R44 ;  /* 0x0000002085257223 */ /* 0x000fe2000001002c */
[----:B------:R-:W-:-:S04]  /*0cb0*/  IMAD.WIDE.U32 R44, R159, 0x10, R50 ;  /* 0x000000109f2c7825 */ /* 0x000fc800078e0032 */
[C---:B------:R-:W-:Y:S01]  /*0cc0*/  FFMA.FTZ R105, R156.reuse, R33, R105 ;  /* 0x000000219c697223 */ /* 0x040fe20000010069 */
[----:B------:R-:W-:Y:S01]  /*0cd0*/  FADD.FTZ R104, R33, R104 ;  /* 0x0000006821687221 */ /* 0x000fe20000010000 */
[----:B------:R-:W-:Y:S01]  /*0ce0*/  FFMA.FTZ R107, R156, R32, R107 ;  /* 0x000000209c6b7223 */ /* 0x000fe2000001006b */
[----:B------:R-:W-:Y:S01]  /*0cf0*/  FADD.FTZ R106, R32, R106 ;  /* 0x0000006a206a7221 */ /* 0x000fe20000010000 */
[C---:B------:R-:W-:Y:S01]  /*0d00*/  IMAD.WIDE.U32 R32, R159.reuse, 0x20, R48 ;  /* 0x000000209f207825 */ /* 0x040fe200078e0030 */
[----:B------:R-:W3:Y:S03]  /*0d10*/  LDG.E.128 R44, desc[UR10][R44.64] ;  /* 0x0000000a2c2c7981 */ /* 0x000ee6000c1e1d00 */
[----:B------:R-:W-:Y:S01]  /*0d20*/  IMAD.WIDE.U32 R52, R159, 0x10, R2 ;  /* 0x000000109f347825 */ /* 0x000fe200078e0002 */
[----:B------:R-:W4:Y:S05]  /*0d30*/  LDG.E.128 R48, desc[UR10][R32.64] ;  /* 0x0000000a20307981 */ /* 0x000f2a000c1e1d00 */
[----:B------:R-:W4:Y:S01]  /*0d40*/  LDG.E.128 R52, desc[UR10][R52.64] ;  /* 0x0000000a34347981 */ /* 0x000f22000c1e1d00 */
[----:B------:R-:W-:-:S02]  /*0d50*/  SHF.L.U32 R169, R34, 0x10, RZ ;  /* 0x0000001022a97819 */ /* 0x000fc400000006ff */
[----:B------:R-:W-:Y:S02]  /*0d60*/  PRMT R34, R34, 0x7632, R34 ;  /* 0x0000763222227816 */ /* 0x000fe40000000022 */
[----:B------:R-:W-:Y:S01]  /*0d70*/  SHF.L.U32 R3, R38, 0x10, RZ ;  /* 0x0000001026037819 */ /* 0x000fe200000006ff */
[----:B------:R-:W-:Y:S01]  /*0d80*/  FMUL.FTZ R167, R146, R169 ;  /* 0x000000a992a77220 */ /* 0x000fe20000410000 */
[----:B------:R-:W-:Y:S02]  /*0d90*/  PRMT R38, R38, 0x7632, R38 ;  /* 0x0000763226267816 */ /* 0x000fe40000000026 */
[----:B------:R-:W-:Y:S01]  /*0da0*/  SHF.L.U32 R171, R34, 0x10, RZ ;  /* 0x0000001022ab7819 */ /* 0x000fe200000006ff */
[----:B------:R-:W-:Y:S01]  /*0db0*/  FADD.FTZ R86, R3, R86 ;  /* 0x0000005603567221 */ /* 0x000fe20000010000 */
[----:B------:R-:W-:Y:S01]  /*0dc0*/  FFMA.FTZ R167, R150, R3, R167 ;  /* 0x0000000396a77223 */ /* 0x000fe200000100a7 */
[----:B------:R-:W-:Y:S01]  /*0dd0*/  FADD.FTZ R84, R169, R84 ;  /* 0x00000054a9547221 */ /* 0x000fe20000010000 */
[C---:B--2---:R-:W-:Y:S01]  /*0de0*/  FADD.FTZ R40, -R158.reuse, R40 ;  /* 0x000000289e287221 */ /* 0x044fe20000010100 */
[----:B------:R-:W-:-:S03]  /*0df0*/  FADD.FTZ R2, -R158, R41 ;  /* 0x000000299e027221 */ /* 0x000fc60000010100 */
[----:B------:R-:W-:Y:S01]  /*0e00*/  FMUL.FTZ R40, R155, R40 ;  /* 0x000000289b287220 */ /* 0x000fe20000410000 */
[----:B------:R-:W-:-:S03]  /*0e10*/  FMUL.FTZ R41, R128, R171 ;  /* 0x000000ab80297220 */ /* 0x000fc60000410000 */
[----:B------:R-:W-:Y:S01]  /*0e20*/  FFMA.FTZ R87, R40, R3, R87 ;  /* 0x0000000328577223 */ /* 0x000fe20000010057 */
[----:B------:R-:W-:Y:S01]  /*0e30*/  SHF.L.U32 R3, R38, 0x10, RZ ;  /* 0x0000001026037819 */ /* 0x000fe200000006ff */
[----:B------:R-:W-:Y:S01]  /*0e40*/  FMUL.FTZ R38, R155, R2 ;  /* 0x000000029b267220 */ /* 0x000fe20000410000 */
[----:B------:R-:W-:-:S03]  /*0e50*/  FADD.FTZ R42, -R158, R42 ;  /* 0x0000002a9e2a7221 */ /* 0x000fc60000010100 */
[----:B------:R-:W-:Y:S01]  /*0e60*/  FADD.FTZ R70, R3, R70 ;  /* 0x0000004603467221 */ /* 0x000fe20000010000 */
[-C--:B------:R-:W-:Y:S01]  /*0e70*/  FFMA.FTZ R41, R132, R3.reuse, R41 ;  /* 0x0000000384297223 */ /* 0x080fe20000010029 */
[----:B------:R-:W-:Y:S01]  /*0e80*/  FFMA.FTZ R83, R38, R3, R83 ;  /* 0x0000000326537223 */ /* 0x000fe20000010053 */
[C---:B------:R-:W-:Y:S02]  /*0e90*/  SHF.L.U32 R3, R35.reuse, 0x10, RZ ;  /* 0x0000001023037819 */ /* 0x040fe400000006ff */
[----:B------:R-:W-:Y:S01]  /*0ea0*/  PRMT R35, R35, 0x7632, R35 ;  /* 0x0000763223237816 */ /* 0x000fe20000000023 */
[----:B------:R-:W-:Y:S01]  /*0eb0*/  FMUL.FTZ R160, R155, R42 ;  /* 0x0000002a9ba07220 */ /* 0x000fe20000410000 */
[----:B------:R-:W-:Y:S01]  /*0ec0*/  SHF.L.U32 R2, R39, 0x10, RZ ;  /* 0x0000001027027819 */ /* 0x000fe200000006ff */
[----:B------:R-:W-:Y:S01]  /*0ed0*/  FMUL.FTZ R34, R145, R3 ;  /* 0x0000000391227220 */ /* 0x000fe20000410000 */
[----:B------:R-:W-:Y:S01]  /*0ee0*/  FADD.FTZ R162, -R158, R43 ;  /* 0x0000002b9ea27221 */ /* 0x000fe20000010100 */
[----:B------:R-:W-:-:S02]  /*0ef0*/  PRMT R39, R39, 0x7632, R39 ;  /* 0x0000763227277816 */ /* 0x000fc40000000027 */
[----:B------:R-:W-:Y:S01]  /*0f00*/  SHF.L.U32 R35, R35, 0x10, RZ ;  /* 0x0000001023237819 */ /* 0x000fe200000006ff */
[----:B------:R-:W-:Y:S01]  /*0f10*/  FFMA.FTZ R85, R40, R169, R85 ;  /* 0x000000a928557223 */ /* 0x000fe20000010055 */
[----:B------:R-:W-:Y:S01]  /*0f20*/  FADD.FTZ R62, R2, R62 ;  /* 0x0000003e023e7221 */ /* 0x000fe20000010000 */
[-C--:B------:R-:W-:Y:S01]  /*0f30*/  FFMA.FTZ R169, R149, R2.reuse, R34 ;  /* 0x0000000295a97223 */ /* 0x080fe20000010022 */
[----:B------:R-:W-:Y:S01]  /*0f40*/  FFMA.FTZ R63, R160, R2, R63 ;  /* 0x00000002a03f7223 */ /* 0x000fe2000001003f */
[----:B------:R-:W-:Y:S01]  /*0f50*/  FMUL.FTZ R162, R155, R162 ;  /* 0x000000a29ba27220 */ /* 0x000fe20000410000 */
[----:B------:R-:W-:Y:S01]  /*0f60*/  SHF.L.U32 R2, R39, 0x10, RZ ;  /* 0x0000001027027819 */ /* 0x000fe200000006ff */
[-C--:B------:R-:W-:Y:S01]  /*0f70*/  FMUL.FTZ R34, R127, R35.reuse ;  /* 0x000000237f227220 */ /* 0x080fe20000410000 */
[----:B------:R-:W-:Y:S01]  /*0f80*/  FADD.FTZ R56, R35, R56 ;  /* 0x0000003823387221 */ /* 0x000fe20000010000 */
[----:B------:R-:W-:Y:S01]  /*0f90*/  FFMA.FTZ R57, R162, R35, R57 ;  /* 0x00000023a2397223 */ /* 0x000fe20000010039 */
[----:B---3--:R-:W-:Y:S01]  /*0fa0*/  SHF.L.U32 R35, R44, 0x10, RZ ;  /* 0x000000102c237819 */ /* 0x008fe200000006ff */
[----:B------:R-:W-:Y:S01]  /*0fb0*/  FADD.FTZ R58, R2, R58 ;  /* 0x0000003a023a7221 */ /* 0x000fe20000010000 */
[-C--:B------:R-:W-:Y:S01]  /*0fc0*/  FFMA.FTZ R39, R131, R2.reuse, R34 ;  /* 0x0000000283277223 */ /* 0x080fe20000010022 */
[----:B------:R-:W-:Y:S01]  /*0fd0*/  FFMA.FTZ R59, R162, R2, R59 ;  /* 0x00000002a23b7223 */ /* 0x000fe2000001003b */
[----:B----4-:R-:W-:Y:S01]  /*0fe0*/  FADD.FTZ R42, -R158, R48 ;  /* 0x000000309e2a7221 */ /* 0x010fe20000010100 */
[----:B------:R-:W-:Y:S01]  /*0ff0*/  PRMT R44, R44, 0x7632, R44 ;  /* 0x000076322c2c7816 */ /* 0x000fe2000000002c */
[----:B------:R-:W-:Y:S01]  /*1000*/  FADD.FTZ R2, -R158, R49 ;  /* 0x000000319e027221 */ /* 0x000fe20000010100 */
[----:B------:R-:W-:Y:S01]  /*1010*/  FADD.FTZ R60, R3, R60 ;  /* 0x0000003c033c7221 */ /* 0x000fe20000010000 */
[----:B------:R-:W-:Y:S01]  /*1020*/  FFMA.FTZ R61, R160, R3, R61 ;  /* 0x00000003a03d7223 */ /* 0x000fe2000001003d */
[----:B------:R-:W-:Y:S01]  /*1030*/  SHF.L.U32 R3, R52, 0x10, RZ ;  /* 0x0000001034037819 */ /* 0x000fe200000006ff */
[C---:B------:R-:W-:Y:S01]  /*1040*/  FMUL.FTZ R42, R155.reuse, R42 ;  /* 0x0000002a9b2a7220 */ /* 0x040fe20000410000 */
[----:B------:R-:W-:Y:S01]  /*1050*/  FMUL.FTZ R43, R140, R35 ;  /* 0x000000238c2b7220 */ /* 0x000fe20000410000 */
[----:B------:R-:W-:Y:S01]  /*1060*/  SHF.L.U32 R34, R44, 0x10, RZ ;  /* 0x000000102c227819 */ /* 0x000fe200000006ff */
[----:B------:R-:W-:Y:S01]  /*1070*/  FMUL.FTZ R49, R155, R2 ;  /* 0x000000029b317220 */ /* 0x000fe20000410000 */
[----:B------:R-:W-:Y:S01]  /*1080*/  FADD.FTZ R48, -R158, R50 ;  /* 0x000000329e307221 */ /* 0x000fe20000010100 */
[-C--:B------:R-:W-:Y:S01]  /*1090*/  FFMA.FTZ R95, R42, R3.reuse, R95 ;  /* 0x000000032a5f7223 */ /* 0x080fe2000001005f */
[----:B------:R-:W-:Y:S01]  /*10a0*/  FFMA.FTZ R43, R144, R3, R43 ;  /* 0x00000003902b7223 */ /* 0x000fe2000001002b */
[----:B------:R-:W-:Y:S01]  /*10b0*/  FADD.FTZ R98, R3, R98 ;  /* 0x0000006203627221 */ /* 0x000fe20000010000 */
[-C--:B------:R-:W-:Y:S01]  /*10c0*/  FMUL.FTZ R3, R122, R34.reuse ;  /* 0x000000227a037220 */ /* 0x080fe20000410000 */
[----:B------:R-:W-:Y:S01]  /*10d0*/  FFMA.FTZ R101, R49, R34, R101 ;  /* 0x0000002231657223 */ /* 0x000fe20000010065 */
[----:B------:R-:W-:Y:S01]  /*10e0*/  FADD.FTZ R102, R34, R102 ;  /* 0x0000006622667221 */ /* 0x000fe20000010000 */
[----:B------:R-:W-:Y:S01]  /*10f0*/  SHF.L.U32 R34, R45, 0x10, RZ ;  /* 0x000000102d227819 */ /* 0x000fe200000006ff */
[----:B------:R-:W-:Y:S01]  /*1100*/  FMUL.FTZ R48, R155, R48 ;  /* 0x000000309b307220 */ /* 0x000fe20000410000 */
[----:B------:R-:W-:Y:S01]  /*1110*/  FFMA.FTZ R100, R42, R35, R100 ;  /* 0x000000232a647223 */ /* 0x000fe20000010064 */
[----:B------:R-:W-:-:S02]  /*1120*/  FADD.FTZ R103, R35, R103 ;  /* 0x0000006723677221 */ /* 0x000fc40000010000 */
[-C--:B------:R-:W-:Y:S01]  /*1130*/  FMUL.FTZ R50, R139, R34.reuse ;  /* 0x000000228b327220 */ /* 0x080fe20000410000 */
[----:B------:R-:W-:Y:S01]  /*1140*/  FFMA.FTZ R91, R48, R34, R91 ;  /* 0x00000022305b7223 */ /* 0x000fe2000001005b */
[----:B------:R-:W-:Y:S02]  /*1150*/  FADD.FTZ R94, R34, R94 ;  /* 0x0000005e225e7221 */ /* 0x000fe40000010000 */
[----:B------:R-:W2:Y:S01]  /*1160*/  LDG.E.128 R32, desc[UR10][R32.64+0x10] ;  /* 0x0000100a20207981 */ /* 0x000ea2000c1e1d00 */
[----:B------:R-:W-:Y:S02]  /*1170*/  PRMT R52, R52, 0x7632, R52 ;  /* 0x0000763234347816 */ /* 0x000fe40000000034 */
[----:B------:R-:W-:Y:S02]  /*1180*/  SHF.L.U32 R2, R53, 0x10, RZ ;  /* 0x0000001035027819 */ /* 0x000fe400000006ff */
[----:B------:R-:W-:Y:S02]  /*1190*/  SHF.L.U32 R52, R52, 0x10, RZ ;  /* 0x0000001034347819 */ /* 0x000fe400000006ff */
[----:B------:R-:W-:Y:S01]  /*11a0*/  PRMT R45, R45, 0x7632, R45 ;  /* 0x000076322d2d7816 */ /* 0x000fe2000000002d */
[----:B------:R-:W-:Y:S01]  /*11b0*/  FADD.FTZ R64, R171, R64 ;  /* 0x00000040ab407221 */ /* 0x000fe20000010000 */
[----:B------:R-:W-:Y:S01]  /*11c0*/  FFMA.FTZ R65, R38, R171, R65 ;  /* 0x000000ab26417223 */ /* 0x000fe20000010041 */
[----:B------:R-:W-:Y:S01]  /*11d0*/  FFMA.FTZ R44, R126, R52, R3 ;  /* 0x000000347e2c7223 */ /* 0x000fe20000010003 */
[-C--:B------:R-:W-:Y:S01]  /*11e0*/  FFMA.FTZ R97, R48, R2.reuse, R97 ;  /* 0x0000000230617223 */ /* 0x080fe20000010061 */
[----:B------:R-:W-:Y:S01]  /*11f0*/  FFMA.FTZ R171, R143, R2, R50 ;  /* 0x000000028fab7223 */ /* 0x000fe20000010032 */
[----:B------:R-:W-:Y:S01]  /*1200*/  FADD.FTZ R89, R2, R89 ;  /* 0x0000005902597221 */ /* 0x000fe20000010000 */
[----:B------:R-:W-:Y:S01]  /*1210*/  FADD.FTZ R2, -R158, R51 ;  /* 0x000000339e027221 */ /* 0x000fe20000010100 */
[----:B------:R-:W-:-:S02]  /*1220*/  PRMT R53, R53, 0x7632, R53 ;  /* 0x0000763235357816 */ /* 0x000fc40000000035 */
[----:B------:R-:W-:Y:S01]  /*1230*/  SHF.L.U32 R3, R45, 0x10, RZ ;  /* 0x000000102d037819 */ /* 0x000fe200000006ff */
[----:B------:R-:W-:Y:S01]  /*1240*/  FMUL.FTZ R51, R155, R2 ;  /* 0x000000029b337220 */ /* 0x000fe20000410000 */
[----:B------:R-:W-:-:S03]  /*1250*/  SHF.L.U32 R53, R53, 0x10, RZ ;  /* 0x0000001035357819 */ /* 0x000fc600000006ff */
[----:B------:R-:W-:-:S04]  /*1260*/  FMUL.FTZ R2, R121, R3 ;  /* 0x0000000379027220 */ /* 0x000fc80000410000 */
[----:B------:R-:W-:Y:S01]  /*1270*/  FFMA.FTZ R45, R125, R53, R2 ;  /* 0x000000357d2d7223 */ /* 0x000fe20000010002 */
[----:B------:R-:W-:Y:S01]  /*1280*/  FFMA.FTZ R92, R51, R3, R92 ;  /* 0x00000003335c7223 */ /* 0x000fe2000001005c */
[----:B------:R-:W-:Y:S01]  /*1290*/  FADD.FTZ R93, R3, R93 ;  /* 0x0000005d035d7221 */ /* 0x000fe20000010000 */
[----:B------:R-:W-:Y:S01]  /*12a0*/  FFMA.FTZ R88, R51, R53, R88 ;  /* 0x0000003533587223 */ /* 0x000fe20000010058 */
[----:B------:R-:W-:Y:S01]  /*12b0*/  FADD.FTZ R90, R53, R90 ;  /* 0x0000005a355a7221 */ /* 0x000fe20000010000 */
[C---:B------:R-:W-:Y:S02]  /*12c0*/  SHF.L.U32 R3, R54.reuse, 0x10, RZ ;  /* 0x0000001036037819 */ /* 0x040fe400000006ff */
[----:B------:R-:W-:Y:S02]  /*12d0*/  PRMT R54, R54, 0x7632, R54 ;  /* 0x0000763236367816 */ /* 0x000fe40000000036 */
[----:B------:R-:W-:Y:S01]  /*12e0*/  ISETP.NE.U32.AND P0, PT, RZ, UR14, PT ;  /* 0x0000000eff007c0c */ /* 0x000fe2000bf05070 */
[----:B------:R-:W-:Y:S01]  /*12f0*/  FADD.FTZ R71, R3, R71 ;  /* 0x0000004703477221 */ /* 0x000fe20000010000 */
[----:B------:R-:W-:Y:S01]  /*1300*/  FFMA.FTZ R96, R49, R52, R96 ;  /* 0x0000003431607223 */ /* 0x000fe20000010060 */
[----:B------:R-:W-:Y:S01]  /*1310*/  FADD.FTZ R99, R52, R99 ;  /* 0x0000006334637221 */ /* 0x000fe20000010000 */
[----:B------:R-:W-:Y:S01]  /*1320*/  ISETP.NE.AND.EX P0, PT, RZ, UR15, PT, P0 ;  /* 0x0000000fff007c0c */ /* 0x000fe2000bf05300 */
[----:B------:R-:W-:Y:S01]  /*1330*/  UMOV UR4, 0xffffffff ;  /* 0xffffffff00047882 */ /* 0x000fe20000000000 */
[----:B------:R-:W-:-:S04]  /*1340*/  ISETP.NE.U32.AND P1, PT, RZ, UR14, PT ;  /* 0x0000000eff007c0c */ /* 0x000fc8000bf25070 */
[----:B------:R-:W-:Y:S01]  /*1350*/  ISETP.NE.AND.EX P1, PT, RZ, UR15, PT, P1 ;  /* 0x0000000fff007c0c */ /* 0x000fe2000bf25310 */
[C---:B--2---:R-:W-:Y:S01]  /*1360*/  FADD.FTZ R50, -R158.reuse, R32 ;  /* 0x000000209e327221 */ /* 0x044fe20000010100 */
[C---:B------:R-:W-:Y:S01]  /*1370*/  FADD.FTZ R2, -R158.reuse, R33 ;  /* 0x000000219e027221 */ /* 0x040fe20000010100 */
[C---:B------:R-:W-:Y:S01]  /*1380*/  FADD.FTZ R34, -R158.reuse, R34 ;  /* 0x000000229e227221 */ /* 0x040fe20000010100 */
[----:B------:R-:W-:Y:S01]  /*1390*/  FADD.FTZ R158, -R158, R35 ;  /* 0x000000239e9e7221 */ /* 0x000fe20000010100 */
[C---:B------:R-:W-:Y:S02]  /*13a0*/  SHF.L.U32 R35, R46.reuse, 0x10, RZ ;  /* 0x000000102e237819 */ /* 0x040fe400000006ff */
[----:B------:R-:W-:Y:S01]  /*13b0*/  PRMT R46, R46, 0x7632, R46 ;  /* 0x000076322e2e7816 */ /* 0x000fe2000000002e */
[----:B------:R-:W-:Y:S02]  /*13c0*/  FMUL.FTZ R50, R155, R50 ;  /* 0x000000329b327220 */ /* 0x000fe40000410000 */
[----:B------:R-:W-:Y:S01]  /*13d0*/  FMUL.FTZ R53, R138, R35 ;  /* 0x000000238a357220 */ /* 0x000fe20000410000 */
[----:B------:R-:W-:Y:S01]  /*13e0*/  SHF.L.U32 R33, R46, 0x10, RZ ;  /* 0x000000102e217819 */ /* 0x000fe200000006ff */
[----:B------:R-:W-:-:S02]  /*13f0*/  FFMA.FTZ R66, R50, R3, R66 ;  /* 0x0000000332427223 */ /* 0x000fc40000010042 */
[----:B------:R-:W-:Y:S01]  /*1400*/  FFMA.FTZ R53, R142, R3, R53 ;  /* 0x000000038e357223 */ /* 0x000fe20000010035 */
[----:B------:R-:W-:Y:S01]  /*1410*/  SHF.L.U32 R3, R54, 0x10, RZ ;  /* 0x0000001036037819 */ /* 0x000fe200000006ff */
[----:B------:R-:W-:Y:S01]  /*1420*/  FMUL.FTZ R46, R155, R2 ;  /* 0x000000029b2e7220 */ /* 0x000fe20000410000 */
[----:B------:R-:W-:Y:S01]  /*1430*/  FMUL.FTZ R173, R120, R33 ;  /* 0x0000002178ad7220 */ /* 0x000fe20000410000 */
[C---:B------:R-:W-:Y:S02]  /*1440*/  SHF.L.U32 R32, R47.reuse, 0x10, RZ ;  /* 0x000000102f207819 */ /* 0x040fe400000006ff */
[----:B------:R-:W-:Y:S01]  /*1450*/  PRMT R47, R47, 0x7632, R47 ;  /* 0x000076322f2f7816 */ /* 0x000fe2000000002f */
[-C--:B------:R-:W-:Y:S01]  /*1460*/  FFMA.FTZ R67, R46, R3.reuse, R67 ;  /* 0x000000032e437223 */ /* 0x080fe20000010043 */
[----:B------:R-:W-:Y:S01]  /*1470*/  FFMA.FTZ R173, R124, R3, R173 ;  /* 0x000000037cad7223 */ /* 0x000fe200000100ad */
[----:B------:R-:W-:Y:S01]  /*1480*/  FADD.FTZ R72, R3, R72 ;  /* 0x0000004803487221 */ /* 0x000fe20000010000 */
[----:B------:R-:W-:Y:S01]  /*1490*/  SHF.L.U32 R2, R55, 0x10, RZ ;  /* 0x0000001037027819 */ /* 0x000fe200000006ff */
[----:B------:R-:W-:Y:S01]  /*14a0*/  FMUL.FTZ R175, R155, R34 ;  /* 0x000000229baf7220 */ /* 0x000fe20000410000 */
[----:B------:R-:W-:Y:S01]  /*14b0*/  FMUL.FTZ R52, R137, R32 ;  /* 0x0000002089347220 */ /* 0x000fe20000410000 */
[----:B------:R-:W-:-:S02]  /*14c0*/  SHF.L.U32 R3, R47, 0x10, RZ ;  /* 0x000000102f037819 */ /* 0x000fc400000006ff */
[----:B------:R-:W-:Y:S01]  /*14d0*/  PRMT R55, R55, 0x7632, R55 ;  /* 0x0000763237377816 */ /* 0x000fe20000000037 */
[-C--:B------:R-:W-:Y:S01]  /*14e0*/  FFMA.FTZ R68, R175, R2.reuse, R68 ;  /* 0x00000002af447223 */ /* 0x080fe20000010044 */
[----:B------:R-:W-:Y:S01]  /*14f0*/  FFMA.FTZ R52, R141, R2, R52 ;  /* 0x000000028d347223 */ /* 0x000fe20000010034 */
[----:B------:R-:W-:Y:S01]  /*1500*/  FADD.FTZ R73, R2, R73 ;  /* 0x0000004902497221 */ /* 0x000fe20000010000 */
[----:B------:R-:W-:Y:S01]  /*1510*/  SHF.L.U32 R55, R55, 0x10, RZ ;  /* 0x0000001037377819 */ /* 0x000fe200000006ff */
[----:B------:R-:W-:Y:S01]  /*1520*/  FMUL.FTZ R2, R119, R3 ;  /* 0x0000000377027220 */ /* 0x000fe20000410000 */
[----:B------:R-:W-:Y:S01]  /*1530*/  FMUL.FTZ R54, R155, R158 ;  /* 0x0000009e9b367220 */ /* 0x000fe20000410000 */
[----:B------:R-:W-:Y:S01]  /*1540*/  FFMA.FTZ R75, R50, R35, R75 ;  /* 0x00000023324b7223 */ /* 0x000fe2000001004b */
[----:B------:R-:W-:Y:S01]  /*1550*/  FADD.FTZ R82, R35, R82 ;  /* 0x0000005223527221 */ /* 0x000fe20000010000 */
[----:B------:R-:W-:Y:S01]  /*1560*/  FADD.FTZ R34, RZ, R161 ;  /* 0x000000a1ff227221 */ /* 0x000fe20000010000 */
[----:B------:R-:W-:Y:S01]  /*1570*/  FFMA.FTZ R47, R123, R55, R2 ;  /* 0x000000377b2f7223 */ /* 0x000fe20000010002 */
[----:B------:R-:W-:Y:S01]  /*1580*/  FFMA.FTZ R78, R54, R3, R78 ;  /* 0x00000003364e7223 */ /* 0x000fe2000001004e */
[----:B------:R-:W-:Y:S01]  /*1590*/  FADD.FTZ R79, R3, R79 ;  /* 0x0000004f034f7221 */ /* 0x000fe20000010000 */
[----:B------:R-:W-:Y:S01]  /*15a0*/  FFMA.FTZ R35, R0, R161, RZ ;  /* 0x000000a100237223 */ /* 0x000fe200000100ff */
[----:B------:R-:W0:Y:S01]  /*15b0*/  @P0 LDC.64 R2, c[0x0][0x438] ;  /* 0x00010e00ff020b82 */ /* 0x000e220000000a00 */
[----:B------:R-:W-:Y:S01]  /*15c0*/  FADD.FTZ R34, R165, R34 ;  /* 0x00000022a5227221 */ /* 0x000fe20000010000 */
[----:B------:R-:W-:Y:S01]  /*15d0*/  FFMA.FTZ R76, R46, R33, R76 ;  /* 0x000000212e4c7223 */ /* 0x000fe2000001004c */
[----:B------:R-:W-:Y:S01]  /*15e0*/  FADD.FTZ R81, R33, R81 ;  /* 0x0000005121517221 */ /* 0x000fe20000010000 */
[----:B------:R-:W-:Y:S01]  /*15f0*/  FFMA.FTZ R77, R175, R32, R77 ;  /* 0x00000020af4d7223 */ /* 0x000fe2000001004d */
[----:B------:R-:W-:Y:S01]  /*1600*/  FADD.FTZ R80, R32, R80 ;  /* 0x0000005020507221 */ /* 0x000fe20000010000 */
[----:B------:R-:W-:-:S02]  /*1610*/  FFMA.FTZ R35, R36, R165, R35 ;  /* 0x000000a524237223 */ /* 0x000fc40000010023 */
[----:B------:R-:W1:Y:S01]  /*1620*/  @P0 LDC.64 R32, c[0x0][0x438] ;  /* 0x00010e00ff200b82 */ /* 0x000e620000000a00 */
        /* <DEDUP_REMOVED lines=10> */
[----:B0-----:R-:W-:-:S04]  /*16d0*/  @P0 IMAD.WIDE.U32 R2, R157, 0x20, R2 ;  /* 0x000000209d020825 */ /* 0x001fc800078e0002 */
[----:B------:R-:W-:Y:S01]  /*16e0*/  FADD.FTZ R34, R39, R34 ;  /* 0x0000002227227221 */ /* 0x000fe20000010000 */
[----:B------:R-:W-:Y:S01]  /*16f0*/  FFMA.FTZ R35, R162, R39, R35 ;  /* 0x00000027a2237223 */ /* 0x000fe20000010023 */
[----:B-1----:R-:W-:Y:S01]  /*1700*/  @P0 IMAD.WIDE.U32 R32, R159, 0x20, R32 ;  /* 0x000000209f200825 */ /* 0x002fe200078e0020 */
[----:B-----5:R-:W5:Y:S04]  /*1710*/  @P0 LDG.E.128 R4, desc[UR10][R2.64] ;  /* 0x0000000a02040981 */ /* 0x020f68000c1e1d00 */
[----:B------:R0:W5:Y:S04]  /*1720*/  @P0 LDG.E.128 R8, desc[UR10][R2.64+0x10] ;  /* 0x0000100a02080981 */ /* 0x000168000c1e1d00 */
[----:B------:R-:W5:Y:S04]  /*1730*/  @P0 LDG.E.128 R12, desc[UR10][R32.64] ;  /* 0x0000000a200c0981 */ /* 0x000f68000c1e1d00 */
[----:B------:R1:W5:Y:S01]  /*1740*/  @P0 LDG.E.128 R16, desc[UR10][R32.64+0x10] ;  /* 0x0000100a20100981 */ /* 0x000362000c1e1d00 */
[----:B0-----:R-:W-:Y:S01]  /*1750*/  FADD.FTZ R3, R43, R34 ;  /* 0x000000222b037221 */ /* 0x001fe20000010000 */
[----:B------:R-:W-:-:S03]  /*1760*/  FFMA.FTZ R2, R42, R43, R35 ;  /* 0x0000002b2a027223 */ /* 0x000fc60000010023 */
[----:B-1----:R-:W-:Y:S01]  /*1770*/  FADD.FTZ R32, R3, R44 ;  /* 0x0000002c03207221 */ /* 0x002fe20000010000 */
        /* <DEDUP_REMOVED lines=12> */
[----:B------:R-:W-:Y:S01]  /*1840*/  FADD.FTZ R74, R55, R74 ;  /* 0x0000004a374a7221 */ /* 0x000fe20000010000 */
        /* <DEDUP_REMOVED lines=21> */
.L_x_1155:
        /* <DEDUP_REMOVED lines=37> */
[----:B0-----:R-:W-:Y:S01]  /*1bf0*/  FMUL.FTZ R3, R155, R36 ;  /* 0x000000249b037220 */ /* 0x001fe20000410000 */
[----:B------:R-:W-:-:S02]  /*1c00*/  F2FP.BF16.F32.PACK_AB R35, R162, R35 ;  /* 0x00000023a223723e */ /* 0x000fc400000010ff */
[----:B------:R-:W-:Y:S02]  /*1c10*/  F2FP.BF16.F32.PACK_AB R34, R37, R34 ;  /* 0x000000222522723e */ /* 0x000fe400000010ff */
[----:B------:R-:W-:Y:S02]  /*1c20*/  F2FP.BF16.F32.PACK_AB R33, R156, R33 ;  /* 0x000000219c21723e */ /* 0x000fe400000010ff */
[----:B------:R-:W-:Y:S01]  /*1c30*/  F2FP.BF16.F32.PACK_AB R32, R3, R0 ;  /* 0x000000000320723e */ /* 0x000fe200000010ff */
[----:B------:R-:W-:Y:S06]  /*1c40*/  BRA `(.L_x_1130) ;  /* 0x0000000c00a07947 */ /* 0x000fec0003800000 */
.L_x_1129:
        /* <DEDUP_REMOVED lines=33> */
.L_x_1128:
        /* <DEDUP_REMOVED lines=30> */
[----:B0-----:R-:W-:Y:S01]  /*2040*/  F2FP.BF16.F32.PACK_AB R32, R29, R28 ;  /* 0x0000001c1d20723e */ /* 0x001fe200000010ff */
[----:B------:R-:W-:Y:S06]  /*2050*/  BRA `(.L_x_1130) ;  /* 0x00000008009c7947 */ /* 0x000fec0003800000 */
.L_x_1131:
        /* <DEDUP_REMOVED lines=27> */
[----:B0-----:R-:W-:Y:S02]  /*2210*/  F2FP.BF16.F32.PACK_AB R32, R29, R28 ;  /* 0x0000001c1d20723e */ /* 0x001fe400000010ff */
[----:B------:R-:W-:Y:S02]  /*2220*/  MOV R23, R35 ;  /* 0x0000002300177202 */ /* 0x000fe40000000f00 */
[----:B------:R-:W-:-:S02]  /*2230*/  MOV R22, R34 ;  /* 0x0000002200167202 */ /* 0x000fc40000000f00 */
[----:B------:R-:W-:Y:S02]  /*2240*/  MOV R21, R33 ;  /* 0x0000002100157202 */ /* 0x000fe40000000f00 */
[----:B------:R-:W-:Y:S01]  /*2250*/  MOV R20, R32 ;  /* 0x0000002000147202 */ /* 0x000fe20000000f00 */
[----:B------:R-:W-:Y:S06]  /*2260*/  BRA `(.L_x_1130) ;  /* 0x0000000800187947 */ /* 0x000fec0003800000 */
.L_x_1127:
        /* <DEDUP_REMOVED lines=13> */
[----:B------:R-:W-:Y:S01]  /*2340*/  FADD.FTZ R35, R169, -R160 ;  /* 0x800000a0a9237221 */ /* 0x000fe20000010000 */
[----:B------:R-:W-:Y:S01]  /*2350*/  FADD.FTZ R0, R39, -R162 ;  /* 0x800000a227007221 */ /* 0x000fe20000010000 */
[-CC-:B------:R-:W-:Y:S01]  /*2360*/  FFMA.FTZ R154, R154, R55.reuse, R177.reuse ;  /* 0x000000379a9a7223 */ /* 0x180fe200000100b1 */
[-CC-:B------:R-:W-:Y:S01]  /*2370*/  FFMA.FTZ R156, R156, R55.reuse, R177.reuse ;  /* 0x000000379c9c7223 */ /* 0x180fe200000100b1 */
[-CC-:B------:R-:W-:Y:S01]  /*2380*/  FFMA.FTZ R40, R40, R55.reuse, R177.reuse ;  /* 0x0000003728287223 */ /* 0x180fe200000100b1 */
[----:B------:R-:W-:Y:S01]  /*2390*/  FFMA.FTZ R38, R38, R55, R177 ;  /* 0x0000003726267223 */ /* 0x000fe200000100b1 */
[C---:B-----5:R-:W-:Y:S01]  /*23a0*/  FFMA.FTZ R35, R155.reuse, R35, R10 ;  /* 0x000000239b237223 */ /* 0x060fe2000001000a */
[----:B------:R-:W-:Y:S01]  /*23b0*/  FFMA.FTZ R0, R155, R0, R11 ;  /* 0x000000009b007223 */ /* 0x000fe2000001000b */
[----:B------:R-:W-:Y:S01]  /*23c0*/  FADD.FTZ R36, R165, -R36 ;  /* 0x80000024a5247221 */ /* 0x000fe20000010000 */
[----:B------:R-:W-:Y:S01]  /*23d0*/  FADD.FTZ R33, R163, -R154 ;  /* 0x8000009aa3217221 */ /* 0x000fe20000010000 */
[----:B------:R-:W-:Y:S01]  /*23e0*/  FADD.FTZ R156, R37, -R156 ;  /* 0x8000009c259c7221 */ /* 0x000fe20000010000 */
[----:B------:R-:W-:Y:S01]  /*23f0*/  FADD.FTZ R167, R167, -R40 ;  /* 0x80000028a7a77221 */ /* 0x000fe20000010000 */
[----:B------:R-:W-:Y:S01]  /*2400*/  FADD.FTZ R38, R41, -R38 ;  /* 0x8000002629267221 */ /* 0x000fe20000010000 */
[----:B------:R-:W-:Y:S01]  /*2410*/  F2FP.BF16.F32.PACK_AB R35, R0, R35 ;  /* 0x000000230023723e */ /* 0x000fe200000010ff */
[C---:B------:R-:W-:Y:S01]  /*2420*/  FFMA.FTZ R32, R155.reuse, R32, R4 ;  /* 0x000000209b207223 */ /* 0x040fe20000010004 */
[C---:B------:R-:W-:Y:S01]  /*2430*/  FFMA.FTZ R33, R155.reuse, R33, R6 ;  /* 0x000000219b217223 */ /* 0x040fe20000010006 */
[C---:B------:R-:W-:Y:S01]  /*2440*/  FFMA.FTZ R34, R155.reuse, R167, R8 ;  /* 0x000000a79b227223 */ /* 0x040fe20000010008 */
[C---:B------:R-:W-:Y:S01]  /*2450*/  FFMA.FTZ R37, R155.reuse, R38, R9 ;  /* 0x000000269b257223 */ /* 0x040fe20000010009 */
[C---:B------:R-:W-:Y:S01]  /*2460*/  FFMA.FTZ R0, R155.reuse, R156, R7 ;  /* 0x0000009c9b007223 */ /* 0x040fe20000010007 */
[----:B------:R-:W-:-:S03]  /*2470*/  FFMA.FTZ R3, R155, R36, R5 ;  /* 0x000000249b037223 */ /* 0x000fc60000010005 */
[----:B------:R-:W-:Y:S02]  /*2480*/  F2FP.BF16.F32.PACK_AB R34, R37, R34 ;  /* 0x000000222522723e */ /* 0x000fe400000010ff */
[----:B------:R-:W-:Y:S02]  /*2490*/  F2FP.BF16.F32.PACK_AB R33, R0, R33 ;  /* 0x000000210021723e */ /* 0x000fe400000010ff */
[----:B------:R-:W-:Y:S01]  /*24a0*/  F2FP.BF16.F32.PACK_AB R32, R3, R32 ;  /* 0x000000200320723e */ /* 0x000fe200000010ff */
[----:B------:R-:W-:Y:S06]  /*24b0*/  BRA `(.L_x_1130) ;  /* 0x0000000400847947 */ /* 0x000fec0003800000 */
.L_x_1133:
        /* <DEDUP_REMOVED lines=23> */
[----:B0-----:R-:W-:Y:S01]  /*2630*/  FFMA.FTZ R3, R155, R36, R5 ;  /* 0x000000249b037223 */ /* 0x001fe20000010005 */
        /* <DEDUP_REMOVED lines=9> */
.L_x_1132:
        /* <DEDUP_REMOVED lines=30> */
[----:B0-----:R-:W-:Y:S01]  /*28b0*/  F2FP.BF16.F32.PACK_AB R32, R29, R28 ;  /* 0x0000001c1d20723e */ /* 0x001fe200000010ff */
[----:B------:R-:W-:Y:S06]  /*28c0*/  BRA `(.L_x_1130) ;  /* 0x0000000000807947 */ /* 0x000fec0003800000 */
.L_x_1134:
        /* <DEDUP_REMOVED lines=27> */
[----:B0-----:R-:W-:Y:S02]  /*2a80*/  F2FP.BF16.F32.PACK_AB R32, R29, R28 ;  /* 0x0000001c1d20723e */ /* 0x001fe400000010ff */
[----:B------:R-:W-:Y:S02]  /*2a90*/  MOV R23, R35 ;  /* 0x0000002300177202 */ /* 0x000fe40000000f00 */
[----:B------:R-:W-:-:S02]  /*2aa0*/  MOV R22, R34 ;  /* 0x0000002200167202 */ /* 0x000fc40000000f00 */
[----:B------:R-:W-:Y:S02]  /*2ab0*/  MOV R21, R33 ;  /* 0x0000002100157202 */ /* 0x000fe40000000f00 */
[----:B------:R-:W-:-:S07]  /*2ac0*/  MOV R20, R32 ;  /* 0x0000002000147202 */ /* 0x000fce0000000f00 */
.L_x_1130:
        /* <DEDUP_REMOVED lines=33> */
[C---:B0----5:R-:W-:Y:S01]  /*2ce0*/  FFMA.FTZ R28, R155.reuse, R42, R12 ;  /* 0x0000002a9b1c7223 */ /* 0x061fe2000001000c */
        /* <DEDUP_REMOVED lines=16> */
.L_x_1137:
        /* <DEDUP_REMOVED lines=29> */
.L_x_1136:
        /* <DEDUP_REMOVED lines=34> */
.L_x_1139:
        /* <DEDUP_REMOVED lines=29> */
.L_x_1135:
        /* <DEDUP_REMOVED lines=35> */
.L_x_1141:
        /* <DEDUP_REMOVED lines=29> */
.L_x_1140:
        /* <DEDUP_REMOVED lines=34> */
.L_x_1142:
        /* <DEDUP_REMOVED lines=28> */
.L_x_1138:
[----:B------:R-:W0:Y:S01]  /*3b90*/  @P1 LDC.64 R36, c[0x0][0x478] ;  /* 0x00011e00ff241b82 */ /* 0x000e220000000a00 */
[----:B------:R-:W-:-:S07]  /*3ba0*/  IMAD.WIDE.U32 R2, R159, 0x10, R2 ;  /* 0x000000109f027825 */ /* 0x000fce00078e0002 */
[----:B------:R-:W1:Y:S08]  /*3bb0*/  @P2 LDC.64 R38, c[0x0][0x470] ;  /* 0x00011c00ff262b82 */ /* 0x000e700000000a00 */
[----:B------:R-:W2:Y:S01]  /*3bc0*/  LDC.64 R40, c[0x0][0x380] ;  /* 0x0000e000ff287b82 */ /* 0x000ea20000000a00 */
[----:B0-----:R-:W-:-:S05]  /*3bd0*/  @P1 IMAD.WIDE.U32 R36, R159, 0x20, R36 ;  /* 0x000000209f241825 */ /* 0x001fca00078e0024 */
[----:B------:R0:W-:Y:S01]  /*3be0*/  @P1 STG.E.128 desc[UR10][R36.64], R28 ;  /* 0x0000001c24001986 */ /* 0x0001e2000c101d0a */
[----:B-1----:R-:W-:-:S03]  /*3bf0*/  @P2 IMAD.WIDE.U32 R38, R159, 0x10, R38 ;  /* 0x000000109f262825 */ /* 0x002fc600078e0026 */
[----:B------:R0:W-:Y:S04]  /*3c00*/  @P1 STG.E.128 desc[UR10][R36.64+0x10], R24 ;  /* 0x0000101824001986 */ /* 0x0001e8000c101d0a */
[----:B------:R0:W-:Y:S01]  /*3c10*/  STG.E.128 desc[UR10][R2.64], R32 ;  /* 0x0000002002007986 */ /* 0x0001e2000c101d0a */
[----:B--2---:R-:W-:-:S03]  /*3c20*/  LEA R136, R40, R136, 0x2 ;  /* 0x0000008828887211 */ /* 0x004fc600078e10ff */
[----:B------:R0:W-:Y:S01]  /*3c30*/  @P2 STG.E.128 desc[UR10][R38.64], R20 ;  /* 0x0000001426002986 */ /* 0x0001e2000c101d0a */
[----:B------:R-:W-:-:S13]  /*3c40*/  ISETP.GE.AND P0, PT, R136, R41, PT ;  /* 0x000000298800720c */ /* 0x000fda0003f06270 */
[----:B------:R-:W-:Y:S05]  /*3c50*/  @!P0 BRA `(.L_x_1143) ;  /* 0xffffffcc00188947 */ /* 0x000fea000383ffff */
[----:B------:R-:W-:Y:S05]  /*3c60*/  BSYNC B1 ;  /* 0x0000000000017941 */ /* 0x000fea0003800000 */
.L_x_1125:
[----:B0-----:R-:W-:Y:S02]  /*3c70*/  MOV R24, R87 ;  /* 0x0000005700187202 */ /* 0x001fe40000000f00 */
        /* <DEDUP_REMOVED lines=8> */
[----:B-----5:R-:W-:Y:S02]  /*3d00*/  MOV R4, R135 ;  /* 0x0000008700047202 */ /* 0x020fe40000000f00 */
        /* <DEDUP_REMOVED lines=51> */
.L_x_1124:
[----:B------:R-:W-:Y:S05]  /*4040*/  BSYNC B0 ;  /* 0x0000000000007941 */ /* 0x000fea0003800000 */
.L_x_1123:
        /* <DEDUP_REMOVED lines=32> */
[----:B-1----:R-:W-:-:S03]  /*4250*/  FADD.FTZ R3, RZ, R3 ;  /* 0x00000003ff037221 */ /* 0x002fc60000010000 */
[----:B------:R-:W1:Y:S01]  /*4260*/  LDS R49, [R61+0x1800] ;  /* 0x001800003d317984 */ /* 0x000e620000000800 */
[----:B-----5:R-:W-:-:S03]  /*4270*/  FADD.FTZ R8, RZ, R8 ;  /* 0x00000008ff087221 */ /* 0x020fc60000010000 */
[----:B------:R-:W5:Y:S01]  /*4280*/  LDS R48, [R61+0x1a00] ;  /* 0x001a00003d307984 */ /* 0x000f620000000800 */
[----:B---3--:R-:W-:-:S03]  /*4290*/  FADD.FTZ R9, RZ, R9 ;  /* 0x00000009ff097221 */ /* 0x008fc60000010000 */
[----:B------:R-:W3:Y:S01]  /*42a0*/  LDS R51, [R61+0x1c00] ;  /* 0x001c00003d337984 */ /* 0x000ee20000000800 */
[----:B----4-:R-:W-:-:S03]  /*42b0*/  FADD.FTZ R2, R2, R63 ;  /* 0x0000003f02027221 */ /* 0x010fc60000010000 */
[----:B------:R-:W4:Y:S01]  /*42c0*/  LDS R50, [R61+0x1e00] ;  /* 0x001e00003d327984 */ /* 0x000f220000000800 */
[----:B--2---:R-:W-:Y:S01]  /*42d0*/  FADD.FTZ R3, R3, R60 ;  /* 0x0000003c03037221 */ /* 0x004fe20000010000 */
        /* <DEDUP_REMOVED lines=30> */
[----:B------:R-:W-:Y:S01]  /*44c0*/  LDS R6, [R61+0x1800] ;  /* 0x001800003d067984 */ /* 0x000fe20000000800 */
[----:B--2---:R-:W-:-:S03]  /*44d0*/  FADD.FTZ R52, R52, R55 ;  /* 0x0000003734347221 */ /* 0x004fc60000010000 */
[----:B------:R-:W1:Y:S01]  /*44e0*/  LDS R23, [R61+0x1a00] ;  /* 0x001a00003d177984 */ /* 0x000e620000000800 */
[----:B---3--:R-:W-:-:S03]  /*44f0*/  FADD.FTZ R53, R53, R62 ;  /* 0x0000003e35357221 */ /* 0x008fc60000010000 */
[----:B------:R-:W-:Y:S01]  /*4500*/  LDS R8, [R61+0x1c00] ;  /* 0x001c00003d087984 */ /* 0x000fe20000000800 */
[----:B----4-:R-:W-:-:S03]  /*4510*/  FADD.FTZ R54, RZ, R54 ;  /* 0x00000036ff367221 */ /* 0x010fc60000010000 */
[----:B------:R-:W2:Y:S01]  /*4520*/  LDS R25, [R61+0x1e00] ;  /* 0x001e00003d197984 */ /* 0x000ea20000000800 */
        /* <DEDUP_REMOVED lines=9> */
[----:B------:R-:W-:Y:S01]  /*45c0*/  STS.128 [R0+0x10], R84 ;  /* 0x0000105400007388 */ /* 0x000fe20000000c00 */
[----:B-1----:R-:W-:-:S03]  /*45d0*/  FADD.FTZ R23, R2, R23 ;  /* 0x0000001702177221 */ /* 0x002fc60000010000 */
[----:B------:R-:W-:Y:S04]  /*45e0*/  STS.128 [R0+0x400], R32 ;  /* 0x0004002000007388 */ /* 0x000fe80000000c00 */
        /* <DEDUP_REMOVED lines=42> */
[----:B------:R-:W-:-:S06]  /*4890*/  FADD.FTZ R15, R7, R8 ;  /* 0x00000008070f7221 */ /* 0x000fcc0000010000 */
[----:B------:R-:W0:Y:S01]  /*48a0*/  LDC R8, c[0x0][0x388] ;  /* 0x0000e200ff087b82 */ /* 0x000e220000000800 */
[----:B------:R-:W1:Y:S04]  /*48b0*/  LDS R37, [R61] ;  /* 0x000000003d257984 */ /* 0x000e680000000800 */
[----:B------:R-:W2:Y:S01]  /*48c0*/  LDS R44, [R61+0x800] ;  /* 0x000800003d2c7984 */ /* 0x000ea20000000800 */
[----:B0-----:R-:W-:-:S03]  /*48d0*/  IMAD R9, R8, UR4, RZ ;  /* 0x0000000408097c24 */ /* 0x001fc6000f8e02ff */
[----:B------:R-:W0:Y:S02]  /*48e0*/  LDS R38, [R61+0x200] ;  /* 0x000200003d267984 */ /* 0x000e240000000800 */
[----:B------:R-:W-:Y:S02]  /*48f0*/  IADD3 R9, P0, PT, R9, R64, RZ ;  /* 0x0000004009097210 */ /* 0x000fe40007f1e0ff */
[----:B------:R-:W3:Y:S02]  /*4900*/  LDS R2, [R61+0x1000] ;  /* 0x001000003d027984 */ /* 0x000ee40000000800 */
[----:B------:R-:W-:Y:S02]  /*4910*/  IADD3.X R4, PT, PT, RZ, RZ, RZ, P0, !PT ;  /* 0x000000ffff047210 */ /* 0x000fe400007fe4ff */
[----:B------:R-:W4:Y:S01]  /*4920*/  LDS R3, [R61+0xa00] ;  /* 0x000a00003d037984 */ /* 0x000f220000000800 */
[C---:B------:R-:W-:Y:S02]  /*4930*/  SHF.L.U32 R8, R9.reuse, 0x2, RZ ;  /* 0x0000000209087819 */ /* 0x040fe400000006ff */
[----:B------:R-:W-:Y:S01]  /*4940*/  SHF.L.U64.HI R9, R9, 0x2, R4 ;  /* 0x0000000209097819 */ /* 0x000fe20000010204 */
[----:B------:R-:W5:Y:S01]  /*4950*/  LDS R7, [R61+0x1800] ;  /* 0x001800003d077984 */ /* 0x000f620000000800 */
[----:B------:R-:W-:-:S03]  /*4960*/  IADD3 R4, P1, PT, R8, UR20, RZ ;  /* 0x0000001408047c10 */ /* 0x000fc6000ff3e0ff */
[----:B------:R-:W5:Y:S04]  /*4970*/  LDS R6, [R61+0x1200] ;  /* 0x001200003d067984 */ /* 0x000f680000000800 */
[----:B------:R-:W5:Y:S04]  /*4980*/  LDS R0, [R61+0x400] ;  /* 0x000400003d007984 */ /* 0x000f680000000800 */
[----:B------:R-:W5:Y:S04]  /*4990*/  LDS R12, [R61+0x1a00] ;  /* 0x001a00003d0c7984 */ /* 0x000f680000000800 */
[----:B------:R-:W5:Y:S04]  /*49a0*/  LDS R29, [R61+0xc00] ;  /* 0x000c00003d1d7984 */ /* 0x000f680000000800 */
[----:B------:R-:W5:Y:S01]  /*49b0*/  LDS R10, [R61+0x600] ;  /* 0x000600003d0a7984 */ /* 0x000f620000000800 */
        /* <DEDUP_REMOVED lines=8> */
[----:B----4-:R-:W-:-:S03]  /*4a40*/  FADD.FTZ R3, R38, R3 ;  /* 0x0000000326037221 */ /* 0x010fc60000010000 */
[----:B------:R-:W4:Y:S01]  /*4a50*/  LDS R45, [R61+0x1e00] ;  /* 0x001e00003d2d7984 */ /* 0x000f220000000800 */
[----:B-----5:R-:W-:Y:S01]  /*4a60*/  FADD.FTZ R37, R2, R7 ;  /* 0x0000000702257221 */ /* 0x020fe20000010000 */
[C---:B------:R-:W-:Y:S01]  /*4a70*/  IADD3 R2, P0, PT, R8.reuse, UR22, RZ ;  /* 0x0000001608027c10 */ /* 0x040fe2000ff1e0ff */
[----:B------:R-:W-:Y:S01]  /*4a80*/  FADD.FTZ R5, R3, R6 ;  /* 0x0000000603057221 */ /* 0x000fe20000010000 */
[C---:B------:R-:W-:Y:S02]  /*4a90*/  IADD3 R6, P2, PT, R8.reuse, UR26, RZ ;  /* 0x0000001a08067c10 */ /* 0x040fe4000ff5e0ff */
[----:B------:R-:W-:Y:S01]  /*4aa0*/  IADD3 R8, P3, PT, R8, UR24, RZ ;  /* 0x0000001808087c10 */ /* 0x000fe2000ff7e0ff */
[----:B------:R-:W-:Y:S01]  /*4ab0*/  FADD.FTZ R0, RZ, R0 ;  /* 0x00000000ff007221 */ /* 0x000fe20000010000 */
[C---:B------:R-:W-:Y:S02]  /*4ac0*/  IADD3.X R3, PT, PT, R9.reuse, UR23, RZ, P0, !PT ;  /* 0x0000001709037c10 */ /* 0x040fe400087fe4ff */
[----:B------:R-:W-:Y:S01]  /*4ad0*/  IADD3.X R7, PT, PT, R9, UR27, RZ, P2, !PT ;  /* 0x0000001b09077c10 */ /* 0x000fe200097fe4ff */
        /* <DEDUP_REMOVED lines=8> */
[----:B-1----:R-:W-:-:S03]  /*4b60*/  FADD.FTZ R0, R0, R33 ;  /* 0x0000002100007221 */ /* 0x002fc60000010000 */
[----:B------:R-:W-:Y:S01]  /*4b70*/  STG.E desc[UR10][R8.64], R27 ;  /* 0x0000001b08007986 */ /* 0x000fe2000c10190a */
[----:B--2---:R-:W-:-:S03]  /*4b80*/  FADD.FTZ R10, R10, R31 ;  /* 0x0000001f0a0a7221 */ /* 0x004fc60000010000 */
[----:B------:R-:W-:Y:S01]  /*4b90*/  STG.E desc[UR10][R2.64+0x200], R23 ;  /* 0x0002001702007986 */ /* 0x000fe2000c10190a */
[----:B0-----:R-:W-:-:S03]  /*4ba0*/  FADD.FTZ R43, R0, R43 ;  /* 0x0000002b002b7221 */ /* 0x001fc60000010000 */
        /* <DEDUP_REMOVED lines=14> */
.L_x_1126:
        /* <DEDUP_REMOVED lines=8> */
.L_x_1145:
[----:B------:R-:W-:Y:S05]  /*4d10*/  BSYNC B2 ;  /* 0x0000000000027941 */ /* 0x000fea0003800000 */
.L_x_1144:
        /* <DEDUP_REMOVED lines=8> */
.L_x_1146:
[----:B------:R-:W-:-:S05]  /*4da0*/  FADD.FTZ R33, R32, R33 ;  /* 0x0000002120217221 */ /* 0x000fca0000010000 */
[----:B------:R-:W-:Y:S01]  /*4db0*/  MOV R177, R33 ;  /* 0x0000002100b17202 */ /* 0x000fe20000000f00 */
[----:B------:R-:W-:Y:S01]  /*4dc0*/  HFMA2 R168, -RZ, RZ, 0, 1.1920928955078125e-07 ;  /* 0x00000002ffa87431 */ /* 0x000fe200000001ff */
[----:B------:R-:W-:-:S07]  /*4dd0*/  MOV R2, R166 ;  /* 0x000000a600027202 */ /* 0x000fce0000000f00 */
[----:B------:R-:W-:Y:S05]  /*4de0*/  WARPSYNC.COLLECTIVE R164, `(.L_x_1147) ;  /* 0x00000000a4087348 */ /* 0x000fea0003c00000 */
[----:B------:R0:W1:Y:S02]  /*4df0*/  SHFL.BFLY P3, R166, R177, R168, R179 ;  /* 0x0c0000a8b1a67389 */ /* 0x00006400000600b3 */
[----:B01----:R-:W-:Y:S05]  /*4e00*/  ENDCOLLECTIVE ;  /* 0x000000000000791b */ /* 0x003fea0003800000 */
.L_x_1147:
[----:B------:R-:W-:-:S05]  /*4e10*/  FADD.FTZ R2, R3, R2 ;  /* 0x0000000203027221 */ /* 0x000fca0000010000 */
[----:B------:R-:W-:Y:S02]  /*4e20*/  MOV R177, R2 ;  /* 0x0000000200b17202 */ /* 0x000fe40000000f00 */
[----:B------:R-:W-:-:S07]  /*4e30*/  MOV R34, R166 ;  /* 0x000000a600227202 */ /* 0x000fce0000000f00 */
[----:B------:R-:W-:Y:S05]  /*4e40*/  WARPSYNC.COLLECTIVE R164, `(.L_x_1148) ;  /* 0x00000000a4087348 */ /* 0x000fea0003c00000 */
[----:B------:R0:W1:Y:S02]  /*4e50*/  SHFL.BFLY P3, R166, R177, R168, R179 ;  /* 0x0c0000a8b1a67389 */ /* 0x00006400000600b3 */
[----:B01----:R-:W-:Y:S05]  /*4e60*/  ENDCOLLECTIVE ;  /* 0x000000000000791b */ /* 0x003fea0003800000 */
.L_x_1148:
[----:B------:R-:W-:-:S05]  /*4e70*/  FADD.FTZ R34, R33, R34 ;  /* 0x0000002221227221 */ /* 0x000fca0000010000 */
[----:B------:R-:W-:Y:S01]  /*4e80*/  MOV R177, R34 ;  /* 0x0000002200b17202 */ /* 0x000fe20000000f00 */
[----:B------:R-:W-:Y:S01]  /*4e90*/  HFMA2 R168, -RZ, RZ, 0, 2.384185791015625e-07 ;  /* 0x00000004ffa87431 */ /* 0x000fe200000001ff */
[----:B------:R-:W-:-:S07]  /*4ea0*/  MOV R35, R166 ;  /* 0x000000a600237202 */ /* 0x000fce0000000f00 */
[----:B------:R-:W-:Y:S05]  /*4eb0*/  WARPSYNC.COLLECTIVE R164, `(.L_x_1149) ;  /* 0x00000000a4087348 */ /* 0x000fea0003c00000 */
[----:B------:R0:W1:Y:S02]  /*4ec0*/  SHFL.BFLY P3, R166, R177, R168, R179 ;  /* 0x0c0000a8b1a67389 */ /* 0x00006400000600b3 */
[----:B01----:R-:W-:Y:S05]  /*4ed0*/  ENDCOLLECTIVE ;  /* 0x000000000000791b */ /* 0x003fea0003800000 */
.L_x_1149:
[----:B------:R-:W-:-:S05]  /*4ee0*/  FADD.FTZ R35, R2, R35 ;  /* 0x0000002302237221 */ /* 0x000fca0000010000 */
[----:B------:R-:W-:Y:S02]  /*4ef0*/  MOV R177, R35 ;  /* 0x0000002300b17202 */ /* 0x000fe40000000f00 */
[----:B------:R-:W-:-:S07]  /*4f00*/  MOV R55, R166 ;  /* 0x000000a600377202 */ /* 0x000fce0000000f00 */
[----:B------:R-:W-:Y:S05]  /*4f10*/  WARPSYNC.COLLECTIVE R164, `(.L_x_1150) ;  /* 0x00000000a4087348 */ /* 0x000fea0003c00000 */
[----:B------:R0:W1:Y:S02]  /*4f20*/  SHFL.BFLY P3, R166, R177, R168, R179 ;  /* 0x0c0000a8b1a67389 */ /* 0x00006400000600b3 */
[----:B01----:R-:W-:Y:S05]  /*4f30*/  ENDCOLLECTIVE ;  /* 0x000000000000791b */ /* 0x003fea0003800000 */
.L_x_1150:
[----:B------:R-:W-:-:S05]  /*4f40*/  FADD.FTZ R55, R34, R55 ;  /* 0x0000003722377221 */ /* 0x000fca0000010000 */
[----:B------:R-:W-:Y:S01]  /*4f50*/  MOV R177, R55 ;  /* 0x0000003700b17202 */ /* 0x000fe20000000f00 */
[----:B------:R-:W-:Y:S01]  /*4f60*/  HFMA2 R168, -RZ, RZ, 0, 4.76837158203125e-07 ;  /* 0x00000008ffa87431 */ /* 0x000fe200000001ff */
[----:B------:R-:W-:-:S07]  /*4f70*/  MOV R158, R166 ;  /* 0x000000a6009e7202 */ /* 0x000fce0000000f00 */
[----:B------:R-:W-:Y:S05]  /*4f80*/  WARPSYNC.COLLECTIVE R164, `(.L_x_1151) ;  /* 0x00000000a4087348 */ /* 0x000fea0003c00000 */
[----:B------:R0:W1:Y:S02]  /*4f90*/  SHFL.BFLY P3, R166, R177, R168, R179 ;  /* 0x0c0000a8b1a67389 */ /* 0x00006400000600b3 */
[----:B01----:R-:W-:Y:S05]  /*4fa0*/  ENDCOLLECTIVE ;  /* 0x000000000000791b */ /* 0x003fea0003800000 */
.L_x_1151:
[----:B------:R-:W-:-:S05]  /*4fb0*/  FADD.FTZ R158, R35, R158 ;  /* 0x0000009e239e7221 */ /* 0x000fca0000010000 */
[----:B------:R-:W-:Y:S02]  /*4fc0*/  MOV R177, R158 ;  /* 0x0000009e00b17202 */ /* 0x000fe40000000f00 */
[----:B------:R-:W-:-:S07]  /*4fd0*/  MOV R32, R166 ;  /* 0x000000a600207202 */ /* 0x000fce0000000f00 */
[----:B------:R-:W-:Y:S05]  /*4fe0*/  WARPSYNC.COLLECTIVE R164, `(.L_x_1152) ;  /* 0x00000000a4087348 */ /* 0x000fea0003c00000 */
[----:B------:R0:W1:Y:S02]  /*4ff0*/  SHFL.BFLY P3, R166, R177, R168, R179 ;  /* 0x0c0000a8b1a67389 */ /* 0x00006400000600b3 */
[----:B01----:R-:W-:Y:S05]  /*5000*/  ENDCOLLECTIVE ;  /* 0x000000000000791b */ /* 0x003fea0003800000 */
.L_x_1152:
[----:B------:R-:W-:-:S05]  /*5010*/  FADD.FTZ R32, R55, R32 ;  /* 0x0000002037207221 */ /* 0x000fca0000010000 */
[----:B------:R-:W-:Y:S01]  /*5020*/  MOV R177, R32 ;  /* 0x0000002000b17202 */ /* 0x000fe20000000f00 */
[----:B------:R-:W-:Y:S01]  /*5030*/  HFMA2 R168, -RZ, RZ, 0, 9.5367431640625e-07 ;  /* 0x00000010ffa87431 */ /* 0x000fe200000001ff */
[----:B------:R-:W-:-:S07]  /*5040*/  MOV R3, R166 ;  /* 0x000000a600037202 */ /* 0x000fce0000000f00 */
[----:B------:R-:W-:Y:S05]  /*5050*/  WARPSYNC.COLLECTIVE R164, `(.L_x_1153) ;  /* 0x00000000a4087348 */ /* 0x000fea0003c00000 */
[----:B------:R0:W1:Y:S02]  /*5060*/  SHFL.BFLY P3, R166, R177, R168, R179 ;  /* 0x0c0000a8b1a67389 */ /* 0x00006400000600b3 */
[----:B01----:R-:W-:Y:S05]  /*5070*/  ENDCOLLECTIVE ;  /* 0x000000000000791b */ /* 0x003fea0003800000 */
.L_x_1153:
[----:B------:R-:W-:-:S05]  /*5080*/  FADD.FTZ R3, R158, R3 ;  /* 0x000000039e037221 */ /* 0x000fca0000010000 */
[----:B------:R-:W-:Y:S02]  /*5090*/  MOV R177, R3 ;  /* 0x0000000300b17202 */ /* 0x000fe40000000f00 */
[----:B------:R-:W-:-:S07]  /*50a0*/  MOV R33, R166 ;  /* 0x000000a600217202 */ /* 0x000fce0000000f00 */
[----:B------:R-:W-:Y:S05]  /*50b0*/  WARPSYNC.COLLECTIVE R164, `(.L_x_1154) ;  /* 0x00000000a4087348 */ /* 0x000fea0003c00000 */
[----:B------:R0:W1:Y:S02]  /*50c0*/  SHFL.BFLY P3, R166, R177, R168, R179 ;  /* 0x0c0000a8b1a67389 */ /* 0x00006400000600b3 */
[----:B01----:R-:W-:Y:S05]  /*50d0*/  ENDCOLLECTIVE ;  /* 0x000000000000791b */ /* 0x003fea0003800000 */
.L_x_1154:
[----:B------:R-:W-:Y:S01]  /*50e0*/  MOV R2, R166 ;  /* 0x000000a600027202 */ /* 0x000fe20000000f00 */
[----:B------:R-:W-:Y:S06]  /*50f0*/  BRA `(.L_x_1155) ;  /* 0xffffffc800287947 */ /* 0x000fec000383ffff */
.L_x_1156:
        /* <DEDUP_REMOVED lines=16> */
.L_x_3923:


//--------------------- .text._ZN10layer_norm31ln_parallel_residual_bwd_kernelINS_13Kernel_traitsI13__nv_bfloat16S2_fS2_fjLj512ELj1ELj4ELj1ELj16ENS_18Kernel_traits_baseILj512ES2_S2_fS2_fjLj128EEEEELb0ELb1ELb0EEEvNS_9BwdParamsE --------------------------
	.section	.text._ZN10layer_norm31ln_parallel_residual_bwd_kernelINS_13Kernel_traitsI13__nv_bfloat16S2_fS2_fjLj512ELj1ELj4ELj1ELj16ENS_18Kernel_traits_baseILj512ES2_S2_fS2_fjLj128EEEEELb0ELb1ELb0EEEvNS_9BwdParamsE,"ax",@progbits
	.align	128
        .global         _ZN10layer_norm31ln_parallel_residual_bwd_kernelINS_13Kernel_traitsI13__nv_bfloat16S2_fS2_fjLj512ELj1ELj4ELj1ELj16ENS_18Kernel_traits_baseILj512ES2_S2_fS2_fjLj128EEEEELb0ELb1ELb0EEEvNS_9BwdParamsE
        .type           _ZN10layer_norm31ln_parallel_residual_bwd_kernelINS_13Kernel_traitsI13__nv_bfloat16S2_fS2_fjLj512ELj1ELj4ELj1ELj16ENS_18Kernel_traits_baseILj512ES2_S2_fS2_fjLj128EEEEELb0ELb1ELb0EEEvNS_9BwdParamsE,@function
        .size           _ZN10layer_norm31ln_parallel_residual_bwd_kernelINS_13Kernel_traitsI13__nv_bfloat16S2_fS2_fjLj512ELj1ELj4ELj1ELj16ENS_18Kernel_traits_baseILj512ES2_S2_fS2_fjLj128EEEEELb0ELb1ELb0EEEvNS_9BwdParamsE,(.L_x_3924 - _ZN10layer_norm31ln_parallel_residual_bwd_kernelINS_13Kernel_traitsI13__nv_bfloat16S2_fS2_fjLj512ELj1ELj4ELj1ELj16ENS_18Kernel_traits_baseILj512ES2_S2_fS2_fjLj128EEEEELb0ELb1ELb0EEEvNS_9BwdParamsE)
        .other          _ZN10layer_norm31ln_parallel_residual_bwd_kernelINS_13Kernel_traitsI13__nv_bfloat16S2_fS2_fjLj512ELj1ELj4ELj1ELj16ENS_18Kernel_traits_baseILj512ES2_S2_fS2_fjLj128EEEEELb0ELb1ELb0EEEvNS_9BwdParamsE,@"STO_CUDA_ENTRY STV_DEFAULT"
_ZN10layer_norm31ln_parallel_residual_bwd_kernelINS_13Kernel_traitsI13__nv_bfloat16S2_fS2_fjLj512ELj1ELj4ELj1ELj16ENS_18Kernel_traits_baseILj512ES2_S2_fS2_fjLj128EEEEELb0ELb1ELb0EEEvNS_9BwdParamsE:
.text._ZN10layer_norm31ln_parallel_residual_bwd_kernelINS_13Kernel_traitsI13__nv_bfloat16S2_fS2_fjLj512ELj1ELj4ELj1ELj16ENS_18Kernel_traits_baseILj512ES2_S2_fS2_fjLj128EEEEELb0ELb1ELb0EEEvNS_9BwdParamsE:
        /* <DEDUP_REMOVED lines=18> */
[----:B------:R-:W-:Y:S02]  /*0120*/  MOV R11, R3 ;  /* 0x00000003000b7202 */ /* 0x000fe40000000f00 */
[----:B------:R-:W-:-:S09]  /*0130*/  ISETP.GE.U32.AND P0, PT, R4, 0x40, PT ;  /* 0x000000400400780c */ /* 0x000fd20003f06070 */
[----:B------:R-:W2:Y:S08]  /*0140*/  @P3 LDC.64 R6, c[0x0][0x3d0] ;  /* 0x0000f400ff063b82 */ /* 0x000eb00000000a00 */
[----:B------:R-:W3:Y:S08]  /*0150*/  S2UR UR4, SR_CTAID.X ;  /* 0x00000000000479c3 */ /* 0x000ef00000002500 */
[----:B------:R-:W4:Y:S01]  /*0160*/  @P0 LDC.64 R8, c[0x0][0x3d0] ;  /* 0x0000f400ff080b82 */ /* 0x000f220000000a00 */
[C---:B--2---:R-:W-:Y:S01]  /*0170*/  @P3 IMAD.WIDE.U32 R6, R11.reuse, 0x10, R6 ;  /* 0x000000100b063825 */ /* 0x044fe200078e0006 */
[----:B------:R-:W-:-:S04]  /*0180*/  @P3 LOP3.LUT R11, R11, 0x20, RZ, 0xfc, !PT ;  /* 0x000000200b0b3812 */ /* 0x000fc800078efcff */
[----:B------:R2:W5:Y:S01]  /*0190*/  @P3 LDG.E.128 R56, desc[UR10][R6.64] ;  /* 0x0000000a06383981 */ /* 0x000562000c1e1d00 */
[----:B------:R-:W-:Y:S01]  /*01a0*/  SHF.R.U32.HI R2, RZ, 0x5, R2 ;  /* 0x00000005ff027819 */ /* 0x000fe20000011602 */
[----:B---3--:R-:W-:-:S06]  /*01b0*/  USHF.L.U32 UR4, UR4, 0x2, URZ ;  /* 0x0000000204047899 */ /* 0x008fcc00080006ff */
[----:B------:R-:W-:Y:S01]  /*01c0*/  LOP3.LUT R2, R2, UR4, RZ, 0xfc, !PT ;  /* 0x0000000402027c12 */ /* 0x000fe2000f8efcff */
[----:B----4-:R-:W-:-:S05]  /*01d0*/  @P0 IMAD.WIDE.U32 R8, R11, 0x10, R8 ;  /* 0x000000100b080825 */ /* 0x010fca00078e0008 */
[----:B------:R2:W5:Y:S01]  /*01e0*/  @P0 LDG.E.128 R52, desc[UR10][R8.64] ;  /* 0x0000000a08340981 */ /* 0x000562000c1e1d00 */
        /* <DEDUP_REMOVED lines=18> */
[----:B012---:R-:W-:Y:S06]  /*0310*/  @P0 BRA `(.L_x_1158) ;  /* 0x0000003400100947 */ /* 0x007fec0003800000 */
        /* <DEDUP_REMOVED lines=17> */
[----:B0-----:R-:W-:-:S06]  /*0430*/  UISETP.NE.AND UP0, UPT, UR4, URZ, UPT ;  /* 0x000000ff0400728c */ /* 0x001fcc000bf05270 */
[----:B------:R-:W-:-:S13]  /*0440*/  PLOP3.LUT P4, PT, PT, PT, UP0, 0x80, 0x8 ;  /* 0x000000000008781c */ /* 0x000fda0003f8f008 */
.L_x_1184:
        /* <DEDUP_REMOVED lines=18> */
[----:B------:R-:W1:Y:S01]  /*0570*/  LDC.64 R80, c[0x0][0x428] ;  /* 0x00010a00ff507b82 */ /* 0x000e620000000a00 */
[----:B0-----:R-:W-:-:S05]  /*0580*/  IMAD.WIDE.U32 R106, R0, 0x20, R106 ;  /* 0x00000020006a7825 */ /* 0x001fca00078e006a */
[----:B------:R-:W2:Y:S01]  /*0590*/  LDG.E.128 R8, desc[UR10][R106.64] ;  /* 0x0000000a6a087981 */ /* 0x000ea2000c1e1d00 */
[----:B-1----:R-:W-:-:S03]  /*05a0*/  IMAD.WIDE.U32 R80, R0, 0x10, R80 ;  /* 0x0000001000507825 */ /* 0x002fc600078e0050 */
[----:B------:R-:W3:Y:S04]  /*05b0*/  LDG.E.128 R88, desc[UR10][R106.64+0x10] ;  /* 0x0000100a6a587981 */ /* 0x000ee8000c1e1d00 */
[----:B------:R-:W4:Y:S01]  /*05c0*/  LDG.E.128 R80, desc[UR10][R80.64] ;  /* 0x0000000a50507981 */ /* 0x000f22000c1e1d00 */
[----:B------:R-:W-:-:S04]  /*05d0*/  ISETP.NE.U32.AND P0, PT, RZ, UR12, PT ;  /* 0x0000000cff007c0c */ /* 0x000fc8000bf05070 */
[----:B------:R-:W-:Y:S02]  /*05e0*/  ISETP.NE.AND.EX P0, PT, RZ, UR13, PT, P0 ;  /* 0x0000000dff007c0c */ /* 0x000fe4000bf05300 */
[----:B------:R-:W-:-:S11]  /*05f0*/  SHF.L.U32 R113, R56, 0x10, RZ ;  /* 0x0000001038717819 */ /* 0x000fd600000006ff */
[----:B------:R-:W0:Y:S01]  /*0600*/  @P0 LDC.64 R92, c[0x0][0x438] ;  /* 0x00010e00ff5c0b82 */ /* 0x000e220000000a00 */
[C---:B------:R-:W-:Y:S01]  /*0610*/  IADD3 R119, PT, PT, R0.reuse, 0x20, RZ ;  /* 0x0000002000777810 */ /* 0x040fe20007ffe0ff */
[----:B0-----:R-:W-:-:S05]  /*0620*/  @P0 IMAD.WIDE.U32 R92, R0, 0x20, R92 ;  /* 0x00000020005c0825 */ /* 0x001fca00078e005c */
[----:B------:R-:W5:Y:S04]  /*0630*/  @P0 LDG.E.128 R16, desc[UR10][R92.64] ;  /* 0x0000000a5c100981 */ /* 0x000f68000c1e1d00 */
[----:B------:R0:W5:Y:S02]  /*0640*/  @P0 LDG.E.128 R12, desc[UR10][R92.64+0x10] ;  /* 0x0000100a5c0c0981 */ /* 0x000164000c1e1d00 */
[----:B0-----:R-:W-:-:S04]  /*0650*/  PRMT R93, R59, 0x7632, R93 ;  /* 0x000076323b5d7816 */ /* 0x001fc8000000005d */
[----:B------:R-:W-:Y:S01]  /*0660*/  SHF.L.U32 R93, R93, 0x10, RZ ;  /* 0x000000105d5d7819 */ /* 0x000fe200000006ff */
[C---:B--2---:R-:W-:Y:S01]  /*0670*/  FADD.FTZ R110, -R114.reuse, R8 ;  /* 0x00000008726e7221 */ /* 0x044fe20000010100 */
[C---:B------:R-:W-:Y:S01]  /*0680*/  FADD.FTZ R112, -R114.reuse, R9 ;  /* 0x0000000972707221 */ /* 0x040fe20000010100 */
[----:B------:R-:W-:Y:S02]  /*0690*/  FADD.FTZ R116, -R114, R10 ;  /* 0x0000000a72747221 */ /* 0x000fe40000010100 */
[----:B-----5:R-:W-:Y:S01]  /*06a0*/  FMUL.FTZ R115, R7, R110 ;  /* 0x0000006e07737220 */ /* 0x020fe20000410000 */
[----:B----4-:R-:W-:Y:S02]  /*06b0*/  PRMT R106, R80, 0x7632, R106 ;  /* 0x00007632506a7816 */ /* 0x010fe4000000006a */
[C---:B------:R-:W-:Y:S02]  /*06c0*/  PRMT R6, R82.reuse, 0x7632, R6 ;  /* 0x0000763252067816 */ /* 0x040fe40000000006 */
[----:B------:R-:W-:-:S02]  /*06d0*/  SHF.L.U32 R9, R82, 0x10, RZ ;  /* 0x0000001052097819 */ /* 0x000fc400000006ff */
[----:B------:R-:W-:Y:S02]  /*06e0*/  SHF.L.U32 R80, R80, 0x10, RZ ;  /* 0x0000001050507819 */ /* 0x000fe400000006ff */
[----:B------:R-:W-:Y:S01]  /*06f0*/  PRMT R82, R56, 0x7632, R82 ;  /* 0x0000763238527816 */ /* 0x000fe20000000052 */
[----:B------:R-:W-:Y:S01]  /*0700*/  FADD.FTZ R108, -R114, R11 ;  /* 0x0000000b726c7221 */ /* 0x000fe20000010100 */
[----:B------:R-:W-:Y:S01]  /*0710*/  SHF.L.U32 R106, R106, 0x10, RZ ;  /* 0x000000106a6a7819 */ /* 0x000fe200000006ff */
[----:B---3--:R-:W-:Y:S01]  /*0720*/  FADD.FTZ R8, -R114, R89 ;  /* 0x0000005972087221 */ /* 0x008fe20000010100 */
[----:B------:R-:W-:Y:S01]  /*0730*/  SHF.L.U32 R82, R82, 0x10, RZ ;  /* 0x0000001052527819 */ /* 0x000fe200000006ff */
[-C--:B------:R-:W-:Y:S01]  /*0740*/  FMUL.FTZ R113, R113, R80.reuse ;  /* 0x0000005071717220 */ /* 0x080fe20000410000 */
[----:B------:R-:W-:Y:S01]  /*0750*/  PRMT R11, R81, 0x7632, R11 ;  /* 0x00007632510b7816 */ /* 0x000fe2000000000b */
[----:B------:R-:W-:Y:S01]  /*0760*/  FADD.FTZ R32, R32, R80 ;  /* 0x0000005020207221 */ /* 0x000fe20000010000 */
[----:B------:R-:W-:Y:S01]  /*0770*/  FFMA.FTZ R48, R115, R80, R48 ;  /* 0x0000005073307223 */ /* 0x000fe20000010030 */
[----:B------:R-:W-:Y:S01]  /*0780*/  FMUL.FTZ R112, R7, R112 ;  /* 0x0000007007707220 */ /* 0x000fe20000410000 */
[----:B------:R-:W-:Y:S01]  /*0790*/  SHF.L.U32 R81, R81, 0x10, RZ ;  /* 0x0000001051517819 */ /* 0x000fe200000006ff */
[----:B------:R-:W-:Y:S01]  /*07a0*/  FMUL.FTZ R111, R7, R116 ;  /* 0x00000074076f7220 */ /* 0x000fe20000410000 */
[----:B------:R-:W-:-:S02]  /*07b0*/  SHF.L.U32 R80, R57, 0x10, RZ ;  /* 0x0000001039507819 */ /* 0x000fc400000006ff */
[----:B------:R-:W-:Y:S01]  /*07c0*/  PRMT R89, R57, 0x7632, R89 ;  /* 0x0000763239597816 */ /* 0x000fe20000000059 */
[-C--:B------:R-:W-:Y:S01]  /*07d0*/  FMUL.FTZ R110, R82, R106.reuse ;  /* 0x0000006a526e7220 */ /* 0x080fe20000410000 */
[----:B------:R-:W-:Y:S01]  /*07e0*/  FFMA.FTZ R49, R112, R106, R49 ;  /* 0x0000006a70317223 */ /* 0x000fe20000010031 */
[----:B------:R-:W-:Y:S01]  /*07f0*/  FADD.FTZ R33, R33, R106 ;  /* 0x0000006a21217221 */ /* 0x000fe20000010000 */
[----:B------:R-:W-:Y:S01]  /*0800*/  SHF.L.U32 R106, R89, 0x10, RZ ;  /* 0x00000010596a7819 */ /* 0x000fe200000006ff */
[-C--:B------:R-:W-:Y:S01]  /*0810*/  FMUL.FTZ R109, R80, R81.reuse ;  /* 0x00000051506d7220 */ /* 0x080fe20000410000 */
[----:B------:R-:W-:Y:S01]  /*0820*/  SHF.L.U32 R11, R11, 0x10, RZ ;  /* 0x000000100b0b7819 */ /* 0x000fe200000006ff */
[--C-:B------:R-:W-:Y:S01]  /*0830*/  FADD.FTZ R34, R34, R81.reuse ;  /* 0x0000005122227221 */ /* 0x100fe20000010000 */
[----:B------:R-:W-:Y:S01]  /*0840*/  FFMA.FTZ R50, R111, R81, R50 ;  /* 0x000000516f327223 */ /* 0x000fe20000010032 */
[----:B------:R-:W-:Y:S01]  /*0850*/  FMUL.FTZ R108, R7, R108 ;  /* 0x0000006c076c7220 */ /* 0x000fe20000410000 */
[----:B------:R-:W-:Y:S01]  /*0860*/  FADD.FTZ R88, -R114, R88 ;  /* 0x0000005872587221 */ /* 0x000fe20000010100 */
[----:B------:R-:W-:Y:S01]  /*0870*/  PRMT R81, R58, 0x7632, R81 ;  /* 0x000076323a517816 */ /* 0x000fe20000000051 */
[-C--:B------:R-:W-:Y:S01]  /*0880*/  FMUL.FTZ R106, R106, R11.reuse ;  /* 0x0000000b6a6a7220 */ /* 0x080fe20000410000 */
[----:B------:R-:W-:Y:S01]  /*0890*/  SHF.L.U32 R80, R58, 0x10, RZ ;  /* 0x000000103a507819 */ /* 0x000fe200000006ff */
[----:B------:R-:W-:Y:S01]  /*08a0*/  FFMA.FTZ R51, R108, R11, R51 ;  /* 0x0000000b6c337223 */ /* 0x000fe20000010033 */
[----:B------:R-:W-:Y:S01]  /*08b0*/  FADD.FTZ R35, R35, R11 ;  /* 0x0000000b23237221 */ /* 0x000fe20000010000 */
[----:B------:R-:W-:Y:S01]  /*08c0*/  SHF.L.U32 R11, R81, 0x10, RZ ;  /* 0x00000010510b7819 */ /* 0x000fe200000006ff */
[----:B------:R-:W-:Y:S01]  /*08d0*/  FMUL.FTZ R107, R7, R88 ;  /* 0x00000058076b7220 */ /* 0x000fe20000410000 */
[----:B------:R-:W-:Y:S01]  /*08e0*/  SHF.L.U32 R82, R6, 0x10, RZ ;  /* 0x0000001006527819 */ /* 0x000fe200000006ff */
[-C--:B------:R-:W-:Y:S01]  /*08f0*/  FMUL.FTZ R6, R80, R9.reuse ;  /* 0x0000000950067220 */ /* 0x080fe20000410000 */
[----:B------:R-:W-:Y:S01]  /*0900*/  FADD.FTZ R28, R28, R9 ;  /* 0x000000091c1c7221 */ /* 0x000fe20000010000 */
[----:B------:R-:W-:Y:S01]  /*0910*/  FFMA.FTZ R44, R107, R9, R44 ;  /* 0x000000096b2c7223 */ /* 0x000fe2000001002c */
[----:B------:R-:W-:Y:S01]  /*0920*/  FMUL.FTZ R8, R7, R8 ;  /* 0x0000000807087220 */ /* 0x000fe20000410000 */
[-C--:B------:R-:W-:Y:S01]  /*0930*/  FMUL.FTZ R9, R11, R82.reuse ;  /* 0x000000520b097220 */ /* 0x080fe20000410000 */
[----:B------:R-:W-:Y:S01]  /*0940*/  FADD.FTZ R11, RZ, R113 ;  /* 0x00000071ff0b7221 */ /* 0x000fe20000010000 */
[----:B------:R-:W-:Y:S01]  /*0950*/  FFMA.FTZ R81, R115, R113, RZ ;  /* 0x0000007173517223 */ /* 0x000fe200000100ff */
[----:B------:R-:W-:Y:S01]  /*0960*/  FADD.FTZ R29, R29, R82 ;  /* 0x000000521d1d7221 */ /* 0x000fe20000010000 */
[----:B------:R-:W-:Y:S01]  /*0970*/  FFMA.FTZ R45, R8, R82, R45 ;  /* 0x00000052082d7223 */ /* 0x000fe2000001002d */
[----:B------:R-:W-:Y:S01]  /*0980*/  FADD.FTZ R80, R11, R110 ;  /* 0x0000006e0b507221 */ /* 0x000fe20000010000 */
[----:B------:R-:W-:-:S03]  /*0990*/  FFMA.FTZ R82, R112, R110, R81 ;  /* 0x0000006e70527223 */ /* 0x000fc60000010051 */
[----:B------:R-:W-:Y:S01]  /*09a0*/  FADD.FTZ R11, R80, R109 ;  /* 0x0000006d500b7221 */ /* 0x000fe20000010000 */
[----:B------:R-:W-:Y:S01]  /*09b0*/  FFMA.FTZ R81, R111, R109, R82 ;  /* 0x0000006d6f517223 */ /* 0x000fe20000010052 */
[----:B------:R-:W-:Y:S01]  /*09c0*/  FADD.FTZ R90, -R114, R90 ;  /* 0x0000005a725a7221 */ /* 0x000fe20000010100 */
[----:B------:R-:W-:Y:S01]  /*09d0*/  PRMT R10, R83, 0x7632, R10 ;  /* 0x00007632530a7816 */ /* 0x000fe2000000000a */
[----:B------:R-:W-:Y:S01]  /*09e0*/  FADD.FTZ R89, R11, R106 ;  /* 0x0000006a0b597221 */ /* 0x000fe20000010000 */
[----:B------:R-:W-:Y:S01]  /*09f0*/  FFMA.FTZ R80, R108, R106, R81 ;  /* 0x0000006a6c507223 */ /* 0x000fe20000010051 */
[----:B------:R-:W-:Y:S01]  /*0a00*/  SHF.L.U32 R83, R83, 0x10, RZ ;  /* 0x0000001053537819 */ /* 0x000fe200000006ff */
[----:B------:R-:W-:Y:S01]  /*0a10*/  FMUL.FTZ R11, R7, R90 ;  /* 0x0000005a070b7220 */ /* 0x000fe20000410000 */
[----:B------:R-:W-:Y:S01]  /*0a20*/  SHF.L.U32 R88, R59, 0x10, RZ ;  /* 0x000000103b587819 */ /* 0x000fe200000006ff */
[----:B------:R-:W-:Y:S01]  /*0a30*/  FADD.FTZ R82, R89, R6 ;  /* 0x0000000659527221 */ /* 0x000fe20000010000 */
[----:B------:R-:W-:Y:S01]  /*0a40*/  FFMA.FTZ R81, R107, R6, R80 ;  /* 0x000000066b517223 */ /* 0x000fe20000010050 */
[----:B------:R-:W-:Y:S01]  /*0a50*/  SHF.L.U32 R116, R10, 0x10, RZ ;  /* 0x000000100a747819 */ /* 0x000fe200000006ff */
[----:B------:R-:W-:Y:S01]  /*0a60*/  FADD.FTZ R92, -R114, R91 ;  /* 0x0000005b725c7221 */ /* 0x000fe20000010100 */
        /* <DEDUP_REMOVED lines=12> */
[----:B------:R-:W-:-:S07]  /*0b30*/  FFMA.FTZ R116, R92, R93, R80 ;  /* 0x0000005d5c747223 */ /* 0x000fce0000010050 */
.L_x_1160:
[----:B------:R-:W-:Y:S05]  /*0b40*/  BSYNC.RECONVERGENT B1 ;  /* 0x0000000000017941 */ /* 0x000fea0003800200 */
.L_x_1159:
[----:B------:R-:W-:Y:S04]  /*0b50*/  BSSY.RECONVERGENT B1, `(.L_x_1161) ;  /* 0x000005f000017945 */ /* 0x000fe80003800200 */
[----:B------:R-:W-:Y:S05]  /*0b60*/  @!P2 BRA `(.L_x_1162) ;  /* 0x000000040074a947 */ /* 0x000fea0003800000 */
        /* <DEDUP_REMOVED lines=8> */
[----:B------:R-:W-:-:S13]  /*0bf0*/  ISETP.NE.AND.EX P0, PT, RZ, UR13, PT, P0 ;  /* 0x0000000dff007c0c */ /* 0x000fda000bf05300 */
[----:B------:R-:W0:Y:S01]  /*0c00*/  @P0 LDC.64 R94, c[0x0][0x438] ;  /* 0x00010e00ff5e0b82 */ /* 0x000e220000000a00 */
[----:B------:R-:W-:Y:S01]  /*0c10*/  PRMT R101, R54, 0x7632, R101 ;  /* 0x0000763236657816 */ /* 0x000fe20000000065 */
[----:B0-----:R-:W-:-:S05]  /*0c20*/  @P0 IMAD.WIDE.U32 R94, R119, 0x20, R94 ;  /* 0x00000020775e0825 */ /* 0x001fca00078e005e */
[----:B------:R-:W5:Y:S04]  /*0c30*/  @P0 LDG.E.128 R60, desc[UR10][R94.64] ;  /* 0x0000000a5e3c0981 */ /* 0x000f68000c1e1d00 */
[----:B------:R0:W5:Y:S01]  /*0c40*/  @P0 LDG.E.128 R64, desc[UR10][R94.64+0x10] ;  /* 0x0000100a5e400981 */ /* 0x000162000c1e1d00 */
[----:B------:R-:W-:Y:S02]  /*0c50*/  SHF.L.U32 R101, R101, 0x10, RZ ;  /* 0x0000001065657819 */ /* 0x000fe400000006ff */
[----:B------:R-:W-:-:S04]  /*0c60*/  PRMT R105, R55, 0x7632, R105 ;  /* 0x0000763237697816 */ /* 0x000fc80000000069 */
[----:B------:R-:W-:Y:S02]  /*0c70*/  SHF.L.U32 R105, R105, 0x10, RZ ;  /* 0x0000001069697819 */ /* 0x000fe400000006ff */
[C---:B0-----:R-:W-:Y:S02]  /*0c80*/  PRMT R95, R53.reuse, 0x7632, R95 ;  /* 0x00007632355f7816 */ /* 0x041fe4000000005f */
[----:B------:R-:W-:Y:S01]  /*0c90*/  SHF.L.U32 R94, R53, 0x10, RZ ;  /* 0x00000010355e7819 */ /* 0x000fe200000006ff */
[C---:B--2---:R-:W-:Y:S01]  /*0ca0*/  FADD.FTZ R102, -R114.reuse, R80 ;  /* 0x0000005072667221 */ /* 0x044fe20000010100 */
[C---:B------:R-:W-:Y:S01]  /*0cb0*/  FADD.FTZ R98, -R114.reuse, R82 ;  /* 0x0000005272627221 */ /* 0x040fe20000010100 */
[C---:B------:R-:W-:Y:S01]  /*0cc0*/  FADD.FTZ R118, -R114.reuse, R81 ;  /* 0x0000005172767221 */ /* 0x040fe20000010100 */
[C---:B------:R-:W-:Y:S01]  /*0cd0*/  FADD.FTZ R96, -R114.reuse, R83 ;  /* 0x0000005372607221 */ /* 0x040fe20000010100 */
[C-C-:B---3--:R-:W-:Y:S01]  /*0ce0*/  FADD.FTZ R100, -R114.reuse, R85.reuse ;  /* 0x0000005572647221 */ /* 0x148fe20000010100 */
[----:B------:R-:W-:Y:S01]  /*0cf0*/  FADD.FTZ R80, -R114, R86 ;  /* 0x0000005672507221 */ /* 0x000fe20000010100 */
[----:B------:R-:W-:Y:S01]  /*0d00*/  PRMT R85, R52, 0x7632, R85 ;  /* 0x0000763234557816 */ /* 0x000fe20000000055 */
[C---:B------:R-:W-:Y:S01]  /*0d10*/  FADD.FTZ R104, -R114.reuse, R87 ;  /* 0x0000005772687221 */ /* 0x040fe20000010100 */
[----:B------:R-:W-:Y:S01]  /*0d20*/  FADD.FTZ R82, -R114, R84 ;  /* 0x0000005472527221 */ /* 0x000fe20000010100 */
[C---:B----4-:R-:W-:Y:S01]  /*0d30*/  PRMT R86, R88.reuse, 0x7632, R86 ;  /* 0x0000763258567816 */ /* 0x050fe20000000056 */
[C---:B-----5:R-:W-:Y:S01]  /*0d40*/  FMUL.FTZ R100, R7.reuse, R100 ;  /* 0x0000006407647220 */ /* 0x060fe20000410000 */
[----:B------:R-:W-:Y:S01]  /*0d50*/  SHF.L.U32 R87, R88, 0x10, RZ ;  /* 0x0000001058577819 */ /* 0x000fe200000006ff */
[----:B------:R-:W-:Y:S01]  /*0d60*/  FMUL.FTZ R96, R7, R96 ;  /* 0x0000006007607220 */ /* 0x000fe20000410000 */
[----:B------:R-:W-:Y:S01]  /*0d70*/  PRMT R97, R89, 0x7632, R97 ;  /* 0x0000763259617816 */ /* 0x000fe20000000061 */
[----:B------:R-:W-:Y:S01]  /*0d80*/  FMUL.FTZ R103, R7, R80 ;  /* 0x0000005007677220 */ /* 0x000fe20000410000 */
[----:B------:R-:W-:Y:S01]  /*0d90*/  SHF.L.U32 R99, R89, 0x10, RZ ;  /* 0x0000001059637819 */ /* 0x000fe200000006ff */
[----:B------:R-:W-:Y:S01]  /*0da0*/  FADD.FTZ R24, R24, R87 ;  /* 0x0000005718187221 */ /* 0x000fe20000010000 */
[----:B------:R-:W-:Y:S01]  /*0db0*/  SHF.L.U32 R84, R52, 0x10, RZ ;  /* 0x0000001034547819 */ /* 0x000fe200000006ff */
[----:B------:R-:W-:Y:S01]  /*0dc0*/  FMUL.FTZ R104, R7, R104 ;  /* 0x0000006807687220 */ /* 0x000fe20000410000 */
[----:B------:R-:W-:Y:S01]  /*0dd0*/  PRMT R83, R90, 0x7632, R83 ;  /* 0x000076325a537816 */ /* 0x000fe20000000053 */
[----:B------:R-:W-:Y:S01]  /*0de0*/  FMUL.FTZ R94, R94, R99 ;  /* 0x000000635e5e7220 */ /* 0x000fe20000410000 */
[----:B------:R-:W-:Y:S01]  /*0df0*/  SHF.L.U32 R89, R90, 0x10, RZ ;  /* 0x000000105a597819 */ /* 0x000fe200000006ff */
[-C--:B------:R-:W-:Y:S01]  /*0e00*/  FMUL.FTZ R84, R84, R87.reuse ;  /* 0x0000005754547220 */ /* 0x080fe20000410000 */
[----:B------:R-:W-:Y:S01]  /*0e10*/  SHF.L.U32 R88, R85, 0x10, RZ ;  /* 0x0000001055587819 */ /* 0x000fe200000006ff */
[C---:B------:R-:W-:Y:S01]  /*0e20*/  FMUL.FTZ R85, R7.reuse, R102 ;  /* 0x0000006607557220 */ /* 0x040fe20000410000 */
[----:B------:R-:W-:Y:S01]  /*0e30*/  SHF.L.U32 R90, R86, 0x10, RZ ;  /* 0x00000010565a7819 */ /* 0x000fe200000006ff */
[----:B------:R-:W-:Y:S01]  /*0e40*/  FMUL.FTZ R86, R7, R118 ;  /* 0x0000007607567220 */ /* 0x000fe20000410000 */
[----:B------:R-:W-:Y:S01]  /*0e50*/  FADD.FTZ R26, R26, R99 ;  /* 0x000000631a1a7221 */ /* 0x000fe20000010000 */
[----:B------:R-:W-:Y:S01]  /*0e60*/  FFMA.FTZ R40, R85, R87, R40 ;  /* 0x0000005755287223 */ /* 0x000fe20000010028 */
[----:B------:R-:W-:Y:S01]  /*0e70*/  FADD.FTZ R20, R20, R89 ;  /* 0x0000005914147221 */ /* 0x000fe20000010000 */
[-C--:B------:R-:W-:Y:S01]  /*0e80*/  FMUL.FTZ R87, R88, R90.reuse ;  /* 0x0000005a58577220 */ /* 0x080fe20000410000 */
[----:B------:R-:W-:Y:S01]  /*0e90*/  FFMA.FTZ R41, R86, R90, R41 ;  /* 0x0000005a56297223 */ /* 0x000fe20000010029 */
[----:B------:R-:W-:Y:S01]  /*0ea0*/  FADD.FTZ R25, R25, R90 ;  /* 0x0000005a19197221 */ /* 0x000fe20000010000 */
[----:B------:R-:W-:Y:S01]  /*0eb0*/  SHF.L.U32 R88, R95, 0x10, RZ ;  /* 0x000000105f587819 */ /* 0x000fe200000006ff */
[----:B------:R-:W-:Y:S01]  /*0ec0*/  FMUL.FTZ R95, R7, R98 ;  /* 0x00000062075f7220 */ /* 0x000fe20000410000 */
[----:B------:R-:W-:-:S02]  /*0ed0*/  SHF.L.U32 R90, R97, 0x10, RZ ;  /* 0x00000010615a7819 */ /* 0x000fc400000006ff */
[----:B------:R-:W-:Y:S01]  /*0ee0*/  SHF.L.U32 R98, R54, 0x10, RZ ;  /* 0x0000001036627819 */ /* 0x000fe200000006ff */
[----:B------:R-:W-:Y:S01]  /*0ef0*/  FFMA.FTZ R42, R95, R99, R42 ;  /* 0x000000635f2a7223 */ /* 0x000fe2000001002a */
[----:B------:R-:W-:Y:S01]  /*0f00*/  FMUL.FTZ R99, R7, R82 ;  /* 0x0000005207637220 */ /* 0x000fe20000410000 */
[----:B------:R-:W-:Y:S01]  /*0f10*/  FMUL.FTZ R97, R88, R90 ;  /* 0x0000005a58617220 */ /* 0x000fe20000410000 */
[----:B------:R-:W-:Y:S01]  /*0f20*/  SHF.L.U32 R88, R83, 0x10, RZ ;  /* 0x0000001053587819 */ /* 0x000fe200000006ff */
[----:B------:R-:W-:Y:S01]  /*0f30*/  FADD.FTZ R82, R117, R84 ;  /* 0x0000005475527221 */ /* 0x000fe20000010000 */
[----:B------:R-:W-:Y:S01]  /*0f40*/  FFMA.FTZ R83, R85, R84, R116 ;  /* 0x0000005455537223 */ /* 0x000fe20000010074 */
[-C--:B------:R-:W-:Y:S01]  /*0f50*/  FMUL.FTZ R98, R98, R89.reuse ;  /* 0x0000005962627220 */ /* 0x080fe20000410000 */
[----:B------:R-:W-:Y:S01]  /*0f60*/  FFMA.FTZ R36, R99, R89, R36 ;  /* 0x0000005963247223 */ /* 0x000fe20000010024 */
[----:B------:R-:W-:Y:S01]  /*0f70*/  FADD.FTZ R89, R82, R87 ;  /* 0x0000005752597221 */ /* 0x000fe20000010000 */
[----:B------:R-:W-:Y:S01]  /*0f80*/  FFMA.FTZ R82, R86, R87, R83 ;  /* 0x0000005756527223 */ /* 0x000fe20000010053 */
[-C--:B------:R-:W-:Y:S01]  /*0f90*/  FMUL.FTZ R101, R101, R88.reuse ;  /* 0x0000005865657220 */ /* 0x080fe20000410000 */
[----:B------:R-:W-:Y:S01]  /*0fa0*/  FFMA.FTZ R37, R100, R88, R37 ;  /* 0x0000005864257223 */ /* 0x000fe20000010025 */
[----:B------:R-:W-:Y:S01]  /*0fb0*/  FADD.FTZ R21, R21, R88 ;  /* 0x0000005815157221 */ /* 0x000fe20000010000 */
[----:B------:R-:W-:Y:S01]  /*0fc0*/  FADD.FTZ R88, R89, R94 ;  /* 0x0000005e59587221 */ /* 0x000fe20000010000 */
[----:B------:R-:W-:Y:S01]  /*0fd0*/  FFMA.FTZ R83, R95, R94, R82 ;  /* 0x0000005e5f537223 */ /* 0x000fe20000010052 */
[C---:B------:R-:W-:Y:S01]  /*0fe0*/  PRMT R81, R91.reuse, 0x7632, R81 ;  /* 0x000076325b517816 */ /* 0x040fe20000000051 */
[----:B------:R-:W-:Y:S01]  /*0ff0*/  FFMA.FTZ R43, R96, R90, R43 ;  /* 0x0000005a602b7223 */ /* 0x000fe2000001002b */
[----:B------:R-:W-:Y:S01]  /*1000*/  FADD.FTZ R89, R88, R97 ;  /* 0x0000006158597221 */ /* 0x000fe20000010000 */
[----:B------:R-:W-:Y:S01]  /*1010*/  FFMA.FTZ R80, R96, R97, R83 ;  /* 0x0000006160507223 */ /* 0x000fe20000010053 */
[----:B------:R-:W-:Y:S01]  /*1020*/  SHF.L.U32 R91, R91, 0x10, RZ ;  /* 0x000000105b5b7819 */ /* 0x000fe200000006ff */
[----:B------:R-:W-:Y:S01]  /*1030*/  FADD.FTZ R27, R27, R90 ;  /* 0x0000005a1b1b7221 */ /* 0x000fe20000010000 */
[----:B------:R-:W-:Y:S01]  /*1040*/  SHF.L.U32 R102, R55, 0x10, RZ ;  /* 0x0000001037667819 */ /* 0x000fe200000006ff */
[----:B------:R-:W-:Y:S01]  /*1050*/  FADD.FTZ R82, R89, R98 ;  /* 0x0000006259527221 */ /* 0x000fe20000010000 */
[----:B------:R-:W-:Y:S01]  /*1060*/  SHF.L.U32 R88, R81, 0x10, RZ ;  /* 0x0000001051587819 */ /* 0x000fe200000006ff */
[----:B------:R-:W-:Y:S01]  /*1070*/  FFMA.FTZ R81, R99, R98, R80 ;  /* 0x0000006263517223 */ /* 0x000fe20000010050 */
[----:B------:R-:W-:Y:S01]  /*1080*/  FADD.FTZ R22, R22, R91 ;  /* 0x0000005b16167221 */ /* 0x000fe20000010000 */
[----:B------:R-:W-:Y:S01]  /*1090*/  FMUL.FTZ R102, R102, R91 ;  /* 0x0000005b66667220 */ /* 0x000fe20000410000 */
[----:B------:R-:W-:Y:S01]  /*10a0*/  FADD.FTZ R83, R82, R101 ;  /* 0x0000006552537221 */ /* 0x000fe20000010000 */
[----:B------:R-:W-:Y:S01]  /*10b0*/  FFMA.FTZ R80, R100, R101, R81 ;  /* 0x0000006564507223 */ /* 0x000fe20000010051 */
[----:B------:R-:W-:Y:S01]  /*10c0*/  FMUL.FTZ R105, R105, R88 ;  /* 0x0000005869697220 */ /* 0x000fe20000410000 */
[----:B------:R-:W-:Y:S01]  /*10d0*/  FFMA.FTZ R38, R103, R91, R38 ;  /* 0x0000005b67267223 */ /* 0x000fe20000010026 */
[----:B------:R-:W-:Y:S01]  /*10e0*/  FADD.FTZ R82, R83, R102 ;  /* 0x0000006653527221 */ /* 0x000fe20000010000 */
[----:B------:R-:W-:Y:S01]  /*10f0*/  FFMA.FTZ R80, R103, R102, R80 ;  /* 0x0000006667507223 */ /* 0x000fe20000010050 */
[----:B------:R-:W-:Y:S01]  /*1100*/  FFMA.FTZ R39, R104, R88, R39 ;  /* 0x0000005868277223 */ /* 0x000fe20000010027 */
[----:B------:R-:W-:Y:S01]  /*1110*/  FADD.FTZ R23, R23, R88 ;  /* 0x0000005817177221 */ /* 0x000fe20000010000 */
[----:B------:R-:W-:Y:S01]  /*1120*/  FADD.FTZ R117, R82, R105 ;  /* 0x0000006952757221 */ /* 0x000fe20000010000 */
[----:B------:R-:W-:-:S07]  /*1130*/  FFMA.FTZ R116, R104, R105, R80 ;  /* 0x0000006968747223 */ /* 0x000fce0000010050 */
.L_x_1162:
[----:B------:R-:W-:Y:S05]  /*1140*/  BSYNC.RECONVERGENT B1 ;  /* 0x0000000000017941 */ /* 0x000fea0003800200 */
.L_x_1161:
        /* <DEDUP_REMOVED lines=23> */
.L_x_1196:
        /* <DEDUP_REMOVED lines=24> */
[--C-:B------:R-:W-:Y:S01]  /*1440*/  FFMA.FTZ R120, R92, R114, R117.reuse ;  /* 0x000000725c787223 */ /* 0x100fe20000010075 */
[----:B------:R-:W-:Y:S01]  /*1450*/  FADD.FTZ R116, R9, -R116 ;  /* 0x8000007409747221 */ /* 0x000fe20000010000 */
[C---:B-----5:R-:W-:Y:S01]  /*1460*/  FMUL.FTZ R80, R7.reuse, R80 ;  /* 0x0000005007507220 */ /* 0x060fe20000410000 */
[----:B------:R-:W-:Y:S01]  /*1470*/  FMUL.FTZ R81, R7, R82 ;  /* 0x0000005207517220 */ /* 0x000fe20000410000 */
[----:B------:R-:W-:Y:S01]  /*1480*/  FFMA.FTZ R82, R111, R114, R117 ;  /* 0x000000726f527223 */ /* 0x000fe20000010075 */
[----:B------:R-:W-:Y:S01]  /*1490*/  FADD.FTZ R88, R106, -R83 ;  /* 0x800000536a587221 */ /* 0x000fe20000010000 */
[----:B------:R-:W-:Y:S01]  /*14a0*/  FADD.FTZ R120, R93, -R120 ;  /* 0x800000785d787221 */ /* 0x000fe20000010000 */
[----:B------:R-:W-:Y:S01]  /*14b0*/  FMUL.FTZ R83, R7, R116 ;  /* 0x0000007407537220 */ /* 0x000fe20000410000 */
[----:B------:R-:W-:Y:S01]  /*14c0*/  F2FP.BF16.F32.PACK_AB R80, R81, R80 ;  /* 0x000000505150723e */ /* 0x000fe200000010ff */
[----:B------:R-:W-:Y:S01]  /*14d0*/  FFMA.FTZ R81, R107, R114, R117 ;  /* 0x000000726b517223 */ /* 0x000fe20000010075 */
[----:B------:R-:W-:Y:S01]  /*14e0*/  FADD.FTZ R82, R109, -R82 ;  /* 0x800000526d527221 */ /* 0x000fe20000010000 */
[C---:B------:R-:W-:Y:S01]  /*14f0*/  FMUL.FTZ R88, R7.reuse, R88 ;  /* 0x0000005807587220 */ /* 0x040fe20000410000 */
[----:B------:R-:W-:Y:S01]  /*1500*/  FMUL.FTZ R89, R7, R120 ;  /* 0x0000007807597220 */ /* 0x000fe20000410000 */
[----:B0-----:R-:W-:Y:S01]  /*1510*/  FADD.FTZ R90, R6, -R81 ;  /* 0x80000051065a7221 */ /* 0x001fe20000010000 */
[----:B------:R-:W-:-:S04]  /*1520*/  FFMA.FTZ R81, R11, R114, R117 ;  /* 0x000000720b517223 */ /* 0x000fc80000010075 */
[----:B------:R-:W-:Y:S01]  /*1530*/  FADD.FTZ R118, R10, -R81 ;  /* 0x800000510a767221 */ /* 0x000fe20000010000 */
[C---:B------:R-:W-:Y:S01]  /*1540*/  FMUL.FTZ R81, R7.reuse, R82 ;  /* 0x0000005207517220 */ /* 0x040fe20000410000 */
[C---:B------:R-:W-:Y:S02]  /*1550*/  FMUL.FTZ R82, R7.reuse, R90 ;  /* 0x0000005a07527220 */ /* 0x040fe40000410000 */
[----:B------:R-:W-:Y:S02]  /*1560*/  FMUL.FTZ R118, R7, R118 ;  /* 0x0000007607767220 */ /* 0x000fe40000410000 */
[----:B------:R-:W-:Y:S02]  /*1570*/  F2FP.BF16.F32.PACK_AB R81, R88, R81 ;  /* 0x000000515851723e */ /* 0x000fe400000010ff */
[----:B------:R-:W-:Y:S02]  /*1580*/  F2FP.BF16.F32.PACK_AB R82, R83, R82 ;  /* 0x000000525352723e */ /* 0x000fe400000010ff */
[----:B------:R-:W-:Y:S01]  /*1590*/  F2FP.BF16.F32.PACK_AB R83, R89, R118 ;  /* 0x000000765953723e */ /* 0x000fe200000010ff */
[----:B------:R-:W-:Y:S06]  /*15a0*/  BRA `(.L_x_1169) ;  /* 0x0000000c00a07947 */ /* 0x000fec0003800000 */
.L_x_1168:
        /* <DEDUP_REMOVED lines=33> */
.L_x_1167:
        /* <DEDUP_REMOVED lines=32> */
.L_x_1170:
        /* <DEDUP_REMOVED lines=33> */
.L_x_1166:
        /* <DEDUP_REMOVED lines=15> */
[----:B0-----:R-:W-:Y:S01]  /*1cc0*/  FFMA.FTZ R90, R92, R114, R117 ;  /* 0x000000725c5a7223 */ /* 0x001fe20000010075 */
[C---:B-----5:R-:W-:Y:S01]  /*1cd0*/  FFMA.FTZ R80, R7.reuse, R80, R16 ;  /* 0x0000005007507223 */ /* 0x060fe20000010010 */
[----:B------:R-:W-:Y:S01]  /*1ce0*/  FFMA.FTZ R81, R7, R82, R17 ;  /* 0x0000005207517223 */ /* 0x000fe20000010011 */
[----:B------:R-:W-:Y:S01]  /*1cf0*/  FFMA.FTZ R82, R111, R114, R117 ;  /* 0x000000726f527223 */ /* 0x000fe20000010075 */
[----:B------:R-:W-:Y:S01]  /*1d00*/  FADD.FTZ R88, R9, -R88 ;  /* 0x8000005809587221 */ /* 0x000fe20000010000 */
[----:B------:R-:W-:-:S02]  /*1d10*/  FADD.FTZ R90, R93, -R90 ;  /* 0x8000005a5d5a7221 */ /* 0x000fc40000010000 */
        /* <DEDUP_REMOVED lines=9> */
[C---:B------:R-:W-:Y:S01]  /*1db0*/  FFMA.FTZ R88, R7.reuse, R88, R13 ;  /* 0x0000005807587223 */ /* 0x040fe2000001000d */
[C---:B------:R-:W-:Y:S01]  /*1dc0*/  FFMA.FTZ R90, R7.reuse, R90, R15 ;  /* 0x0000005a075a7223 */ /* 0x040fe2000001000f */
[----:B------:R-:W-:Y:S01]  /*1dd0*/  F2FP.BF16.F32.PACK_AB R81, R82, R81 ;  /* 0x000000515251723e */ /* 0x000fe200000010ff */
[----:B------:R-:W-:-:S02]  /*1de0*/  FFMA.FTZ R89, R7, R89, R14 ;  /* 0x0000005907597223 */ /* 0x000fc4000001000e */
[----:B------:R-:W-:-:S03]  /*1df0*/  F2FP.BF16.F32.PACK_AB R82, R88, R83 ;  /* 0x000000535852723e */ /* 0x000fc600000010ff */
[----:B------:R-:W-:Y:S01]  /*1e00*/  F2FP.BF16.F32.PACK_AB R83, R90, R89 ;  /* 0x000000595a53723e */ /* 0x000fe200000010ff */
[----:B------:R-:W-:Y:S06]  /*1e10*/  BRA `(.L_x_1169) ;  /* 0x0000000400847947 */ /* 0x000fec0003800000 */
.L_x_1172:
        /* <DEDUP_REMOVED lines=33> */
.L_x_1171:
        /* <DEDUP_REMOVED lines=32> */
.L_x_1173:
        /* <DEDUP_REMOVED lines=32> */
.L_x_1169:
        /* <DEDUP_REMOVED lines=15> */
.L_x_1165:
[----:B------:R-:W-:Y:S05]  /*2520*/  BSYNC.RECONVERGENT B1 ;  /* 0x0000000000017941 */ /* 0x000fea0003800200 */
.L_x_1164:
        /* <DEDUP_REMOVED lines=46> */
.L_x_1178:
        /* <DEDUP_REMOVED lines=29> */
.L_x_1177:
        /* <DEDUP_REMOVED lines=37> */
.L_x_1180:
        /* <DEDUP_REMOVED lines=29> */
.L_x_1176:
        /* <DEDUP_REMOVED lines=41> */
.L_x_1182:
        /* <DEDUP_REMOVED lines=29> */
.L_x_1181:
        /* <DEDUP_REMOVED lines=37> */
.L_x_1183:
        /* <DEDUP_REMOVED lines=28> */
.L_x_1179:
[----:B------:R-:W1:Y:S08]  /*3670*/  @P0 LDC.64 R116, c[0x0][0x478] ;  /* 0x00011e00ff740b82 */ /* 0x000e700000000a00 */
[----:B0-----:R-:W0:Y:S08]  /*3680*/  LDC.64 R90, c[0x0][0x468] ;  /* 0x00011a00ff5a7b82 */ /* 0x001e300000000a00 */
[----:B------:R-:W2:Y:S01]  /*3690*/  @P1 LDC.64 R88, c[0x0][0x470] ;  /* 0x00011c00ff581b82 */ /* 0x000ea20000000a00 */
[----:B-1----:R-:W-:-:S05]  /*36a0*/  @P0 IMAD.WIDE.U32 R116, R0, 0x20, R116 ;  /* 0x0000002000740825 */ /* 0x002fca00078e0074 */
[----:B------:R3:W-:Y:S01]  /*36b0*/  @P0 STG.E.128 desc[UR10][R116.64], R76 ;  /* 0x0000004c74000986 */ /* 0x0007e2000c101d0a */
[----:B0-----:R-:W-:-:S03]  /*36c0*/  IMAD.WIDE.U32 R90, R0, 0x10, R90 ;  /* 0x00000010005a7825 */ /* 0x001fc600078e005a */
[----:B------:R3:W-:Y:S04]  /*36d0*/  @P0 STG.E.128 desc[UR10][R116.64+0x10], R72 ;  /* 0x0000104874000986 */ /* 0x0007e8000c101d0a */
[----:B------:R3:W-:Y:S01]  /*36e0*/  STG.E.128 desc[UR10][R90.64], R80 ;  /* 0x000000505a007986 */ /* 0x0007e2000c101d0a */
[----:B--2---:R-:W-:-:S05]  /*36f0*/  @P1 IMAD.WIDE.U32 R88, R0, 0x10, R88 ;  /* 0x0000001000581825 */ /* 0x004fca00078e0058 */
[----:B------:R3:W-:Y:S02]  /*3700*/  @P1 STG.E.128 desc[UR10][R88.64], R68 ;  /* 0x0000004458001986 */ /* 0x0007e4000c101d0a */
.L_x_1175:
[----:B------:R-:W-:Y:S05]  /*3710*/  BSYNC.RECONVERGENT B1 ;  /* 0x0000000000017941 */ /* 0x000fea0003800200 */
.L_x_1174:
[----:B-1-3--:R-:W1:Y:S02]  /*3720*/  LDC.64 R80, c[0x0][0x380] ;  /* 0x0000e000ff507b82 */ /* 0x00ae640000000a00 */
[----:B-1----:R-:W-:-:S04]  /*3730*/  LEA R2, R80, R2, 0x2 ;  /* 0x0000000250027211 */ /* 0x002fc800078e10ff */
[----:B------:R-:W-:-:S13]  /*3740*/  ISETP.GE.AND P0, PT, R2, R81, PT ;  /* 0x000000510200720c */ /* 0x000fda0003f06270 */
[----:B------:R-:W-:Y:S05]  /*3750*/  @!P0 BRA `(.L_x_1184) ;  /* 0xffffffcc003c8947 */ /* 0x000fea000383ffff */
.L_x_1158:
[----:B------:R-:W-:Y:S05]  /*3760*/  BSYNC B0 ;  /* 0x0000000000007941 */ /* 0x000fea0003800000 */
.L_x_1157:
[----:B------:R-:W1:Y:S01]  /*3770*/  S2R R18, SR_TID.X ;  /* 0x0000000000127919 */ /* 0x000e620000002100 */
[----:B------:R-:W-:Y:S01]  /*3780*/  MOV R4, 0x400 ;  /* 0x0000040000047802 */ /* 0x000fe20000000f00 */
[----:B------:R-:W-:Y:S05]  /*3790*/  WARPSYNC.ALL ;  /* 0x0000000000007948 */ /* 0x000fea0003800000 */
[----:B-----5:R-:W2:Y:S01]  /*37a0*/  S2R R7, SR_CgaCtaId ;  /* 0x0000000000077919 */ /* 0x020ea20000008800 */
        /* <DEDUP_REMOVED lines=12> */
[----:B------:R-:W-:Y:S01]  /*3870*/  STS.128 [R0], R32 ;  /* 0x0000002000007388 */ /* 0x000fe20000000c00 */
[C---:B------:R-:W-:Y:S02]  /*3880*/  ISETP.GE.U32.AND P2, PT, R16.reuse, 0x100, PT ;  /* 0x000001001000780c */ /* 0x040fe40003f46070 */
[----:B------:R-:W-:Y:S01]  /*3890*/  ISETP.GE.U32.AND P1, PT, R16, 0x180, PT ;  /* 0x000001801000780c */ /* 0x000fe20003f26070 */
[----:B------:R3:W-:Y:S04]  /*38a0*/  STS.128 [R0+0x10], R28 ;  /* 0x0000101c00007388 */ /* 0x0007e80000000c00 */
[----:B------:R-:W-:Y:S04]  /*38b0*/  STS.128 [R0+0x400], R24 ;  /* 0x0004001800007388 */ /* 0x000fe80000000c00 */
[----:B------:R-:W-:Y:S01]  /*38c0*/  STS.128 [R0+0x410], R20 ;  /* 0x0004101400007388 */ /* 0x000fe20000000c00 */
[----:B------:R-:W-:Y:S01]  /*38d0*/  BAR.SYNC.DEFER_BLOCKING 0x0 ;  /* 0x0000000000007b1d */ /* 0x000fe20000010000 */
[----:B---3--:R-:W-:-:S05]  /*38e0*/  IMAD R29, R5, UR4, RZ ;  /* 0x00000004051d7c24 */ /* 0x008fca000f8e02ff */
[----:B------:R-:W-:Y:S01]  /*38f0*/  IADD3 R18, P0, PT, R29, R18, RZ ;  /* 0x000000121d127210 */ /* 0x000fe20007f1e0ff */
        /* <DEDUP_REMOVED lines=33> */
[----:B------:R1:W-:Y:S01]  /*3b10*/  STS.128 [R0+0x400], R40 ;  /* 0x0004002800007388 */ /* 0x0003e20000000c00 */
        /* <DEDUP_REMOVED lines=10> */
[C---:B------:R-:W-:Y:S01]  /*3bc0*/  IADD3.X R45, PT, PT, R43.reuse, UR19, RZ, P4, !PT ;  /* 0x000000132b2d7c10 */ /* 0x040fe2000a7fe4ff */
[----:B------:R-:W0:Y:S01]  /*3bd0*/  LDS R14, [R7] ;  /* 0x00000000070e7984 */ /* 0x000e220000000800 */
[----:B------:R-:W-:Y:S02]  /*3be0*/  @P3 MOV R2, R20 ;  /* 0x0000001400023202 */ /* 0x000fe40000000f00 */
[----:B------:R-:W-:Y:S01]  /*3bf0*/  @P3 MOV R3, R45 ;  /* 0x0000002d00033202 */ /* 0x000fe20000000f00 */
[----:B------:R-:W1:Y:S01]  /*3c00*/  LDS R27, [R7+0x800] ;  /* 0x00080000071b7984 */ /* 0x000e620000000800 */
[----:B------:R-:W-:-:S02]  /*3c10*/  IADD3.X R43, PT, PT, R43, UR17, RZ, P5, !PT ;  /* 0x000000112b2b7c10 */ /* 0x000fc4000affe4ff */
[----:B------:R-:W-:Y:S01]  /*3c20*/  @P3 IADD3 R20, P4, PT, R20, 0x200, RZ ;  /* 0x0000020014143810 */ /* 0x000fe20007f9e0ff */
[----:B------:R-:W2:Y:S03]  /*3c30*/  LDS R31, [R7+0x1000] ;  /* 0x00100000071f7984 */ /* 0x000ea60000000800 */
[----:B------:R-:W-:Y:S01]  /*3c40*/  @P3 IADD3.X R45, PT, PT, RZ, R45, RZ, P4, !PT ;  /* 0x0000002dff2d3210 */ /* 0x000fe200027fe4ff */
        /* <DEDUP_REMOVED lines=63> */
.L_x_1163:
[----:B------:R-:W-:Y:S01]  /*4040*/  HFMA2 R119, -RZ, RZ, 0, 5.9604644775390625e-08 ;  /* 0x00000001ff777431 */ /* 0x000fe200000001ff */
[----:B------:R-:W-:Y:S01]  /*4050*/  BSSY B1, `(.L_x_1185) ;  /* 0x0000006000017945 */ /* 0x000fe20003800000 */
[----:B------:R-:W-:Y:S02]  /*4060*/  MOV R120, 0x1f ;  /* 0x0000001f00787802 */ /* 0x000fe40000000f00 */
[----:B------:R-:W-:-:S07]  /*4070*/  MOV R114, 0xffffffff ;  /* 0xffffffff00727802 */ /* 0x000fce0000000f00 */
[----:B-----5:R-:W-:Y:S05]  /*4080*/  WARPSYNC.COLLECTIVE R114, `(.L_x_1186) ;  /* 0x0000000072087348 */ /* 0x020fea0003c00000 */
[----:B------:R0:W1:Y:S02]  /*4090*/  SHFL.BFLY P0, R118, R117, R119, R120 ;  /* 0x0c00007775767389 */ /* 0x0000640000000078 */
[----:B01---5:R-:W-:Y:S05]  /*40a0*/  ENDCOLLECTIVE ;  /* 0x000000000000791b */ /* 0x023fea0003800000 */
.L_x_1186:
[----:B------:R-:W-:Y:S05]  /*40b0*/  BSYNC B1 ;  /* 0x0000000000017941 */ /* 0x000fea0003800000 */
.L_x_1185:
        /* <DEDUP_REMOVED lines=9> */
.L_x_1187:
[----:B------:R-:W-:Y:S01]  /*4150*/  MOV R117, R80 ;  /* 0x0000005000757202 */ /* 0x000fe20000000f00 */
[----:B------:R-:W-:Y:S01]  /*4160*/  HFMA2 R119, -RZ, RZ, 0, 1.1920928955078125e-07 ;  /* 0x00000002ff777431 */ /* 0x000fe200000001ff */
[----:B------:R-:W-:-:S07]  /*4170*/  MOV R81, R118 ;  /* 0x0000007600517202 */ /* 0x000fce0000000f00 */
[----:B------:R-:W-:Y:S05]  /*4180*/  WARPSYNC.COLLECTIVE R114, `(.L_x_1188) ;  /* 0x0000000072087348 */ /* 0x000fea0003c00000 */
[----:B------:R0:W1:Y:S02]  /*4190*/  SHFL.BFLY P0, R118, R117, R119, R120 ;  /* 0x0c00007775767389 */ /* 0x0000640000000078 */
[----:B01----:R-:W-:Y:S05]  /*41a0*/  ENDCOLLECTIVE ;  /* 0x000000000000791b */ /* 0x003fea0003800000 */
.L_x_1188:
[----:B------:R-:W-:-:S05]  /*41b0*/  FADD.FTZ R81, R81, R116 ;  /* 0x0000007451517221 */ /* 0x000fca0000010000 */
[----:B------:R-:W-:Y:S02]  /*41c0*/  MOV R117, R81 ;  /* 0x0000005100757202 */ /* 0x000fe40000000f00 */
[----:B------:R-:W-:-:S07]  /*41d0*/  MOV R83, R118 ;  /* 0x0000007600537202 */ /* 0x000fce0000000f00 */
[----:B------:R-:W-:Y:S05]  /*41e0*/  WARPSYNC.COLLECTIVE R114, `(.L_x_1189) ;  /* 0x0000000072087348 */ /* 0x000fea0003c00000 */
[----:B------:R0:W1:Y:S02]  /*41f0*/  SHFL.BFLY P0, R118, R117, R119, R120 ;  /* 0x0c00007775767389 */ /* 0x0000640000000078 */
[----:B01----:R-:W-:Y:S05]  /*4200*/  ENDCOLLECTIVE ;  /* 0x000000000000791b */ /* 0x003fea0003800000 */
.L_x_1189:
[----:B------:R-:W-:-:S05]  /*4210*/  FADD.FTZ R83, R80, R83 ;  /* 0x0000005350537221 */ /* 0x000fca0000010000 */
[----:B------:R-:W-:Y:S01]  /*4220*/  MOV R117, R83 ;  /* 0x0000005300757202 */ /* 0x000fe20000000f00 */
[----:B------:R-:W-:Y:S01]  /*4230*/  HFMA2 R119, -RZ, RZ, 0, 2.384185791015625e-07 ;  /* 0x00000004ff777431 */ /* 0x000fe200000001ff */
[----:B------:R-:W-:-:S07]  /*4240*/  MOV R82, R118 ;  /* 0x0000007600527202 */ /* 0x000fce0000000f00 */
[----:B------:R-:W-:Y:S05]  /*4250*/  WARPSYNC.COLLECTIVE R114, `(.L_x_1190) ;  /* 0x0000000072087348 */ /* 0x000fea0003c00000 */
[----:B------:R0:W1:Y:S02]  /*4260*/  SHFL.BFLY P0, R118, R117, R119, R120 ;  /* 0x0c00007775767389 */ /* 0x0000640000000078 */
[----:B01----:R-:W-:Y:S05]  /*4270*/  ENDCOLLECTIVE ;  /* 0x000000000000791b */ /* 0x003fea0003800000 */
.L_x_1190:
[----:B------:R-:W-:-:S05]  /*4280*/  FADD.FTZ R82, R81, R82 ;  /* 0x0000005251527221 */ /* 0x000fca0000010000 */
[----:B------:R-:W-:Y:S02]  /*4290*/  MOV R117, R82 ;  /* 0x0000005200757202 */ /* 0x000fe40000000f00 */
[----:B------:R-:W-:-:S07]  /*42a0*/  MOV R88, R118 ;  /* 0x0000007600587202 */ /* 0x000fce0000000f00 */
[----:B------:R-:W-:Y:S05]  /*42b0*/  WARPSYNC.COLLECTIVE R114, `(.L_x_1191) ;  /* 0x0000000072087348 */ /* 0x000fea0003c00000 */
[----:B------:R0:W1:Y:S02]  /*42c0*/  SHFL.BFLY P0, R118, R117, R119, R120 ;  /* 0x0c00007775767389 */ /* 0x0000640000000078 */
[----:B01----:R-:W-:Y:S05]  /*42d0*/  ENDCOLLECTIVE ;  /* 0x000000000000791b */ /* 0x003fea0003800000 */
.L_x_1191:
[----:B------:R-:W-:-:S05]  /*42e0*/  FADD.FTZ R88, R83, R88 ;  /* 0x0000005853587221 */ /* 0x000fca0000010000 */
[----:B------:R-:W-:Y:S01]  /*42f0*/  MOV R117, R88 ;  /* 0x0000005800757202 */ /* 0x000fe20000000f00 */
[----:B------:R-:W-:Y:S01]  /*4300*/  HFMA2 R119, -RZ, RZ, 0, 4.76837158203125e-07 ;  /* 0x00000008ff777431 */ /* 0x000fe200000001ff */
[----:B------:R-:W-:-:S07]  /*4310*/  MOV R89, R118 ;  /* 0x0000007600597202 */ /* 0x000fce0000000f00 */
[----:B------:R-:W-:Y:S05]  /*4320*/  WARPSYNC.COLLECTIVE R114, `(.L_x_1192) ;  /* 0x0000000072087348 */ /* 0x000fea0003c00000 */
[----:B------:R0:W1:Y:S02]  /*4330*/  SHFL.BFLY P0, R118, R117, R119, R120 ;  /* 0x0c00007775767389 */ /* 0x0000640000000078 */
[----:B01----:R-:W-:Y:S05]  /*4340*/  ENDCOLLECTIVE ;  /* 0x000000000000791b */ /* 0x003fea0003800000 */
.L_x_1192:
[----:B------:R-:W-:-:S05]  /*4350*/  FADD.FTZ R89, R82, R89 ;  /* 0x0000005952597221 */ /* 0x000fca0000010000 */
[----:B------:R-:W-:Y:S02]  /*4360*/  MOV R117, R89 ;  /* 0x0000005900757202 */ /* 0x000fe40000000f00 */
[----:B------:R-:W-:-:S07]  /*4370*/  MOV R91, R118 ;  /* 0x00000076005b7202 */ /* 0x000fce0000000f00 */
[----:B------:R-:W-:Y:S05]  /*4380*/  WARPSYNC.COLLECTIVE R114, `(.L_x_1193) ;  /* 0x0000000072087348 */ /* 0x000fea0003c00000 */
[----:B------:R0:W1:Y:S02]  /*4390*/  SHFL.BFLY P0, R118, R117, R119, R120 ;  /* 0x0c00007775767389 */ /* 0x0000640000000078 */
[----:B01----:R-:W-:Y:S05]  /*43a0*/  ENDCOLLECTIVE ;  /* 0x000000000000791b */ /* 0x003fea0003800000 */
.L_x_1193:
[----:B------:R-:W-:-:S05]  /*43b0*/  FADD.FTZ R91, R88, R91 ;  /* 0x0000005b585b7221 */ /* 0x000fca0000010000 */
[----:B------:R-:W-:Y:S01]  /*43c0*/  MOV R117, R91 ;  /* 0x0000005b00757202 */ /* 0x000fe20000000f00 */
[----:B------:R-:W-:Y:S01]  /*43d0*/  HFMA2 R119, -RZ, RZ, 0, 9.5367431640625e-07 ;  /* 0x00000010ff777431 */ /* 0x000fe200000001ff */
[----:B------:R-:W-:-:S07]  /*43e0*/  MOV R90, R118 ;  /* 0x00000076005a7202 */ /* 0x000fce0000000f00 */
[----:B------:R-:W-:Y:S05]  /*43f0*/  WARPSYNC.COLLECTIVE R114, `(.L_x_1194) ;  /* 0x0000000072087348 */ /* 0x000fea0003c00000 */
[----:B------:R0:W1:Y:S02]  /*4400*/  SHFL.BFLY P0, R118, R117, R119, R120 ;  /* 0x0c00007775767389 */ /* 0x0000640000000078 */
[----:B01----:R-:W-:Y:S05]  /*4410*/  ENDCOLLECTIVE ;  /* 0x000000000000791b */ /* 0x003fea0003800000 */
.L_x_1194:
[----:B------:R-:W-:-:S05]  /*4420*/  FADD.FTZ R90, R89, R90 ;  /* 0x0000005a595a7221 */ /* 0x000fca0000010000 */
[----:B------:R-:W-:Y:S02]  /*4430*/  MOV R117, R90 ;  /* 0x0000005a00757202 */ /* 0x000fe40000000f00 */
[----:B------:R-:W-:-:S07]  /*4440*/  MOV R80, R118 ;  /* 0x0000007600507202 */ /* 0x000fce0000000f00 */
[----:B------:R-:W-:Y:S05]  /*4450*/  WARPSYNC.COLLECTIVE R114, `(.L_x_1195) ;  /* 0x0000000072087348 */ /* 0x000fea0003c00000 */
[----:B------:R0:W1:Y:S02]  /*4460*/  SHFL.BFLY P0, R118, R117, R119, R120 ;  /* 0x0c00007775767389 */ /* 0x0000640000000078 */
[----:B01----:R-:W-:Y:S05]  /*4470*/  ENDCOLLECTIVE ;  /* 0x000000000000791b */ /* 0x003fea0003800000 */
.L_x_1195:
[----:B------:R-:W-:Y:S01]  /*4480*/  MOV R81, R118 ;  /* 0x0000007600517202 */ /* 0x000fe20000000f00 */
[----:B------:R-:W-:Y:S06]  /*4490*/  BRA `(.L_x_1196) ;  /* 0xffffffcc00887947 */ /* 0x000fec000383ffff */
.L_x_1197:
        /* <DEDUP_REMOVED lines=14> */
.L_x_3924:


//--------------------- .text._ZN10layer_norm31ln_parallel_residual_bwd_kernelINS_13Kernel_traitsI13__nv_bfloat16S2_fS2_fjLj512ELj1ELj4ELj1ELj16ENS_18Kernel_traits_baseILj512ES2_S2_fS2_fjLj128EEEEELb0ELb1ELb1EEEvNS_9BwdParamsE --------------------------
	.section	.text._ZN10layer_norm31ln_parallel_residual_bwd_kernelINS_13Kernel_traitsI13__nv_bfloat16S2_fS2_fjLj512ELj1ELj4ELj1ELj16ENS_18Kernel_traits_baseILj512ES2_S2_fS2_fjLj128EEEEELb0ELb1ELb1EEEvNS_9BwdParamsE,"ax",@progbits
	.align	128
        .global         _ZN10layer_norm31ln_parallel_residual_bwd_kernelINS_13Kernel_traitsI13__nv_bfloat16S2_fS2_fjLj512ELj1ELj4ELj1ELj16ENS_18Kernel_traits_baseILj512ES2_S2_fS2_fjLj128EEEEELb0ELb1ELb1EEEvNS_9BwdParamsE
        .type           _ZN10layer_norm31ln_parallel_residual_bwd_kernelINS_13Kernel_traitsI13__nv_bfloat16S2_fS2_fjLj512ELj1ELj4ELj1ELj16ENS_18Kernel_traits_baseILj512ES2_S2_fS2_fjLj128EEEEELb0ELb1ELb1EEEvNS_9BwdParamsE,@function
        .size           _ZN10layer_norm31ln_parallel_residual_bwd_kernelINS_13Kernel_traitsI13__nv_bfloat16S2_fS2_fjLj512ELj1ELj4ELj1ELj16ENS_18Kernel_traits_baseILj512ES2_S2_fS2_fjLj128EEEEELb0ELb1ELb1EEEvNS_9BwdParamsE,(.L_x_3925 - _ZN10layer_norm31ln_parallel_residual_bwd_kernelINS_13Kernel_traitsI13__nv_bfloat16S2_fS2_fjLj512ELj1ELj4ELj1ELj16ENS_18Kernel_traits_baseILj512ES2_S2_fS2_fjLj128EEEEELb0ELb1ELb1EEEvNS_9BwdParamsE)
        .other          _ZN10layer_norm31ln_parallel_residual_bwd_kernelINS_13Kernel_traitsI13__nv_bfloat16S2_fS2_fjLj512ELj1ELj4ELj1ELj16ENS_18Kernel_traits_baseILj512ES2_S2_fS2_fjLj128EEEEELb0ELb1ELb1EEEvNS_9BwdParamsE,@"STO_CUDA_ENTRY STV_DEFAULT"
_ZN10layer_norm31ln_parallel_residual_bwd_kernelINS_13Kernel_traitsI13__nv_bfloat16S2_fS2_fjLj512ELj1ELj4ELj1ELj16ENS_18Kernel_traits_baseILj512ES2_S2_fS2_fjLj128EEEEELb0ELb1ELb1EEEvNS_9BwdParamsE:
.text._ZN10layer_norm31ln_parallel_residual_bwd_kernelINS_13Kernel_traitsI13__nv_bfloat16S2_fS2_fjLj512ELj1ELj4ELj1ELj16ENS_18Kernel_traits_baseILj512ES2_S2_fS2_fjLj128EEEEELb0ELb1ELb1EEEvNS_9BwdParamsE:
        /* <DEDUP_REMOVED lines=35> */
[----:B------:R-:W1:Y:S01]  /*0230*/  LDCU.64 UR12, c[0x0][0x438] ;  /* 0x00008700ff0c77ac */ /* 0x000e620008000a00 */
[----:B------:R-:W2:Y:S03]  /*0240*/  LDCU.U8 UR8, c[0x0][0x410] ;  /* 0x00008200ff0877ac */ /* 0x000ea60008000000 */
[----:B0-----:R-:W-:-:S05]  /*0250*/  IMAD.WIDE.U32 R2, R86, 0x10, R2 ;  /* 0x0000001056027825 */ /* 0x001fca00078e0002 */
[----:B------:R-:W3:Y:S04]  /*0260*/  LDG.E.128 R8, desc[UR10][R2.64] ;  /* 0x0000000a02087981 */ /* 0x000ee8000c1e1d00 */
[----:B------:R0:W4:Y:S01]  /*0270*/  LDG.E.128 R4, desc[UR10][R2.64+0x200] ;  /* 0x0002000a02047981 */ /* 0x000122000c1e1d00 */
[----:B-1----:R-:W-:Y:S01]  /*0280*/  UISETP.NE.U32.AND UP0, UPT, UR12, URZ, UPT ;  /* 0x000000ff0c00728c */ /* 0x002fe2000bf05070 */
[----:B------:R-:W-:Y:S01]  /*0290*/  BSSY B1, `(.L_x_1200) ;  /* 0x0000318000017945 */ /* 0x000fe20003800000 */
[----:B--2---:R-:W-:Y:S01]  /*02a0*/  UISETP.NE.AND UP1, UPT, UR8, URZ, UPT ;  /* 0x000000ff0800728c */ /* 0x004fe2000bf25270 */
        /* <DEDUP_REMOVED lines=12> */
[----:B0-----:R-:W-:Y:S02]  /*0370*/  CS2R R2, SRZ ;  /* 0x0000000000027805 */ /* 0x001fe4000001ff00 */
[----:B------:R-:W-:Y:S02]  /*0380*/  PLOP3.LUT P3, PT, PT, PT, UP1, 0x80, 0x8 ;  /* 0x000000000008781c */ /* 0x000fe40003f6f018 */
[----:B------:R-:W-:-:S02]  /*0390*/  PLOP3.LUT P2, PT, PT, PT, UP0, 0x80, 0x8 ;  /* 0x000000000008781c */ /* 0x000fc40003f4f008 */
[----:B---3--:R-:W-:Y:S02]  /*03a0*/  PRMT R96, R8, 0x7632, R96 ;  /* 0x0000763208607816 */ /* 0x008fe40000000060 */
[----:B------:R-:W-:Y:S02]  /*03b0*/  PRMT R97, R9, 0x7632, R97 ;  /* 0x0000763209617816 */ /* 0x000fe40000000061 */
[----:B------:R-:W-:Y:S02]  /*03c0*/  PRMT R98, R10, 0x7632, R98 ;  /* 0x000076320a627816 */ /* 0x000fe40000000062 */
[----:B------:R-:W-:Y:S02]  /*03d0*/  PRMT R99, R11, 0x7632, R99 ;  /* 0x000076320b637816 */ /* 0x000fe40000000063 */
[----:B----4-:R-:W-:Y:S02]  /*03e0*/  PRMT R100, R4, 0x7632, R100 ;  /* 0x0000763204647816 */ /* 0x010fe40000000064 */
[----:B------:R-:W-:-:S02]  /*03f0*/  PRMT R101, R5, 0x7632, R101 ;  /* 0x0000763205657816 */ /* 0x000fc40000000065 */
[----:B------:R-:W-:Y:S02]  /*0400*/  PRMT R102, R6, 0x7632, R102 ;  /* 0x0000763206667816 */ /* 0x000fe40000000066 */
[----:B------:R-:W-:Y:S02]  /*0410*/  PRMT R103, R7, 0x7632, R103 ;  /* 0x0000763207677816 */ /* 0x000fe40000000067 */
[----:B------:R-:W-:Y:S02]  /*0420*/  SHF.L.U32 R87, R8, 0x10, RZ ;  /* 0x0000001008577819 */ /* 0x000fe400000006ff */
[----:B------:R-:W-:Y:S02]  /*0430*/  SHF.L.U32 R88, R9, 0x10, RZ ;  /* 0x0000001009587819 */ /* 0x000fe400000006ff */
[----:B------:R-:W-:Y:S02]  /*0440*/  CS2R R8, SRZ ;  /* 0x0000000000087805 */ /* 0x000fe4000001ff00 */
[----:B------:R-:W-:-:S02]  /*0450*/  SHF.L.U32 R89, R10, 0x10, RZ ;  /* 0x000000100a597819 */ /* 0x000fc400000006ff */
[----:B------:R-:W-:Y:S02]  /*0460*/  SHF.L.U32 R90, R11, 0x10, RZ ;  /* 0x000000100b5a7819 */ /* 0x000fe400000006ff */
[----:B------:R-:W-:Y:S02]  /*0470*/  CS2R R10, SRZ ;  /* 0x00000000000a7805 */ /* 0x000fe4000001ff00 */
        /* <DEDUP_REMOVED lines=8> */
[----:B------:R-:W-:Y:S02]  /*0500*/  SHF.L.U32 R98, R98, 0x10, RZ ;  /* 0x0000001062627819 */ /* 0x000fe400000006ff */
[----:B------:R-:W-:-:S02]  /*0510*/  SHF.L.U32 R99, R99, 0x10, RZ ;  /* 0x0000001063637819 */ /* 0x000fc400000006ff */
[----:B------:R-:W-:Y:S02]  /*0520*/  SHF.L.U32 R100, R100, 0x10, RZ ;  /* 0x0000001064647819 */ /* 0x000fe400000006ff */
[----:B------:R-:W-:Y:S02]  /*0530*/  SHF.L.U32 R101, R101, 0x10, RZ ;  /* 0x0000001065657819 */ /* 0x000fe400000006ff */
[----:B------:R-:W-:Y:S02]  /*0540*/  SHF.L.U32 R102, R102, 0x10, RZ ;  /* 0x0000001066667819 */ /* 0x000fe400000006ff */
[----:B------:R-:W-:-:S07]  /*0550*/  SHF.L.U32 R103, R103, 0x10, RZ ;  /* 0x0000001067677819 */ /* 0x000fce00000006ff */
.L_x_1218:
        /* <DEDUP_REMOVED lines=8> */
[----:B0-----:R-:W-:Y:S01]  /*05e0*/  IMAD.WIDE R70, R95, 0x4, R70 ;  /* 0x000000045f467825 */ /* 0x001fe200078e0246 */
[----:B------:R-:W-:-:S04]  /*05f0*/  IADD3 R104, PT, PT, R105, 0x20, RZ ;  /* 0x0000002069687810 */ /* 0x000fc80007ffe0ff */
[----:B------:R-:W4:Y:S01]  /*0600*/  LDG.E R0, desc[UR10][R70.64] ;  /* 0x0000000a46007981 */ /* 0x000f22000c1e1900 */
[C---:B-1----:R-:W-:Y:S01]  /*0610*/  IMAD.WIDE.U32 R114, R105.reuse, 0x20, R110 ;  /* 0x0000002069727825 */ /* 0x042fe200078e006e */
[----:B------:R-:W0:Y:S04]  /*0620*/  @P2 LDC.64 R108, c[0x0][0x438] ;  /* 0x00010e00ff6c2b82 */ /* 0x000e280000000a00 */
[----:B------:R-:W4:Y:S01]  /*0630*/  LDG.E.128 R48, desc[UR10][R114.64] ;  /* 0x0000000a72307981 */ /* 0x000f22000c1e1d00 */
[----:B--2---:R-:W-:-:S03]  /*0640*/  IMAD.WIDE.U32 R52, R105, 0x10, R68 ;  /* 0x0000001069347825 */ /* 0x004fc600078e0044 */
[----:B------:R-:W2:Y:S01]  /*0650*/  LDG.E.128 R56, desc[UR10][R114.64+0x10] ;  /* 0x0000100a72387981 */ /* 0x000ea2000c1e1d00 */
[----:B------:R-:W-:-:S03]  /*0660*/  IMAD.WIDE.U32 R68, R104, 0x10, R68 ;  /* 0x0000001068447825 */ /* 0x000fc600078e0044 */
[----:B------:R-:W2:Y:S01]  /*0670*/  LDG.E.128 R52, desc[UR10][R52.64] ;  /* 0x0000000a34347981 */ /* 0x000ea2000c1e1d00 */
[----:B---3--:R-:W-:-:S03]  /*0680*/  IMAD.WIDE R106, R95, 0x4, R106 ;  /* 0x000000045f6a7825 */ /* 0x008fc600078e026a */
[----:B------:R-:W3:Y:S01]  /*0690*/  LDG.E.128 R68, desc[UR10][R68.64] ;  /* 0x0000000a44447981 */ /* 0x000ee2000c1e1d00 */
[----:B------:R-:W-:-:S03]  /*06a0*/  IMAD.WIDE.U32 R110, R104, 0x20, R110 ;  /* 0x00000020686e7825 */ /* 0x000fc600078e006e */
[----:B------:R-:W3:Y:S04]  /*06b0*/  LDG.E R107, desc[UR10][R106.64] ;  /* 0x0000000a6a6b7981 */ /* 0x000ee8000c1e1900 */
[----:B------:R-:W3:Y:S04]  /*06c0*/  LDG.E.128 R60, desc[UR10][R110.64] ;  /* 0x0000000a6e3c7981 */ /* 0x000ee8000c1e1d00 */
[----:B------:R1:W3:Y:S01]  /*06d0*/  LDG.E.128 R64, desc[UR10][R110.64+0x10] ;  /* 0x0000100a6e407981 */ /* 0x0002e2000c1e1d00 */
[----:B------:R-:W-:Y:S01]  /*06e0*/  UISETP.NE.U32.AND UP0, UPT, UR20, URZ, UPT ;  /* 0x000000ff1400728c */ /* 0x000fe2000bf05070 */
[----:B0-----:R-:W-:-:S03]  /*06f0*/  @P2 IMAD.WIDE.U32 R112, R105, 0x20, R108 ;  /* 0x0000002069702825 */ /* 0x001fc600078e006c */
[----:B------:R-:W-:Y:S02]  /*0700*/  UISETP.NE.AND.EX UP0, UPT, UR21, URZ, UPT, UP0 ;  /* 0x000000ff1500728c */ /* 0x000fe4000bf05300 */
[----:B-----5:R-:W5:Y:S04]  /*0710*/  @P2 LDG.E.128 R32, desc[UR10][R112.64] ;  /* 0x0000000a70202981 */ /* 0x020f68000c1e1d00 */
[----:B------:R-:W5:Y:S01]  /*0720*/  @P2 LDG.E.128 R28, desc[UR10][R112.64+0x10] ;  /* 0x0000100a701c2981 */ /* 0x000f62000c1e1d00 */
[----:B------:R-:W-:-:S13]  /*0730*/  PLOP3.LUT P2, PT, PT, PT, UP0, 0x80, 0x8 ;  /* 0x000000000008781c */ /* 0x000fda0003f4f008 */
[----:B------:R-:W1:Y:S02]  /*0740*/  @P2 LDC.64 R108, c[0x0][0x438] ;  /* 0x00010e00ff6c2b82 */ /* 0x000e640000000a00 */
[----:B-1----:R-:W-:-:S05]  /*0750*/  @P2 IMAD.WIDE.U32 R110, R104, 0x20, R108 ;  /* 0x00000020686e2825 */ /* 0x002fca00078e006c */
[----:B------:R-:W5:Y:S04]  /*0760*/  @P2 LDG.E.128 R24, desc[UR10][R110.64] ;  /* 0x0000000a6e182981 */ /* 0x000f68000c1e1d00 */
[----:B------:R0:W5:Y:S01]  /*0770*/  @P2 LDG.E.128 R20, desc[UR10][R110.64+0x10] ;  /* 0x0000100a6e142981 */ /* 0x000162000c1e1d00 */
[----:B------:R-:W-:Y:S01]  /*0780*/  UISETP.NE.AND UP0, UPT, UR22, URZ, UPT ;  /* 0x000000ff1600728c */ /* 0x000fe2000bf05270 */
[----:B------:R-:W-:Y:S01]  /*0790*/  ISETP.NE.U32.AND P0, PT, RZ, UR20, PT ;  /* 0x00000014ff007c0c */ /* 0x000fe2000bf05070 */
[----:B------:R-:W-:-:S03]  /*07a0*/  UMOV UR8, 0xffffffff ;  /* 0xffffffff00087882 */ /* 0x000fc60000000000 */
[----:B------:R-:W-:Y:S02]  /*07b0*/  ISETP.NE.AND.EX P0, PT, RZ, UR21, PT, P0 ;  /* 0x00000015ff007c0c */ /* 0x000fe4000bf05300 */
[----:B----4-:R-:W-:-:S05]  /*07c0*/  FSEL R0, R0, RZ, !P3 ;  /* 0x000000ff00007208 */ /* 0x010fca0005800000 */
[C---:B------:R-:W-:Y:S01]  /*07d0*/  FADD.FTZ R106, -R0.reuse, R48 ;  /* 0x00000030006a7221 */ /* 0x040fe20000010100 */
[C---:B------:R-:W-:Y:S01]  /*07e0*/  FADD.FTZ R48, -R0.reuse, R49 ;  /* 0x0000003100307221 */ /* 0x040fe20000010100 */
[C---:B------:R-:W-:Y:S01]  /*07f0*/  FADD.FTZ R50, -R0.reuse, R50 ;  /* 0x0000003200327221 */ /* 0x040fe20000010100 */
[C---:B------:R-:W-:Y:S01]  /*0800*/  FADD.FTZ R108, -R0.reuse, R51 ;  /* 0x00000033006c7221 */ /* 0x040fe20000010100 */
[----:B--2---:R-:W-:Y:S01]  /*0810*/  FADD.FTZ R56, -R0, R56 ;  /* 0x0000003800387221 */ /* 0x004fe20000010100 */
[C---:B------:R-:W-:Y:S02]  /*0820*/  PRMT R49, R52.reuse, 0x7632, R49 ;  /* 0x0000763234317816 */ /* 0x040fe40000000031 */
[----:B------:R-:W-:Y:S01]  /*0830*/  SHF.L.U32 R52, R52, 0x10, RZ ;  /* 0x0000001034347819 */ /* 0x000fe200000006ff */
[C---:B------:R-:W-:Y:S01]  /*0840*/  FADD.FTZ R114, -R0.reuse, R57 ;  /* 0x0000003900727221 */ /* 0x040fe20000010100 */
[C---:B0-----:R-:W-:Y:S01]  /*0850*/  PRMT R110, R55.reuse, 0x7632, R110 ;  /* 0x00007632376e7816 */ /* 0x041fe2000000006e */
[C---:B------:R-:W-:Y:S01]  /*0860*/  FADD.FTZ R58, -R0.reuse, R58 ;  /* 0x0000003a003a7221 */ /* 0x040fe20000010100 */
[----:B------:R-:W-:Y:S01]  /*0870*/  SHF.L.U32 R112, R55, 0x10, RZ ;  /* 0x0000001037707819 */ /* 0x000fe200000006ff */
[----:B------:R-:W-:Y:S01]  /*0880*/  FADD.FTZ R116, -R0, R59 ;  /* 0x0000003b00747221 */ /* 0x000fe20000010100 */
[----:B------:R-:W-:Y:S01]  /*0890*/  SHF.L.U32 R115, R49, 0x10, RZ ;  /* 0x0000001031737819 */ /* 0x000fe200000006ff */
[----:B---3--:R-:W-:Y:S01]  /*08a0*/  FMUL.FTZ R48, R107, R48 ;  /* 0x000000306b307220 */ /* 0x008fe20000410000 */
[----:B------:R-:W-:Y:S01]  /*08b0*/  PRMT R55, R68, 0x7632, R55 ;  /* 0x0000763244377816 */ /* 0x000fe20000000037 */
[----:B------:R-:W-:Y:S01]  /*08c0*/  FMUL.FTZ R49, R87, R52 ;  /* 0x0000003457317220 */ /* 0x000fe20000410000 */
        /* <DEDUP_REMOVED lines=8> */
[----:B------:R-:W-:Y:S01]  /*0950*/  FMUL.FTZ R0, R107, R106 ;  /* 0x0000006a6b007220 */ /* 0x000fe20000410000 */
[----:B------:R-:W-:Y:S01]  /*0960*/  PRMT R51, R53, 0x7632, R51 ;  /* 0x0000763235337816 */ /* 0x000fe20000000033 */
[----:B------:R-:W-:Y:S01]  /*0970*/  FMUL.FTZ R50, R107, R50 ;  /* 0x000000326b327220 */ /* 0x000fe20000410000 */
[----:B------:R-:W-:Y:S01]  /*0980*/  SHF.L.U32 R53, R53, 0x10, RZ ;  /* 0x0000001035357819 */ /* 0x000fe200000006ff */
[-C--:B------:R-:W-:Y:S01]  /*0990*/  FFMA.FTZ R83, R48, R115.reuse, R83 ;  /* 0x0000007330537223 */ /* 0x080fe20000010053 */
[----:B------:R-:W-:Y:S01]  /*09a0*/  FADD.FTZ R82, R115, R82 ;  /* 0x0000005273527221 */ /* 0x000fe20000010000 */
[----:B------:R-:W-:Y:S01]  /*09b0*/  SHF.L.U32 R106, R55, 0x10, RZ ;  /* 0x00000010376a7819 */ /* 0x000fe200000006ff */
[----:B------:R-:W-:Y:S01]  /*09c0*/  FMUL.FTZ R115, R96, R115 ;  /* 0x0000007360737220 */ /* 0x000fe20000410000 */
[----:B------:R-:W-:Y:S01]  /*09d0*/  FMUL.FTZ R67, R107, R62 ;  /* 0x0000003e6b437220 */ /* 0x000fe20000410000 */
[----:B------:R-:W-:Y:S01]  /*09e0*/  FFMA.FTZ R55, R0, R49, RZ ;  /* 0x0000003100377223 */ /* 0x000fe200000100ff */
[----:B------:R-:W-:Y:S01]  /*09f0*/  FADD.FTZ R62, RZ, R49 ;  /* 0x00000031ff3e7221 */ /* 0x000fe20000010000 */
[----:B------:R-:W-:Y:S01]  /*0a00*/  SHF.L.U32 R113, R51, 0x10, RZ ;  /* 0x0000001033717819 */ /* 0x000fe200000006ff */
[----:B------:R-:W-:Y:S01]  /*0a10*/  FMUL.FTZ R108, R107, R108 ;  /* 0x0000006c6b6c7220 */ /* 0x000fe20000410000 */
[----:B------:R-:W-:Y:S01]  /*0a20*/  FADD.FTZ R80, R53, R80 ;  /* 0x0000005035507221 */ /* 0x000fe20000010000 */
[-C--:B------:R-:W-:Y:S01]  /*0a30*/  FFMA.FTZ R81, R50, R53.reuse, R81 ;  /* 0x0000003532517223 */ /* 0x080fe20000010051 */
[----:B------:R-:W-:Y:S01]  /*0a40*/  FMUL.FTZ R53, R88, R53 ;  /* 0x0000003558357220 */ /* 0x000fe20000410000 */
[----:B------:R-:W-:Y:S01]  /*0a50*/  FFMA.FTZ R123, R48, R115, R55 ;  /* 0x00000073307b7223 */ /* 0x000fe20000010037 */
[----:B------:R-:W-:Y:S01]  /*0a60*/  FADD.FTZ R62, R115, R62 ;  /* 0x0000003e733e7221 */ /* 0x000fe20000010000 */
[----:B------:R-:W-:Y:S01]  /*0a70*/  PRMT R109, R54, 0x7632, R109 ;  /* 0x00007632366d7816 */ /* 0x000fe2000000006d */
[-C--:B------:R-:W-:Y:S01]  /*0a80*/  FFMA.FTZ R79, R108, R113.reuse, R79 ;  /* 0x000000716c4f7223 */ /* 0x080fe2000001004f */
[----:B------:R-:W-:Y:S01]  /*0a90*/  SHF.L.U32 R54, R54, 0x10, RZ ;  /* 0x0000001036367819 */ /* 0x000fe200000006ff */
[----:B------:R-:W-:Y:S01]  /*0aa0*/  FADD.FTZ R78, R113, R78 ;  /* 0x0000004e714e7221 */ /* 0x000fe20000010000 */
[----:B------:R-:W-:Y:S01]  /*0ab0*/  SHF.L.U32 R110, R110, 0x10, RZ ;  /* 0x000000106e6e7819 */ /* 0x000fe200000006ff */
[----:B------:R-:W-:Y:S01]  /*0ac0*/  FMUL.FTZ R117, R107, R116 ;  /* 0x000000746b757220 */ /* 0x000fe20000410000 */
[----:B------:R-:W-:Y:S01]  /*0ad0*/  FMUL.FTZ R113, R97, R113 ;  /* 0x0000007161717220 */ /* 0x000fe20000410000 */
[----:B------:R-:W-:Y:S01]  /*0ae0*/  FFMA.FTZ R123, R50, R53, R123 ;  /* 0x00000035327b7223 */ /* 0x000fe2000001007b */
[----:B------:R-:W-:Y:S01]  /*0af0*/  FADD.FTZ R62, R53, R62 ;  /* 0x0000003e353e7221 */ /* 0x000fe20000010000 */
[----:B------:R-:W-:Y:S01]  /*0b00*/  SHF.L.U32 R68, R68, 0x10, RZ ;  /* 0x0000001044447819 */ /* 0x000fe200000006ff */
[----:B------:R-:W-:Y:S01]  /*0b10*/  FADD.FTZ R84, R52, R84 ;  /* 0x0000005434547221 */ /* 0x000fe20000010000 */
[----:B------:R-:W-:Y:S01]  /*0b20*/  FFMA.FTZ R85, R0, R52, R85 ;  /* 0x0000003400557223 */ /* 0x000fe20000010055 */
[----:B------:R-:W-:Y:S01]  /*0b30*/  FMUL.FTZ R56, R107, R56 ;  /* 0x000000386b387220 */ /* 0x000fe20000410000 */
[----:B------:R-:W-:Y:S01]  /*0b40*/  SHF.L.U32 R63, R109, 0x10, RZ ;  /* 0x000000106d3f7819 */ /* 0x000fe200000006ff */
[----:B------:R-:W-:Y:S01]  /*0b50*/  FMUL.FTZ R60, R107, R60 ;  /* 0x0000003c6b3c7220 */ /* 0x000fe20000410000 */
[----:B------:R-:W-:Y:S01]  /*0b60*/  PRMT R57, R69, 0x7632, R57 ;  /* 0x0000763245397816 */ /* 0x000fe20000000039 */
[----:B------:R-:W-:Y:S01]  /*0b70*/  FMUL.FTZ R51, R89, R54 ;  /* 0x0000003659337220 */ /* 0x000fe20000410000 */
[----:B------:R-:W-:Y:S01]  /*0b80*/  FADD.FTZ R9, R110, R9 ;  /* 0x000000096e097221 */ /* 0x000fe20000010000 */
[-C--:B------:R-:W-:Y:S01]  /*0b90*/  FFMA.FTZ R2, R117, R110.reuse, R2 ;  /* 0x0000006e75027223 */ /* 0x080fe20000010002 */
[----:B------:R-:W-:Y:S01]  /*0ba0*/  FMUL.FTZ R52, R99, R110 ;  /* 0x0000006e63347220 */ /* 0x000fe20000410000 */
[----:B------:R-:W-:Y:S01]  /*0bb0*/  FFMA.FTZ R123, R108, R113, R123 ;  /* 0x000000716c7b7223 */ /* 0x000fe2000001007b */
[----:B------:R-:W-:Y:S01]  /*0bc0*/  FADD.FTZ R110, R113, R62 ;  /* 0x0000003e716e7221 */ /* 0x000fe20000010000 */
[----:B------:R-:W-:Y:S01]  /*0bd0*/  SHF.L.U32 R69, R69, 0x10, RZ ;  /* 0x0000001045457819 */ /* 0x000fe200000006ff */
[----:B------:R-:W-:Y:S01]  /*0be0*/  FADD.FTZ R6, R54, R6 ;  /* 0x0000000636067221 */ /* 0x000fe20000010000 */
[----:B------:R-:W-:Y:S01]  /*0bf0*/  FFMA.FTZ R7, R56, R54, R7 ;  /* 0x0000003638077223 */ /* 0x000fe20000010007 */
[----:B------:R-:W-:Y:S01]  /*0c00*/  FMUL.FTZ R119, R107, R66 ;  /* 0x000000426b777220 */ /* 0x000fe20000410000 */
[----:B------:R-:W-:Y:S01]  /*0c10*/  FADD.FTZ R10, R68, R10 ;  /* 0x0000000a440a7221 */ /* 0x000fe20000010000 */
[-C--:B------:R-:W-:Y:S01]  /*0c20*/  FFMA.FTZ R11, R60, R68.reuse, R11 ;  /* 0x000000443c0b7223 */ /* 0x080fe2000001000b */
[----:B------:R-:W-:Y:S01]  /*0c30*/  FMUL.FTZ R55, R91, R68 ;  /* 0x000000445b377220 */ /* 0x000fe20000410000 */
[----:B------:R-:W-:Y:S01]  /*0c40*/  FMUL.FTZ R109, R107, R114 ;  /* 0x000000726b6d7220 */ /* 0x000fe20000410000 */
[----:B------:R-:W-:Y:S01]  /*0c50*/  FMUL.FTZ R54, R98, R63 ;  /* 0x0000003f62367220 */ /* 0x000fe20000410000 */
[----:B------:R-:W-:Y:S01]  /*0c60*/  SHF.L.U32 R66, R57, 0x10, RZ ;  /* 0x0000001039427819 */ /* 0x000fe200000006ff */
[----:B------:R-:W-:Y:S01]  /*0c70*/  FFMA.FTZ R68, R56, R51, R123 ;  /* 0x0000003338447223 */ /* 0x000fe2000001007b */
[----:B------:R-:W-:Y:S01]  /*0c80*/  FADD.FTZ R57, R51, R110 ;  /* 0x0000006e33397221 */ /* 0x000fe20000010000 */
[----:B------:R-:W-:Y:S01]  /*0c90*/  FADD.FTZ R16, R69, R16 ;  /* 0x0000001045107221 */ /* 0x000fe20000010000 */
[-C--:B------:R-:W-:Y:S01]  /*0ca0*/  FFMA.FTZ R12, R67, R69.reuse, R12 ;  /* 0x00000045430c7223 */ /* 0x080fe2000001000c */
[----:B------:R-:W-:Y:S01]  /*0cb0*/  FMUL.FTZ R62, R92, R69 ;  /* 0x000000455c3e7220 */ /* 0x000fe20000410000 */
[----:B------:R-:W-:Y:S01]  /*0cc0*/  PRMT R59, R70, 0x7632, R59 ;  /* 0x00007632463b7816 */ /* 0x000fe2000000003b */
[----:B------:R-:W-:Y:S01]  /*0cd0*/  FMUL.FTZ R58, R107, R58 ;  /* 0x0000003a6b3a7220 */ /* 0x000fe20000410000 */
[----:B------:R-:W-:Y:S01]  /*0ce0*/  FMUL.FTZ R65, R90, R112 ;  /* 0x000000705a417220 */ /* 0x000fe20000410000 */
[----:B------:R-:W-:Y:S01]  /*0cf0*/  FFMA.FTZ R69, R109, R54, R68 ;  /* 0x000000366d457223 */ /* 0x000fe20000010044 */
[----:B------:R-:W-:Y:S01]  /*0d00*/  SHF.L.U32 R70, R70, 0x10, RZ ;  /* 0x0000001046467819 */ /* 0x000fe200000006ff */
[----:B------:R-:W-:Y:S01]  /*0d10*/  FADD.FTZ R110, R54, R57 ;  /* 0x00000039366e7221 */ /* 0x000fe20000010000 */
[----:B------:R-:W-:Y:S01]  /*0d20*/  FMUL.FTZ R64, R107, R64 ;  /* 0x000000406b407220 */ /* 0x000fe20000410000 */
[----:B------:R-:W-:Y:S01]  /*0d30*/  PRMT R61, R71, 0x7632, R61 ;  /* 0x00007632473d7816 */ /* 0x000fe2000000003d */
[----:B------:R-:W-:Y:S01]  /*0d40*/  FFMA.FTZ R68, R58, R65, R69 ;  /* 0x000000413a447223 */ /* 0x000fe20000010045 */
[----:B------:R-:W-:Y:S01]  /*0d50*/  FADD.FTZ R69, R65, R110 ;  /* 0x0000006e41457221 */ /* 0x000fe20000010000 */
[----:B------:R-:W-:Y:S01]  /*0d60*/  FADD.FTZ R8, R63, R8 ;  /* 0x000000083f087221 */ /* 0x000fe20000010000 */
[----:B------:R-:W-:Y:S01]  /*0d70*/  FFMA.FTZ R4, R109, R63, R4 ;  /* 0x0000003f6d047223 */ /* 0x000fe20000010004 */
[----:B------:R-:W-:Y:S01]  /*0d80*/  FADD.FTZ R75, R70, R75 ;  /* 0x0000004b464b7221 */ /* 0x000fe20000010000 */
[-C--:B------:R-:W-:Y:S01]  /*0d90*/  FFMA.FTZ R13, R64, R70.reuse, R13 ;  /* 0x00000046400d7223 */ /* 0x080fe2000001000d */
[----:B------:R-:W-:Y:S01]  /*0da0*/  FMUL.FTZ R57, R93, R70 ;  /* 0x000000465d397220 */ /* 0x000fe20000410000 */
[----:B------:R-:W-:Y:S01]  /*0db0*/  FMUL.FTZ R63, R107, R118 ;  /* 0x000000766b3f7220 */ /* 0x000fe20000410000 */
[----:B------:R-:W-:Y:S01]  /*0dc0*/  SHF.L.U32 R70, R61, 0x10, RZ ;  /* 0x000000103d467819 */ /* 0x000fe200000006ff */
[----:B------:R-:W-:Y:S01]  /*0dd0*/  FFMA.FTZ R61, R117, R52, R68 ;  /* 0x00000034753d7223 */ /* 0x000fe20000010044 */
[----:B------:R-:W-:Y:S01]  /*0de0*/  FADD.FTZ R110, R52, R69 ;  /* 0x00000045346e7221 */ /* 0x000fe20000010000 */
[-C--:B------:R-:W-:Y:S01]  /*0df0*/  FFMA.FTZ R76, R63, R106.reuse, R76 ;  /* 0x0000006a3f4c7223 */ /* 0x080fe2000001004c */
[----:B------:R-:W-:Y:S01]  /*0e00*/  FADD.FTZ R15, R106, R15 ;  /* 0x0000000f6a0f7221 */ /* 0x000fe20000010000 */
[----:B------:R-:W-:Y:S01]  /*0e10*/  FMUL.FTZ R68, R100, R106 ;  /* 0x0000006a64447220 */ /* 0x000fe20000410000 */
[----:B------:R-:W-:Y:S01]  /*0e20*/  FFMA.FTZ R106, R60, R55, R61 ;  /* 0x000000373c6a7223 */ /* 0x000fe2000001003d */
[----:B------:R-:W-:Y:S01]  /*0e30*/  FADD.FTZ R61, R55, R110 ;  /* 0x0000006e373d7221 */ /* 0x000fe20000010000 */
[----:B------:R-:W-:-:S02]  /*0e40*/  FMUL.FTZ R111, R107, R120 ;  /* 0x000000786b6f7220 */ /* 0x000fc40000410000 */
[----:B------:R-:W-:Y:S01]  /*0e50*/  FFMA.FTZ R106, R63, R68, R106 ;  /* 0x000000443f6a7223 */ /* 0x000fe2000001006a */
[----:B------:R-:W-:Y:S01]  /*0e60*/  FADD.FTZ R61, R61, R68 ;  /* 0x000000443d3d7221 */ /* 0x000fe20000010000 */
[-C--:B------:R-:W-:Y:S01]  /*0e70*/  FFMA.FTZ R14, R111, R66.reuse, R14 ;  /* 0x000000426f0e7223 */ /* 0x080fe2000001000e */
[----:B------:R-:W-:Y:S01]  /*0e80*/  FADD.FTZ R19, R66, R19 ;  /* 0x0000001342137221 */ /* 0x000fe20000010000 */
[----:B------:R-:W-:Y:S01]  /*0e90*/  FMUL.FTZ R66, R101, R66 ;  /* 0x0000004265427220 */ /* 0x000fe20000410000 */
[----:B------:R-:W-:Y:S01]  /*0ea0*/  FFMA.FTZ R106, R67, R62, R106 ;  /* 0x0000003e436a7223 */ /* 0x000fe2000001006a */
[----:B------:R-:W-:Y:S01]  /*0eb0*/  FADD.FTZ R61, R61, R62 ;  /* 0x0000003e3d3d7221 */ /* 0x000fe20000010000 */
[----:B------:R-:W-:Y:S01]  /*0ec0*/  SHF.L.U32 R59, R59, 0x10, RZ ;  /* 0x000000103b3b7819 */ /* 0x000fe200000006ff */
[----:B------:R-:W-:Y:S01]  /*0ed0*/  FMUL.FTZ R122, R107, R122 ;  /* 0x0000007a6b7a7220 */ /* 0x000fe20000410000 */
[----:B------:R-:W-:Y:S01]  /*0ee0*/  FFMA.FTZ R69, R111, R66, R106 ;  /* 0x000000426f457223 */ /* 0x000fe2000001006a */
[----:B------:R-:W-:Y:S01]  /*0ef0*/  FADD.FTZ R106, R61, R66 ;  /* 0x000000423d6a7221 */ /* 0x000fe20000010000 */
[----:B------:R-:W-:Y:S01]  /*0f00*/  SHF.L.U32 R71, R71, 0x10, RZ ;  /* 0x0000001047477819 */ /* 0x000fe200000006ff */
[-C--:B------:R-:W-:Y:S01]  /*0f10*/  FFMA.FTZ R73, R122, R59.reuse, R73 ;  /* 0x0000003b7a497223 */ /* 0x080fe20000010049 */
[----:B------:R-:W-:Y:S01]  /*0f20*/  FADD.FTZ R18, R59, R18 ;  /* 0x000000123b127221 */ /* 0x000fe20000010000 */
[----:B------:R-:W-:Y:S01]  /*0f30*/  FMUL.FTZ R59, R102, R59 ;  /* 0x0000003b663b7220 */ /* 0x000fe20000410000 */
[----:B------:R-:W-:Y:S01]  /*0f40*/  FFMA.FTZ R69, R64, R57, R69 ;  /* 0x0000003940457223 */ /* 0x000fe20000010045 */
[----:B------:R-:W-:Y:S01]  /*0f50*/  FADD.FTZ R110, R106, R57 ;  /* 0x000000396a6e7221 */ /* 0x000fe20000010000 */
[----:B------:R-:W-:Y:S01]  /*0f60*/  FADD.FTZ R5, R112, R5 ;  /* 0x0000000570057221 */ /* 0x000fe20000010000 */
[----:B------:R-:W-:Y:S01]  /*0f70*/  FFMA.FTZ R3, R58, R112, R3 ;  /* 0x000000703a037223 */ /* 0x000fe20000010003 */
[----:B------:R-:W-:Y:S01]  /*0f80*/  FMUL.FTZ R121, R107, R124 ;  /* 0x0000007c6b797220 */ /* 0x000fe20000410000 */
[----:B------:R-:W-:Y:S01]  /*0f90*/  FMUL.FTZ R106, R94, R71 ;  /* 0x000000475e6a7220 */ /* 0x000fe20000410000 */
[----:B------:R-:W-:Y:S01]  /*0fa0*/  FFMA.FTZ R112, R122, R59, R69 ;  /* 0x0000003b7a707223 */ /* 0x000fe20000010045 */
[----:B------:R-:W-:Y:S01]  /*0fb0*/  FADD.FTZ R61, R110, R59 ;  /* 0x0000003b6e3d7221 */ /* 0x000fe20000010000 */
[-C--:B------:R-:W-:Y:S01]  /*0fc0*/  FFMA.FTZ R74, R121, R70.reuse, R74 ;  /* 0x00000046794a7223 */ /* 0x080fe2000001004a */
[----:B------:R-:W-:Y:S01]  /*0fd0*/  FADD.FTZ R77, R70, R77 ;  /* 0x0000004d464d7221 */ /* 0x000fe20000010000 */
[----:B------:R-:W-:Y:S01]  /*0fe0*/  FMUL.FTZ R70, R103, R70 ;  /* 0x0000004667467220 */ /* 0x000fe20000410000 */
[----:B------:R-:W-:Y:S01]  /*0ff0*/  FFMA.FTZ R112, R119, R106, R112 ;  /* 0x0000006a77707223 */ /* 0x000fe20000010070 */
[----:B------:R-:W-:Y:S01]  /*1000*/  FADD.FTZ R61, R61, R106 ;  /* 0x0000006a3d3d7221 */ /* 0x000fe20000010000 */
[----:B------:R-:W-:Y:S01]  /*1010*/  PLOP3.LUT P3, PT, PT, PT, UP0, 0x80, 0x8 ;  /* 0x000000000008781c */ /* 0x000fe20003f6f008 */
[----:B------:R-:W-:Y:S01]  /*1020*/  FADD.FTZ R17, R71, R17 ;  /* 0x0000001147117221 */ /* 0x000fe20000010000 */
[----:B------:R-:W-:Y:S01]  /*1030*/  FFMA.FTZ R72, R119, R71, R72 ;  /* 0x0000004777487223 */ /* 0x000fe20000010048 */
[----:B------:R-:W-:Y:S01]  /*1040*/  FFMA.FTZ R112, R121, R70, R112 ;  /* 0x0000004679707223 */ /* 0x000fe20000010070 */
[----:B------:R-:W-:Y:S01]  /*1050*/  FADD.FTZ R123, R61, R70 ;  /* 0x000000463d7b7221 */ /* 0x000fe20000010000 */
        /* <DEDUP_REMOVED lines=19> */
.L_x_1230:
[----:B-1----:R-:W-:Y:S01]  /*1190*/  FADD.FTZ R110, R61, R110 ;  /* 0x0000006e3d6e7221 */ /* 0x002fe20000010000 */
[----:B0-2---:R-:W-:-:S03]  /*11a0*/  FADD.FTZ R61, R69, R112 ;  /* 0x00000070453d7221 */ /* 0x005fc60000010000 */
[----:B------:R-:W-:Y:S01]  /*11b0*/  FMUL.FTZ R110, R110, UR15 ;  /* 0x0000000f6e6e7c20 */ /* 0x000fe20008410000 */
[----:B------:R-:W-:-:S04]  /*11c0*/  FMUL.FTZ R61, R61, UR15 ;  /* 0x0000000f3d3d7c20 */ /* 0x000fc80008410000 */
[----:B------:R-:W-:Y:S01]  /*11d0*/  FSEL R110, R110, RZ, !P3 ;  /* 0x000000ff6e6e7208 */ /* 0x000fe20005800000 */
[----:B------:R-:W-:Y:S06]  /*11e0*/  @P0 BRA `(.L_x_1202) ;  /* 0x0000000800140947 */ /* 0x000fec0003800000 */
        /* <DEDUP_REMOVED lines=35> */
.L_x_1204:
        /* <DEDUP_REMOVED lines=33> */
.L_x_1203:
        /* <DEDUP_REMOVED lines=32> */
.L_x_1206:
        /* <DEDUP_REMOVED lines=33> */
.L_x_1202:
        /* <DEDUP_REMOVED lines=35> */
.L_x_1208:
        /* <DEDUP_REMOVED lines=33> */
.L_x_1207:
        /* <DEDUP_REMOVED lines=32> */
.L_x_1209:
        /* <DEDUP_REMOVED lines=32> */
.L_x_1205:
        /* <DEDUP_REMOVED lines=50> */
.L_x_1212:
        /* <DEDUP_REMOVED lines=29> */
.L_x_1211:
        /* <DEDUP_REMOVED lines=34> */
.L_x_1214:
        /* <DEDUP_REMOVED lines=29> */
.L_x_1210:
        /* <DEDUP_REMOVED lines=12> */
[----:B0-----:R-:W-:Y:S01]  /*2c20*/  FADD.FTZ R38, R62, -R67 ;  /* 0x800000433e267221 */ /* 0x001fe20000010000 */
        /* <DEDUP_REMOVED lines=22> */
.L_x_1216:
        /* <DEDUP_REMOVED lines=29> */
.L_x_1215:
        /* <DEDUP_REMOVED lines=34> */
.L_x_1217:
        /* <DEDUP_REMOVED lines=28> */
.L_x_1213:
        /* <DEDUP_REMOVED lines=14> */
.L_x_1200:
        /* <DEDUP_REMOVED lines=25> */
[----:B0-----:R-:W-:Y:S02]  /*35b0*/  MOV R36, R75 ;  /* 0x0000004b00247202 */ /* 0x001fe40000000f00 */
[----:B------:R-:W-:Y:S02]  /*35c0*/  MOV R13, R73 ;  /* 0x00000049000d7202 */ /* 0x000fe40000000f00 */
[----:B------:R-:W-:Y:S02]  /*35d0*/  MOV R37, R18 ;  /* 0x0000001200257202 */ /* 0x000fe40000000f00 */
[----:B------:R-:W-:Y:S02]  /*35e0*/  MOV R14, R72 ;  /* 0x00000048000e7202 */ /* 0x000fe40000000f00 */
[----:B------:R-:W-:-:S02]  /*35f0*/  MOV R38, R17 ;  /* 0x0000001100267202 */ /* 0x000fc40000000f00 */
[----:B------:R-:W-:Y:S02]  /*3600*/  MOV R15, R74 ;  /* 0x0000004a000f7202 */ /* 0x000fe40000000f00 */
[----:B------:R-:W-:-:S07]  /*3610*/  MOV R39, R77 ;  /* 0x0000004d00277202 */ /* 0x000fce0000000f00 */
.L_x_1199:
[----:B------:R-:W-:Y:S05]  /*3620*/  BSYNC B0 ;  /* 0x0000000000007941 */ /* 0x000fea0003800000 */
.L_x_1198:
[----:B------:R-:W0:Y:S01]  /*3630*/  S2R R40, SR_TID.X ;  /* 0x0000000000287919 */ /* 0x000e220000002100 */
[----:B------:R-:W-:Y:S01]  /*3640*/  MOV R16, 0x400 ;  /* 0x0000040000107802 */ /* 0x000fe20000000f00 */
[----:B------:R-:W-:Y:S05]  /*3650*/  WARPSYNC.ALL ;  /* 0x0000000000007948 */ /* 0x000fea0003800000 */
[----:B------:R-:W1:Y:S01]  /*3660*/  S2R R17, SR_CgaCtaId ;  /* 0x0000000000117919 */ /* 0x000e620000008800 */
[----:B------:R-:W2:Y:S01]  /*3670*/  LDCU.128 UR16, c[0x0][0x440] ;  /* 0x00008800ff1077ac */ /* 0x000ea20008000c00 */
[C---:B0-----:R-:W-:Y:S02]  /*3680*/  SHF.L.U32 R2, R40.reuse, 0x6, RZ ;  /* 0x0000000628027819 */ /* 0x041fe400000006ff */
[----:B------:R-:W-:-:S02]  /*3690*/  SHF.L.U32 R0, R40, 0x5, RZ ;  /* 0x0000000528007819 */ /* 0x000fc400000006ff */
        /* <DEDUP_REMOVED lines=26> */
[----:B------:R-:W-:Y:S01]  /*3840*/  LDS R24, [R17+0x1a00] ;  /* 0x001a000011187984 */ /* 0x000fe20000000800 */
[----:B----4-:R-:W-:-:S03]  /*3850*/  FADD.FTZ R3, R3, R18 ;  /* 0x0000001203037221 */ /* 0x010fc60000010000 */
[----:B------:R-:W3:Y:S01]  /*3860*/  LDS R37, [R17+0x1c00] ;  /* 0x001c000011257984 */ /* 0x000ee20000000800 */
[----:B-----5:R-:W-:-:S03]  /*3870*/  FADD.FTZ R16, RZ, R16 ;  /* 0x00000010ff107221 */ /* 0x020fc60000010000 */
        /* <DEDUP_REMOVED lines=13> */
[----:B---3--:R-:W-:-:S03]  /*3950*/  FADD.FTZ R37, R16, R37 ;  /* 0x0000002510257221 */ /* 0x008fc60000010000 */
[----:B------:R1:W-:Y:S01]  /*3960*/  STS.128 [R0+0x410], R12 ;  /* 0x0004100c00007388 */ /* 0x0003e20000000c00 */
[----:B----4-:R-:W-:Y:S01]  /*3970*/  FADD.FTZ R39, R8, R39 ;  /* 0x0000002708277221 */ /* 0x010fe20000010000 */
        /* <DEDUP_REMOVED lines=53> */
.L_x_1201:
[----:B------:R-:W-:Y:S01]  /*3cd0*/  HFMA2 R116, -RZ, RZ, 0, 5.9604644775390625e-08 ;  /* 0x00000001ff747431 */ /* 0x000fe200000001ff */
[----:B------:R-:W-:Y:S01]  /*3ce0*/  BSSY B2, `(.L_x_1219) ;  /* 0x0000006000027945 */ /* 0x000fe20003800000 */
[----:B------:R-:W-:Y:S02]  /*3cf0*/  MOV R114, 0x1f ;  /* 0x0000001f00727802 */ /* 0x000fe40000000f00 */
[----:B------:R-:W-:-:S07]  /*3d00*/  MOV R71, 0xffffffff ;  /* 0xffffffff00477802 */ /* 0x000fce0000000f00 */
[----:B-----5:R-:W-:Y:S05]  /*3d10*/  WARPSYNC.COLLECTIVE R71, `(.L_x_1220) ;  /* 0x0000000047087348 */ /* 0x020fea0003c00000 */
[----:B------:R0:W1:Y:S02]  /*3d20*/  SHFL.BFLY P1, R71, R123, R116, R114 ;  /* 0x0c0000747b477389 */ /* 0x0000640000020072 */
[----:B01---5:R-:W-:Y:S05]  /*3d30*/  ENDCOLLECTIVE ;  /* 0x000000000000791b */ /* 0x023fea0003800000 */
.L_x_1220:
[----:B------:R-:W-:Y:S05]  /*3d40*/  BSYNC B2 ;  /* 0x0000000000027941 */ /* 0x000fea0003800000 */
.L_x_1219:
        /* <DEDUP_REMOVED lines=9> */
.L_x_1221:
[----:B------:R-:W-:Y:S01]  /*3de0*/  MOV R123, R110 ;  /* 0x0000006e007b7202 */ /* 0x000fe20000000f00 */
[----:B------:R-:W-:Y:S01]  /*3df0*/  HFMA2 R116, -RZ, RZ, 0, 1.1920928955078125e-07 ;  /* 0x00000002ff747431 */ /* 0x000fe200000001ff */
[----:B------:R-:W-:Y:S02]  /*3e00*/  MOV R61, R71 ;  /* 0x00000047003d7202 */ /* 0x000fe40000000f00 */
[----:B------:R-:W-:-:S03]  /*3e10*/  MOV R71, 0xffffffff ;  /* 0xffffffff00477802 */ /* 0x000fc60000000f00 */
[----:B------:R-:W-:-:S07]  /*3e20*/  FADD.FTZ R118, R112, R61 ;  /* 0x0000003d70767221 */ /* 0x000fce0000010000 */
[----:B------:R-:W-:Y:S05]  /*3e30*/  WARPSYNC.COLLECTIVE R71, `(.L_x_1222) ;  /* 0x0000000047087348 */ /* 0x000fea0003c00000 */
[----:B------:R0:W1:Y:S02]  /*3e40*/  SHFL.BFLY P1, R71, R123, R116, R114 ;  /* 0x0c0000747b477389 */ /* 0x0000640000020072 */
[----:B01----:R-:W-:Y:S05]  /*3e50*/  ENDCOLLECTIVE ;  /* 0x000000000000791b */ /* 0x003fea0003800000 */
.L_x_1222:
[----:B------:R-:W-:Y:S02]  /*3e60*/  MOV R123, R118 ;  /* 0x00000076007b7202 */ /* 0x000fe40000000f00 */
[----:B------:R-:W-:Y:S02]  /*3e70*/  MOV R61, R71 ;  /* 0x00000047003d7202 */ /* 0x000fe40000000f00 */
[----:B------:R-:W-:-:S03]  /*3e80*/  MOV R71, 0xffffffff ;  /* 0xffffffff00477802 */ /* 0x000fc60000000f00 */
[----:B------:R-:W-:-:S07]  /*3e90*/  FADD.FTZ R120, R110, R61 ;  /* 0x0000003d6e787221 */ /* 0x000fce0000010000 */
[----:B------:R-:W-:Y:S05]  /*3ea0*/  WARPSYNC.COLLECTIVE R71, `(.L_x_1223) ;  /* 0x0000000047087348 */ /* 0x000fea0003c00000 */
[----:B------:R0:W1:Y:S02]  /*3eb0*/  SHFL.BFLY P1, R71, R123, R116, R114 ;  /* 0x0c0000747b477389 */ /* 0x0000640000020072 */
[----:B01----:R-:W-:Y:S05]  /*3ec0*/  ENDCOLLECTIVE ;  /* 0x000000000000791b */ /* 0x003fea0003800000 */
.L_x_1223:
[----:B------:R-:W-:Y:S01]  /*3ed0*/  MOV R123, R120 ;  /* 0x00000078007b7202 */ /* 0x000fe20000000f00 */
[----:B------:R-:W-:Y:S01]  /*3ee0*/  HFMA2 R116, -RZ, RZ, 0, 2.384185791015625e-07 ;  /* 0x00000004ff747431 */ /* 0x000fe200000001ff */
[----:B------:R-:W-:Y:S02]  /*3ef0*/  MOV R69, R71 ;  /* 0x0000004700457202 */ /* 0x000fe40000000f00 */
[----:B------:R-:W-:-:S03]  /*3f00*/  MOV R71, 0xffffffff ;  /* 0xffffffff00477802 */ /* 0x000fc60000000f00 */
[----:B------:R-:W-:-:S07]  /*3f10*/  FADD.FTZ R124, R118, R69 ;  /* 0x00000045767c7221 */ /* 0x000fce0000010000 */
[----:B------:R-:W-:Y:S05]  /*3f20*/  WARPSYNC.COLLECTIVE R71, `(.L_x_1224) ;  /* 0x0000000047087348 */ /* 0x000fea0003c00000 */
[----:B------:R0:W1:Y:S02]  /*3f30*/  SHFL.BFLY P1, R71, R123, R116, R114 ;  /* 0x0c0000747b477389 */ /* 0x0000640000020072 */
[----:B01----:R-:W-:Y:S05]  /*3f40*/  ENDCOLLECTIVE ;  /* 0x000000000000791b */ /* 0x003fea0003800000 */
.L_x_1224:
[----:B------:R-:W-:Y:S02]  /*3f50*/  MOV R123, R124 ;  /* 0x0000007c007b7202 */ /* 0x000fe40000000f00 */
[----:B------:R-:W-:Y:S02]  /*3f60*/  MOV R61, R71 ;  /* 0x00000047003d7202 */ /* 0x000fe40000000f00 */
[----:B------:R-:W-:-:S03]  /*3f70*/  MOV R71, 0xffffffff ;  /* 0xffffffff00477802 */ /* 0x000fc60000000f00 */
[----:B------:R-:W-:-:S07]  /*3f80*/  FADD.FTZ R125, R120, R61 ;  /* 0x0000003d787d7221 */ /* 0x000fce0000010000 */
[----:B------:R-:W-:Y:S05]  /*3f90*/  WARPSYNC.COLLECTIVE R71, `(.L_x_1225) ;  /* 0x0000000047087348 */ /* 0x000fea0003c00000 */
[----:B------:R0:W1:Y:S02]  /*3fa0*/  SHFL.BFLY P1, R71, R123, R116, R114 ;  /* 0x0c0000747b477389 */ /* 0x0000640000020072 */
[----:B01----:R-:W-:Y:S05]  /*3fb0*/  ENDCOLLECTIVE ;  /* 0x000000000000791b */ /* 0x003fea0003800000 */
.L_x_1225:
[----:B------:R-:W-:Y:S01]  /*3fc0*/  MOV R123, R125 ;  /* 0x0000007d007b7202 */ /* 0x000fe20000000f00 */
[----:B------:R-:W-:Y:S01]  /*3fd0*/  HFMA2 R116, -RZ, RZ, 0, 4.76837158203125e-07 ;  /* 0x00000008ff747431 */ /* 0x000fe200000001ff */
[----:B------:R-:W-:Y:S02]  /*3fe0*/  MOV R69, R71 ;  /* 0x0000004700457202 */ /* 0x000fe40000000f00 */
[----:B------:R-:W-:-:S03]  /*3ff0*/  MOV R71, 0xffffffff ;  /* 0xffffffff00477802 */ /* 0x000fc60000000f00 */
[----:B------:R-:W-:-:S07]  /*4000*/  FADD.FTZ R69, R124, R69 ;  /* 0x000000457c457221 */ /* 0x000fce0000010000 */
[----:B------:R-:W-:Y:S05]  /*4010*/  WARPSYNC.COLLECTIVE R71, `(.L_x_1226) ;  /* 0x0000000047087348 */ /* 0x000fea0003c00000 */
[----:B------:R0:W1:Y:S02]  /*4020*/  SHFL.BFLY P1, R71, R123, R116, R114 ;  /* 0x0c0000747b477389 */ /* 0x0000640000020072 */
[----:B01----:R-:W-:Y:S05]  /*4030*/  ENDCOLLECTIVE ;  /* 0x000000000000791b */ /* 0x003fea0003800000 */
.L_x_1226:
[----:B------:R-:W-:Y:S02]  /*4040*/  MOV R123, R69 ;  /* 0x00000045007b7202 */ /* 0x000fe40000000f00 */
[----:B------:R-:W-:Y:S02]  /*4050*/  MOV R112, R71 ;  /* 0x0000004700707202 */ /* 0x000fe40000000f00 */
[----:B------:R-:W-:-:S03]  /*4060*/  MOV R71, 0xffffffff ;  /* 0xffffffff00477802 */ /* 0x000fc60000000f00 */
[----:B------:R-:W-:-:S07]  /*4070*/  FADD.FTZ R61, R125, R112 ;  /* 0x000000707d3d7221 */ /* 0x000fce0000010000 */
[----:B------:R-:W-:Y:S05]  /*4080*/  WARPSYNC.COLLECTIVE R71, `(.L_x_1227) ;  /* 0x0000000047087348 */ /* 0x000fea0003c00000 */
[----:B------:R0:W1:Y:S02]  /*4090*/  SHFL.BFLY P1, R71, R123, R116, R114 ;  /* 0x0c0000747b477389 */ /* 0x0000640000020072 */
[----:B01----:R-:W-:Y:S05]  /*40a0*/  ENDCOLLECTIVE ;  /* 0x000000000000791b */ /* 0x003fea0003800000 */
.L_x_1227:
[----:B------:R-:W-:Y:S01]  /*40b0*/  MOV R123, R61 ;  /* 0x0000003d007b7202 */ /* 0x000fe20000000f00 */
[----:B------:R-:W-:Y:S01]  /*40c0*/  HFMA2 R116, -RZ, RZ, 0, 9.5367431640625e-07 ;  /* 0x00000010ff747431 */ /* 0x000fe200000001ff */
[----:B------:R-:W-:Y:S02]  /*40d0*/  MOV R110, R71 ;  /* 0x00000047006e7202 */ /* 0x000fe40000000f00 */
[----:B------:R-:W-:-:S03]  /*40e0*/  MOV R71, 0xffffffff ;  /* 0xffffffff00477802 */ /* 0x000fc60000000f00 */
[----:B------:R-:W-:-:S07]  /*40f0*/  FADD.FTZ R69, R69, R110 ;  /* 0x0000006e45457221 */ /* 0x000fce0000010000 */
[----:B------:R-:W-:Y:S05]  /*4100*/  WARPSYNC.COLLECTIVE R71, `(.L_x_1228) ;  /* 0x0000000047087348 */ /* 0x000fea0003c00000 */
[----:B------:R0:W1:Y:S02]  /*4110*/  SHFL.BFLY P1, R71, R123, R116, R114 ;  /* 0x0c0000747b477389 */ /* 0x0000640000020072 */
[----:B01----:R-:W-:Y:S05]  /*4120*/  ENDCOLLECTIVE ;  /* 0x000000000000791b */ /* 0x003fea0003800000 */
.L_x_1228:
[----:B------:R-:W-:Y:S02]  /*4130*/  MOV R123, R69 ;  /* 0x00000045007b7202 */ /* 0x000fe40000000f00 */
[----:B------:R-:W-:Y:S02]  /*4140*/  MOV R110, R71 ;  /* 0x00000047006e7202 */ /* 0x000fe40000000f00 */
[----:B------:R-:W-:-:S07]  /*4150*/  MOV R71, 0xffffffff ;  /* 0xffffffff00477802 */ /* 0x000fce0000000f00 */
[----:B------:R-:W-:Y:S05]  /*4160*/  WARPSYNC.COLLECTIVE R71, `(.L_x_1229) ;  /* 0x0000000047087348 */ /* 0x000fea0003c00000 */
[----:B------:R0:W1:Y:S02]  /*4170*/  SHFL.BFLY P1, R71, R123, R116, R114 ;  /* 0x0c0000747b477389 */ /* 0x0000640000020072 */
[----:B01----:R-:W-:Y:S05]  /*4180*/  ENDCOLLECTIVE ;  /* 0x000000000000791b */ /* 0x003fea0003800000 */
.L_x_1229:
[----:B------:R-:W-:Y:S01]  /*4190*/  MOV R112, R71 ;  /* 0x0000004700707202 */ /* 0x000fe20000000f00 */
[----:B------:R-:W-:Y:S06]  /*41a0*/  BRA `(.L_x_1230) ;  /* 0xffffffcc00f87947 */ /* 0x000fec000383ffff */
.L_x_1231:
        /* <DEDUP_REMOVED lines=13> */
.L_x_3925:


//--------------------- .text._ZN10layer_norm31ln_parallel_residual_bwd_kernelINS_13Kernel_traitsI13__nv_bfloat16S2_fS2_fjLj512ELj1ELj4ELj1ELj16ENS_18Kernel_traits_baseILj512ES2_S2_fS2_fjLj128EEEEELb1ELb0ELb0EEEvNS_9BwdParamsE --------------------------
	.section	.text._ZN10layer_norm31ln_parallel_residual_bwd_kernelINS_13Kernel_traitsI13__nv_bfloat16S2_fS2_fjLj512ELj1ELj4ELj1ELj16ENS_18Kernel_traits_baseILj512ES2_S2_fS2_fjLj128EEEEELb1ELb0ELb0EEEvNS_9BwdParamsE,"ax",@progbits
	.align	128
        .global         _ZN10layer_norm31ln_parallel_residual_bwd_kernelINS_13Kernel_traitsI13__nv_bfloat16S2_fS2_fjLj512ELj1ELj4ELj1ELj16ENS_18Kernel_traits_baseILj512ES2_S2_fS2_fjLj128EEEEELb1ELb0ELb0EEEvNS_9BwdParamsE
        .type           _ZN10layer_norm31ln_parallel_residual_bwd_kernelINS_13Kernel_traitsI13__nv_bfloat16S2_fS2_fjLj512ELj1ELj4ELj1ELj16ENS_18Kernel_traits_baseILj512ES2_S2_fS2_fjLj128EEEEELb1ELb0ELb0EEEvNS_9BwdParamsE,@function
        .size           _ZN10layer_norm31ln_parallel_residual_bwd_kernelINS_13Kernel_traitsI13__nv_bfloat16S2_fS2_fjLj512ELj1ELj4ELj1ELj16ENS_18Kernel_traits_baseILj512ES2_S2_fS2_fjLj128EEEEELb1ELb0ELb0EEEvNS_9BwdParamsE,(.L_x_3926 - _ZN10layer_norm31ln_parallel_residual_bwd_kernelINS_13Kernel_traitsI13__nv_bfloat16S2_fS2_fjLj512ELj1ELj4ELj1ELj16ENS_18Kernel_traits_baseILj512ES2_S2_fS2_fjLj128EEEEELb1ELb0ELb0EEEvNS_9BwdParamsE)
        .other          _ZN10layer_norm31ln_parallel_residual_bwd_kernelINS_13Kernel_traitsI13__nv_bfloat16S2_fS2_fjLj512ELj1ELj4ELj1ELj16ENS_18Kernel_traits_baseILj512ES2_S2_fS2_fjLj128EEEEELb1ELb0ELb0EEEvNS_9BwdParamsE,@"STO_CUDA_ENTRY STV_DEFAULT"
_ZN10layer_norm31ln_parallel_residual_bwd_kernelINS_13Kernel_traitsI13__nv_bfloat16S2_fS2_fjLj512ELj1ELj4ELj1ELj16ENS_18Kernel_traits_baseILj512ES2_S2_fS2_fjLj128EEEEELb1ELb0ELb0EEEvNS_9BwdParamsE:
.text._ZN10layer_norm31ln_parallel_residual_bwd_kernelINS_13Kernel_traitsI13__nv_bfloat16S2_fS2_fjLj512ELj1ELj4ELj1ELj16ENS_18Kernel_traits_baseILj512ES2_S2_fS2_fjLj128EEEEELb1ELb0ELb0EEEvNS_9BwdParamsE:
        /* <DEDUP_REMOVED lines=8> */
[----:B------:R-:W2:Y:S06]  /*0080*/  LDCU UR15, c[0x0][0x388] ;  /* 0x00007100ff0f77ac */ /* 0x000eac0008000800 */
[----:B------:R-:W4:Y:S01]  /*0090*/  LDC.64 R10, c[0x0][0x3d8] ;  /* 0x0000f600ff0a7b82 */ /* 0x000f220000000a00 */
[----:B-1----:R-:W-:Y:S01]  /*00a0*/  MOV R128, UR4 ;  /* 0x0000000400807c02 */ /* 0x002fe20008000f00 */
[----:B------:R-:W1:Y:S03]  /*00b0*/  LDCU.U8 UR14, c[0x0][0x410] ;  /* 0x00008200ff0e77ac */ /* 0x000e660008000000 */
[----:B------:R-:W-:Y:S01]  /*00c0*/  SHF.R.S32.HI R3, RZ, 0x1f, R128 ;  /* 0x0000001fff037819 */ /* 0x000fe20000011480 */
[----:B------:R-:W1:Y:S02]  /*00d0*/  LDCU UR12, c[0x0][0x400] ;  /* 0x00008000ff0c77ac */ /* 0x000e640008000800 */
[----:B------:R-:W1:Y:S01]  /*00e0*/  S2UR UR4, SR_CTAID.X ;  /* 0x00000000000479c3 */ /* 0x000e620000002500 */
[----:B------:R-:W-:Y:S01]  /*00f0*/  LEA.HI R0, R3, R128, RZ, 0x3 ;  /* 0x0000008003007211 */ /* 0x000fe200078f18ff */
[----:B------:R-:W1:Y:S01]  /*0100*/  LDCU.64 UR6, c[0x0][0x478] ;  /* 0x00008f00ff0677ac */ /* 0x000e620008000a00 */
[C---:B0-----:R-:W-:Y:S01]  /*0110*/  LOP3.LUT R9, R129.reuse, 0x1f, RZ, 0xc, !PT ;  /* 0x0000001f81097812 */ /* 0x041fe200078e0cff */
[----:B------:R-:W0:Y:S01]  /*0120*/  LDCU.64 UR24, c[0x0][0x438] ;  /* 0x00008700ff1877ac */ /* 0x000e220008000a00 */
[----:B------:R-:W-:-:S02]  /*0130*/  LOP3.LUT R2, R129, 0x1f, RZ, 0xc0, !PT ;  /* 0x0000001f81027812 */ /* 0x000fc400078ec0ff */
[----:B------:R-:W-:Y:S01]  /*0140*/  LEA.HI.SX32 R0, R0, R9, 0x1d ;  /* 0x0000000900007211 */ /* 0x000fe200078feaff */
[----:B------:R-:W0:Y:S01]  /*0150*/  LDCU.64 UR10, c[0x0][0x470] ;  /* 0x00008e00ff0a77ac */ /* 0x000e220008000a00 */
[----:B------:R-:W0:Y:S01]  /*0160*/  LDC.64 R8, c[0x0][0x3d0] ;  /* 0x0000f400ff087b82 */ /* 0x000e220000000a00 */
[----:B------:R-:W-:Y:S02]  /*0170*/  MOV R3, R2 ;  /* 0x0000000200037202 */ /* 0x000fe40000000f00 */
[C---:B------:R-:W-:Y:S02]  /*0180*/  ISETP.GE.U32.AND P4, PT, R0.reuse, 0x20, PT ;  /* 0x000000200000780c */ /* 0x040fe40003f86070 */
[----:B------:R-:W-:Y:S02]  /*0190*/  ISETP.GE.U32.AND P0, PT, R0, 0x40, PT ;  /* 0x000000400000780c */ /* 0x000fe40003f06070 */
[----:B------:R-:W-:Y:S01]  /*01a0*/  SHF.R.U32.HI R129, RZ, 0x5, R129 ;  /* 0x00000005ff817819 */ /* 0x000fe20000011681 */
[----:B-1----:R-:W-:-:S08]  /*01b0*/  USHF.L.U32 UR4, UR4, 0x2, URZ ;  /* 0x0000000204047899 */ /* 0x002fd000080006ff */
[----:B--2---:R-:W-:-:S04]  /*01c0*/  @P4 IMAD.WIDE.U32 R4, R3, 0x10, R4 ;  /* 0x0000001003044825 */ /* 0x004fc800078e0004 */
[C---:B---3--:R-:W-:Y:S01]  /*01d0*/  @P4 IMAD.WIDE.U32 R6, R3.reuse, 0x10, R6 ;  /* 0x0000001003064825 */ /* 0x048fe200078e0006 */
[----:B------:R-:W-:Y:S01]  /*01e0*/  @P4 LOP3.LUT R3, R3, 0x20, RZ, 0xfc, !PT ;  /* 0x0000002003034812 */ /* 0x000fe200078efcff */
[----:B------:R-:W5:Y:S01]  /*01f0*/  @P4 LDG.E.128 R148, desc[UR8][R4.64] ;  /* 0x0000000804944981 */ /* 0x000f62000c1e1d00 */
[----:B------:R-:W-:-:S03]  /*0200*/  LOP3.LUT R129, R129, UR4, RZ, 0xfc, !PT ;  /* 0x0000000481817c12 */ /* 0x000fc6000f8efcff */
[C---:B0-----:R-:W-:Y:S01]  /*0210*/  @P0 IMAD.WIDE.U32 R8, R3.reuse, 0x10, R8 ;  /* 0x0000001003080825 */ /* 0x041fe200078e0008 */
[----:B------:R-:W5:Y:S03]  /*0220*/  @P4 LDG.E.128 R76, desc[UR8][R6.64] ;  /* 0x00000008064c4981 */ /* 0x000f66000c1e1d00 */
[----:B----4-:R-:W-:Y:S01]  /*0230*/  @P0 IMAD.WIDE.U32 R10, R3, 0x10, R10 ;  /* 0x00000010030a0825 */ /* 0x010fe200078e000a */
[----:B------:R0:W5:Y:S04]  /*0240*/  @P0 LDG.E.128 R72, desc[UR8][R8.64] ;  /* 0x0000000808480981 */ /* 0x000168000c1e1d00 */
[----:B------:R1:W5:Y:S01]  /*0250*/  @P0 LDG.E.128 R68, desc[UR8][R10.64] ;  /* 0x000000080a440981 */ /* 0x000362000c1e1d00 */
[----:B------:R-:W-:-:S02]  /*0260*/  ISETP.GE.AND P0, PT, R129, UR5, PT ;  /* 0x0000000581007c0c */ /* 0x000fc4000bf06270 */
        /* <DEDUP_REMOVED lines=28> */
[----:B0-----:R-:W-:Y:S02]  /*0430*/  CS2R R8, SRZ ;  /* 0x0000000000087805 */ /* 0x001fe4000001ff00 */
[----:B-1----:R-:W-:-:S02]  /*0440*/  CS2R R10, SRZ ;  /* 0x00000000000a7805 */ /* 0x002fc4000001ff00 */
[----:B------:R-:W-:Y:S02]  /*0450*/  CS2R R4, SRZ ;  /* 0x0000000000047805 */ /* 0x000fe4000001ff00 */
[----:B------:R-:W-:Y:S01]  /*0460*/  CS2R R6, SRZ ;  /* 0x0000000000067805 */ /* 0x000fe2000001ff00 */
[----:B------:R-:W-:Y:S06]  /*0470*/  @P0 BRA `(.L_x_1232) ;  /* 0x0000005c00940947 */ /* 0x000fec0003800000 */
[----:B------:R-:W0:Y:S01]  /*0480*/  LDCU.U8 UR4, c[0x0][0x410] ;  /* 0x00008200ff0477ac */ /* 0x000e220008000000 */
        /* <DEDUP_REMOVED lines=16> */
[----:B------:R-:W-:Y:S01]  /*0590*/  PRMT R182, R71, 0x7632, R182 ;  /* 0x0000763247b67816 */ /* 0x000fe200000000b6 */
[----:B0-----:R-:W-:Y:S01]  /*05a0*/  UISETP.NE.AND UP0, UPT, UR4, URZ, UPT ;  /* 0x000000ff0400728c */ /* 0x001fe2000bf05270 */
[----:B------:R-:W-:-:S02]  /*05b0*/  PRMT R183, R75, 0x7632, R183 ;  /* 0x000076324bb77816 */ /* 0x000fc400000000b7 */
[----:B------:R-:W-:Y:S02]  /*05c0*/  CS2R R48, SRZ ;  /* 0x0000000000307805 */ /* 0x000fe4000001ff00 */
[----:B------:R-:W-:Y:S02]  /*05d0*/  PRMT R184, R70, 0x7632, R184 ;  /* 0x0000763246b87816 */ /* 0x000fe400000000b8 */
[----:B------:R-:W-:Y:S02]  /*05e0*/  CS2R R50, SRZ ;  /* 0x0000000000327805 */ /* 0x000fe4000001ff00 */
[----:B------:R-:W-:Y:S02]  /*05f0*/  PRMT R185, R74, 0x7632, R185 ;  /* 0x000076324ab97816 */ /* 0x000fe400000000b9 */
[----:B------:R-:W-:Y:S02]  /*0600*/  CS2R R44, SRZ ;  /* 0x00000000002c7805 */ /* 0x000fe4000001ff00 */
        /* <DEDUP_REMOVED lines=22> */
[----:B------:R-:W-:Y:S02]  /*0770*/  PLOP3.LUT P5, PT, PT, PT, UP0, 0x80, 0x8 ;  /* 0x000000000008781c */ /* 0x000fe40003faf008 */
[----:B------:R-:W-:Y:S02]  /*0780*/  CS2R R10, SRZ ;  /* 0x00000000000a7805 */ /* 0x000fe4000001ff00 */
[----:B------:R-:W-:-:S02]  /*0790*/  CS2R R4, SRZ ;  /* 0x0000000000047805 */ /* 0x000fc4000001ff00 */
[----:B------:R-:W-:-:S07]  /*07a0*/  CS2R R6, SRZ ;  /* 0x0000000000067805 */ /* 0x000fce000001ff00 */
.L_x_1258:
        /* <DEDUP_REMOVED lines=27> */
[----:B--2---:R-:W-:-:S05]  /*0960*/  IMAD.WIDE.U32 R118, R130, 0x20, R118 ;  /* 0x0000002082767825 */ /* 0x004fca00078e0076 */
[----:B------:R-:W2:Y:S04]  /*0970*/  LDG.E.128 R112, desc[UR8][R118.64] ;  /* 0x0000000876707981 */ /* 0x000ea8000c1e1d00 */
[----:B------:R-:W2:Y:S01]  /*0980*/  LDG.E.128 R108, desc[UR8][R118.64+0x10] ;  /* 0x00001008766c7981 */ /* 0x000ea2000c1e1d00 */
[----:B------:R-:W-:Y:S01]  /*0990*/  ISETP.NE.AND.EX P0, PT, RZ, UR25, PT, P0 ;  /* 0x00000019ff007c0c */ /* 0x000fe2000bf05300 */
[----:B0-----:R-:W-:Y:S01]  /*09a0*/  IMAD.WIDE.U32 R142, R130, 0x8, R142 ;  /* 0x00000008828e7825 */ /* 0x001fe200078e008e */
[----:B------:R-:W-:-:S04]  /*09b0*/  ISETP.NE.U32.AND P2, PT, RZ, UR10, PT ;  /* 0x0000000aff007c0c */ /* 0x000fc8000bf45070 */
[----:B------:R-:W-:Y:S01]  /*09c0*/  ISETP.NE.AND.EX P2, PT, RZ, UR11, PT, P2 ;  /* 0x0000000bff007c0c */ /* 0x000fe2000bf45320 */
[----:B------:R0:W5:Y:S06]  /*09d0*/  LDG.E.64 R118, desc[UR8][R142.64] ;  /* 0x000000088e767981 */ /* 0x00016c000c1e1b00 */
[----:B------:R-:W1:Y:S08]  /*09e0*/  @P0 LDC.64 R140, c[0x0][0x438] ;  /* 0x00010e00ff8c0b82 */ /* 0x000e700000000a00 */
[----:B------:R-:W1:Y:S01]  /*09f0*/  @P2 LDC.64 R144, c[0x0][0x3b8] ;  /* 0x0000ee00ff902b82 */ /* 0x000e620000000a00 */
[----:B0-----:R-:W-:Y:S01]  /*0a00*/  SHF.L.U32 R142, R150, 0x10, RZ ;  /* 0x00000010968e7819 */ /* 0x001fe200000006ff */
[----:B-1----:R-:W-:-:S05]  /*0a10*/  @P0 IMAD.WIDE.U32 R140, R130, 0x20, R140 ;  /* 0x00000020828c0825 */ /* 0x002fca00078e008c */
[----:B------:R-:W5:Y:S01]  /*0a20*/  @P0 LDG.E.128 R80, desc[UR8][R140.64] ;  /* 0x000000088c500981 */ /* 0x000f62000c1e1d00 */
[----:B------:R-:W-:-:S03]  /*0a30*/  @P2 IMAD.WIDE.U32 R144, R130, 0x8, R144 ;  /* 0x0000000882902825 */ /* 0x000fc600078e0090 */
[----:B------:R0:W5:Y:S04]  /*0a40*/  @P0 LDG.E.128 R84, desc[UR8][R140.64+0x10] ;  /* 0x000010088c540981 */ /* 0x000168000c1e1d00 */
[----:B------:R1:W5:Y:S01]  /*0a50*/  @P2 LDG.E.64 R172, desc[UR8][R144.64] ;  /* 0x0000000890ac2981 */ /* 0x000362000c1e1b00 */
[----:B0-----:R-:W-:Y:S02]  /*0a60*/  SHF.L.U32 R141, R149, 0x10, RZ ;  /* 0x00000010958d7819 */ /* 0x001fe400000006ff */
[----:B------:R-:W-:Y:S02]  /*0a70*/  SHF.L.U32 R190, R176, 0x10, RZ ;  /* 0x00000010b0be7819 */ /* 0x000fe400000006ff */
[----:B-1----:R-:W-:Y:S02]  /*0a80*/  SHF.L.U32 R144, R181, 0x10, RZ ;  /* 0x00000010b5907819 */ /* 0x002fe400000006ff */
[----:B------:R-:W-:-:S02]  /*0a90*/  SHF.L.U32 R140, R148, 0x10, RZ ;  /* 0x00000010948c7819 */ /* 0x000fc400000006ff */
[----:B------:R-:W-:Y:S02]  /*0aa0*/  SHF.L.U32 R143, R151, 0x10, RZ ;  /* 0x00000010978f7819 */ /* 0x000fe400000006ff */
[----:B------:R-:W-:Y:S02]  /*0ab0*/  SHF.L.U32 R160, R177, 0x10, RZ ;  /* 0x00000010b1a07819 */ /* 0x000fe400000006ff */
[----:B------:R-:W-:Y:S02]  /*0ac0*/  SHF.L.U32 R196, R169, 0x10, RZ ;  /* 0x00000010a9c47819 */ /* 0x000fe400000006ff */
[----:B------:R-:W-:Y:S02]  /*0ad0*/  SHF.L.U32 R194, R171, 0x10, RZ ;  /* 0x00000010abc27819 */ /* 0x000fe400000006ff */
[C---:B---3--:R-:W-:Y:S02]  /*0ae0*/  PRMT R147, R122.reuse, 0x7632, R147 ;  /* 0x000076327a937816 */ /* 0x048fe40000000093 */
[----:B------:R-:W-:-:S02]  /*0af0*/  SHF.L.U32 R159, R122, 0x10, RZ ;  /* 0x000000107a9f7819 */ /* 0x000fc400000006ff */
[----:B------:R-:W-:Y:S02]  /*0b00*/  SHF.L.U32 R122, R77, 0x10, RZ ;  /* 0x000000104d7a7819 */ /* 0x000fe400000006ff */
[----:B----4-:R-:W-:Y:S02]  /*0b10*/  SHF.L.U32 R157, R125, 0x10, RZ ;  /* 0x000000107d9d7819 */ /* 0x010fe400000006ff */
[C---:B------:R-:W-:Y:S02]  /*0b20*/  PRMT R146, R121.reuse, 0x7632, R146 ;  /* 0x0000763279927816 */ /* 0x040fe40000000092 */
[----:B------:R-:W-:Y:S02]  /*0b30*/  SHF.L.U32 R156, R121, 0x10, RZ ;  /* 0x00000010799c7819 */ /* 0x000fe400000006ff */
[C---:B------:R-:W-:Y:S02]  /*0b40*/  PRMT R191, R123.reuse, 0x7632, R191 ;  /* 0x000076327bbf7816 */ /* 0x040fe400000000bf */
[----:B------:R-:W-:Y:S01]  /*0b50*/  SHF.L.U32 R192, R123, 0x10, RZ ;  /* 0x000000107bc07819 */ /* 0x000fe200000006ff */
[----:B------:R-:W-:Y:S01]  /*0b60*/  IMAD.U32 R167, R126, 0x10000, RZ ;  /* 0x000100007ea77824 */ /* 0x000fe200078e00ff */
[----:B------:R-:W-:Y:S01]  /*0b70*/  PRMT R121, R124, 0x7632, R121 ;  /* 0x000076327c797816 */ /* 0x000fe20000000079 */
[----:B------:R-:W-:Y:S01]  /*0b80*/  FMUL.FTZ R122, R122, R157 ;  /* 0x0000009d7a7a7220 */ /* 0x000fe20000410000 */
[----:B------:R-:W-:Y:S01]  /*0b90*/  SHF.L.U32 R123, R124, 0x10, RZ ;  /* 0x000000107c7b7819 */ /* 0x000fe200000006ff */
[----:B------:R-:W-:Y:S01]  /*0ba0*/  IMAD.U32 R124, R78, 0x10000, RZ ;  /* 0x000100004e7c7824 */ /* 0x000fe200078e00ff */
[C---:B------:R-:W-:Y:S01]  /*0bb0*/  PRMT R3, R120.reuse, 0x7632, R3 ;  /* 0x0000763278037816 */ /* 0x040fe20000000003 */
[----:B------:R-:W-:Y:S01]  /*0bc0*/  IMAD.U32 R155, R120, 0x10000, RZ ;  /* 0x00010000789b7824 */ /* 0x000fe200078e00ff */
[----:B------:R-:W-:Y:S01]  /*0bd0*/  PRMT R193, R127, 0x7632, R193 ;  /* 0x000076327fc17816 */ /* 0x000fe200000000c1 */
[----:B------:R-:W-:Y:S01]  /*0be0*/  FFMA.FTZ R141, R141, R156, R122 ;  /* 0x0000009c8d8d7223 */ /* 0x000fe2000001007a */
[----:B------:R-:W-:Y:S01]  /*0bf0*/  SHF.L.U32 R195, R127, 0x10, RZ ;  /* 0x000000107fc37819 */ /* 0x000fe200000006ff */
[----:B------:R-:W-:Y:S01]  /*0c00*/  FMUL.FTZ R127, R124, R167 ;  /* 0x000000a77c7f7220 */ /* 0x000fe20000410000 */
[----:B------:R-:W-:-:S02]  /*0c10*/  SHF.L.U32 R120, R76, 0x10, RZ ;  /* 0x000000104c787819 */ /* 0x000fc400000006ff */
[----:B------:R-:W-:Y:S02]  /*0c20*/  SHF.L.U32 R122, R180, 0x10, RZ ;  /* 0x00000010b47a7819 */ /* 0x000fe400000006ff */
[----:B------:R-:W-:Y:S02]  /*0c30*/  SHF.L.U32 R124, R121, 0x10, RZ ;  /* 0x00000010797c7819 */ /* 0x000fe400000006ff */
[----:B------:R-:W-:Y:S01]  /*0c40*/  PRMT R145, R125, 0x7632, R145 ;  /* 0x000076327d917816 */ /* 0x000fe20000000091 */
[----:B------:R-:W-:Y:S01]  /*0c50*/  FMUL.FTZ R125, R120, R123 ;  /* 0x0000007b787d7220 */ /* 0x000fe20000410000 */
[----:B------:R-:W-:Y:S01]  /*0c60*/  PRMT R154, R126, 0x7632, R154 ;  /* 0x000076327e9a7816 */ /* 0x000fe2000000009a */
[----:B------:R-:W-:Y:S01]  /*0c70*/  IMAD.U32 R120, R3, 0x10000, RZ ;  /* 0x0001000003787824 */ /* 0x000fe200078e00ff */
[----:B------:R-:W-:Y:S01]  /*0c80*/  SHF.L.U32 R126, R79, 0x10, RZ ;  /* 0x000000104f7e7819 */ /* 0x000fe200000006ff */
[----:B------:R-:W-:Y:S01]  /*0c90*/  FFMA.FTZ R142, R142, R159, R127 ;  /* 0x0000009f8e8e7223 */ /* 0x000fe2000001007f */
[----:B------:R-:W-:Y:S01]  /*0ca0*/  SHF.L.U32 R158, R145, 0x10, RZ ;  /* 0x00000010919e7819 */ /* 0x000fe200000006ff */
[----:B------:R-:W-:Y:S01]  /*0cb0*/  FMUL.FTZ R3, R122, R124 ;  /* 0x0000007c7a037220 */ /* 0x000fe20000410000 */
[----:B------:R-:W-:Y:S01]  /*0cc0*/  IMAD.U32 R127, R178, 0x10000, RZ ;  /* 0x00010000b27f7824 */ /* 0x000fe200078e00ff */
[----:B------:R-:W-:Y:S01]  /*0cd0*/  SHF.L.U32 R121, R154, 0x10, RZ ;  /* 0x000000109a797819 */ /* 0x000fe200000006ff */
[----:B--2---:R-:W-:Y:S01]  /*0ce0*/  FADD.FTZ R112, -R152, R112 ;  /* 0x0000007098707221 */ /* 0x004fe20000010100 */
[----:B------:R-:W-:Y:S01]  /*0cf0*/  FMUL.FTZ R126, R126, R195 ;  /* 0x000000c37e7e7220 */ /* 0x000fe20000410000 */
[----:B------:R-:W-:Y:S01]  /*0d00*/  FFMA.FTZ R144, R144, R120, R3 ;  /* 0x0000007890907223 */ /* 0x000fe20000010003 */
[----:B------:R-:W-:Y:S01]  /*0d10*/  SHF.L.U32 R170, R147, 0x10, RZ ;  /* 0x0000001093aa7819 */ /* 0x000fe200000006ff */
[----:B------:R-:W-:Y:S01]  /*0d20*/  FMUL.FTZ R122, R127, R158 ;  /* 0x0000009e7f7a7220 */ /* 0x000fe20000410000 */
[----:B-----5:R-:W-:Y:S01]  /*0d30*/  FMUL.FTZ R3, R131, R112 ;  /* 0x0000007083037220 */ /* 0x020fe20000410000 */
[----:B------:R-:W-:Y:S01]  /*0d40*/  FMUL.FTZ R127, R190, R121 ;  /* 0x00000079be7f7220 */ /* 0x000fe20000410000 */
[----:B------:R-:W-:Y:S01]  /*0d50*/  FADD.FTZ R114, -R152, R114 ;  /* 0x0000007298727221 */ /* 0x000fe20000010100 */
[-C--:B------:R-:W-:Y:S01]  /*0d60*/  FFMA.FTZ R140, R140, R155.reuse, R125 ;  /* 0x0000009b8c8c7223 */ /* 0x080fe2000001007d */
[----:B------:R-:W-:Y:S01]  /*0d70*/  FFMA.FTZ R143, R143, R192, R126 ;  /* 0x000000c08f8f7223 */ /* 0x000fe2000001007e */
[----:B------:R-:W-:Y:S01]  /*0d80*/  SHF.L.U32 R126, R146, 0x10, RZ ;  /* 0x00000010927e7819 */ /* 0x000fe200000006ff */
[----:B------:R-:W-:Y:S01]  /*0d90*/  FADD.FTZ R154, -R152, R113 ;  /* 0x00000071989a7221 */ /* 0x000fe20000010100 */
[----:B------:R-:W-:Y:S01]  /*0da0*/  FADD.FTZ R48, R48, R155 ;  /* 0x0000009b30307221 */ /* 0x000fe20000010000 */
[----:B------:R-:W-:Y:S01]  /*0db0*/  FFMA.FTZ R64, R3, R155, R64 ;  /* 0x0000009b03407223 */ /* 0x000fe20000010040 */
[----:B------:R-:W-:Y:S01]  /*0dc0*/  FFMA.FTZ R146, R160, R170, R127 ;  /* 0x000000aaa0927223 */ /* 0x000fe2000001007f */
[----:B------:R-:W-:Y:S01]  /*0dd0*/  FMUL.FTZ R155, R131, R114 ;  /* 0x00000072839b7220 */ /* 0x000fe20000410000 */
[----:B------:R-:W-:Y:S01]  /*0de0*/  SHF.L.U32 R125, R179, 0x10, RZ ;  /* 0x00000010b37d7819 */ /* 0x000fe200000006ff */
[C---:B------:R-:W-:Y:S01]  /*0df0*/  FADD.FTZ R108, -R152.reuse, R108 ;  /* 0x0000006c986c7221 */ /* 0x040fe20000010100 */
[C---:B------:R-:W-:Y:S01]  /*0e00*/  FADD.FTZ R160, -R152.reuse, R109 ;  /* 0x0000006d98a07221 */ /* 0x040fe20000010100 */
[----:B------:R-:W-:Y:S01]  /*0e10*/  FADD.FTZ R190, -R152, R111 ;  /* 0x0000006f98be7221 */ /* 0x000fe20000010100 */
[----:B------:R-:W-:Y:S01]  /*0e20*/  FADD.FTZ R109, RZ, R140 ;  /* 0x0000008cff6d7221 */ /* 0x000fe20000010000 */
[----:B------:R-:W-:Y:S01]  /*0e30*/  FMUL.FTZ R154, R131, R154 ;  /* 0x0000009a839a7220 */ /* 0x000fe20000410000 */
[----:B------:R-:W-:Y:S01]  /*0e40*/  FFMA.FTZ R111, R3, R140, RZ ;  /* 0x0000008c036f7223 */ /* 0x000fe200000100ff */
[----:B------:R-:W-:Y:S01]  /*0e50*/  FADD.FTZ R18, R18, R157 ;  /* 0x0000009d12127221 */ /* 0x000fe20000010000 */
[----:B------:R-:W-:Y:S01]  /*0e60*/  FFMA.FTZ R34, R155, R157, R34 ;  /* 0x0000009d9b227223 */ /* 0x000fe20000010022 */
[----:B------:R-:W-:Y:S01]  /*0e70*/  FMUL.FTZ R157, R131, R108 ;  /* 0x0000006c839d7220 */ /* 0x000fe20000410000 */
[----:B------:R-:W-:Y:S01]  /*0e80*/  FFMA.FTZ R145, R125, R126, R122 ;  /* 0x0000007e7d917223 */ /* 0x000fe2000001007a */
[C---:B------:R-:W-:Y:S01]  /*0e90*/  FADD.FTZ R112, -R152.reuse, R110 ;  /* 0x0000006e98707221 */ /* 0x040fe20000010100 */
[----:B------:R-:W-:Y:S01]  /*0ea0*/  FADD.FTZ R108, R109, R144 ;  /* 0x000000906d6c7221 */ /* 0x000fe20000010000 */
[----:B------:R-:W-:Y:S01]  /*0eb0*/  FADD.FTZ R122, -R152, R115 ;  /* 0x00000073987a7221 */ /* 0x000fe20000010100 */
[----:B------:R-:W-:Y:S01]  /*0ec0*/  FFMA.FTZ R110, R154, R144, R111 ;  /* 0x000000909a6e7223 */ /* 0x000fe2000001006f */
[----:B------:R-:W-:Y:S01]  /*0ed0*/  FADD.FTZ R50, R50, R156 ;  /* 0x0000009c32327221 */ /* 0x000fe20000010000 */
[----:B------:R-:W-:Y:S01]  /*0ee0*/  FFMA.FTZ R66, R155, R156, R66 ;  /* 0x0000009c9b427223 */ /* 0x000fe20000010042 */
[----:B------:R-:W-:Y:S01]  /*0ef0*/  FADD.FTZ R108, R108, R141 ;  /* 0x0000008d6c6c7221 */ /* 0x000fe20000010000 */
[----:B------:R-:W-:Y:S01]  /*0f00*/  FMUL.FTZ R156, R131, R122 ;  /* 0x0000007a839c7220 */ /* 0x000fe20000410000 */
[----:B------:R-:W-:-:S02]  /*0f10*/  FFMA.FTZ R109, R155, R141, R110 ;  /* 0x0000008d9b6d7223 */ /* 0x000fc4000001006e */
[----:B------:R-:W-:Y:S02]  /*0f20*/  FADD.FTZ R111, R108, R145 ;  /* 0x000000916c6f7221 */ /* 0x000fe40000010000 */
[C---:B------:R-:W-:Y:S01]  /*0f30*/  FFMA.FTZ R108, R156.reuse, R145, R109 ;  /* 0x000000919c6c7223 */ /* 0x040fe2000001006d */
[----:B------:R-:W-:Y:S01]  /*0f40*/  FADD.FTZ R19, R19, R158 ;  /* 0x0000009e13137221 */ /* 0x000fe20000010000 */
[----:B------:R-:W-:Y:S01]  /*0f50*/  FFMA.FTZ R35, R156, R158, R35 ;  /* 0x0000009e9c237223 */ /* 0x000fe20000010023 */
[----:B------:R-:W-:Y:S02]  /*0f60*/  IMAD.U32 R193, R193, 0x10000, RZ ;  /* 0x00010000c1c17824 */ /* 0x000fe400078e00ff */
[----:B------:R-:W-:Y:S01]  /*0f70*/  FMUL.FTZ R158, R131, R160 ;  /* 0x000000a0839e7220 */ /* 0x000fe20000410000 */
[----:B------:R-:W-:Y:S01]  /*0f80*/  FADD.FTZ R111, R111, R142 ;  /* 0x0000008e6f6f7221 */ /* 0x000fe20000010000 */
[----:B------:R-:W-:Y:S01]  /*0f90*/  FFMA.FTZ R109, R157, R142, R108 ;  /* 0x0000008e9d6d7223 */ /* 0x000fe2000001006c */
[----:B------:R-:W-:Y:S01]  /*0fa0*/  SHF.L.U32 R191, R191, 0x10, RZ ;  /* 0x00000010bfbf7819 */ /* 0x000fe200000006ff */
[----:B------:R-:W-:Y:S01]  /*0fb0*/  FADD.FTZ R44, R44, R159 ;  /* 0x0000009f2c2c7221 */ /* 0x000fe20000010000 */
[----:B------:R-:W-:Y:S01]  /*0fc0*/  FFMA.FTZ R60, R157, R159, R60 ;  /* 0x0000009f9d3c7223 */ /* 0x000fe2000001003c */
[----:B------:R-:W-:Y:S01]  /*0fd0*/  FMUL.FTZ R147, R196, R193 ;  /* 0x000000c1c4937220 */ /* 0x000fe20000410000 */
[----:B------:R-:W-:Y:S01]  /*0fe0*/  FMUL.FTZ R159, R131, R112 ;  /* 0x00000070839f7220 */ /* 0x000fe20000410000 */
        /* <DEDUP_REMOVED lines=28> */
[----:B------:R-:W-:Y:S01]  /*11b0*/  IADD3 R191, PT, PT, R130, 0x20, RZ ;  /* 0x0000002082bf7810 */ /* 0x000fe20007ffe0ff */
[----:B------:R-:W-:Y:S01]  /*11c0*/  FADD.FTZ R167, R108, R147 ;  /* 0x000000936ca77221 */ /* 0x000fe20000010000 */
[----:B------:R-:W-:-:S07]  /*11d0*/  FFMA.FTZ R170, R160, R147, R110 ;  /* 0x00000093a0aa7223 */ /* 0x000fce000001006e */
.L_x_1234:
[----:B------:R-:W-:Y:S05]  /*11e0*/  BSYNC.RECONVERGENT B0 ;  /* 0x0000000000007941 */ /* 0x000fea0003800200 */
.L_x_1233:
[----:B------:R-:W-:Y:S04]  /*11f0*/  BSSY.RECONVERGENT B0, `(.L_x_1235) ;  /* 0x0000092000007945 */ /* 0x000fe80003800200 */
[----:B------:R-:W-:Y:S05]  /*1200*/  @!P1 BRA `(.L_x_1236) ;  /* 0x0000000800409947 */ /* 0x000fea0003800000 */
        /* <DEDUP_REMOVED lines=12> */
[----:B------:R-:W-:Y:S01]  /*12d0*/  ISETP.NE.U32.AND P2, PT, RZ, UR10, PT ;  /* 0x0000000aff007c0c */ /* 0x000fe2000bf45070 */
[----:B0-----:R-:W-:Y:S01]  /*12e0*/  IMAD.WIDE.U32 R134, R191, 0x8, R134 ;  /* 0x00000008bf867825 */ /* 0x001fe200078e0086 */
[----:B------:R-:W-:Y:S02]  /*12f0*/  ISETP.NE.AND.EX P0, PT, RZ, UR25, PT, P0 ;  /* 0x00000019ff007c0c */ /* 0x000fe4000bf05300 */
[----:B------:R-:W-:Y:S02]  /*1300*/  ISETP.NE.AND.EX P2, PT, RZ, UR11, PT, P2 ;  /* 0x0000000bff007c0c */ /* 0x000fe4000bf45320 */
[----:B------:R0:W5:Y:S09]  /*1310*/  LDG.E.64 R116, desc[UR8][R134.64] ;  /* 0x0000000886747981 */ /* 0x000172000c1e1b00 */
[----:B------:R-:W1:Y:S08]  /*1320*/  @P0 LDC.64 R132, c[0x0][0x438] ;  /* 0x00010e00ff840b82 */ /* 0x000e700000000a00 */
[----:B------:R-:W1:Y:S01]  /*1330*/  @P2 LDC.64 R136, c[0x0][0x3b8] ;  /* 0x0000ee00ff882b82 */ /* 0x000e620000000a00 */
[----:B0-----:R-:W-:-:S02]  /*1340*/  SHF.L.U32 R134, R74, 0x10, RZ ;  /* 0x000000104a867819 */ /* 0x001fc400000006ff */
[----:B------:R-:W-:Y:S01]  /*1350*/  SHF.L.U32 R135, R75, 0x10, RZ ;  /* 0x000000104b877819 */ /* 0x000fe200000006ff */
[----:B-1----:R-:W-:-:S05]  /*1360*/  @P0 IMAD.WIDE.U32 R132, R191, 0x20, R132 ;  /* 0x00000020bf840825 */ /* 0x002fca00078e0084 */
[----:B------:R-:W5:Y:S01]  /*1370*/  @P0 LDG.E.128 R88, desc[UR8][R132.64] ;  /* 0x0000000884580981 */ /* 0x000f62000c1e1d00 */
[----:B------:R-:W-:-:S03]  /*1380*/  @P2 IMAD.WIDE.U32 R136, R191, 0x8, R136 ;  /* 0x00000008bf882825 */ /* 0x000fc600078e0088 */
[----:B------:R0:W5:Y:S04]  /*1390*/  @P0 LDG.E.128 R92, desc[UR8][R132.64+0x10] ;  /* 0x00001008845c0981 */ /* 0x000168000c1e1d00 */
[----:B------:R1:W5:Y:S01]  /*13a0*/  @P2 LDG.E.64 R174, desc[UR8][R136.64] ;  /* 0x0000000888ae2981 */ /* 0x000362000c1e1b00 */
[----:B0-----:R-:W-:Y:S02]  /*13b0*/  SHF.L.U32 R133, R73, 0x10, RZ ;  /* 0x0000001049857819 */ /* 0x001fe400000006ff */
[----:B------:R-:W-:Y:S02]  /*13c0*/  SHF.L.U32 R132, R72, 0x10, RZ ;  /* 0x0000001048847819 */ /* 0x000fe400000006ff */
[----:B------:R-:W-:Y:S01]  /*13d0*/  SHF.L.U32 R190, R184, 0x10, RZ ;  /* 0x00000010b8be7819 */ /* 0x000fe200000006ff */
[----:B-1----:R-:W-:Y:S01]  /*13e0*/  IMAD.U32 R136, R189, 0x10000, RZ ;  /* 0x00010000bd887824 */ /* 0x002fe200078e00ff */
[----:B------:R-:W-:-:S02]  /*13f0*/  SHF.L.U32 R164, R185, 0x10, RZ ;  /* 0x00000010b9a47819 */ /* 0x000fc400000006ff */
[----:B------:R-:W-:Y:S02]  /*1400*/  SHF.L.U32 R199, R182, 0x10, RZ ;  /* 0x00000010b6c77819 */ /* 0x000fe400000006ff */
[----:B------:R-:W-:Y:S02]  /*1410*/  SHF.L.U32 R198, R183, 0x10, RZ ;  /* 0x00000010b7c67819 */ /* 0x000fe400000006ff */
[----:B---3--:R-:W-:Y:S01]  /*1420*/  PRMT R139, R121, 0x7632, R139 ;  /* 0x00007632798b7816 */ /* 0x008fe2000000008b */
[----:B------:R-:W-:Y:S01]  /*1430*/  IMAD.U32 R195, R123, 0x10000, RZ ;  /* 0x000100007bc37824 */ /* 0x000fe200078e00ff */
[----:B------:R-:W-:Y:S02]  /*1440*/  SHF.L.U32 R163, R121, 0x10, RZ ;  /* 0x0000001079a37819 */ /* 0x000fe400000006ff */
[----:B------:R-:W-:Y:S02]  /*1450*/  PRMT R194, R123, 0x7632, R194 ;  /* 0x000076327bc27816 */ /* 0x000fe400000000c2 */
[----:B------:R-:W-:-:S02]  /*1460*/  PRMT R153, R122, 0x7632, R153 ;  /* 0x000076327a997816 */ /* 0x000fc40000000099 */
[----:B------:R-:W-:Y:S01]  /*1470*/  SHF.L.U32 R191, R122, 0x10, RZ ;  /* 0x000000107abf7819 */ /* 0x000fe200000006ff */
[----:B------:R-:W-:Y:S01]  /*1480*/  IMAD.U32 R122, R69, 0x10000, RZ ;  /* 0x00010000457a7824 */ /* 0x000fe200078e00ff */
[C---:B----4-:R-:W-:Y:S02]  /*1490*/  PRMT R121, R124.reuse, 0x7632, R121 ;  /* 0x000076327c797816 */ /* 0x050fe40000000079 */
[----:B------:R-:W-:Y:S02]  /*14a0*/  SHF.L.U32 R123, R124, 0x10, RZ ;  /* 0x000000107c7b7819 */ /* 0x000fe400000006ff */
[----:B------:R-:W-:Y:S02]  /*14b0*/  SHF.L.U32 R165, R125, 0x10, RZ ;  /* 0x000000107da57819 */ /* 0x000fe400000006ff */
[----:B------:R-:W-:Y:S02]  /*14c0*/  SHF.L.U32 R193, R126, 0x10, RZ ;  /* 0x000000107ec17819 */ /* 0x000fe400000006ff */
[----:B------:R-:W-:Y:S01]  /*14d0*/  SHF.L.U32 R124, R70, 0x10, RZ ;  /* 0x00000010467c7819 */ /* 0x000fe200000006ff */
[----:B------:R-:W-:Y:S01]  /*14e0*/  FMUL.FTZ R122, R122, R165 ;  /* 0x000000a57a7a7220 */ /* 0x000fe20000410000 */
[----:B------:R-:W-:-:S02]  /*14f0*/  PRMT R138, R120, 0x7632, R138 ;  /* 0x00007632788a7816 */ /* 0x000fc4000000008a */
[----:B------:R-:W-:Y:S02]  /*1500*/  SHF.L.U32 R161, R120, 0x10, RZ ;  /* 0x0000001078a17819 */ /* 0x000fe400000006ff */
[----:B------:R-:W-:Y:S02]  /*1510*/  PRMT R162, R126, 0x7632, R162 ;  /* 0x000076327ea27816 */ /* 0x000fe400000000a2 */
[C---:B------:R-:W-:Y:S02]  /*1520*/  PRMT R196, R127.reuse, 0x7632, R196 ;  /* 0x000076327fc47816 */ /* 0x040fe400000000c4 */
[----:B------:R-:W-:Y:S01]  /*1530*/  SHF.L.U32 R197, R127, 0x10, RZ ;  /* 0x000000107fc57819 */ /* 0x000fe200000006ff */
[----:B------:R-:W-:Y:S01]  /*1540*/  FMUL.FTZ R127, R124, R193 ;  /* 0x000000c17c7f7220 */ /* 0x000fe20000410000 */
[----:B------:R-:W-:Y:S02]  /*1550*/  SHF.L.U32 R120, R68, 0x10, RZ ;  /* 0x0000001044787819 */ /* 0x000fe400000006ff */
[----:B------:R-:W-:-:S02]  /*1560*/  SHF.L.U32 R126, R71, 0x10, RZ ;  /* 0x00000010477e7819 */ /* 0x000fc400000006ff */
[----:B------:R-:W-:Y:S01]  /*1570*/  PRMT R137, R125, 0x7632, R137 ;  /* 0x000076327d897816 */ /* 0x000fe20000000089 */
[----:B------:R-:W-:Y:S01]  /*1580*/  FFMA.FTZ R133, R133, R163, R122 ;  /* 0x000000a385857223 */ /* 0x000fe2000001007a */
[----:B------:R-:W-:Y:S01]  /*1590*/  FMUL.FTZ R125, R120, R123 ;  /* 0x0000007b787d7220 */ /* 0x000fe20000410000 */
[----:B------:R-:W-:Y:S01]  /*15a0*/  FMUL.FTZ R126, R126, R197 ;  /* 0x000000c57e7e7220 */ /* 0x000fe20000410000 */
[----:B------:R-:W-:Y:S01]  /*15b0*/  FFMA.FTZ R134, R134, R191, R127 ;  /* 0x000000bf86867223 */ /* 0x000fe2000001007f */
[----:B------:R-:W-:Y:S01]  /*15c0*/  SHF.L.U32 R122, R188, 0x10, RZ ;  /* 0x00000010bc7a7819 */ /* 0x000fe200000006ff */
[----:B--2---:R-:W-:Y:S01]  /*15d0*/  FADD.FTZ R112, -R152, R112 ;  /* 0x0000007098707221 */ /* 0x004fe20000010100 */
[----:B------:R-:W-:Y:S02]  /*15e0*/  SHF.L.U32 R124, R121, 0x10, RZ ;  /* 0x00000010797c7819 */ /* 0x000fe400000006ff */
[----:B------:R-:W-:Y:S02]  /*15f0*/  SHF.L.U32 R127, R186, 0x10, RZ ;  /* 0x00000010ba7f7819 */ /* 0x000fe400000006ff */
[----:B------:R-:W-:Y:S01]  /*1600*/  SHF.L.U32 R166, R137, 0x10, RZ ;  /* 0x0000001089a67819 */ /* 0x000fe200000006ff */
[----:B------:R-:W-:Y:S01]  /*1610*/  FFMA.FTZ R132, R132, R161, R125 ;  /* 0x000000a184847223 */ /* 0x000fe2000001007d */
[----:B------:R-:W-:Y:S01]  /*1620*/  SHF.L.U32 R168, R153, 0x10, RZ ;  /* 0x0000001099a87819 */ /* 0x000fe200000006ff */
[----:B------:R-:W-:Y:S01]  /*1630*/  FFMA.FTZ R135, R135, R195, R126 ;  /* 0x000000c387877223 */ /* 0x000fe2000001007e */
[----:B-----5:R-:W-:Y:S01]  /*1640*/  FMUL.FTZ R153, R131, R112 ;  /* 0x0000007083997220 */ /* 0x020fe20000410000 */
[----:B------:R-:W-:Y:S01]  /*1650*/  SHF.L.U32 R125, R187, 0x10, RZ ;  /* 0x00000010bb7d7819 */ /* 0x000fe200000006ff */
[----:B------:R-:W-:Y:S01]  /*1660*/  FMUL.FTZ R121, R122, R124 ;  /* 0x0000007c7a797220 */ /* 0x000fe20000410000 */
[----:B------:R-:W-:Y:S01]  /*1670*/  SHF.L.U32 R126, R139, 0x10, RZ ;  /* 0x000000108b7e7819 */ /* 0x000fe200000006ff */
[----:B------:R-:W-:Y:S01]  /*1680*/  FADD.FTZ R114, -R152, R114 ;  /* 0x0000007298727221 */ /* 0x000fe20000010100 */
[----:B------:R-:W-:Y:S01]  /*1690*/  SHF.L.U32 R192, R162, 0x10, RZ ;  /* 0x00000010a2c07819 */ /* 0x000fe200000006ff */
[----:B------:R-:W-:Y:S01]  /*16a0*/  FMUL.FTZ R122, R127, R166 ;  /* 0x000000a67f7a7220 */ /* 0x000fe20000410000 */
[----:B------:R-:W-:-:S02]  /*16b0*/  IMAD.U32 R120, R138, 0x10000, RZ ;  /* 0x000100008a787824 */ /* 0x000fc400078e00ff */
[----:B------:R-:W-:Y:S01]  /*16c0*/  FADD.FTZ R162, -R152, R113 ;  /* 0x0000007198a27221 */ /* 0x000fe20000010100 */
[----:B------:R-:W-:Y:S01]  /*16d0*/  FADD.FTZ R40, R40, R161 ;  /* 0x000000a128287221 */ /* 0x000fe20000010000 */
[----:B------:R-:W-:Y:S01]  /*16e0*/  FFMA.FTZ R56, R153, R161, R56 ;  /* 0x000000a199387223 */ /* 0x000fe20000010038 */
[----:B------:R-:W-:Y:S01]  /*16f0*/  FMUL.FTZ R161, R131, R114 ;  /* 0x0000007283a17220 */ /* 0x000fe20000410000 */
[----:B------:R-:W-:Y:S01]  /*1700*/  FFMA.FTZ R137, R125, R126, R122 ;  /* 0x0000007e7d897223 */ /* 0x000fe2000001007a */
[----:B------:R-:W-:Y:S01]  /*1710*/  FADD.FTZ R108, -R152, R108 ;  /* 0x0000006c986c7221 */ /* 0x000fe20000010100 */
[----:B------:R-:W-:Y:S01]  /*1720*/  FMUL.FTZ R127, R190, R192 ;  /* 0x000000c0be7f7220 */ /* 0x000fe20000410000 */
[----:B------:R-:W-:Y:S01]  /*1730*/  FFMA.FTZ R136, R136, R120, R121 ;  /* 0x0000007888887223 */ /* 0x000fe20000010079 */
[----:B------:R-:W-:Y:S01]  /*1740*/  FADD.FTZ R122, -R152, R109 ;  /* 0x0000006d987a7221 */ /* 0x000fe20000010100 */
[----:B------:R-:W-:Y:S01]  /*1750*/  FADD.FTZ R167, R167, R132 ;  /* 0x00000084a7a77221 */ /* 0x000fe20000010000 */
[----:B------:R-:W-:Y:S01]  /*1760*/  FMUL.FTZ R162, R131, R162 ;  /* 0x000000a283a27220 */ /* 0x000fe20000410000 */
[----:B------:R-:W-:Y:S01]  /*1770*/  FFMA.FTZ R109, R153, R132, R170 ;  /* 0x00000084996d7223 */ /* 0x000fe200000100aa */
[----:B------:R-:W-:Y:S01]  /*1780*/  FADD.FTZ R42, R42, R163 ;  /* 0x000000a32a2a7221 */ /* 0x000fe20000010000 */
[----:B------:R-:W-:Y:S01]  /*1790*/  FFMA.FTZ R58, R161, R163, R58 ;  /* 0x000000a3a13a7223 */ /* 0x000fe2000001003a */
[----:B------:R-:W-:Y:S01]  /*17a0*/  FMUL.FTZ R163, R131, R108 ;  /* 0x0000006c83a37220 */ /* 0x000fe20000410000 */
[----:B------:R-:W-:Y:S01]  /*17b0*/  FFMA.FTZ R138, R164, R168, R127 ;  /* 0x000000a8a48a7223 */ /* 0x000fe2000001007f */
[C---:B------:R-:W-:Y:S01]  /*17c0*/  FADD.FTZ R112, -R152.reuse, R110 ;  /* 0x0000006e98707221 */ /* 0x040fe20000010100 */
[----:B------:R-:W-:Y:S01]  /*17d0*/  FADD.FTZ R108, R167, R136 ;  /* 0x00000088a76c7221 */ /* 0x000fe20000010000 */
[----:B------:R-:W-:Y:S01]  /*17e0*/  FADD.FTZ R164, -R152, R115 ;  /* 0x0000007398a47221 */ /* 0x000fe20000010100 */
[----:B------:R-:W-:-:S02]  /*17f0*/  FFMA.FTZ R110, R162, R136, R109 ;  /* 0x00000088a26e7223 */ /* 0x000fc4000001006d */
[----:B------:R-:W-:Y:S01]  /*1800*/  FADD.FTZ R108, R108, R133 ;  /* 0x000000856c6c7221 */ /* 0x000fe20000010000 */
[----:B------:R-:W-:Y:S01]  /*1810*/  FMUL.FTZ R164, R131, R164 ;  /* 0x000000a483a47220 */ /* 0x000fe20000410000 */
[----:B------:R-:W-:Y:S01]  /*1820*/  FFMA.FTZ R109, R161, R133, R110 ;  /* 0x00000085a16d7223 */ /* 0x000fe2000001006e */
[----:B------:R-:W-:Y:S01]  /*1830*/  FADD.FTZ R152, -R152, R111 ;  /* 0x0000006f98987221 */ /* 0x000fe20000010100 */
[----:B------:R-:W-:Y:S02]  /*1840*/  FADD.FTZ R111, R108, R137 ;  /* 0x000000896c6f7221 */ /* 0x000fe40000010000 */
        /* <DEDUP_REMOVED lines=9> */
[----:B------:R-:W-:-:S02]  /*18e0*/  IMAD.U32 R194, R194, 0x10000, RZ ;  /* 0x00010000c2c27824 */ /* 0x000fc400078e00ff */
[----:B------:R-:W-:Y:S01]  /*18f0*/  FMUL.FTZ R139, R199, R196 ;  /* 0x000000c4c78b7220 */ /* 0x000fe20000410000 */
[----:B------:R-:W-:Y:S01]  /*1900*/  FMUL.FTZ R165, R131, R112 ;  /* 0x0000007083a57220 */ /* 0x000fe20000410000 */
[----:B------:R-:W-:Y:S01]  /*1910*/  FADD.FTZ R108, R111, R138 ;  /* 0x0000008a6f6c7221 */ /* 0x000fe20000010000 */
[C---:B------:R-:W-:Y:S01]  /*1920*/  FFMA.FTZ R110, R166.reuse, R138, R109 ;  /* 0x0000008aa66e7223 */ /* 0x040fe2000001006d */
        /* <DEDUP_REMOVED lines=30> */
.L_x_1236:
[----:B------:R-:W-:Y:S05]  /*1b10*/  BSYNC.RECONVERGENT B0 ;  /* 0x0000000000007941 */ /* 0x000fea0003800200 */
.L_x_1235:
        /* <DEDUP_REMOVED lines=23> */
.L_x_1276:
        /* <DEDUP_REMOVED lines=72> */
.L_x_1242:
[-CC-:B------:R-:W-:Y:S01]  /*2110*/  FFMA.FTZ R96, R159, R112.reuse, R113.reuse ;  /* 0x000000709f607223 */ /* 0x180fe20000010071 */
[-CC-:B------:R-:W-:Y:S01]  /*2120*/  FFMA.FTZ R97, R3, R112.reuse, R113.reuse ;  /* 0x0000007003617223 */ /* 0x180fe20000010071 */
[----:B------:R-:W-:Y:S01]  /*2130*/  FFMA.FTZ R98, R160, R112, R113 ;  /* 0x00000070a0627223 */ /* 0x000fe20000010071 */
        /* <DEDUP_REMOVED lines=8> */
[----:B------:R-:W-:Y:S01]  /*21c0*/  LOP3.LUT P2, RZ, R119, 0xff0000, RZ, 0xc0, !PT ;  /* 0x00ff000077ff7812 */ /* 0x000fe2000784c0ff */
        /* <DEDUP_REMOVED lines=9> */
[----:B------:R-:W-:Y:S01]  /*2260*/  FSEL R125, R99, RZ, P0 ;  /* 0x000000ff637d7208 */ /* 0x000fe20000000000 */
[-C--:B------:R-:W-:Y:S01]  /*2270*/  FFMA.FTZ R99, R157, R112.reuse, R113 ;  /* 0x000000709d637223 */ /* 0x080fe20000010071 */
[----:B------:R-:W-:Y:S01]  /*2280*/  FADD.FTZ R100, R141, -R100 ;  /* 0x800000648d647221 */ /* 0x000fe20000010000 */
[----:B------:R-:W-:Y:S01]  /*2290*/  FADD.FTZ R98, R144, -R97 ;  /* 0x8000006190627221 */ /* 0x000fe20000010000 */
[----:B------:R-:W-:Y:S01]  /*22a0*/  FFMA.FTZ R101, R158, R112, R113 ;  /* 0x000000709e657223 */ /* 0x000fe20000010071 */
[----:B------:R-:W-:Y:S01]  /*22b0*/  FADD.FTZ R110, R145, -R110 ;  /* 0x8000006e916e7221 */ /* 0x000fe20000010000 */
[----:B0-----:R-:W-:Y:S01]  /*22c0*/  FADD.FTZ R114, R142, -R99 ;  /* 0x800000638e727221 */ /* 0x001fe20000010000 */
[C---:B------:R-:W-:Y:S01]  /*22d0*/  FMUL.FTZ R97, R131.reuse, R98 ;  /* 0x0000006283617220 */ /* 0x040fe20000410000 */
[C---:B------:R-:W-:Y:S01]  /*22e0*/  FMUL.FTZ R98, R131.reuse, R100 ;  /* 0x0000006483627220 */ /* 0x040fe20000410000 */
[----:B------:R-:W-:Y:S01]  /*22f0*/  FADD.FTZ R120, R146, -R101 ;  /* 0x8000006592787221 */ /* 0x000fe20000010000 */
[C---:B------:R-:W-:Y:S01]  /*2300*/  FMUL.FTZ R99, R131.reuse, R110 ;  /* 0x0000006e83637220 */ /* 0x040fe20000410000 */
[C---:B------:R-:W-:Y:S01]  /*2310*/  FMUL.FTZ R100, R131.reuse, R114 ;  /* 0x0000007283647220 */ /* 0x040fe20000410000 */
[----:B------:R-:W-:Y:S01]  /*2320*/  FMUL.FTZ R110, R98, UR13 ;  /* 0x0000000d626e7c20 */ /* 0x000fe20008410000 */
[----:B------:R-:W-:Y:S01]  /*2330*/  LOP3.LUT P6, RZ, R118, 0xff0000, RZ, 0xc0, !PT ;  /* 0x00ff000076ff7812 */ /* 0x000fe200078cc0ff */
[----:B------:R-:W-:Y:S01]  /*2340*/  FMUL.FTZ R101, R131, R120 ;  /* 0x0000007883657220 */ /* 0x000fe20000410000 */
[----:B------:R-:W-:Y:S01]  /*2350*/  FMUL.FTZ R115, R100, UR13 ;  /* 0x0000000d64737c20 */ /* 0x000fe20008410000 */
[----:B------:R-:W-:Y:S01]  /*2360*/  LOP3.LUT P0, RZ, R119, 0xff, RZ, 0xc0, !PT ;  /* 0x000000ff77ff7812 */ /* 0x000fe2000780c0ff */
[----:B------:R-:W-:Y:S01]  /*2370*/  FMUL.FTZ R109, R97, UR13 ;  /* 0x0000000d616d7c20 */ /* 0x000fe20008410000 */
[----:B------:R-:W-:Y:S01]  /*2380*/  FMUL.FTZ R120, R101, UR13 ;  /* 0x0000000d65787c20 */ /* 0x000fe20008410000 */
[----:B------:R-:W-:Y:S01]  /*2390*/  FMUL.FTZ R111, R99, UR13 ;  /* 0x0000000d636f7c20 */ /* 0x000fe20008410000 */
[----:B------:R-:W-:-:S02]  /*23a0*/  FSEL R114, R110, RZ, P6 ;  /* 0x000000ff6e727208 */ /* 0x000fc40003000000 */
[C---:B------:R-:W-:Y:S02]  /*23b0*/  LOP3.LUT P2, RZ, R118.reuse, 0xff000000, RZ, 0xc0, !PT ;  /* 0xff00000076ff7812 */ /* 0x040fe4000784c0ff */
[----:B------:R-:W-:Y:S02]  /*23c0*/  LOP3.LUT P3, RZ, R119, 0xff00, RZ, 0xc0, !PT ;  /* 0x0000ff0077ff7812 */ /* 0x000fe4000786c0ff */
[----:B------:R-:W-:Y:S02]  /*23d0*/  LOP3.LUT P6, RZ, R118, 0xff00, RZ, 0xc0, !PT ;  /* 0x0000ff0076ff7812 */ /* 0x000fe400078cc0ff */
        /* <DEDUP_REMOVED lines=9> */
.L_x_1241:
[----:B------:R-:W-:Y:S01]  /*2470*/  UMOV UR4, UR6 ;  /* 0x0000000600047c82 */ /* 0x000fe20008000000 */
[----:B------:R-:W-:Y:S01]  /*2480*/  UMOV UR5, UR7 ;  /* 0x0000000700057c82 */ /* 0x000fe20008000000 */
[----:B------:R-:W-:-:S04]  /*2490*/  UISETP.NE.U32.AND UP0, UPT, UR4, URZ, UPT ;  /* 0x000000ff0400728c */ /* 0x000fc8000bf05070 */
[----:B------:R-:W-:-:S09]  /*24a0*/  UISETP.NE.AND.EX UP0, UPT, UR5, URZ, UPT, UP0 ;  /* 0x000000ff0500728c */ /* 0x000fd2000bf05300 */
[----:B------:R-:W-:Y:S05]  /*24b0*/  BRA.U UP0, `(.L_x_1244) ;  /* 0x0000000100d87547 */ /* 0x000fea000b800000 */
        /* <DEDUP_REMOVED lines=8> */
[C---:B-----5:R-:W-:Y:S01]  /*2540*/  FFMA.FTZ R109, R131.reuse, R108, R86 ;  /* 0x0000006c836d7223 */ /* 0x060fe20000010056 */
[C---:B------:R-:W-:Y:S01]  /*2550*/  FFMA.FTZ R108, R131.reuse, R111, R84 ;  /* 0x0000006f836c7223 */ /* 0x040fe20000010054 */
[----:B------:R-:W-:Y:S01]  /*2560*/  FFMA.FTZ R110, R131, R110, R87 ;  /* 0x0000006e836e7223 */ /* 0x000fe20000010057 */
[----:B------:R-:W-:Y:S01]  /*2570*/  LOP3.LUT P2, RZ, R119, 0xff0000, RZ, 0xc0, !PT ;  /* 0x00ff000077ff7812 */ /* 0x000fe2000784c0ff */
[----:B------:R-:W-:Y:S01]  /*2580*/  FMUL.FTZ R109, R109, UR13 ;  /* 0x0000000d6d6d7c20 */ /* 0x000fe20008410000 */
[----:B------:R-:W-:Y:S01]  /*2590*/  FMUL.FTZ R108, R108, UR13 ;  /* 0x0000000d6c6c7c20 */ /* 0x000fe20008410000 */
[----:B------:R-:W-:Y:S01]  /*25a0*/  FMUL.FTZ R110, R110, UR13 ;  /* 0x0000000d6e6e7c20 */ /* 0x000fe20008410000 */
[----:B------:R-:W-:Y:S01]  /*25b0*/  ISETP.GE.U32.AND.EX P0, PT, R119, 0x1000000, PT, P0 ;  /* 0x010000007700780c */ /* 0x000fe20003f06100 */
[-CC-:B0-----:R-:W-:Y:S01]  /*25c0*/  FFMA.FTZ R115, R158, R112.reuse, R113.reuse ;  /* 0x000000709e737223 */ /* 0x181fe20000010071 */
[----:B------:R-:W-:Y:S01]  /*25d0*/  FSEL R122, R109, RZ, P2 ;  /* 0x000000ff6d7a7208 */ /* 0x000fe20001000000 */
[-CC-:B------:R-:W-:Y:S01]  /*25e0*/  FFMA.FTZ R111, R154, R112.reuse, R113.reuse ;  /* 0x000000709a6f7223 */ /* 0x180fe20000010071 */
[----:B------:R-:W-:Y:S01]  /*25f0*/  FSEL R120, R108, RZ, P3 ;  /* 0x000000ff6c787208 */ /* 0x000fe20001800000 */
[-C--:B------:R-:W-:Y:S01]  /*2600*/  FFMA.FTZ R108, R155, R112.reuse, R113 ;  /* 0x000000709b6c7223 */ /* 0x080fe20000010071 */
[----:B------:R-:W-:Y:S01]  /*2610*/  FSEL R125, R110, RZ, P0 ;  /* 0x000000ff6e7d7208 */ /* 0x000fe20000000000 */
[----:B------:R-:W-:Y:S01]  /*2620*/  FADD.FTZ R114, R146, -R115 ;  /* 0x8000007392727221 */ /* 0x000fe20000010000 */
[-CC-:B------:R-:W-:Y:S01]  /*2630*/  FFMA.FTZ R110, R156, R112.reuse, R113.reuse ;  /* 0x000000709c6e7223 */ /* 0x180fe20000010071 */
[----:B------:R-:W-:Y:S01]  /*2640*/  FFMA.FTZ R109, R3, R112, R113 ;  /* 0x00000070036d7223 */ /* 0x000fe20000010071 */
[----:B------:R-:W-:Y:S01]  /*2650*/  FADD.FTZ R121, R141, -R108 ;  /* 0x8000006c8d797221 */ /* 0x000fe20000010000 */
[----:B------:R-:W-:Y:S01]  /*2660*/  FADD.FTZ R108, R144, -R111 ;  /* 0x8000006f906c7221 */ /* 0x000fe20000010000 */
[----:B------:R-:W-:Y:S01]  /*2670*/  FFMA.FTZ R114, R131, R114, R85 ;  /* 0x0000007283727223 */ /* 0x000fe20000010055 */
[----:B------:R-:W-:Y:S01]  /*2680*/  FADD.FTZ R124, R145, -R110 ;  /* 0x8000006e917c7221 */ /* 0x000fe20000010000 */
[----:B------:R-:W-:Y:S01]  /*2690*/  FADD.FTZ R115, R140, -R109 ;  /* 0x8000006d8c737221 */ /* 0x000fe20000010000 */
[----:B------:R-:W-:Y:S01]  /*26a0*/  FFMA.FTZ R109, R131, R108, R81 ;  /* 0x0000006c836d7223 */ /* 0x000fe20000010051 */
[----:B------:R-:W-:Y:S01]  /*26b0*/  FMUL.FTZ R114, R114, UR13 ;  /* 0x0000000d72727c20 */ /* 0x000fe20008410000 */
[----:B------:R-:W-:Y:S01]  /*26c0*/  LOP3.LUT P6, RZ, R119, 0xff00, RZ, 0xc0, !PT ;  /* 0x0000ff0077ff7812 */ /* 0x000fe200078cc0ff */
[C---:B------:R-:W-:Y:S01]  /*26d0*/  FFMA.FTZ R110, R131.reuse, R121, R82 ;  /* 0x00000079836e7223 */ /* 0x040fe20000010052 */
[C---:B------:R-:W-:Y:S01]  /*26e0*/  FFMA.FTZ R111, R131.reuse, R124, R83 ;  /* 0x0000007c836f7223 */ /* 0x040fe20000010053 */
[----:B------:R-:W-:Y:S01]  /*26f0*/  FFMA.FTZ R108, R131, R115, R80 ;  /* 0x00000073836c7223 */ /* 0x000fe20000010050 */
        /* <DEDUP_REMOVED lines=18> */
.L_x_1244:
        /* <DEDUP_REMOVED lines=27> */
[----:B------:R-:W-:Y:S01]  /*29d0*/  FADD.FTZ R101, R142, -R101 ;  /* 0x800000658e657221 */ /* 0x000fe20000010000 */
[C---:B------:R-:W-:Y:S01]  /*29e0*/  FFMA.FTZ R97, R131.reuse, R98, R81 ;  /* 0x0000006283617223 */ /* 0x040fe20000010051 */
[C---:B------:R-:W-:Y:S01]  /*29f0*/  FFMA.FTZ R98, R131.reuse, R99, R82 ;  /* 0x0000006383627223 */ /* 0x040fe20000010052 */
[----:B0-----:R-:W-:Y:S01]  /*2a00*/  FADD.FTZ R114, R146, -R109 ;  /* 0x8000006d92727221 */ /* 0x001fe20000010000 */
[C---:B------:R-:W-:Y:S01]  /*2a10*/  FFMA.FTZ R99, R131.reuse, R110, R83 ;  /* 0x0000006e83637223 */ /* 0x040fe20000010053 */
[C---:B------:R-:W-:Y:S01]  /*2a20*/  FFMA.FTZ R100, R131.reuse, R101, R84 ;  /* 0x0000006583647223 */ /* 0x040fe20000010054 */
[----:B------:R-:W-:Y:S01]  /*2a30*/  FMUL.FTZ R110, R98, UR13 ;  /* 0x0000000d626e7c20 */ /* 0x000fe20008410000 */
[----:B------:R-:W-:Y:S01]  /*2a40*/  LOP3.LUT P6, RZ, R118, 0xff0000, RZ, 0xc0, !PT ;  /* 0x00ff000076ff7812 */ /* 0x000fe200078cc0ff */
[----:B------:R-:W-:Y:S01]  /*2a50*/  FFMA.FTZ R101, R131, R114, R85 ;  /* 0x0000007283657223 */ /* 0x000fe20000010055 */
        /* <DEDUP_REMOVED lines=18> */
.L_x_1240:
        /* <DEDUP_REMOVED lines=83> */
.L_x_1246:
        /* <DEDUP_REMOVED lines=10> */
[----:B------:R-:W-:Y:S01]  /*3150*/  ISETP.GE.U32.AND.EX P0, PT, R173, 0x1000000, PT, P0 ;  /* 0x01000000ad00780c */ /* 0x000fe20003f06100 */
[----:B------:R-:W-:Y:S01]  /*3160*/  FADD.FTZ R100, R142, -R97 ;  /* 0x800000618e647221 */ /* 0x000fe20000010000 */
[----:B------:R-:W-:Y:S01]  /*3170*/  FMUL.FTZ R98, R102, UR13 ;  /* 0x0000000d66627c20 */ /* 0x000fe20008410000 */
[----:B------:R-:W-:Y:S01]  /*3180*/  FMUL.FTZ R104, R103, UR13 ;  /* 0x0000000d67687c20 */ /* 0x000fe20008410000 */
[----:B------:R-:W-:Y:S01]  /*3190*/  LOP3.LUT P3, RZ, R119, 0xff, RZ, 0xc0, !PT ;  /* 0x000000ff77ff7812 */ /* 0x000fe2000786c0ff */
[----:B------:R-:W-:Y:S01]  /*31a0*/  FMUL.FTZ R100, R131, R100 ;  /* 0x0000006483647220 */ /* 0x000fe20000410000 */
[----:B------:R-:W-:-:S02]  /*31b0*/  LOP3.LUT P6, RZ, R173, 0xff, RZ, 0xc0, !PT ;  /* 0x000000ffadff7812 */ /* 0x000fc400078cc0ff */
[----:B------:R-:W-:Y:S02]  /*31c0*/  FSEL R107, R98, RZ, P2 ;  /* 0x000000ff626b7208 */ /* 0x000fe40001000000 */
[----:B------:R-:W-:Y:S02]  /*31d0*/  FSEL R96, R104, RZ, P0 ;  /* 0x000000ff68607208 */ /* 0x000fe40000000000 */
[----:B------:R-:W-:Y:S02]  /*31e0*/  ISETP.GE.U32.AND P0, PT, R118, RZ, PT ;  /* 0x000000ff7600720c */ /* 0x000fe40003f06070 */
[----:B------:R-:W-:Y:S01]  /*31f0*/  F2FP.BF16.F32.PACK_AB R107, R96, R107 ;  /* 0x0000006b606b723e */ /* 0x000fe200000010ff */
[----:B------:R-:W-:Y:S01]  /*3200*/  FADD.FTZ R96, R146, -R99 ;  /* 0x8000006392607221 */ /* 0x000fe20000010000 */
[C---:B------:R-:W-:Y:S02]  /*3210*/  LOP3.LUT P2, RZ, R119.reuse, 0xff0000, RZ, 0xc0, !PT ;  /* 0x00ff000077ff7812 */ /* 0x040fe4000784c0ff */
[----:B------:R-:W-:Y:S01]  /*3220*/  ISETP.GE.U32.AND.EX P0, PT, R119, 0x1000000, PT, P0 ;  /* 0x010000007700780c */ /* 0x000fe20003f06100 */
[----:B------:R-:W-:Y:S01]  /*3230*/  FMUL.FTZ R101, R131, R96 ;  /* 0x0000006083657220 */ /* 0x000fe20000410000 */
[----:B------:R-:W-:Y:S01]  /*3240*/  FMUL.FTZ R96, R100, UR13 ;  /* 0x0000000d64607c20 */ /* 0x000fe20008410000 */
[----:B------:R-:W-:-:S02]  /*3250*/  FSEL R111, R98, RZ, P2 ;  /* 0x000000ff626f7208 */ /* 0x000fc40001000000 */
[----:B------:R-:W-:Y:S01]  /*3260*/  FMUL.FTZ R97, R101, UR13 ;  /* 0x0000000d65617c20 */ /* 0x000fe20008410000 */
[----:B------:R-:W-:Y:S02]  /*3270*/  LOP3.LUT P2, RZ, R173, 0xff00, RZ, 0xc0, !PT ;  /* 0x0000ff00adff7812 */ /* 0x000fe4000784c0ff */
[C---:B------:R-:W-:Y:S02]  /*3280*/  FSEL R110, R96.reuse, RZ, P3 ;  /* 0x000000ff606e7208 */ /* 0x040fe40001800000 */
[----:B------:R-:W-:Y:S01]  /*3290*/  FSEL R106, R96, RZ, P6 ;  /* 0x000000ff606a7208 */ /* 0x000fe20003000000 */
[----:B------:R-:W-:Y:S01]  /*32a0*/  FFMA.FTZ R96, R155, R112, R113 ;  /* 0x000000709b607223 */ /* 0x000fe20000010071 */
[----:B------:R-:W-:Y:S02]  /*32b0*/  FSEL R104, R104, RZ, P0 ;  /* 0x000000ff68687208 */ /* 0x000fe40000000000 */
[----:B------:R-:W-:Y:S01]  /*32c0*/  LOP3.LUT P0, RZ, R119, 0xff00, RZ, 0xc0, !PT ;  /* 0x0000ff0077ff7812 */ /* 0x000fe2000780c0ff */
[----:B------:R-:W-:Y:S01]  /*32d0*/  FADD.FTZ R96, R141, -R96 ;  /* 0x800000608d607221 */ /* 0x000fe20000010000 */
[----:B------:R-:W-:-:S02]  /*32e0*/  FSEL R99, R97, RZ, P2 ;  /* 0x000000ff61637208 */ /* 0x000fc40001000000 */
[----:B------:R-:W-:Y:S01]  /*32f0*/  F2FP.BF16.F32.PACK_AB R111, R104, R111 ;  /* 0x0000006f686f723e */ /* 0x000fe200000010ff */
[--C-:B------:R-:W-:Y:S01]  /*3300*/  FFMA.FTZ R104, R156, R112, R113.reuse ;  /* 0x000000709c687223 */ /* 0x100fe20000010071 */
[----:B------:R-:W-:Y:S01]  /*3310*/  FSEL R97, R97, RZ, P0 ;  /* 0x000000ff61617208 */ /* 0x000fe20000000000 */
[----:B------:R-:W-:Y:S01]  /*3320*/  FMUL.FTZ R98, R131, R96 ;  /* 0x0000006083627220 */ /* 0x000fe20000410000 */
[----:B------:R-:W-:Y:S01]  /*3330*/  F2FP.BF16.F32.PACK_AB R106, R99, R106 ;  /* 0x0000006a636a723e */ /* 0x000fe200000010ff */
[--C-:B------:R-:W-:Y:S01]  /*3340*/  FFMA.FTZ R99, R154, R112, R113.reuse ;  /* 0x000000709a637223 */ /* 0x100fe20000010071 */
[----:B------:R-:W-:Y:S01]  /*3350*/  F2FP.BF16.F32.PACK_AB R110, R97, R110 ;  /* 0x0000006e616e723e */ /* 0x000fe200000010ff */
[----:B------:R-:W-:Y:S01]  /*3360*/  FADD.FTZ R96, R145, -R104 ;  /* 0x8000006891607221 */ /* 0x000fe20000010000 */
[----:B------:R-:W-:Y:S01]  /*3370*/  FFMA.FTZ R97, R3, R112, R113 ;  /* 0x0000007003617223 */ /* 0x000fe20000010071 */
[----:B------:R-:W-:Y:S01]  /*3380*/  FADD.FTZ R104, R144, -R99 ;  /* 0x8000006390687221 */ /* 0x000fe20000010000 */
[----:B------:R-:W-:Y:S01]  /*3390*/  FMUL.FTZ R105, R98, UR13 ;  /* 0x0000000d62697c20 */ /* 0x000fe20008410000 */
[C---:B------:R-:W-:Y:S01]  /*33a0*/  FMUL.FTZ R99, R131.reuse, R96 ;  /* 0x0000006083637220 */ /* 0x040fe20000410000 */
[----:B------:R-:W-:Y:S01]  /*33b0*/  FADD.FTZ R96, R140, -R97 ;  /* 0x800000618c607221 */ /* 0x000fe20000010000 */
[----:B------:R-:W-:Y:S01]  /*33c0*/  LOP3.LUT P0, RZ, R118, 0xff0000, RZ, 0xc0, !PT ;  /* 0x00ff000076ff7812 */ /* 0x000fe2000780c0ff */
[----:B------:R-:W-:Y:S01]  /*33d0*/  FMUL.FTZ R97, R131, R104 ;  /* 0x0000006883617220 */ /* 0x000fe20000410000 */
[----:B------:R-:W-:Y:S01]  /*33e0*/  LOP3.LUT P2, RZ, R172, 0xff0000, RZ, 0xc0, !PT ;  /* 0x00ff0000acff7812 */ /* 0x000fe2000784c0ff */
[----:B------:R-:W-:Y:S01]  /*33f0*/  FMUL.FTZ R108, R99, UR13 ;  /* 0x0000000d636c7c20 */ /* 0x000fe20008410000 */
[----:B------:R-:W-:Y:S01]  /*3400*/  LOP3.LUT P6, RZ, R118, 0xff000000, RZ, 0xc0, !PT ;  /* 0xff00000076ff7812 */ /* 0x000fe200078cc0ff */
[----:B------:R-:W-:Y:S01]  /*3410*/  FMUL.FTZ R96, R131, R96 ;  /* 0x0000006083607220 */ /* 0x000fe20000410000 */
[----:B------:R-:W-:-:S02]  /*3420*/  LOP3.LUT P3, RZ, R172, 0xff000000, RZ, 0xc0, !PT ;  /* 0xff000000acff7812 */ /* 0x000fc4000786c0ff */
[C---:B------:R-:W-:Y:S01]  /*3430*/  FSEL R109, R105.reuse, RZ, P0 ;  /* 0x000000ff696d7208 */ /* 0x040fe20000000000 */
[----:B------:R-:W-:Y:S01]  /*3440*/  FMUL.FTZ R104, R96, UR13 ;  /* 0x0000000d60687c20 */ /* 0x000fe20008410000 */
[----:B------:R-:W-:Y:S01]  /*3450*/  FSEL R120, R105, RZ, P2 ;  /* 0x000000ff69787208 */ /* 0x000fe20001000000 */
[----:B------:R-:W-:Y:S01]  /*3460*/  FMUL.FTZ R105, R97, UR13 ;  /* 0x0000000d61697c20 */ /* 0x000fe20008410000 */
[C---:B------:R-:W-:Y:S02]  /*3470*/  FSEL R122, R108.reuse, RZ, P6 ;  /* 0x000000ff6c7a7208 */ /* 0x040fe40003000000 */
[----:B------:R-:W-:Y:S02]  /*3480*/  FSEL R123, R108, RZ, P3 ;  /* 0x000000ff6c7b7208 */ /* 0x000fe40001800000 */
[----:B------:R-:W-:Y:S02]  /*3490*/  LOP3.LUT P0, RZ, R118, 0xff00, RZ, 0xc0, !PT ;  /* 0x0000ff0076ff7812 */ /* 0x000fe4000780c0ff */
[----:B------:R-:W-:-:S02]  /*34a0*/  LOP3.LUT P2, RZ, R172, 0xff00, RZ, 0xc0, !PT ;  /* 0x0000ff00acff7812 */ /* 0x000fc4000784c0ff */
[----:B------:R-:W-:Y:S02]  /*34b0*/  LOP3.LUT P6, RZ, R172, 0xff, RZ, 0xc0, !PT ;  /* 0x000000ffacff7812 */ /* 0x000fe400078cc0ff */
[----:B------:R-:W-:Y:S02]  /*34c0*/  LOP3.LUT P3, RZ, R118, 0xff, RZ, 0xc0, !PT ;  /* 0x000000ff76ff7812 */ /* 0x000fe4000786c0ff */
[C---:B0-----:R-:W-:Y:S02]  /*34d0*/  FSEL R115, R105.reuse, RZ, P0 ;  /* 0x000000ff69737208 */ /* 0x041fe40000000000 */
        /* <DEDUP_REMOVED lines=8> */
.L_x_1245:
        /* <DEDUP_REMOVED lines=11> */
[----:B------:R-:W-:Y:S02]  /*3610*/  LOP3.LUT P2, RZ, R173, 0xff0000, RZ, 0xc0, !PT ;  /* 0x00ff0000adff7812 */ /* 0x000fe4000784c0ff */
[C---:B-----5:R-:W-:Y:S01]  /*3620*/  FFMA.FTZ R104, R131.reuse, R104, R86 ;  /* 0x0000006883687223 */ /* 0x060fe20000010056 */
[----:B------:R-:W-:Y:S01]  /*3630*/  FFMA.FTZ R105, R131, R106, R87 ;  /* 0x0000006a83697223 */ /* 0x000fe20000010057 */
        /* <DEDUP_REMOVED lines=9> */
[----:B------:R-:W-:Y:S01]  /*36d0*/  FFMA.FTZ R105, R131, R105, R84 ;  /* 0x0000006983697223 */ /* 0x000fe20000010054 */
[----:B------:R-:W-:Y:S01]  /*36e0*/  F2FP.BF16.F32.PACK_AB R107, R104, R107 ;  /* 0x0000006b686b723e */ /* 0x000fe200000010ff */
[----:B------:R-:W-:Y:S01]  /*36f0*/  FADD.FTZ R104, R146, -R109 ;  /* 0x8000006d92687221 */ /* 0x000fe20000010000 */
[----:B------:R-:W-:Y:S01]  /*3700*/  LOP3.LUT P2, RZ, R119, 0xff0000, RZ, 0xc0, !PT ;  /* 0x00ff000077ff7812 */ /* 0x000fe2000784c0ff */
[----:B------:R-:W-:Y:S01]  /*3710*/  FMUL.FTZ R105, R105, UR13 ;  /* 0x0000000d69697c20 */ /* 0x000fe20008410000 */
[----:B------:R-:W-:Y:S01]  /*3720*/  ISETP.GE.U32.AND.EX P0, PT, R119, 0x1000000, PT, P0 ;  /* 0x010000007700780c */ /* 0x000fe20003f06100 */
[----:B------:R-:W-:Y:S01]  /*3730*/  FFMA.FTZ R104, R131, R104, R85 ;  /* 0x0000006883687223 */ /* 0x000fe20000010055 */
[----:B------:R-:W-:-:S02]  /*3740*/  LOP3.LUT P6, RZ, R173, 0xff, RZ, 0xc0, !PT ;  /* 0x000000ffadff7812 */ /* 0x000fc400078cc0ff */
[----:B------:R-:W-:Y:S01]  /*3750*/  FSEL R111, R106, RZ, P2 ;  /* 0x000000ff6a6f7208 */ /* 0x000fe20001000000 */
[----:B------:R-:W-:Y:S01]  /*3760*/  FMUL.FTZ R104, R104, UR13 ;  /* 0x0000000d68687c20 */ /* 0x000fe20008410000 */
[----:B------:R-:W-:Y:S02]  /*3770*/  FSEL R108, R108, RZ, P0 ;  /* 0x000000ff6c6c7208 */ /* 0x000fe40000000000 */
[----:B------:R-:W-:Y:S02]  /*3780*/  LOP3.LUT P2, RZ, R173, 0xff00, RZ, 0xc0, !PT ;  /* 0x0000ff00adff7812 */ /* 0x000fe4000784c0ff */
[----:B------:R-:W-:Y:S02]  /*3790*/  LOP3.LUT P0, RZ, R119, 0xff00, RZ, 0xc0, !PT ;  /* 0x0000ff0077ff7812 */ /* 0x000fe4000780c0ff */
[C---:B------:R-:W-:Y:S02]  /*37a0*/  FSEL R110, R105.reuse, RZ, P3 ;  /* 0x000000ff696e7208 */ /* 0x040fe40001800000 */
[----:B------:R-:W-:-:S02]  /*37b0*/  FSEL R106, R105, RZ, P6 ;  /* 0x000000ff696a7208 */ /* 0x000fc40003000000 */
[C---:B------:R-:W-:Y:S02]  /*37c0*/  FSEL R105, R104.reuse, RZ, P2 ;  /* 0x000000ff68697208 */ /* 0x040fe40001000000 */
[----:B------:R-:W-:Y:S01]  /*37d0*/  FSEL R109, R104, RZ, P0 ;  /* 0x000000ff686d7208 */ /* 0x000fe20000000000 */
[-CC-:B------:R-:W-:Y:S01]  /*37e0*/  FFMA.FTZ R104, R155, R112.reuse, R113.reuse ;  /* 0x000000709b687223 */ /* 0x180fe20000010071 */
[----:B------:R-:W-:Y:S01]  /*37f0*/  F2FP.BF16.F32.PACK_AB R111, R108, R111 ;  /* 0x0000006f6c6f723e */ /* 0x000fe200000010ff */
[--C-:B------:R-:W-:Y:S01]  /*3800*/  FFMA.FTZ R108, R156, R112, R113.reuse ;  /* 0x000000709c6c7223 */ /* 0x100fe20000010071 */
[----:B------:R-:W-:Y:S01]  /*3810*/  F2FP.BF16.F32.PACK_AB R110, R109, R110 ;  /* 0x0000006e6d6e723e */ /* 0x000fe200000010ff */
[----:B------:R-:W-:Y:S01]  /*3820*/  FADD.FTZ R104, R141, -R104 ;  /* 0x800000688d687221 */ /* 0x000fe20000010000 */
[--C-:B------:R-:W-:Y:S01]  /*3830*/  FFMA.FTZ R109, R154, R112, R113.reuse ;  /* 0x000000709a6d7223 */ /* 0x100fe20000010071 */
[----:B------:R-:W-:Y:S01]  /*3840*/  F2FP.BF16.F32.PACK_AB R106, R105, R106 ;  /* 0x0000006a696a723e */ /* 0x000fe200000010ff */
[----:B------:R-:W-:Y:S01]  /*3850*/  FADD.FTZ R120, R145, -R108 ;  /* 0x8000006c91787221 */ /* 0x000fe20000010000 */
[----:B------:R-:W-:Y:S01]  /*3860*/  FFMA.FTZ R104, R131, R104, R82 ;  /* 0x0000006883687223 */ /* 0x000fe20000010052 */
[----:B------:R-:W-:Y:S01]  /*3870*/  FFMA.FTZ R105, R3, R112, R113 ;  /* 0x0000007003697223 */ /* 0x000fe20000010071 */
[----:B------:R-:W-:Y:S01]  /*3880*/  FADD.FTZ R108, R144, -R109 ;  /* 0x8000006d906c7221 */ /* 0x000fe20000010000 */
[C---:B------:R-:W-:Y:S01]  /*3890*/  FFMA.FTZ R109, R131.reuse, R120, R83 ;  /* 0x00000078836d7223 */ /* 0x040fe20000010053 */
[----:B0-----:R-:W-:Y:S01]  /*38a0*/  FMUL.FTZ R114, R104, UR13 ;  /* 0x0000000d68727c20 */ /* 0x001fe20008410000 */
[----:B------:R-:W-:Y:S01]  /*38b0*/  FADD.FTZ R104, R140, -R105 ;  /* 0x800000698c687221 */ /* 0x000fe20000010000 */
[----:B------:R-:W-:Y:S01]  /*38c0*/  LOP3.LUT P0, RZ, R118, 0xff0000, RZ, 0xc0, !PT ;  /* 0x00ff000076ff7812 */ /* 0x000fe2000780c0ff */
[----:B------:R-:W-:Y:S01]  /*38d0*/  FFMA.FTZ R108, R131, R108, R81 ;  /* 0x0000006c836c7223 */ /* 0x000fe20000010051 */
[----:B------:R-:W-:Y:S01]  /*38e0*/  FMUL.FTZ R121, R109, UR13 ;  /* 0x0000000d6d797c20 */ /* 0x000fe20008410000 */
[----:B------:R-:W-:Y:S01]  /*38f0*/  LOP3.LUT P2, RZ, R172, 0xff0000, RZ, 0xc0, !PT ;  /* 0x00ff0000acff7812 */ /* 0x000fe2000784c0ff */
[----:B------:R-:W-:Y:S01]  /*3900*/  FFMA.FTZ R104, R131, R104, R80 ;  /* 0x0000006883687223 */ /* 0x000fe20000010050 */
        /* <DEDUP_REMOVED lines=21> */
.L_x_1247:
        /* <DEDUP_REMOVED lines=8> */
[C---:B-----5:R-:W-:Y:S01]  /*3ae0*/  FFMA.FTZ R102, R131.reuse, R96, R86 ;  /* 0x0000006083667223 */ /* 0x060fe20000010056 */
[----:B------:R-:W-:Y:S01]  /*3af0*/  FFMA.FTZ R103, R131, R98, R87 ;  /* 0x0000006283677223 */ /* 0x000fe20000010057 */
[----:B------:R-:W-:Y:S01]  /*3b00*/  ISETP.GE.U32.AND.EX P0, PT, R173, 0x1000000, PT, P0 ;  /* 0x01000000ad00780c */ /* 0x000fe20003f06100 */
[----:B------:R-:W-:Y:S01]  /*3b10*/  FADD.FTZ R97, R142, -R97 ;  /* 0x800000618e617221 */ /* 0x000fe20000010000 */
[----:B------:R-:W-:Y:S01]  /*3b20*/  FMUL.FTZ R98, R102, UR13 ;  /* 0x0000000d66627c20 */ /* 0x000fe20008410000 */
[----:B------:R-:W-:Y:S01]  /*3b30*/  FMUL.FTZ R104, R103, UR13 ;  /* 0x0000000d67687c20 */ /* 0x000fe20008410000 */
[----:B------:R-:W-:Y:S01]  /*3b40*/  LOP3.LUT P3, RZ, R119, 0xff, RZ, 0xc0, !PT ;  /* 0x000000ff77ff7812 */ /* 0x000fe2000786c0ff */
[----:B------:R-:W-:Y:S01]  /*3b50*/  FFMA.FTZ R100, R131, R97, R84 ;  /* 0x0000006183647223 */ /* 0x000fe20000010054 */
        /* <DEDUP_REMOVED lines=8> */
[----:B------:R-:W-:Y:S01]  /*3be0*/  FFMA.FTZ R101, R131, R96, R85 ;  /* 0x0000006083657223 */ /* 0x000fe20000010055 */
        /* <DEDUP_REMOVED lines=14> */
[----:B------:R-:W-:Y:S01]  /*3cd0*/  FFMA.FTZ R98, R131, R96, R82 ;  /* 0x0000006083627223 */ /* 0x000fe20000010052 */
[----:B------:R-:W-:Y:S01]  /*3ce0*/  F2FP.BF16.F32.PACK_AB R106, R99, R106 ;  /* 0x0000006a636a723e */ /* 0x000fe200000010ff */
[--C-:B------:R-:W-:Y:S01]  /*3cf0*/  FFMA.FTZ R99, R154, R112, R113.reuse ;  /* 0x000000709a637223 */ /* 0x100fe20000010071 */
[----:B------:R-:W-:Y:S01]  /*3d00*/  F2FP.BF16.F32.PACK_AB R110, R97, R110 ;  /* 0x0000006e616e723e */ /* 0x000fe200000010ff */
[----:B------:R-:W-:Y:S01]  /*3d10*/  FADD.FTZ R96, R145, -R104 ;  /* 0x8000006891607221 */ /* 0x000fe20000010000 */
[----:B------:R-:W-:Y:S01]  /*3d20*/  FFMA.FTZ R97, R3, R112, R113 ;  /* 0x0000007003617223 */ /* 0x000fe20000010071 */
[----:B------:R-:W-:Y:S01]  /*3d30*/  FADD.FTZ R104, R144, -R99 ;  /* 0x8000006390687221 */ /* 0x000fe20000010000 */
[----:B------:R-:W-:Y:S01]  /*3d40*/  FMUL.FTZ R105, R98, UR13 ;  /* 0x0000000d62697c20 */ /* 0x000fe20008410000 */
[C---:B------:R-:W-:Y:S01]  /*3d50*/  FFMA.FTZ R99, R131.reuse, R96, R83 ;  /* 0x0000006083637223 */ /* 0x040fe20000010053 */
[----:B------:R-:W-:Y:S01]  /*3d60*/  FADD.FTZ R96, R140, -R97 ;  /* 0x800000618c607221 */ /* 0x000fe20000010000 */
[----:B------:R-:W-:Y:S01]  /*3d70*/  LOP3.LUT P0, RZ, R118, 0xff0000, RZ, 0xc0, !PT ;  /* 0x00ff000076ff7812 */ /* 0x000fe2000780c0ff */
[----:B------:R-:W-:Y:S01]  /*3d80*/  FFMA.FTZ R97, R131, R104, R81 ;  /* 0x0000006883617223 */ /* 0x000fe20000010051 */
[----:B------:R-:W-:Y:S01]  /*3d90*/  LOP3.LUT P2, RZ, R172, 0xff0000, RZ, 0xc0, !PT ;  /* 0x00ff0000acff7812 */ /* 0x000fe2000784c0ff */
[----:B------:R-:W-:Y:S01]  /*3da0*/  FMUL.FTZ R108, R99, UR13 ;  /* 0x0000000d636c7c20 */ /* 0x000fe20008410000 */
[----:B------:R-:W-:Y:S01]  /*3db0*/  LOP3.LUT P6, RZ, R118, 0xff000000, RZ, 0xc0, !PT ;  /* 0xff00000076ff7812 */ /* 0x000fe200078cc0ff */
[----:B------:R-:W-:Y:S01]  /*3dc0*/  FFMA.FTZ R96, R131, R96, R80 ;  /* 0x0000006083607223 */ /* 0x000fe20000010050 */
        /* <DEDUP_REMOVED lines=18> */
[----:B------:R-:W-:-:S07]  /*3ef0*/  F2FP.BF16.F32.PACK_AB R108, R115, R108 ;  /* 0x0000006c736c723e */ /* 0x000fce00000010ff */
.L_x_1243:
        /* <DEDUP_REMOVED lines=15> */
.L_x_1239:
[----:B------:R-:W-:Y:S05]  /*3ff0*/  BSYNC.RECONVERGENT B0 ;  /* 0x0000000000007941 */ /* 0x000fea0003800200 */
.L_x_1238:
        /* <DEDUP_REMOVED lines=14> */
[----:B------:R-:W-:Y:S01]  /*40e0*/  FFMA.FTZ R101, R166, R112, R113 ;  /* 0x00000070a6657223 */ /* 0x000fe20000010071 */
[----:B------:R-:W-:Y:S01]  /*40f0*/  ISETP.GE.U32.AND P2, PT, R116, RZ, PT ;  /* 0x000000ff7400720c */ /* 0x000fe20003f46070 */
[----:B------:R-:W-:Y:S01]  /*4100*/  FADD.FTZ R102, R139, -R102 ;  /* 0x800000668b667221 */ /* 0x000fe20000010000 */
[----:B------:R-:W-:Y:S01]  /*4110*/  FADD.FTZ R105, R135, -R100 ;  /* 0x8000006487697221 */ /* 0x000fe20000010000 */
[----:B------:R-:W-:Y:S01]  /*4120*/  ISETP.GE.U32.AND P3, PT, R174, RZ, PT ;  /* 0x000000ffae00720c */ /* 0x000fe20003f66070 */
[----:B------:R-:W-:Y:S01]  /*4130*/  FADD.FTZ R106, R138, -R101 ;  /* 0x800000658a6a7221 */ /* 0x000fe20000010000 */
[C---:B-----5:R-:W-:Y:S01]  /*4140*/  FFMA.FTZ R103, R131.reuse, R102, R95 ;  /* 0x0000006683677223 */ /* 0x060fe2000001005f */
[----:B------:R-:W-:Y:S01]  /*4150*/  FFMA.FTZ R102, R131, R105, R94 ;  /* 0x0000006983667223 */ /* 0x000fe2000001005e */
[----:B------:R-:W-:Y:S01]  /*4160*/  ISETP.GE.U32.AND.EX P2, PT, R117, 0x1000000, PT, P2 ;  /* 0x010000007500780c */ /* 0x000fe20003f46120 */
[-CC-:B------:R-:W-:Y:S01]  /*4170*/  FFMA.FTZ R99, R163, R112.reuse, R113.reuse ;  /* 0x00000070a3637223 */ /* 0x180fe20000010071 */
[----:B------:R-:W-:Y:S01]  /*4180*/  FMUL.FTZ R100, R103, UR13 ;  /* 0x0000000d67647c20 */ /* 0x000fe20008410000 */
[----:B------:R-:W-:Y:S01]  /*4190*/  ISETP.GE.U32.AND.EX P3, PT, R175, 0x1000000, PT, P3 ;  /* 0x01000000af00780c */ /* 0x000fe20003f66130 */
[-CC-:B------:R-:W-:Y:S01]  /*41a0*/  FFMA.FTZ R96, R161, R112.reuse, R113.reuse ;  /* 0x00000070a1607223 */ /* 0x180fe20000010071 */
[-CC-:B------:R-:W-:Y:S01]  /*41b0*/  FFMA.FTZ R98, R164, R112.reuse, R113.reuse ;  /* 0x00000070a4627223 */ /* 0x180fe20000010071 */
[-CC-:B------:R-:W-:Y:S01]  /*41c0*/  FFMA.FTZ R97, R162, R112.reuse, R113.reuse ;  /* 0x00000070a2617223 */ /* 0x180fe20000010071 */
[----:B------:R-:W-:Y:S01]  /*41d0*/  FFMA.FTZ R113, R153, R112, R113 ;  /* 0x0000007099717223 */ /* 0x000fe20000010071 */
[----:B------:R-:W-:Y:S01]  /*41e0*/  FMUL.FTZ R107, R102, UR13 ;  /* 0x0000000d666b7c20 */ /* 0x000fe20008410000 */
[----:B------:R-:W-:Y:S01]  /*41f0*/  LOP3.LUT P6, RZ, R117, 0xff0000, RZ, 0xc0, !PT ;  /* 0x00ff000075ff7812 */ /* 0x000fe200078cc0ff */
[----:B------:R-:W-:Y:S01]  /*4200*/  FFMA.FTZ R101, R131, R106, R93 ;  /* 0x0000006a83657223 */ /* 0x000fe2000001005d */
[C---:B------:R-:W-:Y:S01]  /*4210*/  FSEL R110, R100.reuse, RZ, P2 ;  /* 0x000000ff646e7208 */ /* 0x040fe20001000000 */
[----:B------:R-:W-:Y:S01]  /*4220*/  FADD.FTZ R104, R137, -R98 ;  /* 0x8000006289687221 */ /* 0x000fe20000010000 */
[----:B------:R-:W-:Y:S01]  /*4230*/  FSEL R112, R100, RZ, P3 ;  /* 0x000000ff64707208 */ /* 0x000fe20001800000 */
[----:B------:R-:W-:Y:S01]  /*4240*/  FADD.FTZ R100, R134, -R99 ;  /* 0x8000006386647221 */ /* 0x000fe20000010000 */
[----:B------:R-:W-:Y:S01]  /*4250*/  FSEL R111, R107, RZ, P6 ;  /* 0x000000ff6b6f7208 */ /* 0x000fe20003000000 */
[----:B------:R-:W-:Y:S01]  /*4260*/  FMUL.FTZ R108, R101, UR13 ;  /* 0x0000000d656c7c20 */ /* 0x000fe20008410000 */
[----:B------:R-:W-:Y:S01]  /*4270*/  LOP3.LUT P6, RZ, R175, 0xff00, RZ, 0xc0, !PT ;  /* 0x0000ff00afff7812 */ /* 0x000fe200078cc0ff */
[----:B------:R-:W-:Y:S01]  /*4280*/  FFMA.FTZ R100, R131, R100, R92 ;  /* 0x0000006483647223 */ /* 0x000fe2000001005c */
[----:B------:R-:W-:Y:S01]  /*4290*/  FADD.FTZ R99, R133, -R96 ;  /* 0x8000006085637221 */ /* 0x000fe20000010000 */
[----:B------:R-:W-:Y:S01]  /*42a0*/  LOP3.LUT P2, RZ, R175, 0xff0000, RZ, 0xc0, !PT ;  /* 0x00ff0000afff7812 */ /* 0x000fe2000784c0ff */
[----:B------:R-:W-:Y:S01]  /*42b0*/  FADD.FTZ R96, R136, -R97 ;  /* 0x8000006188607221 */ /* 0x000fe20000010000 */
[----:B------:R-:W-:Y:S01]  /*42c0*/  FMUL.FTZ R105, R100, UR13 ;  /* 0x0000000d64697c20 */ /* 0x000fe20008410000 */
[----:B------:R-:W-:Y:S01]  /*42d0*/  FSEL R109, R108, RZ, P6 ;  /* 0x000000ff6c6d7208 */ /* 0x000fe20003000000 */
[----:B------:R-:W-:Y:S01]  /*42e0*/  FFMA.FTZ R98, R131, R99, R90 ;  /* 0x0000006383627223 */ /* 0x000fe2000001005a */
[----:B------:R-:W-:Y:S01]  /*42f0*/  LOP3.LUT P3, RZ, R175, 0xff, RZ, 0xc0, !PT ;  /* 0x000000ffafff7812 */ /* 0x000fe2000786c0ff */
[----:B------:R-:W-:Y:S01]  /*4300*/  FFMA.FTZ R99, R131, R104, R91 ;  /* 0x0000006883637223 */ /* 0x000fe2000001005b */
[----:B------:R-:W-:Y:S01]  /*4310*/  LOP3.LUT P6, RZ, R117, 0xff, RZ, 0xc0, !PT ;  /* 0x000000ff75ff7812 */ /* 0x000fe200078cc0ff */
[----:B------:R-:W-:Y:S01]  /*4320*/  FMUL.FTZ R104, R98, UR13 ;  /* 0x0000000d62687c20 */ /* 0x000fe20008410000 */
[----:B------:R-:W-:Y:S01]  /*4330*/  FSEL R107, R107, RZ, P2 ;  /* 0x000000ff6b6b7208 */ /* 0x000fe20001000000 */
[----:B------:R-:W-:Y:S01]  /*4340*/  FFMA.FTZ R97, R131, R96, R89 ;  /* 0x0000006083617223 */ /* 0x000fe20000010059 */
[----:B------:R-:W-:Y:S01]  /*4350*/  F2FP.BF16.F32.PACK_AB R111, R110, R111 ;  /* 0x0000006f6e6f723e */ /* 0x000fe200000010ff */
[----:B------:R-:W-:Y:S01]  /*4360*/  FADD.FTZ R113, R132, -R113 ;  /* 0x8000007184717221 */ /* 0x000fe20000010000 */
[----:B------:R-:W-:-:S02]  /*4370*/  FSEL R106, R105, RZ, P3 ;  /* 0x000000ff696a7208 */ /* 0x000fc40001800000 */
[----:B------:R-:W-:Y:S01]  /*4380*/  LOP3.LUT P2, RZ, R117, 0xff00, RZ, 0xc0, !PT ;  /* 0x0000ff0075ff7812 */ /* 0x000fe2000784c0ff */
[----:B------:R-:W-:Y:S01]  /*4390*/  FFMA.FTZ R96, R131, R113, R88 ;  /* 0x0000007183607223 */ /* 0x000fe20000010058 */
[----:B------:R-:W-:Y:S01]  /*43a0*/  FSEL R110, R105, RZ, P6 ;  /* 0x000000ff696e7208 */ /* 0x000fe20003000000 */
[----:B------:R-:W-:Y:S01]  /*43b0*/  FMUL.FTZ R105, R97, UR13 ;  /* 0x0000000d61697c20 */ /* 0x000fe20008410000 */
[----:B------:R-:W-:Y:S02]  /*43c0*/  LOP3.LUT P3, RZ, R116, 0xff0000, RZ, 0xc0, !PT ;  /* 0x00ff000074ff7812 */ /* 0x000fe4000786c0ff */
[----:B------:R-:W-:Y:S02]  /*43d0*/  LOP3.LUT P6, RZ, R174, 0xff0000, RZ, 0xc0, !PT ;  /* 0x00ff0000aeff7812 */ /* 0x000fe400078cc0ff */
[----:B------:R-:W-:Y:S02]  /*43e0*/  F2FP.BF16.F32.PACK_AB R106, R109, R106 ;  /* 0x0000006a6d6a723e */ /* 0x000fe400000010ff */
[----:B0-----:R-:W-:Y:S01]  /*43f0*/  FSEL R115, R108, RZ, P2 ;  /* 0x000000ff6c737208 */ /* 0x001fe20001000000 */
[----:B------:R-:W-:Y:S01]  /*4400*/  FMUL.FTZ R108, R99, UR13 ;  /* 0x0000000d636c7c20 */ /* 0x000fe20008410000 */
[----:B------:R-:W-:-:S02]  /*4410*/  FSEL R109, R104, RZ, P3 ;  /* 0x000000ff686d7208 */ /* 0x000fc40001800000 */
[----:B------:R-:W-:Y:S01]  /*4420*/  FSEL R114, R104, RZ, P6 ;  /* 0x000000ff68727208 */ /* 0x000fe20003000000 */
[----:B------:R-:W-:Y:S01]  /*4430*/  FMUL.FTZ R104, R96, UR13 ;  /* 0x0000000d60687c20 */ /* 0x000fe20008410000 */
[----:B------:R-:W-:Y:S02]  /*4440*/  LOP3.LUT P2, RZ, R116, 0xff000000, RZ, 0xc0, !PT ;  /* 0xff00000074ff7812 */ /* 0x000fe4000784c0ff */
[----:B------:R-:W-:Y:S02]  /*4450*/  LOP3.LUT P3, RZ, R174, 0xff000000, RZ, 0xc0, !PT ;  /* 0xff000000aeff7812 */ /* 0x000fe4000786c0ff */
[----:B------:R-:W-:Y:S02]  /*4460*/  LOP3.LUT P6, RZ, R116, 0xff00, RZ, 0xc0, !PT ;  /* 0x0000ff0074ff7812 */ /* 0x000fe400078cc0ff */
[C---:B------:R-:W-:Y:S02]  /*4470*/  FSEL R120, R108.reuse, RZ, P2 ;  /* 0x000000ff6c787208 */ /* 0x040fe40001000000 */
[----:B------:R-:W-:-:S02]  /*4480*/  FSEL R121, R108, RZ, P3 ;  /* 0x000000ff6c797208 */ /* 0x000fc40001800000 */
[----:B------:R-:W-:Y:S02]  /*4490*/  FSEL R113, R105, RZ, P6 ;  /* 0x000000ff69717208 */ /* 0x000fe40003000000 */
[C---:B------:R-:W-:Y:S02]  /*44a0*/  LOP3.LUT P2, RZ, R174.reuse, 0xff00, RZ, 0xc0, !PT ;  /* 0x0000ff00aeff7812 */ /* 0x040fe4000784c0ff */
        /* <DEDUP_REMOVED lines=12> */
.L_x_1252:
[-CC-:B-1----:R-:W-:Y:S01]  /*4570*/  FFMA.FTZ R106, R165, R112.reuse, R113.reuse ;  /* 0x00000070a56a7223 */ /* 0x182fe20000010071 */
[-CC-:B------:R-:W-:Y:S01]  /*4580*/  FFMA.FTZ R110, R168, R112.reuse, R113.reuse ;  /* 0x00000070a86e7223 */ /* 0x180fe20000010071 */
[----:B------:R-:W-:Y:S01]  /*4590*/  LOP3.LUT P3, RZ, R117, 0xff0000, RZ, 0xc0, !PT ;  /* 0x00ff000075ff7812 */ /* 0x000fe2000786c0ff */
[-CC-:B------:R-:W-:Y:S01]  /*45a0*/  FFMA.FTZ R107, R163, R112.reuse, R113.reuse ;  /* 0x00000070a36b7223 */ /* 0x180fe20000010071 */
[----:B------:R-:W-:Y:S01]  /*45b0*/  FADD.FTZ R108, R135, -R106 ;  /* 0x8000006a876c7221 */ /* 0x000fe20000010000 */
[----:B------:R-:W-:Y:S01]  /*45c0*/  FADD.FTZ R110, R139, -R110 ;  /* 0x8000006e8b6e7221 */ /* 0x000fe20000010000 */
[----:B------:R-:W-:Y:S01]  /*45d0*/  LOP3.LUT P6, RZ, R175, 0xff0000, RZ, 0xc0, !PT ;  /* 0x00ff0000afff7812 */ /* 0x000fe200078cc0ff */
[----:B------:R-:W-:Y:S01]  /*45e0*/  FFMA.FTZ R109, R166, R112, R113 ;  /* 0x00000070a66d7223 */ /* 0x000fe20000010071 */
[C---:B-----5:R-:W-:Y:S01]  /*45f0*/  FFMA.FTZ R108, R131.reuse, R108, R94 ;  /* 0x0000006c836c7223 */ /* 0x060fe2000001005e */
[----:B------:R-:W-:Y:S01]  /*4600*/  FFMA.FTZ R110, R131, R110, R95 ;  /* 0x0000006e836e7223 */ /* 0x000fe2000001005f */
[-C--:B------:R-:W-:Y:S01]  /*4610*/  FFMA.FTZ R106, R164, R112.reuse, R113 ;  /* 0x00000070a46a7223 */ /* 0x080fe20000010071 */
[----:B------:R-:W-:Y:S01]  /*4620*/  ISETP.GE.U32.AND P2, PT, R116, RZ, PT ;  /* 0x000000ff7400720c */ /* 0x000fe20003f46070 */
[----:B------:R-:W-:Y:S01]  /*4630*/  FMUL.FTZ R108, R108, UR13 ;  /* 0x0000000d6c6c7c20 */ /* 0x000fe20008410000 */
[----:B0-----:R-:W-:Y:S01]  /*4640*/  FMUL.FTZ R115, R110, UR13 ;  /* 0x0000000d6e737c20 */ /* 0x001fe20008410000 */
[----:B------:R-:W-:Y:S01]  /*4650*/  FADD.FTZ R110, R138, -R109 ;  /* 0x8000006d8a6e7221 */ /* 0x000fe20000010000 */
[-CC-:B------:R-:W-:Y:S01]  /*4660*/  FFMA.FTZ R104, R161, R112.reuse, R113.reuse ;  /* 0x00000070a1687223 */ /* 0x180fe20000010071 */
[----:B------:R-:W-:Y:S01]  /*4670*/  FFMA.FTZ R105, R162, R112, R113 ;  /* 0x00000070a2697223 */ /* 0x000fe20000010071 */
[C---:B------:R-:W-:Y:S01]  /*4680*/  FSEL R111, R108.reuse, RZ, P3 ;  /* 0x000000ff6c6f7208 */ /* 0x040fe20001800000 */
[----:B------:R-:W-:Y:S01]  /*4690*/  FADD.FTZ R106, R137, -R106 ;  /* 0x8000006a896a7221 */ /* 0x000fe20000010000 */
[----:B------:R-:W-:Y:S01]  /*46a0*/  FSEL R114, R108, RZ, P6 ;  /* 0x000000ff6c727208 */ /* 0x000fe20003000000 */
[----:B------:R-:W-:Y:S01]  /*46b0*/  FADD.FTZ R108, R134, -R107 ;  /* 0x8000006b866c7221 */ /* 0x000fe20000010000 */
[----:B------:R-:W-:Y:S01]  /*46c0*/  ISETP.GE.U32.AND.EX P2, PT, R117, 0x1000000, PT, P2 ;  /* 0x010000007500780c */ /* 0x000fe20003f46120 */
[C---:B------:R-:W-:Y:S01]  /*46d0*/  FFMA.FTZ R110, R131.reuse, R110, R93 ;  /* 0x0000006e836e7223 */ /* 0x040fe2000001005d */
[----:B------:R-:W-:Y:S01]  /*46e0*/  ISETP.GE.U32.AND P3, PT, R174, RZ, PT ;  /* 0x000000ffae00720c */ /* 0x000fe20003f66070 */
[----:B------:R-:W-:Y:S01]  /*46f0*/  FFMA.FTZ R108, R131, R108, R92 ;  /* 0x0000006c836c7223 */ /* 0x000fe2000001005c */
[----:B------:R-:W-:Y:S01]  /*4700*/  LOP3.LUT P6, RZ, R175, 0xff, RZ, 0xc0, !PT ;  /* 0x000000ffafff7812 */ /* 0x000fe200078cc0ff */
[----:B------:R-:W-:Y:S01]  /*4710*/  FADD.FTZ R107, R133, -R104 ;  /* 0x80000068856b7221 */ /* 0x000fe20000010000 */
[----:B------:R-:W-:Y:S01]  /*4720*/  FFMA.FTZ R113, R153, R112, R113 ;  /* 0x0000007099717223 */ /* 0x000fe20000010071 */
[----:B------:R-:W-:Y:S01]  /*4730*/  FMUL.FTZ R109, R108, UR13 ;  /* 0x0000000d6c6d7c20 */ /* 0x000fe20008410000 */
[----:B------:R-:W-:Y:S01]  /*4740*/  FSEL R120, R115, RZ, P2 ;  /* 0x000000ff73787208 */ /* 0x000fe20001000000 */
[----:B------:R-:W-:Y:S01]  /*4750*/  FADD.FTZ R104, R136, -R105 ;  /* 0x8000006988687221 */ /* 0x000fe20000010000 */
[----:B------:R-:W-:Y:S01]  /*4760*/  ISETP.GE.U32.AND.EX P3, PT, R175, 0x1000000, PT, P3 ;  /* 0x01000000af00780c */ /* 0x000fe20003f66130 */
[----:B------:R-:W-:Y:S01]  /*4770*/  FMUL.FTZ R112, R110, UR13 ;  /* 0x0000000d6e707c20 */ /* 0x000fe20008410000 */
[----:B------:R-:W-:Y:S01]  /*4780*/  FFMA.FTZ R108, R131, R106, R91 ;  /* 0x0000006a836c7223 */ /* 0x000fe2000001005b */
[----:B------:R-:W-:Y:S01]  /*4790*/  LOP3.LUT P2, RZ, R175, 0xff00, RZ, 0xc0, !PT ;  /* 0x0000ff00afff7812 */ /* 0x000fe2000784c0ff */
[----:B------:R-:W-:Y:S01]  /*47a0*/  FFMA.FTZ R105, R131, R107, R90 ;  /* 0x0000006b83697223 */ /* 0x000fe2000001005a */
[----:B------:R-:W-:Y:S01]  /*47b0*/  FSEL R106, R109, RZ, P6 ;  /* 0x000000ff6d6a7208 */ /* 0x000fe20003000000 */
[----:B------:R-:W-:Y:S01]  /*47c0*/  FFMA.FTZ R104, R131, R104, R89 ;  /* 0x0000006883687223 */ /* 0x000fe20000010059 */
        /* <DEDUP_REMOVED lines=8> */
[----:B------:R-:W-:Y:S01]  /*4850*/  LOP3.LUT P3, RZ, R116, 0xff0000, RZ, 0xc0, !PT ;  /* 0x00ff000074ff7812 */ /* 0x000fe2000786c0ff */
[----:B------:R-:W-:Y:S01]  /*4860*/  FFMA.FTZ R113, R131, R113, R88 ;  /* 0x0000007183717223 */ /* 0x000fe20000010058 */
[----:B------:R-:W-:-:S02]  /*4870*/  FSEL R110, R109, RZ, P6 ;  /* 0x000000ff6d6e7208 */ /* 0x000fc40003000000 */
[----:B------:R-:W-:Y:S01]  /*4880*/  LOP3.LUT P6, RZ, R174, 0xff0000, RZ, 0xc0, !PT ;  /* 0x00ff0000aeff7812 */ /* 0x000fe200078cc0ff */
[----:B------:R-:W-:Y:S01]  /*4890*/  FMUL.FTZ R113, R113, UR13 ;  /* 0x0000000d71717c20 */ /* 0x000fe20008410000 */
[----:B------:R-:W-:Y:S02]  /*48a0*/  FSEL R121, R112, RZ, P2 ;  /* 0x000000ff70797208 */ /* 0x000fe40001000000 */
[C---:B------:R-:W-:Y:S02]  /*48b0*/  FSEL R109, R105.reuse, RZ, P3 ;  /* 0x000000ff696d7208 */ /* 0x040fe40001800000 */
[----:B------:R-:W-:Y:S02]  /*48c0*/  LOP3.LUT P2, RZ, R116, 0xff000000, RZ, 0xc0, !PT ;  /* 0xff00000074ff7812 */ /* 0x000fe4000784c0ff */
[----:B------:R-:W-:Y:S02]  /*48d0*/  FSEL R105, R105, RZ, P6 ;  /* 0x000000ff69697208 */ /* 0x000fe40003000000 */
[----:B------:R-:W-:-:S02]  /*48e0*/  LOP3.LUT P3, RZ, R174, 0xff000000, RZ, 0xc0, !PT ;  /* 0xff000000aeff7812 */ /* 0x000fc4000786c0ff */
[----:B------:R-:W-:Y:S02]  /*48f0*/  LOP3.LUT P6, RZ, R116, 0xff00, RZ, 0xc0, !PT ;  /* 0x0000ff0074ff7812 */ /* 0x000fe400078cc0ff */
[----:B------:R-:W-:Y:S02]  /*4900*/  F2FP.BF16.F32.PACK_AB R107, R107, R114 ;  /* 0x000000726b6b723e */ /* 0x000fe400000010ff */
[----:B------:R-:W-:Y:S02]  /*4910*/  F2FP.BF16.F32.PACK_AB R106, R115, R106 ;  /* 0x0000006a736a723e */ /* 0x000fe400000010ff */
[----:B------:R-:W-:Y:S02]  /*4920*/  FSEL R112, R108, RZ, P2 ;  /* 0x000000ff6c707208 */ /* 0x000fe40001000000 */
[----:B------:R-:W-:Y:S02]  /*4930*/  LOP3.LUT P2, RZ, R174, 0xff00, RZ, 0xc0, !PT ;  /* 0x0000ff00aeff7812 */ /* 0x000fe4000784c0ff */
[----:B------:R-:W-:-:S02]  /*4940*/  FSEL R114, R108, RZ, P3 ;  /* 0x000000ff6c727208 */ /* 0x000fc40001800000 */
        /* <DEDUP_REMOVED lines=13> */
.L_x_1251:
        /* <DEDUP_REMOVED lines=12> */
[--C-:B------:R-:W-:Y:S01]  /*4ae0*/  FFMA.FTZ R99, R162, R112, R113.reuse ;  /* 0x00000070a2637223 */ /* 0x100fe20000010071 */
[----:B-----5:R-:W-:Y:S01]  /*4af0*/  FMUL.FTZ R103, R131, R102 ;  /* 0x0000006683677220 */ /* 0x020fe20000410000 */
[----:B------:R-:W-:Y:S01]  /*4b00*/  FFMA.FTZ R113, R153, R112, R113 ;  /* 0x0000007099717223 */ /* 0x000fe20000010071 */
[----:B------:R-:W-:Y:S01]  /*4b10*/  FMUL.FTZ R102, R131, R96 ;  /* 0x0000006083667220 */ /* 0x000fe20000410000 */
[----:B------:R-:W-:Y:S01]  /*4b20*/  ISETP.GE.U32.AND P2, PT, R116, RZ, PT ;  /* 0x000000ff7400720c */ /* 0x000fe20003f46070 */
[----:B------:R-:W-:Y:S01]  /*4b30*/  FADD.FTZ R112, R138, -R105 ;  /* 0x800000698a707221 */ /* 0x000fe20000010000 */
[----:B------:R-:W-:Y:S01]  /*4b40*/  FMUL.FTZ R97, R103, UR13 ;  /* 0x0000000d67617c20 */ /* 0x000fe20008410000 */
[----:B------:R-:W-:Y:S01]  /*4b50*/  FMUL.FTZ R96, R102, UR13 ;  /* 0x0000000d66607c20 */ /* 0x000fe20008410000 */
[----:B------:R-:W-:Y:S01]  /*4b60*/  FADD.FTZ R108, R134, -R101 ;  /* 0x80000065866c7221 */ /* 0x000fe20000010000 */
[----:B------:R-:W-:Y:S01]  /*4b70*/  ISETP.GE.U32.AND.EX P2, PT, R117, 0x1000000, PT, P2 ;  /* 0x010000007500780c */ /* 0x000fe20003f46120 */
[----:B------:R-:W-:Y:S01]  /*4b80*/  FMUL.FTZ R101, R131, R112 ;  /* 0x0000007083657220 */ /* 0x000fe20000410000 */
[----:B------:R-:W-:Y:S01]  /*4b90*/  LOP3.LUT P6, RZ, R117, 0xff0000, RZ, 0xc0, !PT ;  /* 0x00ff000075ff7812 */ /* 0x000fe200078cc0ff */
[----:B0-----:R-:W-:Y:S01]  /*4ba0*/  FADD.FTZ R114, R137, -R100 ;  /* 0x8000006489727221 */ /* 0x001fe20000010000 */
[----:B------:R-:W-:Y:S01]  /*4bb0*/  ISETP.GE.U32.AND P3, PT, R174, RZ, PT ;  /* 0x000000ffae00720c */ /* 0x000fe20003f66070 */
[----:B------:R-:W-:Y:S01]  /*4bc0*/  FMUL.FTZ R100, R131, R108 ;  /* 0x0000006c83647220 */ /* 0x000fe20000410000 */
[----:B------:R-:W-:Y:S01]  /*4bd0*/  FSEL R104, R97, RZ, P2 ;  /* 0x000000ff61687208 */ /* 0x000fe20001000000 */
[----:B------:R-:W-:Y:S01]  /*4be0*/  FMUL.FTZ R108, R101, UR13 ;  /* 0x0000000d656c7c20 */ /* 0x000fe20008410000 */
[----:B------:R-:W-:Y:S01]  /*4bf0*/  FSEL R111, R96, RZ, P6 ;  /* 0x000000ff606f7208 */ /* 0x000fe20003000000 */
[----:B------:R-:W-:Y:S01]  /*4c00*/  FADD.FTZ R98, R133, -R98 ;  /* 0x8000006285627221 */ /* 0x000fe20000010000 */
[C---:B------:R-:W-:Y:S01]  /*4c10*/  ISETP.GE.U32.AND.EX P3, PT, R175.reuse, 0x1000000, PT, P3 ;  /* 0x01000000af00780c */ /* 0x040fe20003f66130 */
[----:B------:R-:W-:Y:S01]  /*4c20*/  FADD.FTZ R106, R136, -R99 ;  /* 0x80000063886a7221 */ /* 0x000fe20000010000 */
[C---:B------:R-:W-:Y:S01]  /*4c30*/  LOP3.LUT P2, RZ, R175.reuse, 0xff0000, RZ, 0xc0, !PT ;  /* 0x00ff0000afff7812 */ /* 0x040fe2000784c0ff */
[----:B------:R-:W-:Y:S01]  /*4c40*/  FMUL.FTZ R105, R100, UR13 ;  /* 0x0000000d64697c20 */ /* 0x000fe20008410000 */
[----:B------:R-:W-:Y:S01]  /*4c50*/  LOP3.LUT P6, RZ, R175, 0xff00, RZ, 0xc0, !PT ;  /* 0x0000ff00afff7812 */ /* 0x000fe200078cc0ff */
[----:B------:R-:W-:Y:S01]  /*4c60*/  FMUL.FTZ R98, R131, R98 ;  /* 0x0000006283627220 */ /* 0x000fe20000410000 */
[----:B------:R-:W-:Y:S01]  /*4c70*/  FSEL R110, R97, RZ, P3 ;  /* 0x000000ff616e7208 */ /* 0x000fe20001800000 */
[C---:B------:R-:W-:Y:S01]  /*4c80*/  FMUL.FTZ R97, R131.reuse, R106 ;  /* 0x0000006a83617220 */ /* 0x040fe20000410000 */
[----:B------:R-:W-:Y:S01]  /*4c90*/  FSEL R107, R96, RZ, P2 ;  /* 0x000000ff606b7208 */ /* 0x000fe20001000000 */
[----:B------:R-:W-:Y:S01]  /*4ca0*/  FMUL.FTZ R99, R131, R114 ;  /* 0x0000007283637220 */ /* 0x000fe20000410000 */
[----:B------:R-:W-:Y:S01]  /*4cb0*/  FSEL R109, R108, RZ, P6 ;  /* 0x000000ff6c6d7208 */ /* 0x000fe20003000000 */
[----:B------:R-:W-:Y:S01]  /*4cc0*/  FADD.FTZ R112, R132, -R113 ;  /* 0x8000007184707221 */ /* 0x000fe20000010000 */
[----:B------:R-:W-:-:S02]  /*4cd0*/  LOP3.LUT P3, RZ, R175, 0xff, RZ, 0xc0, !PT ;  /* 0x000000ffafff7812 */ /* 0x000fc4000786c0ff */
[----:B------:R-:W-:Y:S01]  /*4ce0*/  LOP3.LUT P6, RZ, R117, 0xff, RZ, 0xc0, !PT ;  /* 0x000000ff75ff7812 */ /* 0x000fe200078cc0ff */
[----:B------:R-:W-:Y:S01]  /*4cf0*/  FMUL.FTZ R96, R131, R112 ;  /* 0x0000007083607220 */ /* 0x000fe20000410000 */
[----:B------:R-:W-:Y:S02]  /*4d00*/  F2FP.BF16.F32.PACK_AB R107, R110, R107 ;  /* 0x0000006b6e6b723e */ /* 0x000fe400000010ff */
[----:B------:R-:W-:Y:S01]  /*4d10*/  F2FP.BF16.F32.PACK_AB R111, R104, R111 ;  /* 0x0000006f686f723e */ /* 0x000fe200000010ff */
[----:B------:R-:W-:Y:S01]  /*4d20*/  FMUL.FTZ R104, R98, UR13 ;  /* 0x0000000d62687c20 */ /* 0x000fe20008410000 */
[----:B------:R-:W-:Y:S02]  /*4d30*/  FSEL R106, R105, RZ, P3 ;  /* 0x000000ff696a7208 */ /* 0x000fe40001800000 */
[----:B------:R-:W-:Y:S02]  /*4d40*/  LOP3.LUT P2, RZ, R117, 0xff00, RZ, 0xc0, !PT ;  /* 0x0000ff0075ff7812 */ /* 0x000fe4000784c0ff */
[----:B------:R-:W-:Y:S01]  /*4d50*/  FSEL R110, R105, RZ, P6 ;  /* 0x000000ff696e7208 */ /* 0x000fe20003000000 */
[----:B------:R-:W-:Y:S01]  /*4d60*/  FMUL.FTZ R105, R97, UR13 ;  /* 0x0000000d61697c20 */ /* 0x000fe20008410000 */
[----:B------:R-:W-:-:S02]  /*4d70*/  LOP3.LUT P3, RZ, R116, 0xff0000, RZ, 0xc0, !PT ;  /* 0x00ff000074ff7812 */ /* 0x000fc4000786c0ff */
[----:B------:R-:W-:Y:S02]  /*4d80*/  LOP3.LUT P6, RZ, R174, 0xff0000, RZ, 0xc0, !PT ;  /* 0x00ff0000aeff7812 */ /* 0x000fe400078cc0ff */
[----:B------:R-:W-:Y:S02]  /*4d90*/  F2FP.BF16.F32.PACK_AB R106, R109, R106 ;  /* 0x0000006a6d6a723e */ /* 0x000fe400000010ff */
[----:B------:R-:W-:Y:S01]  /*4da0*/  FSEL R115, R108, RZ, P2 ;  /* 0x000000ff6c737208 */ /* 0x000fe20001000000 */
[----:B------:R-:W-:Y:S01]  /*4db0*/  FMUL.FTZ R108, R99, UR13 ;  /* 0x0000000d636c7c20 */ /* 0x000fe20008410000 */
[C---:B------:R-:W-:Y:S02]  /*4dc0*/  FSEL R109, R104.reuse, RZ, P3 ;  /* 0x000000ff686d7208 */ /* 0x040fe40001800000 */
[----:B------:R-:W-:Y:S01]  /*4dd0*/  FSEL R114, R104, RZ, P6 ;  /* 0x000000ff68727208 */ /* 0x000fe20003000000 */
[----:B------:R-:W-:Y:S01]  /*4de0*/  FMUL.FTZ R104, R96, UR13 ;  /* 0x0000000d60687c20 */ /* 0x000fe20008410000 */
        /* <DEDUP_REMOVED lines=9> */
[----:B------:R-:W-:Y:S02]  /*4e80*/  F2FP.BF16.F32.PACK_AB R110, R115, R110 ;  /* 0x0000006e736e723e */ /* 0x000fe400000010ff */
        /* <DEDUP_REMOVED lines=8> */
.L_x_1254:
[-CC-:B------:R-:W-:Y:S01]  /*4f10*/  FFMA.FTZ R106, R165, R112.reuse, R113.reuse ;  /* 0x00000070a56a7223 */ /* 0x180fe20000010071 */
[-CC-:B------:R-:W-:Y:S01]  /*4f20*/  FFMA.FTZ R110, R168, R112.reuse, R113.reuse ;  /* 0x00000070a86e7223 */ /* 0x180fe20000010071 */
[-CC-:B------:R-:W-:Y:S01]  /*4f30*/  FFMA.FTZ R107, R163, R112.reuse, R113.reuse ;  /* 0x00000070a36b7223 */ /* 0x180fe20000010071 */
[-CC-:B------:R-:W-:Y:S01]  /*4f40*/  FFMA.FTZ R109, R166, R112.reuse, R113.reuse ;  /* 0x00000070a66d7223 */ /* 0x180fe20000010071 */
[----:B------:R-:W-:Y:S01]  /*4f50*/  FADD.FTZ R108, R135, -R106 ;  /* 0x8000006a876c7221 */ /* 0x000fe20000010000 */
[-CC-:B------:R-:W-:Y:S01]  /*4f60*/  FFMA.FTZ R104, R161, R112.reuse, R113.reuse ;  /* 0x00000070a1687223 */ /* 0x180fe20000010071 */
[-CC-:B------:R-:W-:Y:S01]  /*4f70*/  FFMA.FTZ R106, R164, R112.reuse, R113.reuse ;  /* 0x00000070a46a7223 */ /* 0x180fe20000010071 */
[--C-:B------:R-:W-:Y:S01]  /*4f80*/  FFMA.FTZ R105, R162, R112, R113.reuse ;  /* 0x00000070a2697223 */ /* 0x100fe20000010071 */
[----:B------:R-:W-:Y:S01]  /*4f90*/  FADD.FTZ R110, R139, -R110 ;  /* 0x8000006e8b6e7221 */ /* 0x000fe20000010000 */
[----:B-----5:R-:W-:Y:S01]  /*4fa0*/  FMUL.FTZ R108, R131, R108 ;  /* 0x0000006c836c7220 */ /* 0x020fe20000410000 */
[----:B------:R-:W-:Y:S01]  /*4fb0*/  FFMA.FTZ R113, R153, R112, R113 ;  /* 0x0000007099717223 */ /* 0x000fe20000010071 */
[----:B------:R-:W-:Y:S01]  /*4fc0*/  FADD.FTZ R112, R134, -R107 ;  /* 0x8000006b86707221 */ /* 0x000fe20000010000 */
[----:B------:R-:W-:Y:S01]  /*4fd0*/  FMUL.FTZ R110, R131, R110 ;  /* 0x0000006e836e7220 */ /* 0x000fe20000410000 */
[----:B------:R-:W-:Y:S01]  /*4fe0*/  FMUL.FTZ R108, R108, UR13 ;  /* 0x0000000d6c6c7c20 */ /* 0x000fe20008410000 */
[----:B------:R-:W-:Y:S01]  /*4ff0*/  ISETP.GE.U32.AND P2, PT, R116, RZ, PT ;  /* 0x000000ff7400720c */ /* 0x000fe20003f46070 */
[----:B0-----:R-:W-:Y:S01]  /*5000*/  FADD.FTZ R114, R138, -R109 ;  /* 0x8000006d8a727221 */ /* 0x001fe20000010000 */
[----:B------:R-:W-:Y:S01]  /*5010*/  LOP3.LUT P3, RZ, R117, 0xff0000, RZ, 0xc0, !PT ;  /* 0x00ff000075ff7812 */ /* 0x000fe2000786c0ff */
[----:B------:R-:W-:Y:S01]  /*5020*/  FMUL.FTZ R112, R131, R112 ;  /* 0x0000007083707220 */ /* 0x000fe20000410000 */
[----:B------:R-:W-:Y:S01]  /*5030*/  LOP3.LUT P6, RZ, R175, 0xff0000, RZ, 0xc0, !PT ;  /* 0x00ff0000afff7812 */ /* 0x000fe200078cc0ff */
[----:B------:R-:W-:Y:S01]  /*5040*/  FMUL.FTZ R120, R110, UR13 ;  /* 0x0000000d6e787c20 */ /* 0x000fe20008410000 */
[----:B------:R-:W-:Y:S01]  /*5050*/  FADD.FTZ R110, R137, -R106 ;  /* 0x8000006a896e7221 */ /* 0x000fe20000010000 */
[----:B------:R-:W-:Y:S01]  /*5060*/  ISETP.GE.U32.AND.EX P2, PT, R117, 0x1000000, PT, P2 ;  /* 0x010000007500780c */ /* 0x000fe20003f46120 */
[----:B------:R-:W-:Y:S01]  /*5070*/  FADD.FTZ R106, R136, -R105 ;  /* 0x80000069886a7221 */ /* 0x000fe20000010000 */
[C---:B------:R-:W-:Y:S01]  /*5080*/  FSEL R111, R108.reuse, RZ, P3 ;  /* 0x000000ff6c6f7208 */ /* 0x040fe20001800000 */
[----:B------:R-:W-:Y:S01]  /*5090*/  FMUL.FTZ R114, R131, R114 ;  /* 0x0000007283727220 */ /* 0x000fe20000410000 */
[----:B------:R-:W-:Y:S01]  /*50a0*/  FSEL R115, R108, RZ, P6 ;  /* 0x000000ff6c737208 */ /* 0x000fe20003000000 */
[----:B------:R-:W-:Y:S01]  /*50b0*/  FMUL.FTZ R112, R112, UR13 ;  /* 0x0000000d70707c20 */ /* 0x000fe20008410000 */
[----:B------:R-:W-:Y:S01]  /*50c0*/  ISETP.GE.U32.AND P3, PT, R174, RZ, PT ;  /* 0x000000ffae00720c */ /* 0x000fe20003f66070 */
[----:B------:R-:W-:Y:S01]  /*50d0*/  FADD.FTZ R108, R133, -R104 ;  /* 0x80000068856c7221 */ /* 0x000fe20000010000 */
[----:B------:R-:W-:Y:S01]  /*50e0*/  LOP3.LUT P6, RZ, R175, 0xff, RZ, 0xc0, !PT ;  /* 0x000000ffafff7812 */ /* 0x000fe200078cc0ff */
[----:B------:R-:W-:Y:S01]  /*50f0*/  FMUL.FTZ R114, R114, UR13 ;  /* 0x0000000d72727c20 */ /* 0x000fe20008410000 */
[----:B------:R-:W-:Y:S01]  /*5100*/  FSEL R122, R120, RZ, P2 ;  /* 0x000000ff787a7208 */ /* 0x000fe20001000000 */
[----:B------:R-:W-:Y:S01]  /*5110*/  FMUL.FTZ R105, R131, R106 ;  /* 0x0000006a83697220 */ /* 0x000fe20000410000 */
[----:B------:R-:W-:Y:S01]  /*5120*/  LOP3.LUT P2, RZ, R175, 0xff00, RZ, 0xc0, !PT ;  /* 0x0000ff00afff7812 */ /* 0x000fe2000784c0ff */
[----:B------:R-:W-:Y:S01]  /*5130*/  FMUL.FTZ R108, R131, R108 ;  /* 0x0000006c836c7220 */ /* 0x000fe20000410000 */
[----:B------:R-:W-:Y:S01]  /*5140*/  ISETP.GE.U32.AND.EX P3, PT, R175, 0x1000000, PT, P3 ;  /* 0x01000000af00780c */ /* 0x000fe20003f66130 */
[----:B------:R-:W-:Y:S01]  /*5150*/  FMUL.FTZ R110, R131, R110 ;  /* 0x0000006e836e7220 */ /* 0x000fe20000410000 */
[----:B------:R-:W-:Y:S01]  /*5160*/  FSEL R106, R112, RZ, P6 ;  /* 0x000000ff706a7208 */ /* 0x000fe20003000000 */
[----:B------:R-:W-:Y:S01]  /*5170*/  FMUL.FTZ R108, R108, UR13 ;  /* 0x0000000d6c6c7c20 */ /* 0x000fe20008410000 */
[----:B------:R-:W-:Y:S01]  /*5180*/  LOP3.LUT P6, RZ, R117, 0xff, RZ, 0xc0, !PT ;  /* 0x000000ff75ff7812 */ /* 0x000fe200078cc0ff */
[----:B------:R-:W-:Y:S01]  /*5190*/  FADD.FTZ R104, R132, -R113 ;  /* 0x8000007184687221 */ /* 0x000fe20000010000 */
[----:B------:R-:W-:Y:S01]  /*51a0*/  FSEL R120, R120, RZ, P3 ;  /* 0x000000ff78787208 */ /* 0x000fe20001800000 */
[----:B------:R-:W-:Y:S01]  /*51b0*/  FMUL.FTZ R110, R110, UR13 ;  /* 0x0000000d6e6e7c20 */ /* 0x000fe20008410000 */
[----:B------:R-:W-:Y:S01]  /*51c0*/  FSEL R109, R114, RZ, P2 ;  /* 0x000000ff726d7208 */ /* 0x000fe20001000000 */
        /* <DEDUP_REMOVED lines=8> */
[----:B------:R-:W-:Y:S02]  /*5250*/  F2FP.BF16.F32.PACK_AB R106, R109, R106 ;  /* 0x0000006a6d6a723e */ /* 0x000fe400000010ff */
[----:B------:R-:W-:Y:S02]  /*5260*/  FSEL R115, R114, RZ, P2 ;  /* 0x000000ff72737208 */ /* 0x000fe40001000000 */
[----:B------:R-:W-:-:S02]  /*5270*/  FSEL R109, R108, RZ, P3 ;  /* 0x000000ff6c6d7208 */ /* 0x000fc40001800000 */
[----:B------:R-:W-:Y:S02]  /*5280*/  FSEL R114, R108, RZ, P6 ;  /* 0x000000ff6c727208 */ /* 0x000fe40003000000 */
        /* <DEDUP_REMOVED lines=19> */
.L_x_1250:
        /* <DEDUP_REMOVED lines=17> */
[----:B------:R-:W-:Y:S01]  /*54d0*/  FFMA.FTZ R113, R166, R112, R113 ;  /* 0x00000070a6717223 */ /* 0x000fe20000010071 */
[----:B------:R-:W-:Y:S01]  /*54e0*/  FADD.FTZ R98, R136, -R99 ;  /* 0x8000006388627221 */ /* 0x000fe20000010000 */
[----:B------:R-:W-:Y:S01]  /*54f0*/  FADD.FTZ R99, R133, -R96 ;  /* 0x8000006085637221 */ /* 0x000fe20000010000 */
[----:B------:R-:W-:Y:S01]  /*5500*/  FADD.FTZ R100, R137, -R100 ;  /* 0x8000006489647221 */ /* 0x000fe20000010000 */
[----:B------:R-:W-:Y:S01]  /*5510*/  FADD.FTZ R101, R134, -R101 ;  /* 0x8000006586657221 */ /* 0x000fe20000010000 */
[C---:B-----5:R-:W-:Y:S01]  /*5520*/  FFMA.FTZ R103, R131.reuse, R102, R95 ;  /* 0x0000006683677223 */ /* 0x060fe2000001005f */
[C---:B------:R-:W-:Y:S01]  /*5530*/  FFMA.FTZ R96, R131.reuse, R97, R88 ;  /* 0x0000006183607223 */ /* 0x040fe20000010058 */
[----:B------:R-:W-:Y:S01]  /*5540*/  ISETP.GE.U32.AND P2, PT, R116, RZ, PT ;  /* 0x000000ff7400720c */ /* 0x000fe20003f46070 */
[----:B------:R-:W-:Y:S01]  /*5550*/  FADD.FTZ R108, R138, -R113 ;  /* 0x800000718a6c7221 */ /* 0x000fe20000010000 */
[C---:B------:R-:W-:Y:S01]  /*5560*/  FFMA.FTZ R97, R131.reuse, R98, R89 ;  /* 0x0000006283617223 */ /* 0x040fe20000010059 */
[C---:B------:R-:W-:Y:S01]  /*5570*/  FFMA.FTZ R98, R131.reuse, R99, R90 ;  /* 0x0000006383627223 */ /* 0x040fe2000001005a */
[C---:B------:R-:W-:Y:S01]  /*5580*/  FFMA.FTZ R102, R131.reuse, R109, R94 ;  /* 0x0000006d83667223 */ /* 0x040fe2000001005e */
[C---:B------:R-:W-:Y:S01]  /*5590*/  FFMA.FTZ R99, R131.reuse, R100, R91 ;  /* 0x0000006483637223 */ /* 0x040fe2000001005b */
[----:B------:R-:W-:Y:S01]  /*55a0*/  FFMA.FTZ R100, R131, R101, R92 ;  /* 0x0000006583647223 */ /* 0x000fe2000001005c */
[----:B------:R-:W-:Y:S01]  /*55b0*/  FMUL.FTZ R109, R103, UR13 ;  /* 0x0000000d676d7c20 */ /* 0x000fe20008410000 */
[----:B------:R-:W-:Y:S01]  /*55c0*/  FFMA.FTZ R101, R131, R108, R93 ;  /* 0x0000006c83657223 */ /* 0x000fe2000001005d */
[----:B------:R-:W-:Y:S01]  /*55d0*/  ISETP.GE.U32.AND.EX P2, PT, R117, 0x1000000, PT, P2 ;  /* 0x010000007500780c */ /* 0x000fe20003f46120 */
[----:B------:R-:W-:Y:S01]  /*55e0*/  FMUL.FTZ R108, R96, UR13 ;  /* 0x0000000d606c7c20 */ /* 0x000fe20008410000 */
[----:B------:R-:W-:Y:S01]  /*55f0*/  LOP3.LUT P6, RZ, R116, 0xff, RZ, 0xc0, !PT ;  /* 0x000000ff74ff7812 */ /* 0x000fe200078cc0ff */
        /* <DEDUP_REMOVED lines=8> */
[----:B------:R-:W-:Y:S02]  /*5680*/  LOP3.LUT P6, RZ, R117, 0xff, RZ, 0xc0, !PT ;  /* 0x000000ff75ff7812 */ /* 0x000fe400078cc0ff */
[----:B------:R-:W-:Y:S01]  /*5690*/  FSEL R120, R110, RZ, P3 ;  /* 0x000000ff6e787208 */ /* 0x000fe20001800000 */
[----:B------:R-:W-:Y:S01]  /*56a0*/  FMUL.FTZ R110, R99, UR13 ;  /* 0x0000000d636e7c20 */ /* 0x000fe20008410000 */
[----:B------:R-:W-:Y:S01]  /*56b0*/  FSEL R112, R109, RZ, P2 ;  /* 0x000000ff6d707208 */ /* 0x000fe20001000000 */
[----:B------:R-:W-:Y:S01]  /*56c0*/  FMUL.FTZ R109, R97, UR13 ;  /* 0x0000000d616d7c20 */ /* 0x000fe20008410000 */
[----:B------:R-:W-:Y:S02]  /*56d0*/  LOP3.LUT P2, RZ, R117, 0xff00, RZ, 0xc0, !PT ;  /* 0x0000ff0075ff7812 */ /* 0x000fe4000784c0ff */
[----:B0-----:R-:W-:Y:S02]  /*56e0*/  FSEL R114, R111, RZ, P6 ;  /* 0x000000ff6f727208 */ /* 0x001fe40003000000 */
        /* <DEDUP_REMOVED lines=10> */
.L_x_1256:
[-CC-:B0-----:R-:W-:Y:S01]  /*5790*/  FFMA.FTZ R114, R165, R112.reuse, R113.reuse ;  /* 0x00000070a5727223 */ /* 0x181fe20000010071 */
        /* <DEDUP_REMOVED lines=9> */
[C---:B-----5:R-:W-:Y:S01]  /*5830*/  FFMA.FTZ R123, R131.reuse, R123, R94 ;  /* 0x0000007b837b7223 */ /* 0x060fe2000001005e */
[----:B------:R-:W-:Y:S01]  /*5840*/  FADD.FTZ R115, R134, -R111 ;  /* 0x8000006f86737221 */ /* 0x000fe20000010000 */
[----:B------:R-:W-:Y:S01]  /*5850*/  FADD.FTZ R112, R138, -R121 ;  /* 0x800000798a707221 */ /* 0x000fe20000010000 */
[----:B------:R-:W-:Y:S01]  /*5860*/  FFMA.FTZ R120, R131, R120, R95 ;  /* 0x0000007883787223 */ /* 0x000fe2000001005f */
[----:B------:R-:W-:Y:S01]  /*5870*/  FADD.FTZ R111, R133, -R108 ;  /* 0x8000006c856f7221 */ /* 0x000fe20000010000 */
[----:B------:R-:W-:Y:S01]  /*5880*/  ISETP.GE.U32.AND P2, PT, R116, RZ, PT ;  /* 0x000000ff7400720c */ /* 0x000fe20003f46070 */
[----:B------:R-:W-:Y:S01]  /*5890*/  FMUL.FTZ R123, R123, UR13 ;  /* 0x0000000d7b7b7c20 */ /* 0x000fe20008410000 */
[----:B------:R-:W-:Y:S01]  /*58a0*/  FFMA.FTZ R112, R131, R112, R93 ;  /* 0x0000007083707223 */ /* 0x000fe2000001005d */
[----:B------:R-:W-:Y:S01]  /*58b0*/  LOP3.LUT P3, RZ, R117, 0xff0000, RZ, 0xc0, !PT ;  /* 0x00ff000075ff7812 */ /* 0x000fe2000786c0ff */
[----:B------:R-:W-:Y:S01]  /*58c0*/  FMUL.FTZ R120, R120, UR13 ;  /* 0x0000000d78787c20 */ /* 0x000fe20008410000 */
[----:B------:R-:W-:Y:S01]  /*58d0*/  FADD.FTZ R108, R136, -R109 ;  /* 0x8000006d886c7221 */ /* 0x000fe20000010000 */
[C---:B------:R-:W-:Y:S01]  /*58e0*/  FFMA.FTZ R115, R131.reuse, R115, R92 ;  /* 0x0000007383737223 */ /* 0x040fe2000001005c */
[----:B------:R-:W-:Y:S01]  /*58f0*/  FFMA.FTZ R111, R131, R111, R90 ;  /* 0x0000006f836f7223 */ /* 0x000fe2000001005a */
[----:B------:R-:W-:Y:S01]  /*5900*/  ISETP.GE.U32.AND.EX P2, PT, R117, 0x1000000, PT, P2 ;  /* 0x010000007500780c */ /* 0x000fe20003f46120 */
[----:B------:R-:W-:Y:S01]  /*5910*/  FADD.FTZ R110, R137, -R110 ;  /* 0x8000006e896e7221 */ /* 0x000fe20000010000 */
[----:B------:R-:W-:Y:S01]  /*5920*/  FADD.FTZ R113, R132, -R113 ;  /* 0x8000007184717221 */ /* 0x000fe20000010000 */
[----:B------:R-:W-:Y:S01]  /*5930*/  FSEL R123, R123, RZ, P3 ;  /* 0x000000ff7b7b7208 */ /* 0x000fe20001800000 */
[----:B------:R-:W-:Y:S01]  /*5940*/  FMUL.FTZ R112, R112, UR13 ;  /* 0x0000000d70707c20 */ /* 0x000fe20008410000 */
[----:B------:R-:W-:Y:S01]  /*5950*/  FFMA.FTZ R108, R131, R108, R89 ;  /* 0x0000006c836c7223 */ /* 0x000fe20000010059 */
[----:B------:R-:W-:Y:S01]  /*5960*/  FMUL.FTZ R115, R115, UR13 ;  /* 0x0000000d73737c20 */ /* 0x000fe20008410000 */
[----:B------:R-:W-:Y:S01]  /*5970*/  LOP3.LUT P3, RZ, R117, 0xff00, RZ, 0xc0, !PT ;  /* 0x0000ff0075ff7812 */ /* 0x000fe2000786c0ff */
[----:B------:R-:W-:Y:S01]  /*5980*/  FMUL.FTZ R111, R111, UR13 ;  /* 0x0000000d6f6f7c20 */ /* 0x000fe20008410000 */
[----:B------:R-:W-:Y:S01]  /*5990*/  FSEL R120, R120, RZ, P2 ;  /* 0x000000ff78787208 */ /* 0x000fe20001000000 */
[C---:B------:R-:W-:Y:S01]  /*59a0*/  FFMA.FTZ R110, R131.reuse, R110, R91 ;  /* 0x0000006e836e7223 */ /* 0x040fe2000001005b */
[----:B------:R-:W-:Y:S01]  /*59b0*/  FFMA.FTZ R113, R131, R113, R88 ;  /* 0x0000007183717223 */ /* 0x000fe20000010058 */
[----:B------:R-:W-:Y:S01]  /*59c0*/  LOP3.LUT P6, RZ, R117, 0xff, RZ, 0xc0, !PT ;  /* 0x000000ff75ff7812 */ /* 0x000fe200078cc0ff */
[----:B------:R-:W-:Y:S01]  /*59d0*/  FMUL.FTZ R108, R108, UR13 ;  /* 0x0000000d6c6c7c20 */ /* 0x000fe20008410000 */
[----:B------:R-:W-:Y:S01]  /*59e0*/  LOP3.LUT P2, RZ, R116, 0xff0000, RZ, 0xc0, !PT ;  /* 0x00ff000074ff7812 */ /* 0x000fe2000784c0ff */
[----:B------:R-:W-:Y:S01]  /*59f0*/  FMUL.FTZ R110, R110, UR13 ;  /* 0x0000000d6e6e7c20 */ /* 0x000fe20008410000 */
[----:B------:R-:W-:Y:S01]  /*5a00*/  FSEL R121, R112, RZ, P3 ;  /* 0x000000ff70797208 */ /* 0x000fe20001800000 */
[----:B------:R-:W-:Y:S01]  /*5a10*/  FMUL.FTZ R113, R113, UR13 ;  /* 0x0000000d71717c20 */ /* 0x000fe20008410000 */
[----:B------:R-:W-:-:S02]  /*5a20*/  FSEL R114, R115, RZ, P6 ;  /* 0x000000ff73727208 */ /* 0x000fc40003000000 */
[C---:B------:R-:W-:Y:S02]  /*5a30*/  LOP3.LUT P3, RZ, R116.reuse, 0xff00, RZ, 0xc0, !PT ;  /* 0x0000ff0074ff7812 */ /* 0x040fe4000786c0ff */
        /* <DEDUP_REMOVED lines=11> */
.L_x_1255:
        /* <DEDUP_REMOVED lines=12> */
[----:B------:R-:W-:Y:S01]  /*5bb0*/  FADD.FTZ R96, R132, -R97 ;  /* 0x8000006184607221 */ /* 0x000fe20000010000 */
[----:B------:R-:W-:Y:S01]  /*5bc0*/  FFMA.FTZ R101, R163, R112, R113 ;  /* 0x00000070a3657223 */ /* 0x000fe20000010071 */
[----:B-----5:R-:W-:Y:S01]  /*5bd0*/  FMUL.FTZ R103, R131, R120 ;  /* 0x0000007883677220 */ /* 0x020fe20000410000 */
[----:B------:R-:W-:Y:S01]  /*5be0*/  ISETP.GE.U32.AND P2, PT, R116, RZ, PT ;  /* 0x000000ff7400720c */ /* 0x000fe20003f46070 */
[----:B------:R-:W-:Y:S01]  /*5bf0*/  FADD.FTZ R98, R136, -R99 ;  /* 0x8000006388627221 */ /* 0x000fe20000010000 */
[----:B------:R-:W-:Y:S01]  /*5c00*/  FADD.FTZ R108, R137, -R102 ;  /* 0x80000066896c7221 */ /* 0x000fe20000010000 */
[----:B------:R-:W-:Y:S01]  /*5c10*/  FADD.FTZ R100, R133, -R100 ;  /* 0x8000006485647221 */ /* 0x000fe20000010000 */
[----:B------:R-:W-:Y:S01]  /*5c20*/  FMUL.FTZ R96, R131, R96 ;  /* 0x0000006083607220 */ /* 0x000fe20000410000 */
[----:B------:R-:W-:Y:S01]  /*5c30*/  FFMA.FTZ R113, R166, R112, R113 ;  /* 0x00000070a6717223 */ /* 0x000fe20000010071 */
[----:B------:R-:W-:Y:S01]  /*5c40*/  FADD.FTZ R110, R134, -R101 ;  /* 0x80000065866e7221 */ /* 0x000fe20000010000 */
[----:B------:R-:W-:Y:S01]  /*5c50*/  FMUL.FTZ R109, R103, UR13 ;  /* 0x0000000d676d7c20 */ /* 0x000fe20008410000 */
[C---:B------:R-:W-:Y:S01]  /*5c60*/  FMUL.FTZ R97, R131.reuse, R98 ;  /* 0x0000006283617220 */ /* 0x040fe20000410000 */
[----:B------:R-:W-:Y:S01]  /*5c70*/  FMUL.FTZ R99, R131, R108 ;  /* 0x0000006c83637220 */ /* 0x000fe20000410000 */
[----:B------:R-:W-:Y:S01]  /*5c80*/  ISETP.GE.U32.AND.EX P2, PT, R117, 0x1000000, PT, P2 ;  /* 0x010000007500780c */ /* 0x000fe20003f46120 */
[C---:B------:R-:W-:Y:S01]  /*5c90*/  FMUL.FTZ R102, R131.reuse, R114 ;  /* 0x0000007283667220 */ /* 0x040fe20000410000 */
[C---:B------:R-:W-:Y:S01]  /*5ca0*/  FMUL.FTZ R98, R131.reuse, R100 ;  /* 0x0000006483627220 */ /* 0x040fe20000410000 */
[----:B------:R-:W-:Y:S01]  /*5cb0*/  FMUL.FTZ R108, R96, UR13 ;  /* 0x0000000d606c7c20 */ /* 0x000fe20008410000 */
[----:B------:R-:W-:Y:S01]  /*5cc0*/  FADD.FTZ R112, R138, -R113 ;  /* 0x800000718a707221 */ /* 0x000fe20000010000 */
[----:B------:R-:W-:Y:S01]  /*5cd0*/  FMUL.FTZ R100, R131, R110 ;  /* 0x0000006e83647220 */ /* 0x000fe20000410000 */
[----:B------:R-:W-:Y:S01]  /*5ce0*/  LOP3.LUT P6, RZ, R116, 0xff, RZ, 0xc0, !PT ;  /* 0x000000ff74ff7812 */ /* 0x000fe200078cc0ff */
[----:B------:R-:W-:Y:S01]  /*5cf0*/  FMUL.FTZ R110, R102, UR13 ;  /* 0x0000000d666e7c20 */ /* 0x000fe20008410000 */
[----:B------:R-:W-:Y:S01]  /*5d00*/  FSEL R123, R109, RZ, P2 ;  /* 0x000000ff6d7b7208 */ /* 0x000fe20001000000 */
[----:B------:R-:W-:Y:S01]  /*5d10*/  FMUL.FTZ R109, R98, UR13 ;  /* 0x0000000d626d7c20 */ /* 0x000fe20008410000 */
[----:B------:R-:W-:Y:S01]  /*5d20*/  FMUL.FTZ R101, R131, R112 ;  /* 0x0000007083657220 */ /* 0x000fe20000410000 */
        /* <DEDUP_REMOVED lines=11> */
[----:B------:R-:W-:Y:S02]  /*5de0*/  FSEL R114, R111, RZ, P6 ;  /* 0x000000ff6f727208 */ /* 0x000fe40003000000 */
        /* <DEDUP_REMOVED lines=10> */
.L_x_1257:
[-CC-:B------:R-:W-:Y:S01]  /*5e90*/  FFMA.FTZ R120, R168, R112.reuse, R113.reuse ;  /* 0x00000070a8787223 */ /* 0x180fe20000010071 */
[-CC-:B0-----:R-:W-:Y:S01]  /*5ea0*/  FFMA.FTZ R114, R165, R112.reuse, R113.reuse ;  /* 0x00000070a5727223 */ /* 0x181fe20000010071 */
        /* <DEDUP_REMOVED lines=51> */
.L_x_1253:
        /* <DEDUP_REMOVED lines=10> */
.L_x_1249:
[----:B------:R-:W-:Y:S05]  /*6280*/  BSYNC.RECONVERGENT B0 ;  /* 0x0000000000007941 */ /* 0x000fea0003800200 */
.L_x_1248:
[----:B-1-3--:R-:W1:Y:S02]  /*6290*/  LDC.64 R108, c[0x0][0x380] ;  /* 0x0000e000ff6c7b82 */ /* 0x00ae640000000a00 */
[----:B-1----:R-:W-:-:S04]  /*62a0*/  LEA R129, R108, R129, 0x2 ;  /* 0x000000816c817211 */ /* 0x002fc800078e10ff */
[----:B------:R-:W-:-:S13]  /*62b0*/  ISETP.GE.AND P0, PT, R129, R109, PT ;  /* 0x0000006d8100720c */ /* 0x000fda0003f06270 */
[----:B------:R-:W-:Y:S05]  /*62c0*/  @!P0 BRA `(.L_x_1258) ;  /* 0xffffffa400388947 */ /* 0x000fea000383ffff */
.L_x_1232:
[----:B-----5:R-:W1:Y:S01]  /*62d0*/  S2R R70, SR_TID.X ;  /* 0x0000000000467919 */ /* 0x020e620000002100 */
[----:B------:R-:W-:Y:S01]  /*62e0*/  MOV R68, 0x400 ;  /* 0x0000040000447802 */ /* 0x000fe20000000f00 */
[----:B------:R-:W-:Y:S05]  /*62f0*/  WARPSYNC.ALL ;  /* 0x0000000000007948 */ /* 0x000fea0003800000 */
[----:B------:R-:W2:Y:S01]  /*6300*/  S2R R69, SR_CgaCtaId ;  /* 0x0000000000457919 */ /* 0x000ea20000008800 */
[----:B------:R-:W3:Y:S01]  /*6310*/  S2UR UR4, SR_CTAID.X ;  /* 0x00000000000479c3 */ /* 0x000ee20000002500 */
[----:B------:R-:W4:Y:S01]  /*6320*/  LDCU.128 UR16, c[0x0][0x440] ;  /* 0x00008800ff1077ac */ /* 0x000f220008000c00 */
[----:B------:R-:W-:Y:S01]  /*6330*/  BSSY.RECONVERGENT B0, `(.L_x_1259) ;  /* 0x00000c5000007945 */ /* 0x000fe20003800200 */
[----:B------:R-:W0:Y:S01]  /*6340*/  LDCU.128 UR20, c[0x0][0x450] ;  /* 0x00008a00ff1477ac */ /* 0x000e220008000c00 */
[----:B-1----:R-:W-:Y:S01]  /*6350*/  SHF.L.U32 R2, R70, 0x6, RZ ;  /* 0x0000000646027819 */ /* 0x002fe200000006ff */
[----:B---3--:R-:W-:Y:S01]  /*6360*/  IMAD R73, R128, UR4, RZ ;  /* 0x0000000480497c24 */ /* 0x008fe2000f8e02ff */
[----:B------:R-:W-:-:S02]  /*6370*/  SHF.L.U32 R0, R70, 0x5, RZ ;  /* 0x0000000546007819 */ /* 0x000fc400000006ff */
[----:B------:R-:W-:Y:S02]  /*6380*/  LOP3.LUT R3, R2, 0x1800, RZ, 0xc0, !PT ;  /* 0x0000180002037812 */ /* 0x000fe400078ec0ff */
[C---:B------:R-:W-:Y:S02]  /*6390*/  LOP3.LUT R71, R70.reuse, 0x7f, RZ, 0x3c, !PT ;  /* 0x0000007f46477812 */ /* 0x040fe400078e3cff */
[----:B--2---:R-:W-:Y:S02]  /*63a0*/  LEA R69, R69, R68, 0x18 ;  /* 0x0000004445457211 */ /* 0x004fe400078ec0ff */
[----:B------:R-:W-:Y:S02]  /*63b0*/  LOP3.LUT R0, R3, 0x3e0, R0, 0xf8, !PT ;  /* 0x000003e003007812 */ /* 0x000fe400078ef800 */
[----:B------:R-:W-:Y:S02]  /*63c0*/  IADD3 R71, PT, PT, R71, R128, RZ ;  /* 0x0000008047477210 */ /* 0x000fe40007ffe0ff */
[----:B------:R-:W-:Y:S01]  /*63d0*/  LEA R2, R70, R69, 0x2 ;  /* 0x0000004546027211 */ /* 0x000fe200078e10ff */
[----:B------:R-:W-:Y:S01]  /*63e0*/  IMAD.IADD R0, R0, 0x1, R69 ;  /* 0x0000000100007824 */ /* 0x000fe200078e0245 */
[----:B------:R-:W-:-:S02]  /*63f0*/  IADD3 R73, P4, PT, R73, R70, RZ ;  /* 0x0000004649497210 */ /* 0x000fc40007f9e0ff */
[C---:B------:R-:W-:Y:S02]  /*6400*/  ISETP.GE.U32.AND P3, PT, R71.reuse, 0x80, PT ;  /* 0x000000804700780c */ /* 0x040fe40003f66070 */
        /* <DEDUP_REMOVED lines=22> */
[----:B------:R-:W-:Y:S01]  /*6570*/  LDS R42, [R2+0x1800] ;  /* 0x00180000022a7984 */ /* 0x000fe20000000800 */
[----:B---3--:R-:W-:-:S03]  /*6580*/  FADD.FTZ R68, RZ, R68 ;  /* 0x00000044ff447221 */ /* 0x008fc60000010000 */
[----:B------:R-:W2:Y:S01]  /*6590*/  LDS R44, [R2+0x1a00] ;  /* 0x001a0000022c7984 */ /* 0x000ea20000000800 */
        /* <DEDUP_REMOVED lines=12> */
[----:B------:R1:W-:Y:S04]  /*6660*/  STS.128 [R0], R64 ;  /* 0x0000004000007388 */ /* 0x0003e80000000c00 */
[----:B------:R4:W-:Y:S01]  /*6670*/  STS.128 [R0+0x10], R60 ;  /* 0x0000103c00007388 */ /* 0x0009e20000000c00 */
[----:B--2---:R-:W-:-:S03]  /*6680*/  FADD.FTZ R37, R37, R44 ;  /* 0x0000002c25257221 */ /* 0x004fc60000010000 */
[----:B------:R-:W-:Y:S01]  /*6690*/  STS.128 [R0+0x400], R56 ;  /* 0x0004003800007388 */ /* 0x000fe20000000c00 */
[----:B---3--:R-:W-:-:S03]  /*66a0*/  FADD.FTZ R39, R36, R39 ;  /* 0x0000002724277221 */ /* 0x008fc60000010000 */
[----:B------:R-:W-:Y:S01]  /*66b0*/  STS.128 [R0+0x410], R52 ;  /* 0x0004103400007388 */ /* 0x000fe20000000c00 */
[----:B0-----:R-:W-:Y:S01]  /*66c0*/  FADD.FTZ R41, R38, R41 ;  /* 0x0000002926297221 */ /* 0x001fe20000010000 */
[----:B------:R-:W-:Y:S01]  /*66d0*/  BAR.SYNC.DEFER_BLOCKING 0x0 ;  /* 0x0000000000007b1d */ /* 0x000fe20000010000 */
[----:B-1----:R-:W-:Y:S02]  /*66e0*/  IADD3.X R66, PT, PT, RZ, RZ, RZ, P4, !PT ;  /* 0x000000ffff427210 */ /* 0x002fe400027fe4ff */
[C---:B----4-:R-:W-:Y:S02]  /*66f0*/  SHF.L.U32 R63, R73.reuse, 0x2, RZ ;  /* 0x00000002493f7819 */ /* 0x050fe400000006ff */
[----:B------:R-:W-:Y:S02]  /*6700*/  SHF.L.U64.HI R75, R73, 0x2, R66 ;  /* 0x00000002494b7819 */ /* 0x000fe40000010242 */
[C---:B------:R-:W-:Y:S02]  /*6710*/  IADD3 R73, P6, PT, R63.reuse, UR18, RZ ;  /* 0x000000123f497c10 */ /* 0x040fe4000ffde0ff */
[----:B------:R-:W-:-:S02]  /*6720*/  IADD3 R67, P5, PT, R63, UR16, RZ ;  /* 0x000000103f437c10 */ /* 0x000fc4000ffbe0ff */
[----:B------:R-:W-:Y:S02]  /*6730*/  IADD3 R65, P4, PT, R63, UR22, RZ ;  /* 0x000000163f417c10 */ /* 0x000fe4000ff9e0ff */
[----:B------:R-:W-:Y:S02]  /*6740*/  IADD3.X R78, PT, PT, R75, UR19, RZ, P6, !PT ;  /* 0x000000134b4e7c10 */ /* 0x000fe4000b7fe4ff */
[----:B------:R-:W-:Y:S02]  /*6750*/  IADD3 R63, P6, PT, R63, UR20, RZ ;  /* 0x000000143f3f7c10 */ /* 0x000fe4000ffde0ff */
        /* <DEDUP_REMOVED lines=35> */
[----:B------:R0:W-:Y:S01]  /*6990*/  STS.128 [R0+0x400], R8 ;  /* 0x0004000800007388 */ /* 0x0001e20000000c00 */
[----:B---3--:R-:W-:-:S03]  /*69a0*/  FADD.FTZ R47, R47, R62 ;  /* 0x0000003e2f2f7221 */ /* 0x008fc60000010000 */
[----:B------:R-:W-:Y:S01]  /*69b0*/  STS.128 [R0+0x410], R4 ;  /* 0x0004100400007388 */ /* 0x000fe20000000c00 */
        /* <DEDUP_REMOVED lines=74> */
[----:B------:R-:W-:Y:S02]  /*6e60*/  MOV R3, R78 ;  /* 0x0000004e00037202 */ /* 0x000fe40000000f00 */
[----:B------:R-:W-:Y:S02]  /*6e70*/  MOV R4, R67 ;  /* 0x0000004300047202 */ /* 0x000fe40000000f00 */
[----:B------:R-:W-:Y:S01]  /*6e80*/  MOV R5, R76 ;  /* 0x0000004c00057202 */ /* 0x000fe20000000f00 */
[----:B------:R0:W-:Y:S01]  /*6e90*/  STG.E desc[UR8][R2.64], R43 ;  /* 0x0000002b02007986 */ /* 0x0001e2000c101908 */
[----:B------:R-:W-:Y:S02]  /*6ea0*/  MOV R7, R66 ;  /* 0x0000004200077202 */ /* 0x000fe40000000f00 */
[----:B------:R-:W-:Y:S01]  /*6eb0*/  IADD3 R73, P3, PT, R73, 0x200, RZ ;  /* 0x0000020049497810 */ /* 0x000fe20007f7e0ff */
[----:B------:R1:W-:Y:S01]  /*6ec0*/  STG.E desc[UR8][R4.64], R9 ;  /* 0x0000000904007986 */ /* 0x0003e2000c101908 */
[----:B------:R-:W-:-:S02]  /*6ed0*/  IADD3 R67, P4, PT, R67, 0x200, RZ ;  /* 0x0000020043437810 */ /* 0x000fc40007f9e0ff */
[----:B------:R-:W-:Y:S01]  /*6ee0*/  IADD3 R65, P5, PT, R65, 0x200, RZ ;  /* 0x0000020041417810 */ /* 0x000fe20007fbe0ff */
[----:B------:R1:W-:Y:S01]  /*6ef0*/  STG.E desc[UR8][R6.64], R33 ;  /* 0x0000002106007986 */ /* 0x0003e2000c101908 */
[----:B------:R-:W-:Y:S02]  /*6f00*/  IADD3.X R78, PT, PT, RZ, R78, RZ, P3, !PT ;  /* 0x0000004eff4e7210 */ /* 0x000fe40001ffe4ff */
[----:B------:R-:W-:Y:S02]  /*6f10*/  IADD3.X R76, PT, PT, RZ, R76, RZ, P4, !PT ;  /* 0x0000004cff4c7210 */ /* 0x000fe400027fe4ff */
[----:B0-----:R-:W-:Y:S02]  /*6f20*/  MOV R2, R63 ;  /* 0x0000003f00027202 */ /* 0x001fe40000000f00 */
[----:B------:R-:W-:Y:S02]  /*6f30*/  MOV R3, R32 ;  /* 0x0000002000037202 */ /* 0x000fe40000000f00 */
[----:B------:R-:W-:-:S02]  /*6f40*/  IADD3 R63, P6, PT, R63, 0x200, RZ ;  /* 0x000002003f3f7810 */ /* 0x000fc40007fde0ff */
[----:B------:R-:W-:Y:S01]  /*6f50*/  IADD3.X R66, PT, PT, RZ, R66, RZ, P5, !PT ;  /* 0x00000042ff427210 */ /* 0x000fe20002ffe4ff */
[----:B------:R1:W-:Y:S02]  /*6f60*/  STG.E desc[UR8][R2.64], R13 ;  /* 0x0000000d02007986 */ /* 0x0003e4000c101908 */
[----:B------:R-:W-:-:S08]  /*6f70*/  IMAD.X R32, RZ, RZ, R32, P6 ;  /* 0x000000ffff207224 */ /* 0x000fd000030e0620 */
.L_x_1260:
[----:B------:R-:W-:Y:S05]  /*6f80*/  BSYNC.RECONVERGENT B0 ;  /* 0x0000000000007941 */ /* 0x000fea0003800200 */
.L_x_1259:
        /* <DEDUP_REMOVED lines=15> */
[----:B------:R-:W-:Y:S01]  /*7080*/  IADD3.X R78, PT, PT, RZ, R78, RZ, P0, !PT ;  /* 0x0000004eff4e7210 */ /* 0x000fe200007fe4ff */
[----:B0-----:R-:W-:Y:S01]  /*7090*/  IMAD.MOV.U32 R2, RZ, RZ, R63 ;  /* 0x000000ffff027224 */ /* 0x001fe200078e003f */
[----:B------:R-:W-:Y:S02]  /*70a0*/  MOV R3, R32 ;  /* 0x0000002000037202 */ /* 0x000fe40000000f00 */
[----:B------:R-:W-:Y:S02]  /*70b0*/  IADD3 R63, P5, PT, R63, 0x200, RZ ;  /* 0x000002003f3f7810 */ /* 0x000fe40007fbe0ff */
[----:B------:R-:W-:Y:S01]  /*70c0*/  IADD3.X R76, PT, PT, RZ, R76, RZ, P3, !PT ;  /* 0x0000004cff4c7210 */ /* 0x000fe20001ffe4ff */
[----:B------:R2:W-:Y:S01]  /*70d0*/  STG.E desc[UR8][R2.64], R11 ;  /* 0x0000000b02007986 */ /* 0x0005e2000c101908 */
[----:B------:R-:W-:-:S02]  /*70e0*/  IADD3.X R66, PT, PT, RZ, R66, RZ, P4, !PT ;  /* 0x00000042ff427210 */ /* 0x000fc400027fe4ff */
[----:B------:R-:W-:-:S07]  /*70f0*/  IADD3.X R32, PT, PT, RZ, R32, RZ, P5, !PT ;  /* 0x00000020ff207210 */ /* 0x000fce0002ffe4ff */
.L_x_1262:
[----:B------:R-:W-:Y:S05]  /*7100*/  BSYNC.RECONVERGENT B0 ;  /* 0x0000000000007941 */ /* 0x000fea0003800200 */
.L_x_1261:
[----:B------:R-:W-:Y:S01]  /*7110*/  BSSY.RECONVERGENT B0, `(.L_x_1263) ;  /* 0x0000017000007945 */ /* 0x000fe20003800200 */
[----:B------:R-:W-:-:S03]  /*7120*/  FADD.FTZ R45, R14, R45 ;  /* 0x0000002d0e2d7221 */ /* 0x000fc60000010000 */
[----:B------:R-:W-:Y:S05]  /*7130*/  @!P1 BRA `(.L_x_1264) ;  /* 0x0000000000509947 */ /* 0x000fea0003800000 */
[----:B-12---:R-:W-:Y:S01]  /*7140*/  MOV R2, R73 ;  /* 0x0000004900027202 */ /* 0x006fe20000000f00 */
        /* <DEDUP_REMOVED lines=11> */
[----:B------:R-:W-:Y:S01]  /*7200*/  IMAD.X R78, RZ, RZ, R78, P0 ;  /* 0x000000ffff4e7224 */ /* 0x000fe200000e064e */
[----:B------:R-:W-:Y:S02]  /*7210*/  IADD3.X R76, PT, PT, RZ, R76, RZ, P1, !PT ;  /* 0x0000004cff4c7210 */ /* 0x000fe40000ffe4ff */
[----:B0-----:R-:W-:Y:S02]  /*7220*/  MOV R2, R63 ;  /* 0x0000003f00027202 */ /* 0x001fe40000000f00 */
[----:B------:R-:W-:Y:S02]  /*7230*/  MOV R3, R32 ;  /* 0x0000002000037202 */ /* 0x000fe40000000f00 */
[----:B------:R-:W-:Y:S02]  /*7240*/  IADD3 R63, P4, PT, R63, 0x200, RZ ;  /* 0x000002003f3f7810 */ /* 0x000fe40007f9e0ff */
[----:B------:R-:W-:Y:S01]  /*7250*/  IADD3.X R66, PT, PT, RZ, R66, RZ, P3, !PT ;  /* 0x00000042ff427210 */ /* 0x000fe20001ffe4ff */
[----:B------:R3:W-:Y:S01]  /*7260*/  STG.E desc[UR8][R2.64], R59 ;  /* 0x0000003b02007986 */ /* 0x0007e2000c101908 */
[----:B------:R-:W-:-:S09]  /*7270*/  IADD3.X R32, PT, PT, RZ, R32, RZ, P4, !PT ;  /* 0x00000020ff207210 */ /* 0x000fd200027fe4ff */
.L_x_1264:
[----:B------:R-:W-:Y:S05]  /*7280*/  BSYNC.RECONVERGENT B0 ;  /* 0x0000000000007941 */ /* 0x000fea0003800200 */
.L_x_1263:
[----:B-123--:R-:W-:Y:S02]  /*7290*/  MOV R2, R73 ;  /* 0x0000004900027202 */ /* 0x00efe40000000f00 */
[----:B------:R-:W-:Y:S01]  /*72a0*/  MOV R3, R78 ;  /* 0x0000004e00037202 */ /* 0x000fe20000000f00 */
[----:B------:R-:W-:Y:S06]  /*72b0*/  @!P2 EXIT ;  /* 0x000000000000a94d */ /* 0x000fec0003800000 */
[----:B------:R0:W-:Y:S01]  /*72c0*/  STG.E desc[UR8][R2.64], R49 ;  /* 0x0000003102007986 */ /* 0x0001e2000c101908 */
[----:B----4-:R-:W-:Y:S01]  /*72d0*/  FADD.FTZ R51, R18, R51 ;  /* 0x0000003312337221 */ /* 0x010fe20000010000 */
[----:B------:R-:W-:Y:S02]  /*72e0*/  MOV R4, R63 ;  /* 0x0000003f00047202 */ /* 0x000fe40000000f00 */
[----:B------:R-:W-:Y:S02]  /*72f0*/  MOV R5, R32 ;  /* 0x0000002000057202 */ /* 0x000fe40000000f00 */
[----:B0-----:R-:W-:Y:S01]  /*7300*/  MOV R2, R67 ;  /* 0x0000004300027202 */ /* 0x001fe20000000f00 */
[----:B------:R-:W-:-:S05]  /*7310*/  IMAD.MOV.U32 R3, RZ, RZ, R76 ;  /* 0x000000ffff037224 */ /* 0x000fca00078e004c */
[----:B------:R0:W-:Y:S02]  /*7320*/  STG.E desc[UR8][R2.64], R41 ;  /* 0x0000002902007986 */ /* 0x0001e4000c101908 */
[----:B0-----:R-:W-:Y:S02]  /*7330*/  MOV R2, R65 ;  /* 0x0000004100027202 */ /* 0x001fe40000000f00 */
[----:B------:R-:W-:-:S05]  /*7340*/  MOV R3, R66 ;  /* 0x0000004200037202 */ /* 0x000fca0000000f00 */
[----:B------:R-:W-:Y:S04]  /*7350*/  STG.E desc[UR8][R2.64], R51 ;  /* 0x0000003302007986 */ /* 0x000fe8000c101908 */
[----:B------:R-:W-:Y:S01]  /*7360*/  STG.E desc[UR8][R4.64], R61 ;  /* 0x0000003d04007986 */ /* 0x000fe2000c101908 */
[----:B------:R-:W-:Y:S05]  /*7370*/  EXIT ;  /* 0x000000000000794d */ /* 0x000fea0003800000 */
.L_x_1237:
        /* <DEDUP_REMOVED lines=8> */
.L_x_1266:
[----:B------:R-:W-:Y:S05]  /*7400*/  BSYNC B0 ;  /* 0x0000000000007941 */ /* 0x000fea0003800000 */
.L_x_1265:
        /* <DEDUP_REMOVED lines=8> */
.L_x_1267:
[----:B------:R-:W-:-:S05]  /*7490*/  FADD.FTZ R108, R108, R167 ;  /* 0x000000a76c6c7221 */ /* 0x000fca0000010000 */
[----:B------:R-:W-:Y:S01]  /*74a0*/  MOV R123, R108 ;  /* 0x0000006c007b7202 */ /* 0x000fe20000000f00 */
[----:B------:R-:W-:Y:S02]  /*74b0*/  HFMA2 R122, -RZ, RZ, 0, 1.1920928955078125e-07 ;  /* 0x00000002ff7a7431 */ /* 0x000fe400000001ff */
[----:B------:R-:W-:-:S07]  /*74c0*/  IMAD.MOV.U32 R109, RZ, RZ, R121 ;  /* 0x000000ffff6d7224 */ /* 0x000fce00078e0079 */
[----:B------:R-:W-:Y:S05]  /*74d0*/  WARPSYNC.COLLECTIVE R120, `(.L_x_1268) ;  /* 0x0000000078087348 */ /* 0x000fea0003c00000 */
[----:B------:R0:W1:Y:S02]  /*74e0*/  SHFL.BFLY P0, R121, R123, R122, R125 ;  /* 0x0c00007a7b797389 */ /* 0x000064000000007d */
[----:B01----:R-:W-:Y:S05]  /*74f0*/  ENDCOLLECTIVE ;  /* 0x000000000000791b */ /* 0x003fea0003800000 */
.L_x_1268:
[----:B------:R-:W-:-:S05]  /*7500*/  FADD.FTZ R109, R109, R170 ;  /* 0x000000aa6d6d7221 */ /* 0x000fca0000010000 */
[----:B------:R-:W-:Y:S02]  /*7510*/  MOV R123, R109 ;  /* 0x0000006d007b7202 */ /* 0x000fe40000000f00 */
[----:B------:R-:W-:-:S07]  /*7520*/  MOV R111, R121 ;  /* 0x00000079006f7202 */ /* 0x000fce0000000f00 */
[----:B------:R-:W-:Y:S05]  /*7530*/  WARPSYNC.COLLECTIVE R120, `(.L_x_1269) ;  /* 0x0000000078087348 */ /* 0x000fea0003c00000 */
[----:B------:R0:W1:Y:S02]  /*7540*/  SHFL.BFLY P0, R121, R123, R122, R125 ;  /* 0x0c00007a7b797389 */ /* 0x000064000000007d */
[----:B01----:R-:W-:Y:S05]  /*7550*/  ENDCOLLECTIVE ;  /* 0x000000000000791b */ /* 0x003fea0003800000 */
.L_x_1269:
[----:B------:R-:W-:-:S05]  /*7560*/  FADD.FTZ R111, R108, R111 ;  /* 0x0000006f6c6f7221 */ /* 0x000fca0000010000 */
[----:B------:R-:W-:Y:S01]  /*7570*/  MOV R123, R111 ;  /* 0x0000006f007b7202 */ /* 0x000fe20000000f00 */
[----:B------:R-:W-:Y:S01]  /*7580*/  IMAD.MOV.U32 R122, RZ, RZ, 0x4 ;  /* 0x00000004ff7a7424 */ /* 0x000fe200078e00ff */
[----:B------:R-:W-:-:S07]  /*7590*/  MOV R110, R121 ;  /* 0x00000079006e7202 */ /* 0x000fce0000000f00 */
[----:B------:R-:W-:Y:S05]  /*75a0*/  WARPSYNC.COLLECTIVE R120, `(.L_x_1270) ;  /* 0x0000000078087348 */ /* 0x000fea0003c00000 */
[----:B------:R0:W1:Y:S02]  /*75b0*/  SHFL.BFLY P0, R121, R123, R122, R125 ;  /* 0x0c00007a7b797389 */ /* 0x000064000000007d */
[----:B01----:R-:W-:Y:S05]  /*75c0*/  ENDCOLLECTIVE ;  /* 0x000000000000791b */ /* 0x003fea0003800000 */
.L_x_1270:
[----:B------:R-:W-:-:S05]  /*75d0*/  FADD.FTZ R110, R109, R110 ;  /* 0x0000006e6d6e7221 */ /* 0x000fca0000010000 */
[----:B------:R-:W-:Y:S02]  /*75e0*/  MOV R123, R110 ;  /* 0x0000006e007b7202 */ /* 0x000fe40000000f00 */
[----:B------:R-:W-:-:S07]  /*75f0*/  MOV R112, R121 ;  /* 0x0000007900707202 */ /* 0x000fce0000000f00 */
[----:B------:R-:W-:Y:S05]  /*7600*/  WARPSYNC.COLLECTIVE R120, `(.L_x_1271) ;  /* 0x0000000078087348 */ /* 0x000fea0003c00000 */
[----:B------:R0:W1:Y:S02]  /*7610*/  SHFL.BFLY P0, R121, R123, R122, R125 ;  /* 0x0c00007a7b797389 */ /* 0x000064000000007d */
[----:B01----:R-:W-:Y:S05]  /*7620*/  ENDCOLLECTIVE ;  /* 0x000000000000791b */ /* 0x003fea0003800000 */
.L_x_1271:
[----:B------:R-:W-:-:S05]  /*7630*/  FADD.FTZ R112, R111, R112 ;  /* 0x000000706f707221 */ /* 0x000fca0000010000 */
[----:B------:R-:W-:Y:S01]  /*7640*/  MOV R123, R112 ;  /* 0x00000070007b7202 */ /* 0x000fe20000000f00 */
[----:B------:R-:W-:Y:S01]  /*7650*/  HFMA2 R122, -RZ, RZ, 0, 4.76837158203125e-07 ;  /* 0x00000008ff7a7431 */ /* 0x000fe200000001ff */
[----:B------:R-:W-:-:S07]  /*7660*/  MOV R113, R121 ;  /* 0x0000007900717202 */ /* 0x000fce0000000f00 */
[----:B------:R-:W-:Y:S05]  /*7670*/  WARPSYNC.COLLECTIVE R120, `(.L_x_1272) ;  /* 0x0000000078087348 */ /* 0x000fea0003c00000 */
[----:B------:R0:W1:Y:S02]  /*7680*/  SHFL.BFLY P0, R121, R123, R122, R125 ;  /* 0x0c00007a7b797389 */ /* 0x000064000000007d */
[----:B01----:R-:W-:Y:S05]  /*7690*/  ENDCOLLECTIVE ;  /* 0x000000000000791b */ /* 0x003fea0003800000 */
.L_x_1272:
[----:B------:R-:W-:-:S04]  /*76a0*/  FADD.FTZ R113, R110, R113 ;  /* 0x000000716e717221 */ /* 0x000fc80000010000 */
[----:B------:R-:W-:Y:S01]  /*76b0*/  IMAD.MOV.U32 R123, RZ, RZ, R113 ;  /* 0x000000ffff7b7224 */ /* 0x000fe200078e0071 */
[----:B------:R-:W-:-:S07]  /*76c0*/  MOV R115, R121 ;  /* 0x0000007900737202 */ /* 0x000fce0000000f00 */
[----:B------:R-:W-:Y:S05]  /*76d0*/  WARPSYNC.COLLECTIVE R120, `(.L_x_1273) ;  /* 0x0000000078087348 */ /* 0x000fea0003c00000 */
[----:B------:R0:W1:Y:S02]  /*76e0*/  SHFL.BFLY P0, R121, R123, R122, R125 ;  /* 0x0c00007a7b797389 */ /* 0x000064000000007d */
[----:B01----:R-:W-:Y:S05]  /*76f0*/  ENDCOLLECTIVE ;  /* 0x000000000000791b */ /* 0x003fea0003800000 */
.L_x_1273:
[----:B------:R-:W-:-:S05]  /*7700*/  FADD.FTZ R115, R112, R115 ;  /* 0x0000007370737221 */ /* 0x000fca0000010000 */
[----:B------:R-:W-:Y:S01]  /*7710*/  MOV R123, R115 ;  /* 0x00000073007b7202 */ /* 0x000fe20000000f00 */
[----:B------:R-:W-:Y:S01]  /*7720*/  HFMA2 R122, -RZ, RZ, 0, 9.5367431640625e-07 ;  /* 0x00000010ff7a7431 */ /* 0x000fe200000001ff */
[----:B------:R-:W-:-:S07]  /*7730*/  MOV R114, R121 ;  /* 0x0000007900727202 */ /* 0x000fce0000000f00 */
[----:B------:R-:W-:Y:S05]  /*7740*/  WARPSYNC.COLLECTIVE R120, `(.L_x_1274) ;  /* 0x0000000078087348 */ /* 0x000fea0003c00000 */
[----:B------:R0:W1:Y:S02]  /*7750*/  SHFL.BFLY P0, R121, R123, R122, R125 ;  /* 0x0c00007a7b797389 */ /* 0x000064000000007d */
[----:B01----:R-:W-:Y:S05]  /*7760*/  ENDCOLLECTIVE ;  /* 0x000000000000791b */ /* 0x003fea0003800000 */
.L_x_1274:
[----:B------:R-:W-:-:S05]  /*7770*/  FADD.FTZ R114, R113, R114 ;  /* 0x0000007271727221 */ /* 0x000fca0000010000 */
[----:B------:R-:W-:Y:S02]  /*7780*/  MOV R123, R114 ;  /* 0x00000072007b7202 */ /* 0x000fe40000000f00 */
[----:B------:R-:W-:-:S07]  /*7790*/  MOV R108, R121 ;  /* 0x00000079006c7202 */ /* 0x000fce0000000f00 */
[----:B------:R-:W-:Y:S05]  /*77a0*/  WARPSYNC.COLLECTIVE R120, `(.L_x_1275) ;  /* 0x0000000078087348 */ /* 0x000fea0003c00000 */
[----:B------:R0:W1:Y:S02]  /*77b0*/  SHFL.BFLY P0, R121, R123, R122, R125 ;  /* 0x0c00007a7b797389 */ /* 0x000064000000007d */
[----:B01----:R-:W-:Y:S05]  /*77c0*/  ENDCOLLECTIVE ;  /* 0x000000000000791b */ /* 0x003fea0003800000 */
.L_x_1275:
[----:B------:R-:W-:Y:S01]  /*77d0*/  MOV R109, R121 ;  /* 0x00000079006d7202 */ /* 0x000fe20000000f00 */
[----:B------:R-:W-:Y:S06]  /*77e0*/  BRA `(.L_x_1276) ;  /* 0xffffffa400287947 */ /* 0x000fec000383ffff */
.L_x_1277:
        /* <DEDUP_REMOVED lines=9> */
.L_x_3926:


//--------------------- .text._ZN10layer_norm31ln_parallel_residual_bwd_kernelINS_13Kernel_traitsI13__nv_bfloat16S2_fS2_fjLj512ELj1ELj4ELj1ELj16ENS_18Kernel_traits_baseILj512ES2_S2_fS2_fjLj128EEEEELb1ELb0ELb1EEEvNS_9BwdParamsE --------------------------
	.section	.text._ZN10layer_norm31ln_parallel_residual_bwd_kernelINS_13Kernel_traitsI13__nv_bfloat16S2_fS2_fjLj512ELj1ELj4ELj1ELj16ENS_18Kernel_traits_baseILj512ES2_S2_fS2_fjLj128EEEEELb1ELb0ELb1EEEvNS_9BwdParamsE,"ax",@progbits
	.align	128
        .global         _ZN10layer_norm31ln_parallel_residual_bwd_kernelINS_13Kernel_traitsI13__nv_bfloat16S2_fS2_fjLj512ELj1ELj4ELj1ELj16ENS_18Kernel_traits_baseILj512ES2_S2_fS2_fjLj128EEEEELb1ELb0ELb1EEEvNS_9BwdParamsE
        .type           _ZN10layer_norm31ln_parallel_residual_bwd_kernelINS_13Kernel_traitsI13__nv_bfloat16S2_fS2_fjLj512ELj1ELj4ELj1ELj16ENS_18Kernel_traits_baseILj512ES2_S2_fS2_fjLj128EEEEELb1ELb0ELb1EEEvNS_9BwdParamsE,@function
        .size           _ZN10layer_norm31ln_parallel_residual_bwd_kernelINS_13Kernel_traitsI13__nv_bfloat16S2_fS2_fjLj512ELj1ELj4ELj1ELj16ENS_18Kernel_traits_baseILj512ES2_S2_fS2_fjLj128EEEEELb1ELb0ELb1EEEvNS_9BwdParamsE,(.L_x_3927 - _ZN10layer_norm31ln_parallel_residual_bwd_kernelINS_13Kernel_traitsI13__nv_bfloat16S2_fS2_fjLj512ELj1ELj4ELj1ELj16ENS_18Kernel_traits_baseILj512ES2_S2_fS2_fjLj128EEEEELb1ELb0ELb1EEEvNS_9BwdParamsE)
        .other          _ZN10layer_norm31ln_parallel_residual_bwd_kernelINS_13Kernel_traitsI13__nv_bfloat16S2_fS2_fjLj512ELj1ELj4ELj1ELj16ENS_18Kernel_traits_baseILj512ES2_S2_fS2_fjLj128EEEEELb1ELb0ELb1EEEvNS_9BwdParamsE,@"STO_CUDA_ENTRY STV_DEFAULT"
_ZN10layer_norm31ln_parallel_residual_bwd_kernelINS_13Kernel_traitsI13__nv_bfloat16S2_fS2_fjLj512ELj1ELj4ELj1ELj16ENS_18Kernel_traits_baseILj512ES2_S2_fS2_fjLj128EEEEELb1ELb0ELb1EEEvNS_9BwdParamsE:
.text._ZN10layer_norm31ln_parallel_residual_bwd_kernelINS_13Kernel_traitsI13__nv_bfloat16S2_fS2_fjLj512ELj1ELj4ELj1ELj16ENS_18Kernel_traits_baseILj512ES2_S2_fS2_fjLj128EEEEELb1ELb0ELb1EEEvNS_9BwdParamsE:
        /* <DEDUP_REMOVED lines=19> */
[----:B------:R-:W0:Y:S01]  /*0130*/  LDCU.U8 UR7, c[0x0][0x410] ;  /* 0x00008200ff0777ac */ /* 0x000e220008000000 */
[----:B------:R-:W-:Y:S02]  /*0140*/  CS2R R28, SRZ ;  /* 0x00000000001c7805 */ /* 0x000fe4000001ff00 */
[----:B------:R-:W-:-:S02]  /*0150*/  CS2R R26, SRZ ;  /* 0x00000000001a7805 */ /* 0x000fc4000001ff00 */
[----:B------:R-:W-:Y:S01]  /*0160*/  CS2R R24, SRZ ;  /* 0x0000000000187805 */ /* 0x000fe2000001ff00 */
[----:B------:R-:W2:Y:S01]  /*0170*/  LDCU UR13, c[0x0][0x400] ;  /* 0x00008000ff0d77ac */ /* 0x000ea20008000800 */
        /* <DEDUP_REMOVED lines=70> */
[----:B---3--:R-:W-:Y:S02]  /*05e0*/  PRMT R158, R20, 0x7632, R158 ;  /* 0x00007632149e7816 */ /* 0x008fe4000000009e */
[----:B------:R-:W-:Y:S02]  /*05f0*/  PRMT R157, R21, 0x7632, R157 ;  /* 0x00007632159d7816 */ /* 0x000fe4000000009d */
[----:B------:R-:W-:-:S02]  /*0600*/  PRMT R156, R22, 0x7632, R156 ;  /* 0x00007632169c7816 */ /* 0x000fc4000000009c */
[----:B------:R-:W-:Y:S02]  /*0610*/  PRMT R155, R23, 0x7632, R155 ;  /* 0x00007632179b7816 */ /* 0x000fe4000000009b */
[----:B----4-:R-:W-:Y:S02]  /*0620*/  PRMT R154, R16, 0x7632, R154 ;  /* 0x00007632109a7816 */ /* 0x010fe4000000009a */
[----:B------:R-:W-:Y:S02]  /*0630*/  PRMT R153, R17, 0x7632, R153 ;  /* 0x0000763211997816 */ /* 0x000fe40000000099 */
[----:B------:R-:W-:Y:S02]  /*0640*/  PRMT R152, R18, 0x7632, R152 ;  /* 0x0000763212987816 */ /* 0x000fe40000000098 */
[----:B------:R-:W-:Y:S02]  /*0650*/  PRMT R151, R19, 0x7632, R151 ;  /* 0x0000763213977816 */ /* 0x000fe40000000097 */
[----:B------:R-:W-:-:S02]  /*0660*/  PRMT R148, R14, 0x7632, R148 ;  /* 0x000076320e947816 */ /* 0x000fc40000000094 */
[----:B------:R-:W-:Y:S02]  /*0670*/  PRMT R147, R15, 0x7632, R147 ;  /* 0x000076320f937816 */ /* 0x000fe40000000093 */
[----:B-----5:R-:W-:Y:S02]  /*0680*/  PRMT R146, R8, 0x7632, R146 ;  /* 0x0000763208927816 */ /* 0x020fe40000000092 */
[----:B------:R-:W-:Y:S02]  /*0690*/  PRMT R145, R9, 0x7632, R145 ;  /* 0x0000763209917816 */ /* 0x000fe40000000091 */
[C---:B------:R-:W-:Y:S02]  /*06a0*/  PRMT R144, R10.reuse, 0x7632, R144 ;  /* 0x000076320a907816 */ /* 0x040fe40000000090 */
[----:B------:R-:W-:Y:S01]  /*06b0*/  PRMT R143, R11, 0x7632, R143 ;  /* 0x000076320b8f7816 */ /* 0x000fe2000000008f */
        /* <DEDUP_REMOVED lines=32> */
.L_x_1298:
        /* <DEDUP_REMOVED lines=13> */
[C---:B--2---:R-:W-:Y:S01]  /*0990*/  IMAD.WIDE.U32 R32, R179.reuse, 0x10, R56 ;  /* 0x00000010b3207825 */ /* 0x044fe200078e0038 */
[----:B------:R-:W1:Y:S05]  /*09a0*/  LDC.64 R64, c[0x0][0x438] ;  /* 0x00010e00ff407b82 */ /* 0x000e6a0000000a00 */
[----:B------:R-:W2:Y:S01]  /*09b0*/  LDG.E.128 R32, desc[UR10][R32.64] ;  /* 0x0000000a20207981 */ /* 0x000ea2000c1e1d00 */
[----:B---3--:R-:W-:-:S05]  /*09c0*/  IMAD.WIDE.U32 R66, R179, 0x20, R76 ;  /* 0x00000020b3427825 */ /* 0x008fca00078e004c */
[----:B------:R-:W3:Y:S01]  /*09d0*/  LDG.E.128 R36, desc[UR10][R66.64] ;  /* 0x0000000a42247981 */ /* 0x000ee2000c1e1d00 */
[----:B0-----:R-:W-:Y:S01]  /*09e0*/  IMAD.WIDE R68, R161, 0x4, R44 ;  /* 0x00000004a1447825 */ /* 0x001fe200078e022c */
[----:B------:R-:W-:Y:S02]  /*09f0*/  IADD3 R181, PT, PT, R179, 0x20, RZ ;  /* 0x00000020b3b57810 */ /* 0x000fe40007ffe0ff */
[----:B------:R0:W3:Y:S04]  /*0a00*/  LDG.E.128 R44, desc[UR10][R66.64+0x10] ;  /* 0x0000100a422c7981 */ /* 0x0000e8000c1e1d00 */
[----:B------:R-:W3:Y:S01]  /*0a10*/  LDG.E R178, desc[UR10][R68.64] ;  /* 0x0000000a44b27981 */ /* 0x000ee2000c1e1900 */
[----:B------:R-:W-:-:S04]  /*0a20*/  IMAD.WIDE.U32 R76, R181, 0x20, R76 ;  /* 0x00000020b54c7825 */ /* 0x000fc800078e004c */
[C---:B------:R-:W-:Y:S01]  /*0a30*/  IMAD.WIDE.U32 R52, R181.reuse, 0x10, R48 ;  /* 0x00000010b5347825 */ /* 0x040fe200078e0030 */
[----:B------:R-:W3:Y:S01]  /*0a40*/  LDG.E.128 R60, desc[UR10][R76.64+0x10] ;  /* 0x0000100a4c3c7981 */ /* 0x000ee2000c1e1d00 */
[----:B0-----:R-:W0:Y:S02]  /*0a50*/  LDC.64 R66, c[0x0][0x3b0] ;  /* 0x0000ec00ff427b82 */ /* 0x001e240000000a00 */
[----:B------:R-:W-:Y:S01]  /*0a60*/  IMAD.WIDE.U32 R56, R181, 0x10, R56 ;  /* 0x00000010b5387825 */ /* 0x000fe200078e0038 */
[----:B------:R0:W3:Y:S04]  /*0a70*/  LDG.E.128 R48, desc[UR10][R76.64] ;  /* 0x0000000a4c307981 */ /* 0x0000e8000c1e1d00 */
[----:B------:R-:W3:Y:S04]  /*0a80*/  LDG.E.128 R52, desc[UR10][R52.64] ;  /* 0x0000000a34347981 */ /* 0x000ee8000c1e1d00 */
[----:B------:R-:W3:Y:S01]  /*0a90*/  LDG.E.128 R56, desc[UR10][R56.64] ;  /* 0x0000000a38387981 */ /* 0x000ee2000c1e1d00 */
[----:B0-----:R-:W-:-:S04]  /*0aa0*/  IMAD.WIDE.U32 R76, R179, 0x8, R66 ;  /* 0x00000008b34c7825 */ /* 0x001fc800078e0042 */
[----:B------:R-:W-:Y:S02]  /*0ab0*/  IMAD.WIDE.U32 R66, R181, 0x8, R66 ;  /* 0x00000008b5427825 */ /* 0x000fe400078e0042 */
[----:B------:R-:W5:Y:S04]  /*0ac0*/  LDG.E.64 R76, desc[UR10][R76.64] ;  /* 0x0000000a4c4c7981 */ /* 0x000f68000c1e1b00 */
[----:B------:R-:W5:Y:S01]  /*0ad0*/  LDG.E.64 R66, desc[UR10][R66.64] ;  /* 0x0000000a42427981 */ /* 0x000f62000c1e1b00 */
[----:B------:R-:W-:Y:S02]  /*0ae0*/  ISETP.NE.U32.AND P0, PT, RZ, UR14, PT ;  /* 0x0000000eff007c0c */ /* 0x000fe4000bf05070 */
[----:B-1----:R-:W-:Y:S02]  /*0af0*/  ISETP.NE.U32.AND P1, PT, R64, RZ, PT ;  /* 0x000000ff4000720c */ /* 0x002fe40003f25070 */
[----:B------:R-:W-:-:S02]  /*0b00*/  ISETP.NE.AND.EX P0, PT, RZ, UR15, PT, P0 ;  /* 0x0000000fff007c0c */ /* 0x000fc4000bf05300 */
[----:B------:R-:W-:-:S11]  /*0b10*/  ISETP.NE.AND.EX P1, PT, R65, RZ, PT, P1 ;  /* 0x000000ff4100720c */ /* 0x000fd60003f25310 */
[----:B------:R-:W0:Y:S08]  /*0b20*/  @P0 LDC.64 R72, c[0x0][0x3b8] ;  /* 0x0000ee00ff480b82 */ /* 0x000e300000000a00 */
[----:B------:R-:W1:Y:S08]  /*0b30*/  @P1 LDC.64 R70, c[0x0][0x438] ;  /* 0x00010e00ff461b82 */ /* 0x000e700000000a00 */
[----:B------:R-:W1:Y:S08]  /*0b40*/  @P1 LDC.64 R68, c[0x0][0x438] ;  /* 0x00010e00ff441b82 */ /* 0x000e700000000a00 */
[----:B------:R-:W1:Y:S01]  /*0b50*/  @P0 LDC.64 R74, c[0x0][0x3b8] ;  /* 0x0000ee00ff4a0b82 */ /* 0x000e620000000a00 */
[----:B0-----:R-:W-:Y:S01]  /*0b60*/  @P0 IMAD.WIDE.U32 R72, R181, 0x8, R72 ;  /* 0x00000008b5480825 */ /* 0x001fe200078e0048 */
[----:B------:R-:W-:-:S04]  /*0b70*/  ISETP.NE.AND P3, PT, RZ, UR7, PT ;  /* 0x00000007ff007c0c */ /* 0x000fc8000bf65270 */
[----:B------:R4:W5:Y:S01]  /*0b80*/  @P0 LDG.E.64 R2, desc[UR10][R72.64] ;  /* 0x0000000a48020981 */ /* 0x000962000c1e1b00 */
[----:B-1----:R-:W-:-:S05]  /*0b90*/  @P1 IMAD.WIDE.U32 R70, R179, 0x20, R70 ;  /* 0x00000020b3461825 */ /* 0x002fca00078e0046 */
[----:B------:R-:W5:Y:S01]  /*0ba0*/  @P1 LDG.E.128 R4, desc[UR10][R70.64] ;  /* 0x0000000a46041981 */ /* 0x000f62000c1e1d00 */
[----:B------:R-:W-:-:S03]  /*0bb0*/  @P1 IMAD.WIDE.U32 R68, R181, 0x20, R68 ;  /* 0x00000020b5441825 */ /* 0x000fc600078e0044 */
[----:B------:R-:W5:Y:S04]  /*0bc0*/  @P1 LDG.E.128 R8, desc[UR10][R70.64+0x10] ;  /* 0x0000100a46081981 */ /* 0x000f68000c1e1d00 */
[----:B------:R-:W5:Y:S01]  /*0bd0*/  @P1 LDG.E.128 R12, desc[UR10][R68.64] ;  /* 0x0000000a440c1981 */ /* 0x000f62000c1e1d00 */
[----:B------:R-:W-:-:S03]  /*0be0*/  @P0 IMAD.WIDE.U32 R74, R179, 0x8, R74 ;  /* 0x00000008b34a0825 */ /* 0x000fc600078e004a */
[----:B------:R0:W5:Y:S04]  /*0bf0*/  @P1 LDG.E.128 R16, desc[UR10][R68.64+0x10] ;  /* 0x0000100a44101981 */ /* 0x000168000c1e1d00 */
[----:B------:R1:W5:Y:S01]  /*0c00*/  @P0 LDG.E.64 R140, desc[UR10][R74.64] ;  /* 0x0000000a4a8c0981 */ /* 0x000362000c1e1b00 */
[----:B------:R-:W-:Y:S01]  /*0c10*/  UMOV UR4, 0xffffffff ;  /* 0xffffffff00047882 */ /* 0x000fe20000000000 */
[----:B------:R-:W-:-:S04]  /*0c20*/  ISETP.NE.U32.AND P2, PT, RZ, UR14, PT ;  /* 0x0000000eff007c0c */ /* 0x000fc8000bf45070 */
[----:B------:R-:W-:Y:S02]  /*0c30*/  ISETP.NE.AND.EX P2, PT, RZ, UR15, PT, P2 ;  /* 0x0000000fff007c0c */ /* 0x000fe4000bf45320 */
[----:B----4-:R-:W-:Y:S02]  /*0c40*/  FSEL R72, R0, RZ, !P3 ;  /* 0x000000ff00487208 */ /* 0x010fe40005800000 */
[C---:B0-----:R-:W-:Y:S02]  /*0c50*/  PRMT R69, R42.reuse, 0x7632, R69 ;  /* 0x000076322a457816 */ /* 0x041fe40000000045 */
[----:B------:R-:W-:Y:S02]  /*0c60*/  SHF.L.U32 R71, R42, 0x10, RZ ;  /* 0x000000102a477819 */ /* 0x000fe400000006ff */
[----:B------:R-:W-:Y:S01]  /*0c70*/  PRMT R70, R43, 0x7632, R70 ;  /* 0x000076322b467816 */ /* 0x000fe20000000046 */
[----:B--2---:R-:W-:Y:S01]  /*0c80*/  IMAD.U32 R42, R33, 0x10000, RZ ;  /* 0x00010000212a7824 */ /* 0x004fe200078e00ff */
[----:B-1----:R-:W-:-:S02]  /*0c90*/  SHF.L.U32 R74, R43, 0x10, RZ ;  /* 0x000000102b4a7819 */ /* 0x002fc400000006ff */
[----:B------:R-:W-:Y:S01]  /*0ca0*/  SHF.L.U32 R68, R41, 0x10, RZ ;  /* 0x0000001029447819 */ /* 0x000fe200000006ff */
[----:B---3--:R-:W-:Y:S01]  /*0cb0*/  FADD.FTZ R185, -R72, R39 ;  /* 0x0000002748b97221 */ /* 0x008fe20000010100 */
[----:B------:R-:W-:Y:S01]  /*0cc0*/  SHF.L.U32 R39, R32, 0x10, RZ ;  /* 0x0000001020277819 */ /* 0x000fe200000006ff */
[C---:B------:R-:W-:Y:S01]  /*0cd0*/  FADD.FTZ R73, -R72.reuse, R36 ;  /* 0x0000002448497221 */ /* 0x040fe20000010100 */
[C---:B------:R-:W-:Y:S01]  /*0ce0*/  FADD.FTZ R75, -R72.reuse, R37 ;  /* 0x00000025484b7221 */ /* 0x040fe20000010100 */
[----:B------:R-:W-:Y:S01]  /*0cf0*/  FADD.FTZ R183, -R72, R38 ;  /* 0x0000002648b77221 */ /* 0x000fe20000010100 */
[C---:B------:R-:W-:Y:S02]  /*0d00*/  PRMT R36, R40.reuse, 0x7632, R36 ;  /* 0x0000763228247816 */ /* 0x040fe40000000024 */
[----:B------:R-:W-:Y:S02]  /*0d10*/  SHF.L.U32 R37, R40, 0x10, RZ ;  /* 0x0000001028257819 */ /* 0x000fe400000006ff */
[----:B------:R-:W-:-:S02]  /*0d20*/  PRMT R43, R34, 0x7632, R43 ;  /* 0x00007632222b7816 */ /* 0x000fc4000000002b */
[----:B------:R-:W-:Y:S01]  /*0d30*/  SHF.L.U32 R187, R34, 0x10, RZ ;  /* 0x0000001022bb7819 */ /* 0x000fe200000006ff */
[----:B------:R-:W-:Y:S01]  /*0d40*/  FMUL.FTZ R34, R171, R42 ;  /* 0x0000002aab227220 */ /* 0x000fe20000410000 */
[----:B------:R-:W-:Y:S02]  /*0d50*/  PRMT R40, R41, 0x7632, R40 ;  /* 0x0000763229287816 */ /* 0x000fe40000000028 */
[----:B------:R-:W-:Y:S01]  /*0d60*/  PRMT R38, R32, 0x7632, R38 ;  /* 0x0000763220267816 */ /* 0x000fe20000000026 */
[----:B------:R-:W-:Y:S01]  /*0d70*/  FMUL.FTZ R0, R178, R73 ;  /* 0x00000049b2007220 */ /* 0x000fe20000410000 */
[----:B------:R-:W-:Y:S01]  /*0d80*/  PRMT R41, R33, 0x7632, R41 ;  /* 0x0000763221297816 */ /* 0x000fe20000000029 */
[----:B------:R-:W-:Y:S01]  /*0d90*/  FMUL.FTZ R33, R172, R39 ;  /* 0x00000027ac217220 */ /* 0x000fe20000410000 */
[C---:B------:R-:W-:Y:S02]  /*0da0*/  PRMT R180, R35.reuse, 0x7632, R180 ;  /* 0x0000763223b47816 */ /* 0x040fe400000000b4 */
[----:B------:R-:W-:Y:S01]  /*0db0*/  SHF.L.U32 R182, R35, 0x10, RZ ;  /* 0x0000001023b67819 */ /* 0x000fe200000006ff */
[----:B------:R-:W-:Y:S01]  /*0dc0*/  FFMA.FTZ R35, R175, R68, R34 ;  /* 0x00000044af237223 */ /* 0x000fe20000010022 */
[----:B------:R-:W-:Y:S01]  /*0dd0*/  SHF.L.U32 R38, R38, 0x10, RZ ;  /* 0x0000001026267819 */ /* 0x000fe200000006ff */
[C---:B------:R-:W-:Y:S01]  /*0de0*/  FMUL.FTZ R34, R178.reuse, R75 ;  /* 0x0000004bb2227220 */ /* 0x040fe20000410000 */
[----:B------:R-:W-:Y:S01]  /*0df0*/  SHF.L.U32 R41, R41, 0x10, RZ ;  /* 0x0000001029297819 */ /* 0x000fe200000006ff */
[----:B------:R-:W-:Y:S01]  /*0e00*/  FMUL.FTZ R32, R178, R183 ;  /* 0x000000b7b2207220 */ /* 0x000fe20000410000 */
[----:B------:R-:W-:Y:S01]  /*0e10*/  FADD.FTZ R142, R37, R142 ;  /* 0x0000008e258e7221 */ /* 0x000fe20000010000 */
[-C--:B------:R-:W-:Y:S01]  /*0e20*/  FFMA.FTZ R159, R0, R37.reuse, R159 ;  /* 0x00000025009f7223 */ /* 0x080fe2000001009f */
[----:B------:R-:W-:Y:S01]  /*0e30*/  FFMA.FTZ R33, R176, R37, R33 ;  /* 0x00000025b0217223 */ /* 0x000fe20000010021 */
[----:B------:R-:W-:Y:S01]  /*0e40*/  SHF.L.U32 R37, R36, 0x10, RZ ;  /* 0x0000001024257819 */ /* 0x000fe200000006ff */
[----:B------:R-:W-:Y:S01]  /*0e50*/  FADD.FTZ R138, R39, R138 ;  /* 0x0000008a278a7221 */ /* 0x000fe20000010000 */
[----:B------:R-:W-:Y:S01]  /*0e60*/  FFMA.FTZ R139, R0, R39, R139 ;  /* 0x00000027008b7223 */ /* 0x000fe2000001008b */
[----:B------:R-:W-:Y:S01]  /*0e70*/  FMUL.FTZ R36, R178, R185 ;  /* 0x000000b9b2247220 */ /* 0x000fe20000410000 */
[----:B------:R-:W-:Y:S01]  /*0e80*/  SHF.L.U32 R40, R40, 0x10, RZ ;  /* 0x0000001028287819 */ /* 0x000fe200000006ff */
[-C--:B------:R-:W-:Y:S01]  /*0e90*/  FFMA.FTZ R135, R34, R38.reuse, R135 ;  /* 0x0000002622877223 */ /* 0x080fe20000010087 */
[----:B------:R-:W-:Y:S01]  /*0ea0*/  FADD.FTZ R134, R38, R134 ;  /* 0x0000008626867221 */ /* 0x000fe20000010000 */
[----:B------:R-:W-:Y:S01]  /*0eb0*/  FMUL.FTZ R39, R154, R38 ;  /* 0x000000269a277220 */ /* 0x000fe20000410000 */
[----:B------:R-:W-:Y:S01]  /*0ec0*/  FADD.FTZ R130, R42, R130 ;  /* 0x000000822a827221 */ /* 0x000fe20000010000 */
[----:B------:R-:W-:Y:S01]  /*0ed0*/  FFMA.FTZ R131, R32, R42, R131 ;  /* 0x0000002a20837223 */ /* 0x000fe20000010083 */
[----:B------:R-:W-:Y:S01]  /*0ee0*/  FMUL.FTZ R38, R153, R41 ;  /* 0x0000002999267220 */ /* 0x000fe20000410000 */
[----:B------:R-:W-:Y:S01]  /*0ef0*/  FADD.FTZ R45, -R72, R45 ;  /* 0x0000002d482d7221 */ /* 0x000fe20000010100 */
[----:B------:R-:W-:Y:S01]  /*0f00*/  SHF.L.U32 R42, R43, 0x10, RZ ;  /* 0x000000102b2a7819 */ /* 0x000fe200000006ff */
[----:B------:R-:W-:Y:S01]  /*0f10*/  FFMA.FTZ R137, R34, R37, R137 ;  /* 0x0000002522897223 */ /* 0x000fe20000010089 */
[----:B------:R-:W-:Y:S01]  /*0f20*/  FADD.FTZ R136, R37, R136 ;  /* 0x0000008825887221 */ /* 0x000fe20000010000 */
[----:B------:R-:W-:Y:S01]  /*0f30*/  FFMA.FTZ R127, R36, R41, R127 ;  /* 0x00000029247f7223 */ /* 0x000fe2000001007f */
[----:B------:R-:W-:Y:S01]  /*0f40*/  FADD.FTZ R126, R41, R126 ;  /* 0x0000007e297e7221 */ /* 0x000fe20000010000 */
[----:B------:R-:W-:Y:S01]  /*0f50*/  FFMA.FTZ R37, R158, R37, R39 ;  /* 0x000000259e257223 */ /* 0x000fe20000010027 */
[----:B------:R-:W-:Y:S01]  /*0f60*/  FADD.FTZ R41, -R72, R44 ;  /* 0x0000002c48297221 */ /* 0x000fe20000010100 */
[-C--:B------:R-:W-:Y:S01]  /*0f70*/  FFMA.FTZ R129, R36, R40.reuse, R129 ;  /* 0x0000002824817223 */ /* 0x080fe20000010081 */
[----:B------:R-:W-:Y:S01]  /*0f80*/  FADD.FTZ R128, R40, R128 ;  /* 0x0000008028807221 */ /* 0x000fe20000010000 */
[----:B------:R-:W-:Y:S01]  /*0f90*/  FFMA.FTZ R39, R157, R40, R38 ;  /* 0x000000289d277223 */ /* 0x000fe20000010026 */
[----:B------:R-:W-:Y:S01]  /*0fa0*/  SHF.L.U32 R69, R69, 0x10, RZ ;  /* 0x0000001045457819 */ /* 0x000fe200000006ff */
[----:B------:R-:W-:Y:S01]  /*0fb0*/  FMUL.FTZ R43, R170, R187 ;  /* 0x000000bbaa2b7220 */ /* 0x000fe20000410000 */
[----:B------:R-:W-:Y:S01]  /*0fc0*/  FMUL.FTZ R40, R178, R45 ;  /* 0x0000002db2287220 */ /* 0x000fe20000410000 */
[-C--:B------:R-:W-:Y:S01]  /*0fd0*/  FMUL.FTZ R45, R152, R42.reuse ;  /* 0x0000002a982d7220 */ /* 0x080fe20000410000 */
[----:B------:R-:W-:Y:S01]  /*0fe0*/  FADD.FTZ R73, -R72, R46 ;  /* 0x0000002e48497221 */ /* 0x000fe20000010100 */
[----:B------:R-:W-:Y:S01]  /*0ff0*/  FMUL.FTZ R38, R178, R41 ;  /* 0x00000029b2267220 */ /* 0x000fe20000410000 */
[----:B------:R-:W-:Y:S01]  /*1000*/  SHF.L.U32 R180, R180, 0x10, RZ ;  /* 0x00000010b4b47819 */ /* 0x000fe200000006ff */
[----:B------:R-:W-:Y:S01]  /*1010*/  FADD.FTZ R47, -R72, R47 ;  /* 0x0000002f482f7221 */ /* 0x000fe20000010100 */
[----:B------:R-:W-:Y:S01]  /*1020*/  FFMA.FTZ R41, R174, R71, R43 ;  /* 0x00000047ae297223 */ /* 0x000fe2000001002b */
[----:B------:R-:W-:Y:S01]  /*1030*/  FFMA.FTZ R43, R156, R69, R45 ;  /* 0x000000459c2b7223 */ /* 0x000fe2000001002d */
[----:B------:R-:W-:Y:S01]  /*1040*/  FADD.FTZ R124, R71, R124 ;  /* 0x0000007c477c7221 */ /* 0x000fe20000010000 */
[----:B------:R-:W-:Y:S01]  /*1050*/  FFMA.FTZ R125, R38, R71, R125 ;  /* 0x00000047267d7223 */ /* 0x000fe2000001007d */
        /* <DEDUP_REMOVED lines=8> */
[C---:B------:R-:W-:Y:S01]  /*10e0*/  FADD.FTZ R71, -R72.reuse, R49 ;  /* 0x0000003148477221 */ /* 0x040fe20000010100 */
[C---:B------:R-:W-:Y:S01]  /*10f0*/  FADD.FTZ R73, -R72.reuse, R50 ;  /* 0x0000003248497221 */ /* 0x040fe20000010100 */
[C---:B------:R-:W-:Y:S01]  /*1100*/  FADD.FTZ R75, -R72.reuse, R51 ;  /* 0x00000033484b7221 */ /* 0x040fe20000010100 */
[----:B------:R-:W-:Y:S01]  /*1110*/  FADD.FTZ R69, -R72, R48 ;  /* 0x0000003048457221 */ /* 0x000fe20000010100 */
[----:B------:R-:W-:-:S02]  /*1120*/  PRMT R50, R52, 0x7632, R50 ;  /* 0x0000763234327816 */ /* 0x000fc40000000032 */
[----:B------:R-:W-:Y:S02]  /*1130*/  SHF.L.U32 R51, R52, 0x10, RZ ;  /* 0x0000001034337819 */ /* 0x000fe400000006ff */
[C---:B------:R-:W-:Y:S02]  /*1140*/  SHF.L.U32 R49, R56.reuse, 0x10, RZ ;  /* 0x0000001038317819 */ /* 0x040fe400000006ff */
[----:B------:R-:W-:Y:S01]  /*1150*/  PRMT R52, R56, 0x7632, R52 ;  /* 0x0000763238347816 */ /* 0x000fe20000000034 */
[----:B------:R-:W-:Y:S01]  /*1160*/  FMUL.FTZ R44, R169, R182 ;  /* 0x000000b6a92c7220 */ /* 0x000fe20000410000 */
[----:B------:R-:W-:Y:S01]  /*1170*/  PRMT R56, R57, 0x7632, R56 ;  /* 0x0000763239387816 */ /* 0x000fe20000000038 */
[----:B------:R-:W-:Y:S01]  /*1180*/  FADD.FTZ R112, R70, R112 ;  /* 0x0000007046707221 */ /* 0x000fe20000010000 */
[-C--:B------:R-:W-:Y:S01]  /*1190*/  FFMA.FTZ R47, R155, R70.reuse, R46 ;  /* 0x000000469b2f7223 */ /* 0x080fe2000001002e */
[----:B------:R-:W-:Y:S01]  /*11a0*/  FFMA.FTZ R115, R42, R70, R115 ;  /* 0x000000462a737223 */ /* 0x000fe20000010073 */
[----:B------:R-:W-:Y:S01]  /*11b0*/  FADD.FTZ R113, R182, R113 ;  /* 0x00000071b6717221 */ /* 0x000fe20000010000 */
[----:B------:R-:W-:Y:S01]  /*11c0*/  FFMA.FTZ R114, R45, R182, R114 ;  /* 0x000000b62d727223 */ /* 0x000fe20000010072 */
[----:B------:R-:W-:Y:S01]  /*11d0*/  FADD.FTZ R132, R68, R132 ;  /* 0x0000008444847221 */ /* 0x000fe20000010000 */
[----:B------:R-:W-:Y:S01]  /*11e0*/  FFMA.FTZ R133, R32, R68, R133 ;  /* 0x0000004420857223 */ /* 0x000fe20000010085 */
[C---:B------:R-:W-:Y:S01]  /*11f0*/  PRMT R70, R53.reuse, 0x7632, R70 ;  /* 0x0000763235467816 */ /* 0x040fe20000000046 */
[----:B------:R-:W-:Y:S01]  /*1200*/  FMUL.FTZ R46, R178, R69 ;  /* 0x00000045b22e7220 */ /* 0x000fe20000410000 */
[----:B------:R-:W-:Y:S01]  /*1210*/  SHF.L.U32 R48, R53, 0x10, RZ ;  /* 0x0000001035307819 */ /* 0x000fe200000006ff */
[----:B------:R-:W-:Y:S01]  /*1220*/  IMAD.U32 R68, R55, 0x10000, RZ ;  /* 0x0001000037447824 */ /* 0x000fe200078e00ff */
[----:B------:R-:W-:Y:S01]  /*1230*/  PRMT R182, R54, 0x7632, R182 ;  /* 0x0000763236b67816 */ /* 0x000fe200000000b6 */
[----:B------:R-:W-:Y:S01]  /*1240*/  FMUL.FTZ R53, R164, R49 ;  /* 0x00000031a4357220 */ /* 0x000fe20000410000 */
[----:B------:R-:W-:-:S02]  /*1250*/  SHF.L.U32 R183, R54, 0x10, RZ ;  /* 0x0000001036b77819 */ /* 0x000fc400000006ff */
[----:B------:R-:W-:Y:S02]  /*1260*/  PRMT R54, R55, 0x7632, R54 ;  /* 0x0000763237367816 */ /* 0x000fe40000000036 */
[----:B------:R-:W-:Y:S01]  /*1270*/  SHF.L.U32 R55, R50, 0x10, RZ ;  /* 0x0000001032377819 */ /* 0x000fe200000006ff */
[----:B------:R-:W-:Y:S01]  /*1280*/  FMUL.FTZ R50, R178, R75 ;  /* 0x0000004bb2327220 */ /* 0x000fe20000410000 */
[----:B------:R-:W-:Y:S02]  /*1290*/  SHF.L.U32 R52, R52, 0x10, RZ ;  /* 0x0000001034347819 */ /* 0x000fe400000006ff */
[----:B------:R-:W-:Y:S01]  /*12a0*/  SHF.L.U32 R56, R56, 0x10, RZ ;  /* 0x0000001038387819 */ /* 0x000fe200000006ff */
[----:B------:R-:W-:Y:S01]  /*12b0*/  FADD.FTZ R103, R51, R103 ;  /* 0x0000006733677221 */ /* 0x000fe20000010000 */
[-C--:B------:R-:W-:Y:S01]  /*12c0*/  FFMA.FTZ R111, R46, R51.reuse, R111 ;  /* 0x000000332e6f7223 */ /* 0x080fe2000001006f */
[----:B------:R-:W-:Y:S01]  /*12d0*/  FADD.FTZ R116, R74, R116 ;  /* 0x000000744a747221 */ /* 0x000fe20000010000 */
[-C--:B------:R-:W-:Y:S01]  /*12e0*/  FFMA.FTZ R44, R173, R74.reuse, R44 ;  /* 0x0000004aad2c7223 */ /* 0x080fe2000001002c */
[----:B------:R-:W-:Y:S01]  /*12f0*/  FFMA.FTZ R118, R45, R74, R118 ;  /* 0x0000004a2d767223 */ /* 0x000fe20000010076 */
[----:B------:R-:W-:Y:S01]  /*1300*/  FFMA.FTZ R51, R168, R51, R53 ;  /* 0x00000033a8337223 */ /* 0x000fe20000010035 */
[----:B------:R-:W-:Y:S01]  /*1310*/  SHF.L.U32 R74, R57, 0x10, RZ ;  /* 0x00000010394a7819 */ /* 0x000fe200000006ff */
[----:B------:R-:W-:Y:S01]  /*1320*/  FMUL.FTZ R53, R178, R71 ;  /* 0x00000047b2357220 */ /* 0x000fe20000410000 */
[----:B------:R-:W-:Y:S01]  /*1330*/  SHF.L.U32 R69, R70, 0x10, RZ ;  /* 0x0000001046457819 */ /* 0x000fe200000006ff */
[----:B------:R-:W-:Y:S01]  /*1340*/  FMUL.FTZ R57, R146, R52 ;  /* 0x0000003492397220 */ /* 0x000fe20000410000 */
[-C--:B------:R-:W-:Y:S01]  /*1350*/  FFMA.FTZ R91, R50, R56.reuse, R91 ;  /* 0x00000038325b7223 */ /* 0x080fe2000001005b */
[----:B------:R-:W-:Y:S01]  /*1360*/  FADD.FTZ R82, R56, R82 ;  /* 0x0000005238527221 */ /* 0x000fe20000010000 */
[----:B------:R-:W-:Y:S01]  /*1370*/  FMUL.FTZ R56, R145, R56 ;  /* 0x0000003891387220 */ /* 0x000fe20000410000 */
[C---:B------:R-:W-:Y:S01]  /*1380*/  FFMA.FTZ R93, R53.reuse, R52, R93 ;  /* 0x00000034355d7223 */ /* 0x040fe2000001005d */
[----:B------:R-:W-:Y:S01]  /*1390*/  FADD.FTZ R80, R52, R80 ;  /* 0x0000005034507221 */ /* 0x000fe20000010000 */
[-C--:B------:R-:W-:Y:S01]  /*13a0*/  FFMA.FTZ R110, R53, R55.reuse, R110 ;  /* 0x00000037356e7223 */ /* 0x080fe2000001006e */
[----:B------:R-:W-:Y:S01]  /*13b0*/  FADD.FTZ R102, R55, R102 ;  /* 0x0000006637667221 */ /* 0x000fe20000010000 */
[----:B------:R-:W-:Y:S01]  /*13c0*/  FFMA.FTZ R52, R150, R55, R57 ;  /* 0x0000003796347223 */ /* 0x000fe20000010039 */
[-C--:B------:R-:W-:Y:S01]  /*13d0*/  FFMA.FTZ R108, R50, R69.reuse, R108 ;  /* 0x00000045326c7223 */ /* 0x080fe2000001006c */
[----:B------:R-:W-:Y:S01]  /*13e0*/  FADD.FTZ R100, R69, R100 ;  /* 0x0000006445647221 */ /* 0x000fe20000010000 */
[----:B------:R-:W-:Y:S01]  /*13f0*/  FFMA.FTZ R55, R149, R69, R56 ;  /* 0x0000004595377223 */ /* 0x000fe20000010038 */
[C---:B------:R-:W-:Y:S01]  /*1400*/  FADD.FTZ R57, -R72.reuse, R60 ;  /* 0x0000003c48397221 */ /* 0x040fe20000010100 */
[----:B------:R-:W-:Y:S01]  /*1410*/  FADD.FTZ R69, -R72, R61 ;  /* 0x0000003d48457221 */ /* 0x000fe20000010100 */
[----:B------:R-:W-:Y:S01]  /*1420*/  FADD.FTZ R60, RZ, R33 ;  /* 0x00000021ff3c7221 */ /* 0x000fe20000010000 */
[----:B------:R-:W-:Y:S01]  /*1430*/  FFMA.FTZ R61, R0, R33, RZ ;  /* 0x00000021003d7223 */ /* 0x000fe200000100ff */
[----:B------:R-:W-:Y:S01]  /*1440*/  PRMT R184, R58, 0x7632, R184 ;  /* 0x000076323ab87816 */ /* 0x000fe200000000b8 */
[----:B------:R-:W-:Y:S01]  /*1450*/  FADD.FTZ R75, -R72, R62 ;  /* 0x0000003e484b7221 */ /* 0x000fe20000010100 */
[----:B------:R-:W-:Y:S01]  /*1460*/  SHF.L.U32 R185, R58, 0x10, RZ ;  /* 0x000000103ab97819 */ /* 0x000fe200000006ff */
[----:B------:R-:W-:Y:S01]  /*1470*/  FADD.FTZ R62, R37, R60 ;  /* 0x0000003c253e7221 */ /* 0x000fe20000010000 */
[----:B------:R-:W-:Y:S01]  /*1480*/  FADD.FTZ R79, R49, R79 ;  /* 0x0000004f314f7221 */ /* 0x000fe20000010000 */
[----:B------:R-:W-:Y:S01]  /*1490*/  FFMA.FTZ R94, R46, R49, R94 ;  /* 0x000000312e5e7223 */ /* 0x000fe2000001005e */
[----:B------:R-:W-:Y:S01]  /*14a0*/  FFMA.FTZ R61, R34, R37, R61 ;  /* 0x00000025223d7223 */ /* 0x000fe2000001003d */
[----:B------:R-:W-:Y:S01]  /*14b0*/  FADD.FTZ R120, R187, R120 ;  /* 0x00000078bb787221 */ /* 0x000fe20000010000 */
[----:B------:R-:W-:Y:S01]  /*14c0*/  FFMA.FTZ R123, R38, R187, R123 ;  /* 0x000000bb267b7223 */ /* 0x000fe2000001007b */
[----:B------:R-:W-:Y:S01]  /*14d0*/  FMUL.FTZ R49, R178, R73 ;  /* 0x00000049b2317220 */ /* 0x000fe20000410000 */
[----:B------:R-:W-:Y:S01]  /*14e0*/  FADD.FTZ R187, -R72, R63 ;  /* 0x0000003f48bb7221 */ /* 0x000fe20000010100 */
[----:B------:R-:W-:Y:S01]  /*14f0*/  SHF.L.U32 R73, R184, 0x10, RZ ;  /* 0x00000010b8497819 */ /* 0x000fe200000006ff */
[----:B------:R-:W-:Y:S01]  /*1500*/  FMUL.FTZ R63, R162, R185 ;  /* 0x000000b9a23f7220 */ /* 0x000fe20000410000 */
[----:B------:R-:W-:Y:S01]  /*1510*/  FADD.FTZ R62, R35, R62 ;  /* 0x0000003e233e7221 */ /* 0x000fe20000010000 */
[----:B------:R-:W-:Y:S01]  /*1520*/  FFMA.FTZ R61, R32, R35, R61 ;  /* 0x00000023203d7223 */ /* 0x000fe2000001003d */
[----:B------:R-:W-:Y:S01]  /*1530*/  FMUL.FTZ R56, R178, R57 ;  /* 0x00000039b2387220 */ /* 0x000fe20000410000 */
[----:B------:R-:W-:Y:S01]  /*1540*/  SHF.L.U32 R71, R182, 0x10, RZ ;  /* 0x00000010b6477819 */ /* 0x000fe200000006ff */
[----:B------:R-:W-:Y:S01]  /*1550*/  FMUL.FTZ R60, R178, R69 ;  /* 0x00000045b23c7220 */ /* 0x000fe20000410000 */
[----:B------:R-:W-:Y:S01]  /*1560*/  FFMA.FTZ R57, R166, R183, R63 ;  /* 0x000000b7a6397223 */ /* 0x000fe2000001003f */
[----:B------:R-:W-:Y:S01]  /*1570*/  FMUL.FTZ R69, R144, R73 ;  /* 0x0000004990457220 */ /* 0x000fe20000410000 */
[----:B------:R-:W-:Y:S01]  /*1580*/  FADD.FTZ R62, R39, R62 ;  /* 0x0000003e273e7221 */ /* 0x000fe20000010000 */
[----:B------:R-:W-:-:S02]  /*1590*/  FFMA.FTZ R63, R36, R39, R61 ;  /* 0x00000027243f7223 */ /* 0x000fc4000001003d */
[----:B------:R-:W-:Y:S01]  /*15a0*/  FFMA.FTZ R61, R148, R71, R69 ;  /* 0x00000047943d7223 */ /* 0x000fe20000010045 */
[----:B------:R-:W-:Y:S01]  /*15b0*/  FADD.FTZ R62, R41, R62 ;  /* 0x0000003e293e7221 */ /* 0x000fe20000010000 */
[----:B------:R-:W-:-:S03]  /*15c0*/  FFMA.FTZ R69, R38, R41, R63 ;  /* 0x0000002926457223 */ /* 0x000fc6000001003f */
[----:B------:R-:W-:Y:S01]  /*15d0*/  FADD.FTZ R63, R43, R62 ;  /* 0x0000003e2b3f7221 */ /* 0x000fe20000010000 */
[----:B------:R-:W-:-:S03]  /*15e0*/  FFMA.FTZ R70, R40, R43, R69 ;  /* 0x0000002b28467223 */ /* 0x000fc60000010045 */
[----:B------:R-:W-:Y:S01]  /*15f0*/  FADD.FTZ R62, R44, R63 ;  /* 0x0000003f2c3e7221 */ /* 0x000fe20000010000 */
[----:B------:R-:W-:Y:S01]  /*1600*/  FFMA.FTZ R63, R45, R44, R70 ;  /* 0x0000002c2d3f7223 */ /* 0x000fe20000010046 */
[----:B------:R-:W-:Y:S01]  /*1610*/  PRMT R58, R59, 0x7632, R58 ;  /* 0x000076323b3a7816 */ /* 0x000fe2000000003a */
[----:B------:R-:W-:Y:S01]  /*1620*/  FADD.FTZ R98, R71, R98 ;  /* 0x0000006247627221 */ /* 0x000fe20000010000 */
[----:B------:R-:W-:Y:S01]  /*1630*/  FFMA.FTZ R106, R60, R71, R106 ;  /* 0x000000473c6a7223 */ /* 0x000fe2000001006a */
[----:B------:R-:W-:Y:S01]  /*1640*/  FADD.FTZ R70, R47, R62 ;  /* 0x0000003e2f467221 */ /* 0x000fe20000010000 */
[----:B------:R-:W-:Y:S01]  /*1650*/  SHF.L.U32 R59, R59, 0x10, RZ ;  /* 0x000000103b3b7819 */ /* 0x000fe200000006ff */
[----:B------:R-:W-:Y:S01]  /*1660*/  FFMA.FTZ R71, R42, R47, R63 ;  /* 0x0000002f2a477223 */ /* 0x000fe2000001003f */
[----:B------:R-:W-:Y:S01]  /*1670*/  FADD.FTZ R78, R180, R78 ;  /* 0x0000004eb44e7221 */ /* 0x000fe20000010000 */
[----:B------:R-:W-:Y:S01]  /*1680*/  FFMA.FTZ R95, R42, R180, R95 ;  /* 0x000000b42a5f7223 */ /* 0x000fe2000001005f */
[----:B------:R-:W-:Y:S01]  /*1690*/  FMUL.FTZ R180, R163, R74 ;  /* 0x0000004aa3b47220 */ /* 0x000fe20000410000 */
[----:B------:R-:W-:Y:S01]  /*16a0*/  FADD.FTZ R69, R51, R70 ;  /* 0x0000004633457221 */ /* 0x000fe20000010000 */
[----:B------:R-:W-:Y:S01]  /*16b0*/  FFMA.FTZ R70, R46, R51, R71 ;  /* 0x000000332e467223 */ /* 0x000fe20000010047 */
[----:B------:R-:W-:Y:S01]  /*16c0*/  FMUL.FTZ R72, R160, R59 ;  /* 0x0000003ba0487220 */ /* 0x000fe20000410000 */
[----:B------:R-:W-:Y:S01]  /*16d0*/  FADD.FTZ R101, R48, R101 ;  /* 0x0000006530657221 */ /* 0x000fe20000010000 */
[-C--:B------:R-:W-:Y:S01]  /*16e0*/  FFMA.FTZ R109, R49, R48.reuse, R109 ;  /* 0x00000030316d7223 */ /* 0x080fe2000001006d */
[----:B------:R-:W-:Y:S01]  /*16f0*/  FFMA.FTZ R48, R167, R48, R180 ;  /* 0x00000030a7307223 */ /* 0x000fe200000100b4 */
[----:B------:R-:W-:Y:S01]  /*1700*/  FADD.FTZ R69, R69, R52 ;  /* 0x0000003445457221 */ /* 0x000fe20000010000 */
[----:B------:R-:W-:Y:S01]  /*1710*/  FFMA.FTZ R70, R53, R52, R70 ;  /* 0x0000003435467223 */ /* 0x000fe20000010046 */
[----:B------:R-:W-:Y:S01]  /*1720*/  FFMA.FTZ R63, R165, R68, R72 ;  /* 0x00000044a53f7223 */ /* 0x000fe20000010048 */
[----:B------:R-:W-:Y:S01]  /*1730*/  SHF.L.U32 R72, R58, 0x10, RZ ;  /* 0x000000103a487819 */ /* 0x000fe200000006ff */
        /* <DEDUP_REMOVED lines=9> */
[----:B------:R-:W-:Y:S01]  /*17d0*/  SHF.L.U32 R73, R54, 0x10, RZ ;  /* 0x0000001036497819 */ /* 0x000fe200000006ff */
[----:B------:R-:W-:Y:S01]  /*17e0*/  FMUL.FTZ R68, R143, R72 ;  /* 0x000000488f447220 */ /* 0x000fe20000410000 */
[----:B------:R-:W-:Y:S01]  /*17f0*/  FADD.FTZ R58, R58, R57 ;  /* 0x000000393a3a7221 */ /* 0x000fe20000010000 */
[----:B------:R-:W-:-:S02]  /*1800*/  FFMA.FTZ R71, R56, R57, R71 ;  /* 0x0000003938477223 */ /* 0x000fc40000010047 */
[----:B------:R-:W-:Y:S01]  /*1810*/  FFMA.FTZ R69, R147, R73, R68 ;  /* 0x0000004993457223 */ /* 0x000fe20000010044 */
        /* <DEDUP_REMOVED lines=38> */
.L_x_1310:
[----:B-1----:R-:W-:Y:S01]  /*1a80*/  FADD.FTZ R59, R58, R59 ;  /* 0x0000003b3a3b7221 */ /* 0x002fe20000010000 */
[----:B--2---:R-:W-:-:S03]  /*1a90*/  FADD.FTZ R71, R68, R71 ;  /* 0x0000004744477221 */ /* 0x004fc60000010000 */
[----:B0-----:R-:W-:Y:S01]  /*1aa0*/  FMUL.FTZ R58, R59, UR13 ;  /* 0x0000000d3b3a7c20 */ /* 0x001fe20008410000 */
[----:B------:R-:W-:-:S04]  /*1ab0*/  FMUL.FTZ R59, R71, UR13 ;  /* 0x0000000d473b7c20 */ /* 0x000fc80008410000 */
[----:B------:R-:W-:Y:S01]  /*1ac0*/  FSEL R71, R58, RZ, !P3 ;  /* 0x000000ff3a477208 */ /* 0x000fe20005800000 */
[----:B------:R-:W-:Y:S06]  /*1ad0*/  @P2 BRA `(.L_x_1282) ;  /* 0x0000000c00942947 */ /* 0x000fec0003800000 */
[----:B------:R-:W-:-:S04]  /*1ae0*/  ISETP.NE.U32.AND P2, PT, R64, RZ, PT ;  /* 0x000000ff4000720c */ /* 0x000fc80003f45070 */
[----:B------:R-:W-:-:S13]  /*1af0*/  ISETP.NE.AND.EX P2, PT, R65, RZ, PT, P2 ;  /* 0x000000ff4100720c */ /* 0x000fda0003f45320 */
[----:B------:R-:W-:Y:S05]  /*1b00*/  @P2 BRA `(.L_x_1283) ;  /* 0x0000000400c42947 */ /* 0x000fea0003800000 */
[----:B------:R-:W-:Y:S01]  /*1b10*/  UMOV UR4, UR8 ;  /* 0x0000000800047c82 */ /* 0x000fe20008000000 */
[----:B------:R-:W-:Y:S01]  /*1b20*/  UMOV UR5, UR9 ;  /* 0x0000000900057c82 */ /* 0x000fe20008000000 */
        /* <DEDUP_REMOVED lines=57> */
.L_x_1284:
[-CC-:B------:R-:W-:Y:S01]  /*1ec0*/  FFMA.FTZ R42, R42, R59.reuse, R71.reuse ;  /* 0x0000003b2a2a7223 */ /* 0x180fe20000010047 */
[-CC-:B------:R-:W-:Y:S01]  /*1ed0*/  FFMA.FTZ R45, R45, R59.reuse, R71.reuse ;  /* 0x0000003b2d2d7223 */ /* 0x180fe20000010047 */
[----:B------:R-:W-:Y:S01]  /*1ee0*/  FFMA.FTZ R0, R0, R59, R71 ;  /* 0x0000003b00007223 */ /* 0x000fe20000010047 */
[----:B-----5:R-:W-:Y:S01]  /*1ef0*/  ISETP.GE.U32.AND P2, PT, R76, RZ, PT ;  /* 0x000000ff4c00720c */ /* 0x020fe20003f46070 */
[----:B------:R-:W-:Y:S01]  /*1f00*/  FADD.FTZ R23, R47, -R42 ;  /* 0x8000002a2f177221 */ /* 0x000fe20000010000 */
[----:B------:R-:W-:Y:S01]  /*1f10*/  FADD.FTZ R45, R44, -R45 ;  /* 0x8000002d2c2d7221 */ /* 0x000fe20000010000 */
[----:B------:R-:W-:Y:S01]  /*1f20*/  FADD.FTZ R33, R33, -R0 ;  /* 0x8000000021217221 */ /* 0x000fe20000010000 */
[----:B------:R-:W-:Y:S01]  /*1f30*/  ISETP.GE.U32.AND.EX P2, PT, R77, 0x1000000, PT, P2 ;  /* 0x010000004d00780c */ /* 0x000fe20003f46120 */
[C---:B------:R-:W-:Y:S01]  /*1f40*/  FMUL.FTZ R23, R178.reuse, R23 ;  /* 0x00000017b2177220 */ /* 0x040fe20000410000 */
[----:B------:R-:W-:Y:S01]  /*1f50*/  FMUL.FTZ R22, R178, R45 ;  /* 0x0000002db2167220 */ /* 0x000fe20000410000 */
[-CC-:B------:R-:W-:Y:S01]  /*1f60*/  FFMA.FTZ R40, R40, R59.reuse, R71.reuse ;  /* 0x0000003b28287223 */ /* 0x180fe20000010047 */
[-CC-:B------:R-:W-:Y:S01]  /*1f70*/  FFMA.FTZ R34, R34, R59.reuse, R71.reuse ;  /* 0x0000003b22227223 */ /* 0x180fe20000010047 */
[----:B------:R-:W-:Y:S01]  /*1f80*/  FMUL.FTZ R21, R23, UR6 ;  /* 0x0000000617157c20 */ /* 0x000fe20008410000 */
[-CC-:B------:R-:W-:Y:S01]  /*1f90*/  FFMA.FTZ R32, R32, R59.reuse, R71.reuse ;  /* 0x0000003b20207223 */ /* 0x180fe20000010047 */
[-CC-:B------:R-:W-:Y:S01]  /*1fa0*/  FFMA.FTZ R36, R36, R59.reuse, R71.reuse ;  /* 0x0000003b24247223 */ /* 0x180fe20000010047 */
[----:B------:R-:W-:Y:S01]  /*1fb0*/  FFMA.FTZ R38, R38, R59, R71 ;  /* 0x0000003b26267223 */ /* 0x000fe20000010047 */
[----:B------:R-:W-:Y:S01]  /*1fc0*/  FMUL.FTZ R24, R178, R33 ;  /* 0x00000021b2187220 */ /* 0x000fe20000410000 */
[----:B------:R-:W-:Y:S01]  /*1fd0*/  FMUL.FTZ R20, R22, UR6 ;  /* 0x0000000616147c20 */ /* 0x000fe20008410000 */
[----:B------:R-:W-:Y:S01]  /*1fe0*/  FSEL R45, R21, RZ, P2 ;  /* 0x000000ff152d7208 */ /* 0x000fe20001000000 */
[----:B------:R-:W-:Y:S01]  /*1ff0*/  FADD.FTZ R21, R43, -R40 ;  /* 0x800000282b157221 */ /* 0x000fe20000010000 */
[----:B------:R-:W-:Y:S01]  /*2000*/  LOP3.LUT P4, RZ, R77, 0xff0000, RZ, 0xc0, !PT ;  /* 0x00ff00004dff7812 */ /* 0x000fe2000788c0ff */
[----:B------:R-:W-:Y:S01]  /*2010*/  FADD.FTZ R25, R37, -R34 ;  /* 0x8000002225197221 */ /* 0x000fe20000010000 */
[----:B------:R-:W-:Y:S01]  /*2020*/  FADD.FTZ R35, R35, -R32 ;  /* 0x8000002023237221 */ /* 0x000fe20000010000 */
[----:B------:R-:W-:Y:S01]  /*2030*/  FADD.FTZ R27, R39, -R36 ;  /* 0x80000024271b7221 */ /* 0x000fe20000010000 */
[----:B------:R-:W-:Y:S01]  /*2040*/  FADD.FTZ R41, R41, -R38 ;  /* 0x8000002629297221 */ /* 0x000fe20000010000 */
[----:B------:R-:W-:Y:S01]  /*2050*/  FMUL.FTZ R0, R24, UR6 ;  /* 0x0000000618007c20 */ /* 0x000fe20008410000 */
[----:B------:R-:W-:Y:S01]  /*2060*/  LOP3.LUT P5, RZ, R76, 0xff, RZ, 0xc0, !PT ;  /* 0x000000ff4cff7812 */ /* 0x000fe200078ac0ff */
[----:B------:R-:W-:Y:S01]  /*2070*/  FMUL.FTZ R21, R178, R21 ;  /* 0x00000015b2157220 */ /* 0x000fe20000410000 */
[----:B------:R-:W-:Y:S01]  /*2080*/  FSEL R42, R20, RZ, P4 ;  /* 0x000000ff142a7208 */ /* 0x000fe20002000000 */
[C---:B------:R-:W-:Y:S01]  /*2090*/  FMUL.FTZ R25, R178.reuse, R25 ;  /* 0x00000019b2197220 */ /* 0x040fe20000410000 */
[C---:B------:R-:W-:Y:S01]  /*20a0*/  FMUL.FTZ R26, R178.reuse, R35 ;  /* 0x00000023b21a7220 */ /* 0x040fe20000410000 */
[C---:B------:R-:W-:Y:S01]  /*20b0*/  FMUL.FTZ R20, R178.reuse, R41 ;  /* 0x00000029b2147220 */ /* 0x040fe20000410000 */
[----:B------:R-:W-:Y:S01]  /*20c0*/  FMUL.FTZ R27, R178, R27 ;  /* 0x0000001bb21b7220 */ /* 0x000fe20000410000 */
[----:B------:R-:W-:Y:S01]  /*20d0*/  FSEL R0, R0, RZ, P5 ;  /* 0x000000ff00007208 */ /* 0x000fe20002800000 */
        /* <DEDUP_REMOVED lines=8> */
[----:B------:R-:W-:Y:S02]  /*2160*/  LOP3.LUT P2, RZ, R76, 0xff000000, RZ, 0xc0, !PT ;  /* 0xff0000004cff7812 */ /* 0x000fe4000784c0ff */
        /* <DEDUP_REMOVED lines=11> */
.L_x_1283:
[----:B------:R-:W-:Y:S01]  /*2220*/  UMOV UR4, UR8 ;  /* 0x0000000800047c82 */ /* 0x000fe20008000000 */
[----:B------:R-:W-:Y:S01]  /*2230*/  UMOV UR5, UR9 ;  /* 0x0000000900057c82 */ /* 0x000fe20008000000 */
        /* <DEDUP_REMOVED lines=9> */
[----:B------:R-:W-:Y:S01]  /*22d0*/  FADD.FTZ R65, R44, -R65 ;  /* 0x800000412c417221 */ /* 0x000fe20000010000 */
[----:B------:R-:W-:Y:S01]  /*22e0*/  FFMA.FTZ R44, R34, R59, R71 ;  /* 0x0000003b222c7223 */ /* 0x000fe20000010047 */
[C---:B------:R-:W-:Y:S01]  /*22f0*/  FFMA.FTZ R34, R178.reuse, R45, R8 ;  /* 0x0000002db2227223 */ /* 0x040fe20000010008 */
[C---:B------:R-:W-:Y:S01]  /*2300*/  FFMA.FTZ R41, R178.reuse, R41, R11 ;  /* 0x00000029b2297223 */ /* 0x040fe2000001000b */
[----:B------:R-:W-:Y:S01]  /*2310*/  FFMA.FTZ R38, R178, R65, R10 ;  /* 0x00000041b2267223 */ /* 0x000fe2000001000a */
[----:B------:R-:W-:Y:S01]  /*2320*/  ISETP.GE.U32.AND.EX P2, PT, R77, 0x1000000, PT, P2 ;  /* 0x010000004d00780c */ /* 0x000fe20003f46120 */
[----:B------:R-:W-:Y:S01]  /*2330*/  FMUL.FTZ R34, R34, UR6 ;  /* 0x0000000622227c20 */ /* 0x000fe20008410000 */
        /* <DEDUP_REMOVED lines=41> */
.L_x_1286:
        /* <DEDUP_REMOVED lines=9> */
[----:B------:R-:W-:Y:S01]  /*2660*/  FFMA.FTZ R22, R178, R45, R10 ;  /* 0x0000002db2167223 */ /* 0x000fe2000001000a */
[-CC-:B------:R-:W-:Y:S01]  /*2670*/  FFMA.FTZ R34, R34, R59.reuse, R71.reuse ;  /* 0x0000003b22227223 */ /* 0x180fe20000010047 */
[-CC-:B------:R-:W-:Y:S01]  /*2680*/  FFMA.FTZ R32, R32, R59.reuse, R71.reuse ;  /* 0x0000003b20207223 */ /* 0x180fe20000010047 */
[-CC-:B------:R-:W-:Y:S01]  /*2690*/  FFMA.FTZ R36, R36, R59.reuse, R71.reuse ;  /* 0x0000003b24247223 */ /* 0x180fe20000010047 */
[----:B------:R-:W-:Y:S01]  /*26a0*/  FFMA.FTZ R38, R38, R59, R71 ;  /* 0x0000003b26267223 */ /* 0x000fe20000010047 */
[----:B------:R-:W-:Y:S01]  /*26b0*/  FMUL.FTZ R21, R23, UR6 ;  /* 0x0000000617157c20 */ /* 0x000fe20008410000 */
[----:B------:R-:W-:Y:S01]  /*26c0*/  FFMA.FTZ R24, R178, R33, R4 ;  /* 0x00000021b2187223 */ /* 0x000fe20000010004 */
[C---:B------:R-:W-:Y:S01]  /*26d0*/  ISETP.GE.U32.AND.EX P2, PT, R77.reuse, 0x1000000, PT, P2 ;  /* 0x010000004d00780c */ /* 0x040fe20003f46120 */
        /* <DEDUP_REMOVED lines=9> */
[----:B------:R-:W-:Y:S01]  /*2770*/  FFMA.FTZ R21, R178, R40, R9 ;  /* 0x00000028b2157223 */ /* 0x000fe20000010009 */
[----:B------:R-:W-:Y:S01]  /*2780*/  LOP3.LUT P5, RZ, R76, 0xff, RZ, 0xc0, !PT ;  /* 0x000000ff4cff7812 */ /* 0x000fe200078ac0ff */
[----:B------:R-:W-:Y:S01]  /*2790*/  FFMA.FTZ R25, R178, R34, R5 ;  /* 0x00000022b2197223 */ /* 0x000fe20000010005 */
[----:B------:R-:W-:Y:S01]  /*27a0*/  FSEL R42, R20, RZ, P4 ;  /* 0x000000ff142a7208 */ /* 0x000fe20002000000 */
[C---:B------:R-:W-:Y:S01]  /*27b0*/  FFMA.FTZ R26, R178.reuse, R35, R6 ;  /* 0x00000023b21a7223 */ /* 0x040fe20000010006 */
[C---:B------:R-:W-:Y:S01]  /*27c0*/  FFMA.FTZ R20, R178.reuse, R41, R8 ;  /* 0x00000029b2147223 */ /* 0x040fe20000010008 */
[----:B------:R-:W-:Y:S01]  /*27d0*/  FFMA.FTZ R27, R178, R36, R7 ;  /* 0x00000024b21b7223 */ /* 0x000fe20000010007 */
        /* <DEDUP_REMOVED lines=21> */
.L_x_1282:
        /* <DEDUP_REMOVED lines=15> */
[----:B-----5:R-:W-:Y:S01]  /*2a20*/  ISETP.GE.U32.AND P2, PT, R76, RZ, PT ;  /* 0x000000ff4c00720c */ /* 0x020fe20003f46070 */
[C---:B------:R-:W-:Y:S01]  /*2a30*/  FMUL.FTZ R47, R178.reuse, R47 ;  /* 0x0000002fb22f7220 */ /* 0x040fe20000410000 */
[C---:B------:R-:W-:Y:S01]  /*2a40*/  FMUL.FTZ R45, R178.reuse, R45 ;  /* 0x0000002db22d7220 */ /* 0x040fe20000410000 */
[----:B------:R-:W-:Y:S01]  /*2a50*/  FADD.FTZ R43, R43, -R40 ;  /* 0x800000282b2b7221 */ /* 0x000fe20000010000 */
[----:B------:R-:W-:Y:S01]  /*2a60*/  ISETP.GE.U32.AND.EX P5, PT, R77, 0x1000000, PT, P2 ;  /* 0x010000004d00780c */ /* 0x000fe20003fa6120 */
[----:B------:R-:W-:Y:S01]  /*2a70*/  FMUL.FTZ R47, R47, UR6 ;  /* 0x000000062f2f7c20 */ /* 0x000fe20008410000 */
[----:B------:R-:W-:Y:S01]  /*2a80*/  FMUL.FTZ R45, R45, UR6 ;  /* 0x000000062d2d7c20 */ /* 0x000fe20008410000 */
[----:B------:R-:W-:Y:S01]  /*2a90*/  FMUL.FTZ R41, R178, R41 ;  /* 0x00000029b2297220 */ /* 0x000fe20000410000 */
[--C-:B------:R-:W-:Y:S01]  /*2aa0*/  FFMA.FTZ R32, R32, R59, R71.reuse ;  /* 0x0000003b20207223 */ /* 0x100fe20000010047 */
[----:B------:R-:W-:Y:S01]  /*2ab0*/  LOP3.LUT P3, RZ, R77, 0xff0000, RZ, 0xc0, !PT ;  /* 0x00ff00004dff7812 */ /* 0x000fe2000786c0ff */
[----:B------:R-:W-:Y:S01]  /*2ac0*/  FMUL.FTZ R43, R178, R43 ;  /* 0x0000002bb22b7220 */ /* 0x000fe20000410000 */
[-CC-:B------:R-:W-:Y:S01]  /*2ad0*/  FFMA.FTZ R36, R36, R59.reuse, R71.reuse ;  /* 0x0000003b24247223 */ /* 0x180fe20000010047 */
[----:B------:R-:W-:Y:S01]  /*2ae0*/  FSEL R65, R47, RZ, P5 ;  /* 0x000000ff2f417208 */ /* 0x000fe20002800000 */
[----:B------:R-:W-:Y:S01]  /*2af0*/  FMUL.FTZ R41, R41, UR6 ;  /* 0x0000000629297c20 */ /* 0x000fe20008410000 */
[-CC-:B------:R-:W-:Y:S01]  /*2b00*/  FFMA.FTZ R0, R0, R59.reuse, R71.reuse ;  /* 0x0000003b00007223 */ /* 0x180fe20000010047 */
[----:B------:R-:W-:Y:S01]  /*2b10*/  LOP3.LUT P4, RZ, R77, 0xff, RZ, 0xc0, !PT ;  /* 0x000000ff4dff7812 */ /* 0x000fe2000788c0ff */
[----:B------:R-:W-:Y:S01]  /*2b20*/  FMUL.FTZ R43, R43, UR6 ;  /* 0x000000062b2b7c20 */ /* 0x000fe20008410000 */
[----:B------:R-:W-:Y:S01]  /*2b30*/  LOP3.LUT P5, RZ, R141, 0xff, RZ, 0xc0, !PT ;  /* 0x000000ff8dff7812 */ /* 0x000fe200078ac0ff */
[----:B------:R-:W-:Y:S01]  /*2b40*/  FADD.FTZ R35, R35, -R32 ;  /* 0x8000002023237221 */ /* 0x000fe20000010000 */
[----:B------:R-:W-:Y:S01]  /*2b50*/  FSEL R40, R45, RZ, P3 ;  /* 0x000000ff2d287208 */ /* 0x000fe20001800000 */
[----:B------:R-:W-:Y:S01]  /*2b60*/  FFMA.FTZ R34, R34, R59, R71 ;  /* 0x0000003b22227223 */ /* 0x000fe20000010047 */
[----:B------:R-:W-:Y:S01]  /*2b70*/  LOP3.LUT P3, RZ, R77, 0xff00, RZ, 0xc0, !PT ;  /* 0x0000ff004dff7812 */ /* 0x000fe2000786c0ff */
[----:B------:R-:W-:Y:S01]  /*2b80*/  FADD.FTZ R39, R39, -R36 ;  /* 0x8000002427277221 */ /* 0x000fe20000010000 */
[----:B------:R-:W-:Y:S01]  /*2b90*/  ISETP.GE.U32.AND P2, PT, R140, RZ, PT ;  /* 0x000000ff8c00720c */ /* 0x000fe20003f46070 */
[----:B------:R-:W-:Y:S01]  /*2ba0*/  FADD.FTZ R33, R33, -R0 ;  /* 0x8000000021217221 */ /* 0x000fe20000010000 */
[----:B------:R-:W-:Y:S01]  /*2bb0*/  LOP3.LUT P6, RZ, R141, 0xff0000, RZ, 0xc0, !PT ;  /* 0x00ff00008dff7812 */ /* 0x000fe200078cc0ff */
[C---:B------:R-:W-:Y:S01]  /*2bc0*/  FMUL.FTZ R0, R178.reuse, R35 ;  /* 0x00000023b2007220 */ /* 0x040fe20000410000 */
[----:B------:R-:W-:Y:S01]  /*2bd0*/  FSEL R38, R41, RZ, P4 ;  /* 0x000000ff29267208 */ /* 0x000fe20002000000 */
[----:B------:R-:W-:Y:S01]  /*2be0*/  FADD.FTZ R37, R37, -R34 ;  /* 0x8000002225257221 */ /* 0x000fe20000010000 */
[----:B------:R-:W-:Y:S01]  /*2bf0*/  FSEL R30, R41, RZ, P5 ;  /* 0x000000ff291e7208 */ /* 0x000fe20002800000 */
[----:B------:R-:W-:Y:S01]  /*2c00*/  FMUL.FTZ R39, R178, R39 ;  /* 0x00000027b2277220 */ /* 0x000fe20000410000 */
[----:B------:R-:W-:Y:S01]  /*2c10*/  FSEL R41, R43, RZ, P3 ;  /* 0x000000ff2b297208 */ /* 0x000fe20001800000 */
[----:B------:R-:W-:Y:S01]  /*2c20*/  FMUL.FTZ R0, R0, UR6 ;  /* 0x0000000600007c20 */ /* 0x000fe20008410000 */
[C---:B------:R-:W-:Y:S01]  /*2c30*/  ISETP.GE.U32.AND.EX P2, PT, R141.reuse, 0x1000000, PT, P2 ;  /* 0x010000008d00780c */ /* 0x040fe20003f46120 */
[C---:B------:R-:W-:Y:S01]  /*2c40*/  FMUL.FTZ R37, R178.reuse, R37 ;  /* 0x00000025b2257220 */ /* 0x040fe20000410000 */
[----:B------:R-:W-:Y:S01]  /*2c50*/  LOP3.LUT P3, RZ, R141, 0xff00, RZ, 0xc0, !PT ;  /* 0x0000ff008dff7812 */ /* 0x000fe2000786c0ff */
[----:B------:R-:W-:Y:S01]  /*2c60*/  FMUL.FTZ R39, R39, UR6 ;  /* 0x0000000627277c20 */ /* 0x000fe20008410000 */
[----:B------:R-:W-:Y:S01]  /*2c70*/  FSEL R31, R45, RZ, P6 ;  /* 0x000000ff2d1f7208 */ /* 0x000fe20003000000 */
[----:B------:R-:W-:Y:S01]  /*2c80*/  FMUL.FTZ R33, R178, R33 ;  /* 0x00000021b2217220 */ /* 0x000fe20000410000 */
[----:B------:R-:W-:Y:S01]  /*2c90*/  LOP3.LUT P6, RZ, R76, 0xff0000, RZ, 0xc0, !PT ;  /* 0x00ff00004cff7812 */ /* 0x000fe200078cc0ff */
[----:B------:R-:W-:Y:S01]  /*2ca0*/  FMUL.FTZ R37, R37, UR6 ;  /* 0x0000000625257c20 */ /* 0x000fe20008410000 */
[----:B------:R-:W-:Y:S01]  /*2cb0*/  FSEL R28, R47, RZ, P2 ;  /* 0x000000ff2f1c7208 */ /* 0x000fe20001000000 */
[----:B------:R-:W-:Y:S01]  /*2cc0*/  FMUL.FTZ R33, R33, UR6 ;  /* 0x0000000621217c20 */ /* 0x000fe20008410000 */
[----:B------:R-:W-:-:S02]  /*2cd0*/  FSEL R29, R43, RZ, P3 ;  /* 0x000000ff2b1d7208 */ /* 0x000fc40001800000 */
[----:B------:R-:W-:Y:S02]  /*2ce0*/  LOP3.LUT P2, RZ, R76, 0xff000000, RZ, 0xc0, !PT ;  /* 0xff0000004cff7812 */ /* 0x000fe4000784c0ff */
[----:B------:R-:W-:Y:S02]  /*2cf0*/  LOP3.LUT P3, RZ, R140, 0xff0000, RZ, 0xc0, !PT ;  /* 0x00ff00008cff7812 */ /* 0x000fe4000786c0ff */
[----:B------:R-:W-:Y:S02]  /*2d00*/  FSEL R36, R0, RZ, P6 ;  /* 0x000000ff00247208 */ /* 0x000fe40003000000 */
[----:B------:R-:W-:Y:S02]  /*2d10*/  F2FP.BF16.F32.PACK_AB R30, R29, R30 ;  /* 0x0000001e1d1e723e */ /* 0x000fe400000010ff */
[----:B------:R-:W-:Y:S02]  /*2d20*/  F2FP.BF16.F32.PACK_AB R34, R41, R38 ;  /* 0x000000262922723e */ /* 0x000fe400000010ff */
[----:B------:R-:W-:-:S02]  /*2d30*/  LOP3.LUT P6, RZ, R140, 0xff000000, RZ, 0xc0, !PT ;  /* 0xff0000008cff7812 */ /* 0x000fc400078cc0ff */
[----:B------:R-:W-:Y:S02]  /*2d40*/  LOP3.LUT P4, RZ, R76, 0xff00, RZ, 0xc0, !PT ;  /* 0x0000ff004cff7812 */ /* 0x000fe4000788c0ff */
[----:B------:R-:W-:Y:S02]  /*2d50*/  FSEL R29, R0, RZ, P3 ;  /* 0x000000ff001d7208 */ /* 0x000fe40001800000 */
[----:B------:R-:W-:Y:S02]  /*2d60*/  FSEL R41, R39, RZ, P2 ;  /* 0x000000ff27297208 */ /* 0x000fe40001000000 */
[----:B------:R-:W-:Y:S02]  /*2d70*/  LOP3.LUT P5, RZ, R76, 0xff, RZ, 0xc0, !PT ;  /* 0x000000ff4cff7812 */ /* 0x000fe400078ac0ff */
[C---:B------:R-:W-:Y:S02]  /*2d80*/  LOP3.LUT P3, RZ, R140.reuse, 0xff00, RZ, 0xc0, !PT ;  /* 0x0000ff008cff7812 */ /* 0x040fe4000786c0ff */
[----:B------:R-:W-:-:S02]  /*2d90*/  LOP3.LUT P2, RZ, R140, 0xff, RZ, 0xc0, !PT ;  /* 0x000000ff8cff7812 */ /* 0x000fc4000784c0ff */
[----:B------:R-:W-:Y:S02]  /*2da0*/  FSEL R0, R39, RZ, P6 ;  /* 0x000000ff27007208 */ /* 0x000fe40003000000 */
        /* <DEDUP_REMOVED lines=11> */
.L_x_1288:
        /* <DEDUP_REMOVED lines=26> */
[-CC-:B------:R-:W-:Y:S01]  /*3000*/  FFMA.FTZ R34, R34, R59.reuse, R71.reuse ;  /* 0x0000003b22227223 */ /* 0x180fe20000010047 */
[C---:B------:R-:W-:Y:S01]  /*3010*/  FSEL R28, R24.reuse, RZ, P5 ;  /* 0x000000ff181c7208 */ /* 0x040fe20002800000 */
[----:B------:R-:W-:Y:S01]  /*3020*/  FADD.FTZ R27, R39, -R36 ;  /* 0x80000024271b7221 */ /* 0x000fe20000010000 */
[----:B------:R-:W-:Y:S01]  /*3030*/  FSEL R30, R24, RZ, P6 ;  /* 0x000000ff181e7208 */ /* 0x000fe20003000000 */
[----:B------:R-:W-:Y:S01]  /*3040*/  FMUL.FTZ R24, R21, UR6 ;  /* 0x0000000615187c20 */ /* 0x000fe20008410000 */
[C---:B------:R-:W-:Y:S01]  /*3050*/  LOP3.LUT P4, RZ, R77.reuse, 0xff00, RZ, 0xc0, !PT ;  /* 0x0000ff004dff7812 */ /* 0x040fe2000788c0ff */
[----:B------:R-:W-:Y:S01]  /*3060*/  FFMA.FTZ R0, R0, R59, R71 ;  /* 0x0000003b00007223 */ /* 0x000fe20000010047 */
[----:B------:R-:W-:Y:S01]  /*3070*/  ISETP.GE.U32.AND.EX P2, PT, R77, 0x1000000, PT, P2 ;  /* 0x010000004d00780c */ /* 0x000fe20003f46120 */
[C---:B------:R-:W-:Y:S01]  /*3080*/  FMUL.FTZ R26, R178.reuse, R35 ;  /* 0x00000023b21a7220 */ /* 0x040fe20000410000 */
[----:B------:R-:W-:Y:S01]  /*3090*/  ISETP.GE.U32.AND.EX P3, PT, R141, 0x1000000, PT, P3 ;  /* 0x010000008d00780c */ /* 0x000fe20003f66130 */
[----:B------:R-:W-:Y:S01]  /*30a0*/  FMUL.FTZ R27, R178, R27 ;  /* 0x0000001bb21b7220 */ /* 0x000fe20000410000 */
[----:B------:R-:W-:Y:S01]  /*30b0*/  FSEL R29, R24, RZ, P4 ;  /* 0x000000ff181d7208 */ /* 0x000fe20002000000 */
[----:B------:R-:W-:Y:S01]  /*30c0*/  FADD.FTZ R33, R33, -R0 ;  /* 0x8000000021217221 */ /* 0x000fe20000010000 */
[C---:B------:R-:W-:Y:S01]  /*30d0*/  FSEL R41, R25.reuse, RZ, P2 ;  /* 0x000000ff19297208 */ /* 0x040fe20001000000 */
[----:B------:R-:W-:Y:S01]  /*30e0*/  FMUL.FTZ R0, R26, UR6 ;  /* 0x000000061a007c20 */ /* 0x000fe20008410000 */
        /* <DEDUP_REMOVED lines=8> */
[----:B------:R-:W-:-:S02]  /*3170*/  LOP3.LUT P4, RZ, R140, 0xff0000, RZ, 0xc0, !PT ;  /* 0x00ff00008cff7812 */ /* 0x000fc4000788c0ff */
[----:B------:R-:W-:Y:S02]  /*3180*/  LOP3.LUT P3, RZ, R76, 0xff000000, RZ, 0xc0, !PT ;  /* 0xff0000004cff7812 */ /* 0x000fe4000786c0ff */
[----:B------:R-:W-:Y:S01]  /*3190*/  F2FP.BF16.F32.PACK_AB R34, R29, R28 ;  /* 0x0000001c1d22723e */ /* 0x000fe200000010ff */
[----:B------:R-:W-:Y:S01]  /*31a0*/  FMUL.FTZ R28, R25, UR6 ;  /* 0x00000006191c7c20 */ /* 0x000fe20008410000 */
[C---:B------:R-:W-:Y:S02]  /*31b0*/  FSEL R36, R0.reuse, RZ, P2 ;  /* 0x000000ff00247208 */ /* 0x040fe40001000000 */
[----:B------:R-:W-:Y:S01]  /*31c0*/  FSEL R29, R0, RZ, P4 ;  /* 0x000000ff001d7208 */ /* 0x000fe20002000000 */
[----:B------:R-:W-:Y:S01]  /*31d0*/  FMUL.FTZ R0, R24, UR6 ;  /* 0x0000000618007c20 */ /* 0x000fe20008410000 */
[----:B------:R-:W-:Y:S02]  /*31e0*/  LOP3.LUT P5, RZ, R76, 0xff00, RZ, 0xc0, !PT ;  /* 0x0000ff004cff7812 */ /* 0x000fe400078ac0ff */
[----:B------:R-:W-:-:S02]  /*31f0*/  LOP3.LUT P2, RZ, R140, 0xff000000, RZ, 0xc0, !PT ;  /* 0xff0000008cff7812 */ /* 0x000fc4000784c0ff */
        /* <DEDUP_REMOVED lines=9> */
[C---:B------:R-:W-:Y:S02]  /*3290*/  FSEL R28, R0.reuse, RZ, P3 ;  /* 0x000000ff001c7208 */ /* 0x040fe40001800000 */
[----:B------:R-:W-:Y:S02]  /*32a0*/  FSEL R32, R0, RZ, P6 ;  /* 0x000000ff00207208 */ /* 0x000fe40003000000 */
[----:B------:R-:W-:-:S02]  /*32b0*/  F2FP.BF16.F32.PACK_AB R31, R40, R31 ;  /* 0x0000001f281f723e */ /* 0x000fc400000010ff */
[----:B------:R-:W-:Y:S02]  /*32c0*/  F2FP.BF16.F32.PACK_AB R29, R38, R29 ;  /* 0x0000001d261d723e */ /* 0x000fe400000010ff */
[----:B------:R-:W-:Y:S02]  /*32d0*/  F2FP.BF16.F32.PACK_AB R33, R33, R36 ;  /* 0x000000242121723e */ /* 0x000fe400000010ff */
[----:B------:R-:W-:Y:S02]  /*32e0*/  F2FP.BF16.F32.PACK_AB R28, R39, R28 ;  /* 0x0000001c271c723e */ /* 0x000fe400000010ff */
[----:B------:R-:W-:Y:S01]  /*32f0*/  F2FP.BF16.F32.PACK_AB R32, R37, R32 ;  /* 0x000000202520723e */ /* 0x000fe200000010ff */
[----:B------:R-:W-:Y:S06]  /*3300*/  BRA `(.L_x_1285) ;  /* 0x0000000800687947 */ /* 0x000fec0003800000 */
.L_x_1287:
        /* <DEDUP_REMOVED lines=15> */
[----:B------:R-:W-:Y:S01]  /*3400*/  ISETP.GE.U32.AND.EX P5, PT, R77, 0x1000000, PT, P2 ;  /* 0x010000004d00780c */ /* 0x000fe20003fa6120 */
[----:B------:R-:W-:Y:S01]  /*3410*/  FFMA.FTZ R29, R178, R40, R9 ;  /* 0x00000028b21d7223 */ /* 0x000fe20000010009 */
[----:B------:R-:W-:Y:S01]  /*3420*/  ISETP.GE.U32.AND P2, PT, R140, RZ, PT ;  /* 0x000000ff8c00720c */ /* 0x000fe20003f46070 */
[----:B------:R-:W-:Y:S01]  /*3430*/  FMUL.FTZ R45, R45, UR6 ;  /* 0x000000062d2d7c20 */ /* 0x000fe20008410000 */
[----:B------:R-:W-:Y:S01]  /*3440*/  LOP3.LUT P3, RZ, R77, 0xff0000, RZ, 0xc0, !PT ;  /* 0x00ff00004dff7812 */ /* 0x000fe2000786c0ff */
[----:B------:R-:W-:Y:S01]  /*3450*/  FMUL.FTZ R28, R42, UR6 ;  /* 0x000000062a1c7c20 */ /* 0x000fe20008410000 */
[----:B------:R-:W-:Y:S01]  /*3460*/  FADD.FTZ R41, R41, -R38 ;  /* 0x8000002629297221 */ /* 0x000fe20000010000 */
[-CC-:B------:R-:W-:Y:S01]  /*3470*/  FFMA.FTZ R38, R32, R59.reuse, R71.reuse ;  /* 0x0000003b20267223 */ /* 0x180fe20000010047 */
[C---:B------:R-:W-:Y:S01]  /*3480*/  LOP3.LUT P6, RZ, R141.reuse, 0xff0000, RZ, 0xc0, !PT ;  /* 0x00ff00008dff7812 */ /* 0x040fe200078cc0ff */
[-CC-:B------:R-:W-:Y:S01]  /*3490*/  FFMA.FTZ R36, R36, R59.reuse, R71.reuse ;  /* 0x0000003b24247223 */ /* 0x180fe20000010047 */
[----:B------:R-:W-:Y:S01]  /*34a0*/  ISETP.GE.U32.AND.EX P2, PT, R141, 0x1000000, PT, P2 ;  /* 0x010000008d00780c */ /* 0x000fe20003f46120 */
[--C-:B------:R-:W-:Y:S01]  /*34b0*/  FFMA.FTZ R34, R34, R59, R71.reuse ;  /* 0x0000003b22227223 */ /* 0x100fe20000010047 */
[----:B------:R-:W-:Y:S01]  /*34c0*/  FSEL R42, R45, RZ, P3 ;  /* 0x000000ff2d2a7208 */ /* 0x000fe20001800000 */
[----:B------:R-:W-:Y:S01]  /*34d0*/  FMUL.FTZ R29, R29, UR6 ;  /* 0x000000061d1d7c20 */ /* 0x000fe20008410000 */
[----:B------:R-:W-:Y:S01]  /*34e0*/  FSEL R43, R28, RZ, P5 ;  /* 0x000000ff1c2b7208 */ /* 0x000fe20002800000 */
[----:B------:R-:W-:Y:S01]  /*34f0*/  FFMA.FTZ R41, R178, R41, R8 ;  /* 0x00000029b2297223 */ /* 0x000fe20000010008 */
[----:B------:R-:W-:Y:S01]  /*3500*/  LOP3.LUT P3, RZ, R77, 0xff00, RZ, 0xc0, !PT ;  /* 0x0000ff004dff7812 */ /* 0x000fe2000786c0ff */
[----:B------:R-:W-:Y:S01]  /*3510*/  FFMA.FTZ R0, R0, R59, R71 ;  /* 0x0000003b00007223 */ /* 0x000fe20000010047 */
[----:B------:R-:W-:Y:S01]  /*3520*/  FSEL R31, R45, RZ, P6 ;  /* 0x000000ff2d1f7208 */ /* 0x000fe20003000000 */
[----:B------:R-:W-:Y:S01]  /*3530*/  FADD.FTZ R35, R35, -R38 ;  /* 0x8000002623237221 */ /* 0x000fe20000010000 */
[----:B------:R-:W-:Y:S01]  /*3540*/  FSEL R28, R28, RZ, P2 ;  /* 0x000000ff1c1c7208 */ /* 0x000fe20001000000 */
[----:B------:R-:W-:Y:S01]  /*3550*/  FADD.FTZ R36, R39, -R36 ;  /* 0x8000002427247221 */ /* 0x000fe20000010000 */
[----:B------:R-:W-:Y:S01]  /*3560*/  FADD.FTZ R32, R37, -R34 ;  /* 0x8000002225207221 */ /* 0x000fe20000010000 */
[----:B------:R-:W-:Y:S01]  /*3570*/  FMUL.FTZ R41, R41, UR6 ;  /* 0x0000000629297c20 */ /* 0x000fe20008410000 */
[----:B------:R-:W-:Y:S01]  /*3580*/  FSEL R37, R29, RZ, P3 ;  /* 0x000000ff1d257208 */ /* 0x000fe20001800000 */
[----:B------:R-:W-:Y:S01]  /*3590*/  FADD.FTZ R33, R33, -R0 ;  /* 0x8000000021217221 */ /* 0x000fe20000010000 */
[C---:B------:R-:W-:Y:S01]  /*35a0*/  LOP3.LUT P5, RZ, R141.reuse, 0xff, RZ, 0xc0, !PT ;  /* 0x000000ff8dff7812 */ /* 0x040fe200078ac0ff */
[C---:B------:R-:W-:Y:S01]  /*35b0*/  FFMA.FTZ R0, R178.reuse, R35, R6 ;  /* 0x00000023b2007223 */ /* 0x040fe20000010006 */
[----:B------:R-:W-:Y:S01]  /*35c0*/  LOP3.LUT P3, RZ, R141, 0xff00, RZ, 0xc0, !PT ;  /* 0x0000ff008dff7812 */ /* 0x000fe2000786c0ff */
[----:B------:R-:W-:Y:S01]  /*35d0*/  FFMA.FTZ R32, R178, R32, R5 ;  /* 0x00000020b2207223 */ /* 0x000fe20000010005 */
[----:B------:R-:W-:Y:S01]  /*35e0*/  F2FP.BF16.F32.PACK_AB R31, R28, R31 ;  /* 0x0000001f1c1f723e */ /* 0x000fe200000010ff */
[----:B------:R-:W-:Y:S01]  /*35f0*/  FFMA.FTZ R28, R178, R36, R7 ;  /* 0x00000024b21c7223 */ /* 0x000fe20000010007 */
[----:B------:R-:W-:Y:S01]  /*3600*/  FSEL R30, R41, RZ, P5 ;  /* 0x000000ff291e7208 */ /* 0x000fe20002800000 */
[----:B------:R-:W-:Y:S01]  /*3610*/  FMUL.FTZ R0, R0, UR6 ;  /* 0x0000000600007c20 */ /* 0x000fe20008410000 */
[----:B------:R-:W-:Y:S01]  /*3620*/  FSEL R29, R29, RZ, P3 ;  /* 0x000000ff1d1d7208 */ /* 0x000fe20001800000 */
[----:B------:R-:W-:Y:S01]  /*3630*/  FMUL.FTZ R28, R28, UR6 ;  /* 0x000000061c1c7c20 */ /* 0x000fe20008410000 */
[----:B------:R-:W-:Y:S01]  /*3640*/  LOP3.LUT P4, RZ, R77, 0xff, RZ, 0xc0, !PT ;  /* 0x000000ff4dff7812 */ /* 0x000fe2000788c0ff */
[----:B------:R-:W-:Y:S01]  /*3650*/  FFMA.FTZ R33, R178, R33, R4 ;  /* 0x00000021b2217223 */ /* 0x000fe20000010004 */
[----:B------:R-:W-:Y:S01]  /*3660*/  LOP3.LUT P6, RZ, R76, 0xff0000, RZ, 0xc0, !PT ;  /* 0x00ff00004cff7812 */ /* 0x000fe200078cc0ff */
[----:B------:R-:W-:Y:S01]  /*3670*/  FMUL.FTZ R32, R32, UR6 ;  /* 0x0000000620207c20 */ /* 0x000fe20008410000 */
[----:B------:R-:W-:Y:S01]  /*3680*/  LOP3.LUT P3, RZ, R140, 0xff0000, RZ, 0xc0, !PT ;  /* 0x00ff00008cff7812 */ /* 0x000fe2000786c0ff */
[----:B------:R-:W-:Y:S01]  /*3690*/  FMUL.FTZ R33, R33, UR6 ;  /* 0x0000000621217c20 */ /* 0x000fe20008410000 */
[----:B------:R-:W-:-:S02]  /*36a0*/  LOP3.LUT P2, RZ, R76, 0xff000000, RZ, 0xc0, !PT ;  /* 0xff0000004cff7812 */ /* 0x000fc4000784c0ff */
[----:B------:R-:W-:Y:S02]  /*36b0*/  F2FP.BF16.F32.PACK_AB R30, R29, R30 ;  /* 0x0000001e1d1e723e */ /* 0x000fe400000010ff */
[----:B------:R-:W-:Y:S02]  /*36c0*/  FSEL R40, R41, RZ, P4 ;  /* 0x000000ff29287208 */ /* 0x000fe40002000000 */
[C---:B------:R-:W-:Y:S02]  /*36d0*/  FSEL R36, R0.reuse, RZ, P6 ;  /* 0x000000ff00247208 */ /* 0x040fe40003000000 */
[----:B------:R-:W-:Y:S02]  /*36e0*/  FSEL R29, R0, RZ, P3 ;  /* 0x000000ff001d7208 */ /* 0x000fe40001800000 */
[----:B------:R-:W-:Y:S02]  /*36f0*/  LOP3.LUT P4, RZ, R76, 0xff00, RZ, 0xc0, !PT ;  /* 0x0000ff004cff7812 */ /* 0x000fe4000788c0ff */
[----:B------:R-:W-:-:S02]  /*3700*/  LOP3.LUT P6, RZ, R140, 0xff000000, RZ, 0xc0, !PT ;  /* 0xff0000008cff7812 */ /* 0x000fc400078cc0ff */
[----:B------:R-:W-:Y:S02]  /*3710*/  LOP3.LUT P3, RZ, R140, 0xff00, RZ, 0xc0, !PT ;  /* 0x0000ff008cff7812 */ /* 0x000fe4000786c0ff */
[----:B------:R-:W-:Y:S02]  /*3720*/  FSEL R41, R28, RZ, P2 ;  /* 0x000000ff1c297208 */ /* 0x000fe40001000000 */
[----:B------:R-:W-:Y:S02]  /*3730*/  LOP3.LUT P5, RZ, R76, 0xff, RZ, 0xc0, !PT ;  /* 0x000000ff4cff7812 */ /* 0x000fe400078ac0ff */
        /* <DEDUP_REMOVED lines=13> */
.L_x_1289:
        /* <DEDUP_REMOVED lines=8> */
[C---:B------:R-:W-:Y:S01]  /*3890*/  FFMA.FTZ R22, R178.reuse, R45, R10 ;  /* 0x0000002db2167223 */ /* 0x040fe2000001000a */
[----:B------:R-:W-:Y:S01]  /*38a0*/  LOP3.LUT P4, RZ, R141, 0xff0000, RZ, 0xc0, !PT ;  /* 0x00ff00008dff7812 */ /* 0x000fe2000788c0ff */
[----:B------:R-:W-:Y:S01]  /*38b0*/  FADD.FTZ R40, R43, -R40 ;  /* 0x800000282b287221 */ /* 0x000fe20000010000 */
[----:B------:R-:W-:Y:S01]  /*38c0*/  FFMA.FTZ R23, R178, R42, R11 ;  /* 0x0000002ab2177223 */ /* 0x000fe2000001000b */
[----:B------:R-:W-:Y:S01]  /*38d0*/  FMUL.FTZ R21, R22, UR6 ;  /* 0x0000000616157c20 */ /* 0x000fe20008410000 */
[----:B------:R-:W-:Y:S01]  /*38e0*/  ISETP.GE.U32.AND P2, PT, R76, RZ, PT ;  /* 0x000000ff4c00720c */ /* 0x000fe20003f46070 */
[----:B------:R-:W-:Y:S01]  /*38f0*/  FFMA.FTZ R20, R178, R41, R8 ;  /* 0x00000029b2147223 */ /* 0x000fe20000010008 */
[----:B------:R-:W-:Y:S01]  /*3900*/  ISETP.GE.U32.AND P3, PT, R140, RZ, PT ;  /* 0x000000ff8c00720c */ /* 0x000fe20003f66070 */
[----:B------:R-:W-:Y:S01]  /*3910*/  FMUL.FTZ R25, R23, UR6 ;  /* 0x0000000617197c20 */ /* 0x000fe20008410000 */
[C---:B------:R-:W-:Y:S01]  /*3920*/  FSEL R28, R21.reuse, RZ, P6 ;  /* 0x000000ff151c7208 */ /* 0x040fe20003000000 */
[----:B------:R-:W-:Y:S01]  /*3930*/  FMUL.FTZ R24, R20, UR6 ;  /* 0x0000000614187c20 */ /* 0x000fe20008410000 */
[----:B------:R-:W-:Y:S01]  /*3940*/  FSEL R31, R21, RZ, P4 ;  /* 0x000000ff151f7208 */ /* 0x000fe20002000000 */
[----:B------:R-:W-:Y:S01]  /*3950*/  FFMA.FTZ R21, R178, R40, R9 ;  /* 0x00000028b2157223 */ /* 0x000fe20000010009 */
[----:B------:R-:W-:Y:S01]  /*3960*/  ISETP.GE.U32.AND.EX P2, PT, R77, 0x1000000, PT, P2 ;  /* 0x010000004d00780c */ /* 0x000fe20003f46120 */
[-CC-:B------:R-:W-:Y:S01]  /*3970*/  FFMA.FTZ R34, R34, R59.reuse, R71.reuse ;  /* 0x0000003b22227223 */ /* 0x180fe20000010047 */
[----:B------:R-:W-:Y:S01]  /*3980*/  ISETP.GE.U32.AND.EX P3, PT, R141, 0x1000000, PT, P3 ;  /* 0x010000008d00780c */ /* 0x000fe20003f66130 */
[----:B------:R-:W-:Y:S01]  /*3990*/  FMUL.FTZ R27, R21, UR6 ;  /* 0x00000006151b7c20 */ /* 0x000fe20008410000 */
[----:B------:R-:W-:Y:S01]  /*39a0*/  LOP3.LUT P5, RZ, R77, 0xff, RZ, 0xc0, !PT ;  /* 0x000000ff4dff7812 */ /* 0x000fe200078ac0ff */
[-CC-:B------:R-:W-:Y:S01]  /*39b0*/  FFMA.FTZ R32, R32, R59.reuse, R71.reuse ;  /* 0x0000003b20207223 */ /* 0x180fe20000010047 */
        /* <DEDUP_REMOVED lines=8> */
[----:B------:R-:W-:Y:S01]  /*3a40*/  FSEL R25, R24, RZ, P5 ;  /* 0x000000ff18197208 */ /* 0x000fe20002800000 */
[----:B------:R-:W-:Y:S01]  /*3a50*/  FFMA.FTZ R26, R178, R35, R6 ;  /* 0x00000023b21a7223 */ /* 0x000fe20000010006 */
[----:B------:R-:W-:Y:S01]  /*3a60*/  FSEL R30, R24, RZ, P6 ;  /* 0x000000ff181e7208 */ /* 0x000fe20003000000 */
[----:B------:R-:W-:Y:S01]  /*3a70*/  FADD.FTZ R24, R37, -R34 ;  /* 0x8000002225187221 */ /* 0x000fe20000010000 */
[----:B------:R-:W-:Y:S01]  /*3a80*/  FSEL R34, R27, RZ, P4 ;  /* 0x000000ff1b227208 */ /* 0x000fe20002000000 */
[----:B------:R-:W-:Y:S01]  /*3a90*/  FADD.FTZ R33, R33, -R0 ;  /* 0x8000000021217221 */ /* 0x000fe20000010000 */
[----:B------:R-:W-:Y:S01]  /*3aa0*/  LOP3.LUT P4, RZ, R141, 0xff00, RZ, 0xc0, !PT ;  /* 0x0000ff008dff7812 */ /* 0x000fe2000788c0ff */
[----:B------:R-:W-:Y:S01]  /*3ab0*/  FMUL.FTZ R0, R26, UR6 ;  /* 0x000000061a007c20 */ /* 0x000fe20008410000 */
[----:B------:R-:W-:Y:S01]  /*3ac0*/  F2FP.BF16.F32.PACK_AB R34, R34, R25 ;  /* 0x000000192222723e */ /* 0x000fe200000010ff */
[C---:B------:R-:W-:Y:S01]  /*3ad0*/  FFMA.FTZ R25, R178.reuse, R24, R5 ;  /* 0x00000018b2197223 */ /* 0x040fe20000010005 */
[----:B------:R-:W-:Y:S01]  /*3ae0*/  FSEL R27, R27, RZ, P4 ;  /* 0x000000ff1b1b7208 */ /* 0x000fe20002000000 */
[----:B------:R-:W-:Y:S01]  /*3af0*/  FFMA.FTZ R24, R178, R33, R4 ;  /* 0x00000021b2187223 */ /* 0x000fe20000010004 */
[----:B------:R-:W-:-:S02]  /*3b00*/  LOP3.LUT P2, RZ, R76, 0xff0000, RZ, 0xc0, !PT ;  /* 0x00ff00004cff7812 */ /* 0x000fc4000784c0ff */
[----:B------:R-:W-:Y:S01]  /*3b10*/  F2FP.BF16.F32.PACK_AB R30, R27, R30 ;  /* 0x0000001e1b1e723e */ /* 0x000fe200000010ff */
[----:B------:R-:W-:Y:S01]  /*3b20*/  FFMA.FTZ R27, R178, R36, R7 ;  /* 0x00000024b21b7223 */ /* 0x000fe20000010007 */
[----:B------:R-:W-:Y:S02]  /*3b30*/  LOP3.LUT P4, RZ, R140, 0xff0000, RZ, 0xc0, !PT ;  /* 0x00ff00008cff7812 */ /* 0x000fe4000788c0ff */
[----:B------:R-:W-:Y:S01]  /*3b40*/  LOP3.LUT P3, RZ, R76, 0xff000000, RZ, 0xc0, !PT ;  /* 0xff0000004cff7812 */ /* 0x000fe2000786c0ff */
[----:B------:R-:W-:Y:S01]  /*3b50*/  FMUL.FTZ R32, R27, UR6 ;  /* 0x000000061b207c20 */ /* 0x000fe20008410000 */
[----:B------:R-:W-:Y:S01]  /*3b60*/  F2FP.BF16.F32.PACK_AB R35, R29, R28 ;  /* 0x0000001c1d23723e */ /* 0x000fe200000010ff */
[----:B------:R-:W-:Y:S01]  /*3b70*/  FMUL.FTZ R28, R25, UR6 ;  /* 0x00000006191c7c20 */ /* 0x000fe20008410000 */
[C---:B------:R-:W-:Y:S02]  /*3b80*/  FSEL R36, R0.reuse, RZ, P2 ;  /* 0x000000ff00247208 */ /* 0x040fe40001000000 */
[----:B------:R-:W-:Y:S01]  /*3b90*/  FSEL R29, R0, RZ, P4 ;  /* 0x000000ff001d7208 */ /* 0x000fe20002000000 */
        /* <DEDUP_REMOVED lines=17> */
.L_x_1285:
        /* <DEDUP_REMOVED lines=17> */
[----:B------:R-:W-:Y:S01]  /*3dc0*/  FFMA.FTZ R56, R56, R59, R71 ;  /* 0x0000003b38387223 */ /* 0x000fe20000010047 */
[----:B------:R-:W-:Y:S01]  /*3dd0*/  ISETP.GE.U32.AND P1, PT, R66, RZ, PT ;  /* 0x000000ff4200720c */ /* 0x000fe20003f26070 */
[----:B------:R-:W-:Y:S01]  /*3de0*/  FADD.FTZ R63, R63, -R62 ;  /* 0x8000003e3f3f7221 */ /* 0x000fe20000010000 */
[----:B------:R-:W-:Y:S01]  /*3df0*/  FADD.FTZ R54, R69, -R54 ;  /* 0x8000003645367221 */ /* 0x000fe20000010000 */
[----:B------:R-:W-:Y:S01]  /*3e00*/  FADD.FTZ R57, R57, -R56 ;  /* 0x8000003839397221 */ /* 0x000fe20000010000 */
[----:B------:R-:W-:Y:S01]  /*3e10*/  ISETP.GE.U32.AND P3, PT, R2, RZ, PT ;  /* 0x000000ff0200720c */ /* 0x000fe20003f66070 */
[C---:B0-----:R-:W-:Y:S01]  /*3e20*/  FFMA.FTZ R22, R178.reuse, R63, R18 ;  /* 0x0000003fb2167223 */ /* 0x041fe20000010012 */
[----:B------:R-:W-:Y:S01]  /*3e30*/  FFMA.FTZ R23, R178, R54, R19 ;  /* 0x00000036b2177223 */ /* 0x000fe20000010013 */
[--C-:B------:R-:W-:Y:S01]  /*3e40*/  FFMA.FTZ R60, R60, R59, R71.reuse ;  /* 0x0000003b3c3c7223 */ /* 0x100fe20000010047 */
[----:B------:R-:W-:Y:S01]  /*3e50*/  LOP3.LUT P6, RZ, R67, 0xff0000, RZ, 0xc0, !PT ;  /* 0x00ff000043ff7812 */ /* 0x000fe200078cc0ff */
[----:B------:R-:W-:Y:S01]  /*3e60*/  FMUL.FTZ R0, R22, UR6 ;  /* 0x0000000616007c20 */ /* 0x000fe20008410000 */
[----:B------:R-:W-:Y:S01]  /*3e70*/  LOP3.LUT P4, RZ, R3, 0xff0000, RZ, 0xc0, !PT ;  /* 0x00ff000003ff7812 */ /* 0x000fe2000788c0ff */
[----:B------:R-:W-:Y:S01]  /*3e80*/  FFMA.FTZ R20, R178, R57, R16 ;  /* 0x00000039b2147223 */ /* 0x000fe20000010010 */
[----:B------:R-:W-:Y:S01]  /*3e90*/  FMUL.FTZ R21, R23, UR6 ;  /* 0x0000000617157c20 */ /* 0x000fe20008410000 */
[----:B------:R-:W-:Y:S01]  /*3ea0*/  ISETP.GE.U32.AND.EX P1, PT, R67, 0x1000000, PT, P1 ;  /* 0x010000004300780c */ /* 0x000fe20003f26110 */
[----:B------:R-:W-:Y:S01]  /*3eb0*/  FADD.FTZ R60, R61, -R60 ;  /* 0x8000003c3d3c7221 */ /* 0x000fe20000010000 */
[----:B------:R-:W-:Y:S01]  /*3ec0*/  ISETP.GE.U32.AND.EX P3, PT, R3, 0x1000000, PT, P3 ;  /* 0x010000000300780c */ /* 0x000fe20003f66130 */
[-CC-:B------:R-:W-:Y:S01]  /*3ed0*/  FFMA.FTZ R49, R49, R59.reuse, R71.reuse ;  /* 0x0000003b31317223 */ /* 0x180fe20000010047 */
[----:B------:R-:W-:Y:S01]  /*3ee0*/  FSEL R35, R0, RZ, P6 ;  /* 0x000000ff00237208 */ /* 0x000fe20003000000 */
[-C--:B------:R-:W-:Y:S01]  /*3ef0*/  FFMA.FTZ R50, R50, R59.reuse, R71 ;  /* 0x0000003b32327223 */ /* 0x080fe20000010047 */
[----:B------:R-:W-:Y:S01]  /*3f00*/  FSEL R31, R0, RZ, P4 ;  /* 0x000000ff001f7208 */ /* 0x000fe20002000000 */
[----:B------:R-:W-:Y:S01]  /*3f10*/  FMUL.FTZ R0, R20, UR6 ;  /* 0x0000000614007c20 */ /* 0x000fe20008410000 */
[----:B------:R-:W-:Y:S01]  /*3f20*/  LOP3.LUT P5, RZ, R67, 0xff, RZ, 0xc0, !PT ;  /* 0x000000ff43ff7812 */ /* 0x000fe200078ac0ff */
[----:B------:R-:W-:Y:S01]  /*3f30*/  FADD.FTZ R49, R48, -R49 ;  /* 0x8000003130317221 */ /* 0x000fe20000010000 */
[----:B------:R-:W-:Y:S01]  /*3f40*/  LOP3.LUT P6, RZ, R3, 0xff, RZ, 0xc0, !PT ;  /* 0x000000ff03ff7812 */ /* 0x000fe200078cc0ff */
[-C--:B------:R-:W-:Y:S01]  /*3f50*/  FFMA.FTZ R53, R53, R59.reuse, R71 ;  /* 0x0000003b35357223 */ /* 0x080fe20000010047 */
[----:B------:R-:W-:Y:S01]  /*3f60*/  FSEL R28, R21, RZ, P1 ;  /* 0x000000ff151c7208 */ /* 0x000fe20000800000 */
[----:B------:R-:W-:Y:S01]  /*3f70*/  FADD.FTZ R50, R55, -R50 ;  /* 0x8000003237327221 */ /* 0x000fe20000010000 */
[----:B------:R-:W-:Y:S01]  /*3f80*/  FSEL R32, R21, RZ, P3 ;  /* 0x000000ff15207208 */ /* 0x000fe20001800000 */
[----:B------:R-:W-:Y:S01]  /*3f90*/  FFMA.FTZ R21, R178, R60, R17 ;  /* 0x0000003cb2157223 */ /* 0x000fe20000010011 */
[----:B------:R-:W-:Y:S01]  /*3fa0*/  FSEL R34, R0, RZ, P5 ;  /* 0x000000ff00227208 */ /* 0x000fe20002800000 */
[----:B------:R-:W-:Y:S01]  /*3fb0*/  FFMA.FTZ R46, R46, R59, R71 ;  /* 0x0000003b2e2e7223 */ /* 0x000fe20000010047 */
[----:B------:R-:W-:Y:S01]  /*3fc0*/  FSEL R30, R0, RZ, P6 ;  /* 0x000000ff001e7208 */ /* 0x000fe20003000000 */
[----:B------:R-:W-:Y:S01]  /*3fd0*/  FMUL.FTZ R0, R21, UR6 ;  /* 0x0000000615007c20 */ /* 0x000fe20008410000 */
[----:B------:R-:W-:Y:S01]  /*3fe0*/  LOP3.LUT P4, RZ, R67, 0xff00, RZ, 0xc0, !PT ;  /* 0x0000ff0043ff7812 */ /* 0x000fe2000788c0ff */
[----:B------:R-:W-:Y:S01]  /*3ff0*/  FFMA.FTZ R26, R178, R49, R14 ;  /* 0x00000031b21a7223 */ /* 0x000fe2000001000e */
[----:B------:R-:W-:Y:S01]  /*4000*/  FADD.FTZ R53, R52, -R53 ;  /* 0x8000003534357221 */ /* 0x000fe20000010000 */
[----:B------:R-:W-:Y:S01]  /*4010*/  FFMA.FTZ R27, R178, R50, R15 ;  /* 0x00000032b21b7223 */ /* 0x000fe2000001000f */
[----:B------:R-:W-:Y:S01]  /*4020*/  FSEL R29, R0, RZ, P4 ;  /* 0x000000ff001d7208 */ /* 0x000fe20002000000 */
[----:B------:R-:W-:Y:S01]  /*4030*/  FADD.FTZ R51, R51, -R46 ;  /* 0x8000002e33337221 */ /* 0x000fe20000010000 */
[----:B------:R-:W-:Y:S01]  /*4040*/  LOP3.LUT P4, RZ, R3, 0xff00, RZ, 0xc0, !PT ;  /* 0x0000ff0003ff7812 */ /* 0x000fe2000788c0ff */
[----:B------:R-:W-:Y:S01]  /*4050*/  FFMA.FTZ R25, R178, R53, R13 ;  /* 0x00000035b2197223 */ /* 0x000fe2000001000d */
[----:B------:R-:W-:Y:S01]  /*4060*/  F2FP.BF16.F32.PACK_AB R31, R32, R31 ;  /* 0x0000001f201f723e */ /* 0x000fe200000010ff */
[----:B------:R-:W-:Y:S01]  /*4070*/  FMUL.FTZ R32, R27, UR6 ;  /* 0x000000061b207c20 */ /* 0x000fe20008410000 */
[----:B------:R-:W-:Y:S01]  /*4080*/  FSEL R33, R0, RZ, P4 ;  /* 0x000000ff00217208 */ /* 0x000fe20002000000 */
[----:B------:R-:W-:Y:S01]  /*4090*/  FMUL.FTZ R0, R26, UR6 ;  /* 0x000000061a007c20 */ /* 0x000fe20008410000 */
[----:B------:R-:W-:Y:S01]  /*40a0*/  LOP3.LUT P1, RZ, R66, 0xff0000, RZ, 0xc0, !PT ;  /* 0x00ff000042ff7812 */ /* 0x000fe2000782c0ff */
[----:B------:R-:W-:Y:S01]  /*40b0*/  FFMA.FTZ R24, R178, R51, R12 ;  /* 0x00000033b2187223 */ /* 0x000fe2000001000c */
[----:B------:R-:W-:-:S02]  /*40c0*/  LOP3.LUT P4, RZ, R2, 0xff0000, RZ, 0xc0, !PT ;  /* 0x00ff000002ff7812 */ /* 0x000fc4000788c0ff */
[----:B------:R-:W-:Y:S02]  /*40d0*/  LOP3.LUT P3, RZ, R66, 0xff000000, RZ, 0xc0, !PT ;  /* 0xff00000042ff7812 */ /* 0x000fe4000786c0ff */
[----:B------:R-:W-:Y:S01]  /*40e0*/  F2FP.BF16.F32.PACK_AB R35, R28, R35 ;  /* 0x000000231c23723e */ /* 0x000fe200000010ff */
[----:B------:R-:W-:Y:S01]  /*40f0*/  FMUL.FTZ R28, R25, UR6 ;  /* 0x00000006191c7c20 */ /* 0x000fe20008410000 */
[----:B------:R-:W-:Y:S02]  /*4100*/  F2FP.BF16.F32.PACK_AB R30, R33, R30 ;  /* 0x0000001e211e723e */ /* 0x000fe400000010ff */
[----:B------:R-:W-:Y:S02]  /*4110*/  F2FP.BF16.F32.PACK_AB R34, R29, R34 ;  /* 0x000000221d22723e */ /* 0x000fe400000010ff */
        /* <DEDUP_REMOVED lines=19> */
.L_x_1292:
        /* <DEDUP_REMOVED lines=8> */
[C---:B------:R-:W-:Y:S01]  /*42d0*/  FFMA.FTZ R63, R178.reuse, R63, R18 ;  /* 0x0000003fb23f7223 */ /* 0x040fe20000010012 */
[C---:B------:R-:W-:Y:S01]  /*42e0*/  FFMA.FTZ R60, R178.reuse, R60, R17 ;  /* 0x0000003cb23c7223 */ /* 0x040fe20000010011 */
[----:B------:R-:W-:Y:S01]  /*42f0*/  FFMA.FTZ R54, R178, R54, R19 ;  /* 0x00000036b2367223 */ /* 0x000fe20000010013 */
[----:B------:R-:W-:Y:S01]  /*4300*/  FADD.FTZ R57, R57, -R56 ;  /* 0x8000003839397221 */ /* 0x000fe20000010000 */
[----:B------:R-:W-:Y:S01]  /*4310*/  FMUL.FTZ R63, R63, UR6 ;  /* 0x000000063f3f7c20 */ /* 0x000fe20008410000 */
[----:B------:R-:W-:Y:S01]  /*4320*/  ISETP.GE.U32.AND P1, PT, R66, RZ, PT ;  /* 0x000000ff4200720c */ /* 0x000fe20003f26070 */
[-CC-:B------:R-:W-:Y:S01]  /*4330*/  FFMA.FTZ R49, R49, R59.reuse, R71.reuse ;  /* 0x0000003b31317223 */ /* 0x180fe20000010047 */
[--C-:B------:R-:W-:Y:S01]  /*4340*/  FFMA.FTZ R50, R50, R59, R71.reuse ;  /* 0x0000003b32327223 */ /* 0x100fe20000010047 */
[----:B------:R-:W-:Y:S01]  /*4350*/  FMUL.FTZ R54, R54, UR6 ;  /* 0x0000000636367c20 */ /* 0x000fe20008410000 */
[----:B0-----:R-:W-:Y:S01]  /*4360*/  FSEL R35, R63, RZ, P3 ;  /* 0x000000ff3f237208 */ /* 0x001fe20001800000 */
[----:B------:R-:W-:Y:S01]  /*4370*/  FMUL.FTZ R60, R60, UR6 ;  /* 0x000000063c3c7c20 */ /* 0x000fe20008410000 */
[C---:B------:R-:W-:Y:S01]  /*4380*/  ISETP.GE.U32.AND.EX P5, PT, R67.reuse, 0x1000000, PT, P1 ;  /* 0x010000004300780c */ /* 0x040fe20003fa6110 */
[----:B------:R-:W-:Y:S01]  /*4390*/  FFMA.FTZ R57, R178, R57, R16 ;  /* 0x00000039b2397223 */ /* 0x000fe20000010010 */
        /* <DEDUP_REMOVED lines=10> */
[----:B------:R-:W-:Y:S01]  /*4440*/  LOP3.LUT P6, RZ, R3, 0xff0000, RZ, 0xc0, !PT ;  /* 0x00ff000003ff7812 */ /* 0x000fe200078cc0ff */
[C---:B------:R-:W-:Y:S01]  /*4450*/  FFMA.FTZ R49, R178.reuse, R49, R14 ;  /* 0x00000031b2317223 */ /* 0x040fe2000001000e */
[----:B------:R-:W-:Y:S01]  /*4460*/  LOP3.LUT P4, RZ, R67, 0xff, RZ, 0xc0, !PT ;  /* 0x000000ff43ff7812 */ /* 0x000fe2000788c0ff */
[C---:B------:R-:W-:Y:S01]  /*4470*/  FFMA.FTZ R50, R178.reuse, R50, R15 ;  /* 0x00000032b2327223 */ /* 0x040fe2000001000f */
[----:B------:R-:W-:Y:S01]  /*4480*/  LOP3.LUT P5, RZ, R3, 0xff, RZ, 0xc0, !PT ;  /* 0x000000ff03ff7812 */ /* 0x000fe200078ac0ff */
[----:B------:R-:W-:Y:S01]  /*4490*/  FADD.FTZ R51, R51, -R46 ;  /* 0x8000002e33337221 */ /* 0x000fe20000010000 */
[C---:B------:R-:W-:Y:S01]  /*44a0*/  ISETP.GE.U32.AND.EX P1, PT, R3.reuse, 0x1000000, PT, P1 ;  /* 0x010000000300780c */ /* 0x040fe20003f26110 */
[----:B------:R-:W-:Y:S01]  /*44b0*/  FFMA.FTZ R53, R178, R53, R13 ;  /* 0x00000035b2357223 */ /* 0x000fe2000001000d */
[----:B------:R-:W-:Y:S01]  /*44c0*/  LOP3.LUT P3, RZ, R3, 0xff00, RZ, 0xc0, !PT ;  /* 0x0000ff0003ff7812 */ /* 0x000fe2000786c0ff */
[----:B------:R-:W-:Y:S01]  /*44d0*/  FMUL.FTZ R49, R49, UR6 ;  /* 0x0000000631317c20 */ /* 0x000fe20008410000 */
[----:B------:R-:W-:Y:S01]  /*44e0*/  FSEL R31, R63, RZ, P6 ;  /* 0x000000ff3f1f7208 */ /* 0x000fe20003000000 */
[----:B------:R-:W-:Y:S01]  /*44f0*/  FMUL.FTZ R50, R50, UR6 ;  /* 0x0000000632327c20 */ /* 0x000fe20008410000 */
[----:B------:R-:W-:Y:S01]  /*4500*/  FSEL R54, R54, RZ, P1 ;  /* 0x000000ff36367208 */ /* 0x000fe20000800000 */
[----:B------:R-:W-:Y:S01]  /*4510*/  FFMA.FTZ R51, R178, R51, R12 ;  /* 0x00000033b2337223 */ /* 0x000fe2000001000c */
        /* <DEDUP_REMOVED lines=10> */
[----:B------:R-:W-:-:S02]  /*45c0*/  F2FP.BF16.F32.PACK_AB R34, R29, R34 ;  /* 0x000000221d22723e */ /* 0x000fc400000010ff */
[----:B------:R-:W-:Y:S02]  /*45d0*/  LOP3.LUT P4, RZ, R66, 0xff00, RZ, 0xc0, !PT ;  /* 0x0000ff0042ff7812 */ /* 0x000fe4000788c0ff */
[C---:B------:R-:W-:Y:S02]  /*45e0*/  FSEL R33, R49.reuse, RZ, P6 ;  /* 0x000000ff31217208 */ /* 0x040fe40003000000 */
[----:B------:R-:W-:Y:S02]  /*45f0*/  FSEL R29, R49, RZ, P3 ;  /* 0x000000ff311d7208 */ /* 0x000fe40001800000 */
[----:B------:R-:W-:Y:S02]  /*4600*/  FSEL R0, R50, RZ, P1 ;  /* 0x000000ff32007208 */ /* 0x000fe40000800000 */
[----:B------:R-:W-:Y:S02]  /*4610*/  LOP3.LUT P5, RZ, R66, 0xff, RZ, 0xc0, !PT ;  /* 0x000000ff42ff7812 */ /* 0x000fe400078ac0ff */
[----:B------:R-:W-:-:S02]  /*4620*/  LOP3.LUT P6, RZ, R2, 0xff000000, RZ, 0xc0, !PT ;  /* 0xff00000002ff7812 */ /* 0x000fc400078cc0ff */
[C---:B------:R-:W-:Y:S02]  /*4630*/  LOP3.LUT P3, RZ, R2.reuse, 0xff00, RZ, 0xc0, !PT ;  /* 0x0000ff0002ff7812 */ /* 0x040fe4000786c0ff */
[----:B------:R-:W-:Y:S02]  /*4640*/  LOP3.LUT P1, RZ, R2, 0xff, RZ, 0xc0, !PT ;  /* 0x000000ff02ff7812 */ /* 0x000fe4000782c0ff */
        /* <DEDUP_REMOVED lines=11> */
.L_x_1291:
[----:B------:R-:W-:Y:S05]  /*4700*/  @!P2 BRA `(.L_x_1294) ;  /* 0x00000004002ca947 */ /* 0x000fea0003800000 */
[-CC-:B------:R-:W-:Y:S01]  /*4710*/  FFMA.FTZ R62, R62, R59.reuse, R71.reuse ;  /* 0x0000003b3e3e7223 */ /* 0x180fe20000010047 */
[-CC-:B------:R-:W-:Y:S01]  /*4720*/  FFMA.FTZ R54, R54, R59.reuse, R71.reuse ;  /* 0x0000003b36367223 */ /* 0x180fe20000010047 */
[--C-:B------:R-:W-:Y:S01]  /*4730*/  FFMA.FTZ R56, R56, R59, R71.reuse ;  /* 0x0000003b38387223 */ /* 0x100fe20000010047 */
[----:B------:R-:W-:Y:S01]  /*4740*/  ISETP.GE.U32.AND P1, PT, R66, RZ, PT ;  /* 0x000000ff4200720c */ /* 0x000fe20003f26070 */
[----:B------:R-:W-:Y:S01]  /*4750*/  FADD.FTZ R63, R63, -R62 ;  /* 0x8000003e3f3f7221 */ /* 0x000fe20000010000 */
[----:B0-----:R-:W-:Y:S01]  /*4760*/  FADD.FTZ R23, R69, -R54 ;  /* 0x8000003645177221 */ /* 0x001fe20000010000 */
[----:B------:R-:W-:Y:S01]  /*4770*/  FADD.FTZ R57, R57, -R56 ;  /* 0x8000003839397221 */ /* 0x000fe20000010000 */
[----:B------:R-:W-:Y:S01]  /*4780*/  ISETP.GE.U32.AND P3, PT, R2, RZ, PT ;  /* 0x000000ff0200720c */ /* 0x000fe20003f66070 */
[C---:B------:R-:W-:Y:S01]  /*4790*/  FMUL.FTZ R22, R178.reuse, R63 ;  /* 0x0000003fb2167220 */ /* 0x040fe20000410000 */
[----:B------:R-:W-:Y:S01]  /*47a0*/  FMUL.FTZ R23, R178, R23 ;  /* 0x00000017b2177220 */ /* 0x000fe20000410000 */
[--C-:B------:R-:W-:Y:S01]  /*47b0*/  FFMA.FTZ R60, R60, R59, R71.reuse ;  /* 0x0000003b3c3c7223 */ /* 0x100fe20000010047 */
[----:B------:R-:W-:Y:S01]  /*47c0*/  LOP3.LUT P6, RZ, R67, 0xff0000, RZ, 0xc0, !PT ;  /* 0x00ff000043ff7812 */ /* 0x000fe200078cc0ff */
[----:B------:R-:W-:Y:S01]  /*47d0*/  FMUL.FTZ R0, R22, UR6 ;  /* 0x0000000616007c20 */ /* 0x000fe20008410000 */
[----:B------:R-:W-:Y:S01]  /*47e0*/  LOP3.LUT P4, RZ, R3, 0xff0000, RZ, 0xc0, !PT ;  /* 0x00ff000003ff7812 */ /* 0x000fe2000788c0ff */
[----:B------:R-:W-:Y:S01]  /*47f0*/  FMUL.FTZ R20, R178, R57 ;  /* 0x00000039b2147220 */ /* 0x000fe20000410000 */
        /* <DEDUP_REMOVED lines=12> */
[--C-:B------:R-:W-:Y:S01]  /*48c0*/  FFMA.FTZ R53, R53, R59, R71.reuse ;  /* 0x0000003b35357223 */ /* 0x100fe20000010047 */
[----:B------:R-:W-:Y:S01]  /*48d0*/  FSEL R28, R21, RZ, P1 ;  /* 0x000000ff151c7208 */ /* 0x000fe20000800000 */
[----:B------:R-:W-:Y:S01]  /*48e0*/  FADD.FTZ R27, R55, -R50 ;  /* 0x80000032371b7221 */ /* 0x000fe20000010000 */
[----:B------:R-:W-:Y:S01]  /*48f0*/  FSEL R32, R21, RZ, P3 ;  /* 0x000000ff15207208 */ /* 0x000fe20001800000 */
[----:B------:R-:W-:Y:S01]  /*4900*/  FMUL.FTZ R21, R178, R61 ;  /* 0x0000003db2157220 */ /* 0x000fe20000410000 */
[----:B------:R-:W-:Y:S01]  /*4910*/  FSEL R34, R0, RZ, P5 ;  /* 0x000000ff00227208 */ /* 0x000fe20002800000 */
[----:B------:R-:W-:Y:S01]  /*4920*/  FFMA.FTZ R46, R46, R59, R71 ;  /* 0x0000003b2e2e7223 */ /* 0x000fe20000010047 */
[----:B------:R-:W-:Y:S01]  /*4930*/  FSEL R30, R0, RZ, P6 ;  /* 0x000000ff001e7208 */ /* 0x000fe20003000000 */
[----:B------:R-:W-:Y:S01]  /*4940*/  FMUL.FTZ R0, R21, UR6 ;  /* 0x0000000615007c20 */ /* 0x000fe20008410000 */
[----:B------:R-:W-:Y:S01]  /*4950*/  LOP3.LUT P4, RZ, R67, 0xff00, RZ, 0xc0, !PT ;  /* 0x0000ff0043ff7812 */ /* 0x000fe2000788c0ff */
[----:B------:R-:W-:Y:S01]  /*4960*/  FMUL.FTZ R26, R178, R49 ;  /* 0x00000031b21a7220 */ /* 0x000fe20000410000 */
[----:B------:R-:W-:Y:S01]  /*4970*/  FADD.FTZ R53, R52, -R53 ;  /* 0x8000003534357221 */ /* 0x000fe20000010000 */
        /* <DEDUP_REMOVED lines=8> */
[----:B------:R-:W-:Y:S01]  /*4a00*/  FMUL.FTZ R0, R26, UR6 ;  /* 0x000000061a007c20 */ /* 0x000fe20008410000 */
[----:B------:R-:W-:Y:S01]  /*4a10*/  LOP3.LUT P1, RZ, R66, 0xff0000, RZ, 0xc0, !PT ;  /* 0x00ff000042ff7812 */ /* 0x000fe2000782c0ff */
[----:B------:R-:W-:Y:S01]  /*4a20*/  FMUL.FTZ R24, R178, R51 ;  /* 0x00000033b2187220 */ /* 0x000fe20000410000 */
        /* <DEDUP_REMOVED lines=25> */
.L_x_1294:
[-CC-:B------:R-:W-:Y:S01]  /*4bc0*/  FFMA.FTZ R62, R62, R59.reuse, R71.reuse ;  /* 0x0000003b3e3e7223 */ /* 0x180fe20000010047 */
[-CC-:B------:R-:W-:Y:S01]  /*4bd0*/  FFMA.FTZ R60, R60, R59.reuse, R71.reuse ;  /* 0x0000003b3c3c7223 */ /* 0x180fe20000010047 */
[-CC-:B------:R-:W-:Y:S01]  /*4be0*/  FFMA.FTZ R56, R56, R59.reuse, R71.reuse ;  /* 0x0000003b38387223 */ /* 0x180fe20000010047 */
[--C-:B------:R-:W-:Y:S01]  /*4bf0*/  FFMA.FTZ R54, R54, R59, R71.reuse ;  /* 0x0000003b36367223 */ /* 0x100fe20000010047 */
        /* <DEDUP_REMOVED lines=71> */
.L_x_1290:
[----:B------:R-:W-:Y:S05]  /*5070*/  @!P1 BRA `(.L_x_1295) ;  /* 0x0000000400b49947 */ /* 0x000fea0003800000 */
[----:B------:R-:W-:Y:S05]  /*5080*/  @!P2 BRA `(.L_x_1296) ;  /* 0x0000000000d8a947 */ /* 0x000fea0003800000 */
[-CC-:B------:R-:W-:Y:S01]  /*5090*/  FFMA.FTZ R54, R54, R59.reuse, R71.reuse ;  /* 0x0000003b36367223 */ /* 0x180fe20000010047 */
[-CC-:B------:R-:W-:Y:S01]  /*50a0*/  FFMA.FTZ R62, R62, R59.reuse, R71.reuse ;  /* 0x0000003b3e3e7223 */ /* 0x180fe20000010047 */
[-CC-:B------:R-:W-:Y:S01]  /*50b0*/  FFMA.FTZ R46, R46, R59.reuse, R71.reuse ;  /* 0x0000003b2e2e7223 */ /* 0x180fe20000010047 */
[----:B------:R-:W-:Y:S01]  /*50c0*/  ISETP.GE.U32.AND P1, PT, R66, RZ, PT ;  /* 0x000000ff4200720c */ /* 0x000fe20003f26070 */
[----:B------:R-:W-:Y:S01]  /*50d0*/  FADD.FTZ R54, R69, -R54 ;  /* 0x8000003645367221 */ /* 0x000fe20000010000 */
[----:B------:R-:W-:Y:S01]  /*50e0*/  FADD.FTZ R63, R63, -R62 ;  /* 0x8000003e3f3f7221 */ /* 0x000fe20000010000 */
[----:B------:R-:W-:Y:S01]  /*50f0*/  FADD.FTZ R51, R51, -R46 ;  /* 0x8000002e33337221 */ /* 0x000fe20000010000 */
[----:B------:R-:W-:Y:S01]  /*5100*/  FFMA.FTZ R60, R60, R59, R71 ;  /* 0x0000003b3c3c7223 */ /* 0x000fe20000010047 */
[C---:B0-----:R-:W-:Y:S01]  /*5110*/  FFMA.FTZ R23, R178.reuse, R54, R19 ;  /* 0x00000036b2177223 */ /* 0x041fe20000010013 */
        /* <DEDUP_REMOVED lines=45> */
.L_x_1296:
        /* <DEDUP_REMOVED lines=11> */
[C---:B------:R-:W-:Y:S01]  /*54a0*/  FFMA.FTZ R54, R178.reuse, R54, R19 ;  /* 0x00000036b2367223 */ /* 0x040fe20000010013 */
[C---:B------:R-:W-:Y:S01]  /*54b0*/  FFMA.FTZ R63, R178.reuse, R63, R18 ;  /* 0x0000003fb23f7223 */ /* 0x040fe20000010012 */
[----:B------:R-:W-:Y:S01]  /*54c0*/  FFMA.FTZ R57, R178, R57, R16 ;  /* 0x00000039b2397223 */ /* 0x000fe20000010010 */
        /* <DEDUP_REMOVED lines=10> */
[C---:B------:R-:W-:Y:S01]  /*5570*/  FFMA.FTZ R53, R178.reuse, R53, R13 ;  /* 0x00000035b2357223 */ /* 0x040fe2000001000d */
[C---:B------:R-:W-:Y:S01]  /*5580*/  LOP3.LUT P4, RZ, R67.reuse, 0xff, RZ, 0xc0, !PT ;  /* 0x000000ff43ff7812 */ /* 0x040fe2000788c0ff */
[C---:B------:R-:W-:Y:S01]  /*5590*/  FFMA.FTZ R60, R178.reuse, R60, R17 ;  /* 0x0000003cb23c7223 */ /* 0x040fe20000010011 */
[----:B------:R-:W-:Y:S01]  /*55a0*/  ISETP.GE.U32.AND.EX P1, PT, R67, 0x1000000, PT, P1 ;  /* 0x010000004300780c */ /* 0x000fe20003f26110 */
[C---:B------:R-:W-:Y:S01]  /*55b0*/  FFMA.FTZ R49, R178.reuse, R49, R14 ;  /* 0x00000031b2317223 */ /* 0x040fe2000001000e */
[C---:B------:R-:W-:Y:S01]  /*55c0*/  FFMA.FTZ R50, R178.reuse, R50, R15 ;  /* 0x00000032b2327223 */ /* 0x040fe2000001000f */
[----:B------:R-:W-:Y:S01]  /*55d0*/  FFMA.FTZ R51, R178, R51, R12 ;  /* 0x00000033b2337223 */ /* 0x000fe2000001000c */
        /* <DEDUP_REMOVED lines=23> */
.L_x_1295:
[----:B------:R-:W-:Y:S05]  /*5750*/  @!P2 BRA `(.L_x_1297) ;  /* 0x0000000000d8a947 */ /* 0x000fea0003800000 */
[-CC-:B------:R-:W-:Y:S01]  /*5760*/  FFMA.FTZ R54, R54, R59.reuse, R71.reuse ;  /* 0x0000003b36367223 */ /* 0x180fe20000010047 */
[-CC-:B------:R-:W-:Y:S01]  /*5770*/  FFMA.FTZ R62, R62, R59.reuse, R71.reuse ;  /* 0x0000003b3e3e7223 */ /* 0x180fe20000010047 */
[--C-:B------:R-:W-:Y:S01]  /*5780*/  FFMA.FTZ R46, R46, R59, R71.reuse ;  /* 0x0000003b2e2e7223 */ /* 0x100fe20000010047 */
[----:B------:R-:W-:Y:S01]  /*5790*/  ISETP.GE.U32.AND P1, PT, R66, RZ, PT ;  /* 0x000000ff4200720c */ /* 0x000fe20003f26070 */
[----:B0-----:R-:W-:Y:S01]  /*57a0*/  FADD.FTZ R23, R69, -R54 ;  /* 0x8000003645177221 */ /* 0x001fe20000010000 */
        /* <DEDUP_REMOVED lines=49> */
.L_x_1297:
        /* <DEDUP_REMOVED lines=53> */
.L_x_1293:
        /* <DEDUP_REMOVED lines=14> */
.L_x_1280:
[----:B0-----:R-:W-:Y:S01]  /*5ef0*/  MOV R20, R125 ;  /* 0x0000007d00147202 */ /* 0x001fe20000000f00 */
        /* <DEDUP_REMOVED lines=60> */
[----:B------:R-:W-:-:S07]  /*62c0*/  MOV R47, R86 ;  /* 0x00000056002f7202 */ /* 0x000fce0000000f00 */
.L_x_1279:
[----:B------:R-:W-:Y:S05]  /*62d0*/  BSYNC B0 ;  /* 0x0000000000007941 */ /* 0x000fea0003800000 */
.L_x_1278:
        /* <DEDUP_REMOVED lines=50> */
[----:B------:R4:W-:Y:S01]  /*6600*/  STS.128 [R0+0x10], R20 ;  /* 0x0000101400007388 */ /* 0x0009e20000000c00 */
[----:B-----5:R-:W-:-:S03]  /*6610*/  FADD.FTZ R11, R3, R52 ;  /* 0x00000034030b7221 */ /* 0x020fc60000010000 */
[----:B------:R-:W-:Y:S01]  /*6620*/  STS.128 [R0+0x400], R36 ;  /* 0x0004002400007388 */ /* 0x000fe20000000c00 */
[----:B---3--:R-:W-:-:S03]  /*6630*/  FADD.FTZ R55, R8, R55 ;  /* 0x0000003708377221 */ /* 0x008fc60000010000 */
[----:B------:R-:W-:Y:S01]  /*6640*/  STS.128 [R0+0x410], R56 ;  /* 0x0004103800007388 */ /* 0x000fe20000000c00 */
[----:B------:R-:W-:Y:S01]  /*6650*/  BAR.SYNC.DEFER_BLOCKING 0x0 ;  /* 0x0000000000007b1d */ /* 0x000fe20000010000 */
[----:B----4-:R-:W-:-:S05]  /*6660*/  FADD.FTZ R21, R9, R54 ;  /* 0x0000003609157221 */ /* 0x010fca0000010000 */
        /* <DEDUP_REMOVED lines=16> */
[----:B------:R-:W-:Y:S01]  /*6770*/  LDS R8, [R61+0x1a00] ;  /* 0x001a00003d087984 */ /* 0x000fe20000000800 */
[----:B---3--:R-:W-:-:S03]  /*6780*/  FADD.FTZ R64, R64, R69 ;  /* 0x0000004540407221 */ /* 0x008fc60000010000 */
[----:B------:R-:W1:Y:S01]  /*6790*/  LDS R23, [R61+0x1c00] ;  /* 0x001c00003d177984 */ /* 0x000e620000000800 */
        /* <DEDUP_REMOVED lines=11> */
[----:B------:R-:W-:Y:S04]  /*6850*/  STS.128 [R0+0x10], R120 ;  /* 0x0000107800007388 */ /* 0x000fe80000000c00 */
[----:B------:R-:W-:Y:S01]  /*6860*/  STS.128 [R0+0x400], R32 ;  /* 0x0004002000007388 */ /* 0x000fe20000000c00 */
[----:B-1----:R-:W-:-:S02]  /*6870*/  FADD.FTZ R23, R2, R23 ;  /* 0x0000001702177221 */ /* 0x002fc40000010000 */
[----:B------:R-:W0:Y:S01]  /*6880*/  LDC R2, c[0x0][0x388] ;  /* 0x0000e200ff027b82 */ /* 0x000e220000000800 */
[----:B------:R-:W-:Y:S01]  /*6890*/  STS.128 [R0+0x410], R44 ;  /* 0x0004102c00007388 */ /* 0x000fe20000000c00 */
[----:B--2---:R-:W-:-:S06]  /*68a0*/  FADD.FTZ R37, R4, R37 ;  /* 0x0000002504257221 */ /* 0x004fcc0000010000 */
[----:B------:R-:W-:Y:S06]  /*68b0*/  BAR.SYNC.DEFER_BLOCKING 0x0 ;  /* 0x0000000000007b1d */ /* 0x000fec0000010000 */
        /* <DEDUP_REMOVED lines=14> */
[----:B------:R-:W-:Y:S01]  /*69a0*/  LDS R38, [R61+0x1800] ;  /* 0x001800003d267984 */ /* 0x000fe20000000800 */
[----:B---3--:R-:W-:-:S03]  /*69b0*/  FADD.FTZ R22, RZ, R22 ;  /* 0x00000016ff167221 */ /* 0x008fc60000010000 */
[----:B------:R-:W2:Y:S01]  /*69c0*/  LDS R44, [R61+0x1a00] ;  /* 0x001a00003d2c7984 */ /* 0x000ea20000000800 */
[----:B----4-:R-:W-:-:S03]  /*69d0*/  FADD.FTZ R36, RZ, R36 ;  /* 0x00000024ff247221 */ /* 0x010fc60000010000 */
[----:B------:R-:W3:Y:S01]  /*69e0*/  LDS R46, [R61+0x1c00] ;  /* 0x001c00003d2e7984 */ /* 0x000ee20000000800 */
[----:B-----5:R-:W-:-:S03]  /*69f0*/  FADD.FTZ R5, R10, R5 ;  /* 0x000000050a057221 */ /* 0x020fc60000010000 */
[----:B------:R-:W4:Y:S01]  /*6a00*/  LDS R48, [R61+0x1e00] ;  /* 0x001e00003d307984 */ /* 0x000f220000000800 */
[----:B0-----:R-:W-:Y:S01]  /*6a10*/  FADD.FTZ R17, R20, R17 ;  /* 0x0000001114117221 */ /* 0x001fe20000010000 */
[----:B------:R-:W-:Y:S01]  /*6a20*/  BAR.SYNC.DEFER_BLOCKING 0x0 ;  /* 0x0000000000007b1d */ /* 0x000fe20000010000 */
[----:B------:R-:W-:Y:S01]  /*6a30*/  FADD.FTZ R19, R22, R19 ;  /* 0x0000001316137221 */ /* 0x000fe20000010000 */
        /* <DEDUP_REMOVED lines=11> */
[----:B----4-:R-:W-:Y:S01]  /*6af0*/  FADD.FTZ R33, R33, R48 ;  /* 0x0000003021217221 */ /* 0x010fe20000010000 */
[----:B------:R-:W-:Y:S01]  /*6b00*/  BAR.SYNC.DEFER_BLOCKING 0x0 ;  /* 0x0000000000007b1d */ /* 0x000fe20000010000 */
[----:B0-----:R-:W-:Y:S01]  /*6b10*/  FADD.FTZ R13, R3, R6 ;  /* 0x00000006030d7221 */ /* 0x001fe20000010000 */
[----:B------:R-:W-:Y:S01]  /*6b20*/  FADD.FTZ R15, R7, R8 ;  /* 0x00000008070f7221 */ /* 0x000fe20000010000 */
[----:B-1----:R-:W-:Y:S01]  /*6b30*/  FADD.FTZ R25, R5, R38 ;  /* 0x0000002605197221 */ /* 0x002fe20000010000 */
[----:B------:R-:W-:-:S05]  /*6b40*/  IMAD R5, R2, UR4, RZ ;  /* 0x0000000402057c24 */ /* 0x000fca000f8e02ff */
[----:B------:R-:W-:-:S04]  /*6b50*/  IADD3 R14, P0, PT, R5, R68, RZ ;  /* 0x00000044050e7210 */ /* 0x000fc80007f1e0ff */
[----:B------:R-:W-:-:S04]  /*6b60*/  SHF.L.U32 R9, R14, 0x2, RZ ;  /* 0x000000020e097819 */ /* 0x000fc800000006ff */
        /* <DEDUP_REMOVED lines=18> */
[----:B---3--:R-:W-:Y:S01]  /*6c90*/  FADD.FTZ R6, R39, R6 ;  /* 0x0000000627067221 */ /* 0x008fe20000010000 */
[----:B------:R-:W-:Y:S02]  /*6ca0*/  IADD3.X R39, PT, PT, RZ, RZ, RZ, P0, !PT ;  /* 0x000000ffff277210 */ /* 0x000fe400007fe4ff */
[----:B------:R-:W3:Y:S01]  /*6cb0*/  LDS R41, [R61+0x1600] ;  /* 0x001600003d297984 */ /* 0x000ee20000000800 */
[----:B----4-:R-:W-:Y:S01]  /*6cc0*/  FADD.FTZ R8, R35, R8 ;  /* 0x0000000823087221 */ /* 0x010fe20000010000 */
[----:B------:R-:W-:Y:S02]  /*6cd0*/  SHF.L.U64.HI R14, R14, 0x2, R39 ;  /* 0x000000020e0e7819 */ /* 0x000fe40000010227 */
[----:B------:R-:W4:Y:S01]  /*6ce0*/  LDS R45, [R61+0x1e00] ;  /* 0x001e00003d2d7984 */ /* 0x000f220000000800 */
[----:B-----5:R-:W-:Y:S01]  /*6cf0*/  FADD.FTZ R5, R6, R3 ;  /* 0x0000000306057221 */ /* 0x020fe20000010000 */
[C---:B------:R-:W-:Y:S01]  /*6d00*/  IADD3 R2, P0, PT, R9.reuse, UR18, RZ ;  /* 0x0000001209027c10 */ /* 0x040fe2000ff1e0ff */
[----:B------:R-:W-:Y:S01]  /*6d10*/  FADD.FTZ R35, R8, R7 ;  /* 0x0000000708237221 */ /* 0x000fe20000010000 */
[----:B------:R-:W-:-:S02]  /*6d20*/  IADD3 R6, P2, PT, R9, UR22, RZ ;  /* 0x0000001609067c10 */ /* 0x000fc4000ff5e0ff */
[----:B------:R-:W-:Y:S01]  /*6d30*/  IADD3 R8, P3, PT, R9, UR20, RZ ;  /* 0x0000001409087c10 */ /* 0x000fe2000ff7e0ff */
[----:B------:R-:W-:Y:S01]  /*6d40*/  FADD.FTZ R0, RZ, R0 ;  /* 0x00000000ff007221 */ /* 0x000fe20000010000 */
[C---:B------:R-:W-:Y:S02]  /*6d50*/  IADD3.X R3, PT, PT, R14.reuse, UR19, RZ, P0, !PT ;  /* 0x000000130e037c10 */ /* 0x040fe400087fe4ff */
[C---:B------:R-:W-:Y:S01]  /*6d60*/  IADD3.X R7, PT, PT, R14.reuse, UR23, RZ, P2, !PT ;  /* 0x000000170e077c10 */ /* 0x040fe200097fe4ff */
[----:B------:R-:W-:Y:S01]  /*6d70*/  FADD.FTZ R39, R5, R12 ;  /* 0x0000000c05277221 */ /* 0x000fe20000010000 */
[C---:B------:R-:W-:Y:S01]  /*6d80*/  IADD3.X R5, PT, PT, R14.reuse, UR17, RZ, P1, !PT ;  /* 0x000000110e057c10 */ /* 0x040fe20008ffe4ff */
[----:B------:R-:W-:Y:S01]  /*6d90*/  STG.E desc[UR10][R2.64], R13 ;  /* 0x0000000d02007986 */ /* 0x000fe2000c10190a */
[----:B------:R-:W-:Y:S01]  /*6da0*/  IADD3.X R9, PT, PT, R14, UR21, RZ, P3, !PT ;  /* 0x000000150e097c10 */ /* 0x000fe20009ffe4ff */
[----:B------:R-:W-:Y:S02]  /*6db0*/  FADD.FTZ R0, R0, R27 ;  /* 0x0000001b00007221 */ /* 0x000fe40000010000 */
        /* <DEDUP_REMOVED lines=22> */
.L_x_1281:
        /* <DEDUP_REMOVED lines=8> */
.L_x_1300:
[----:B------:R-:W-:Y:S05]  /*6fa0*/  BSYNC B2 ;  /* 0x0000000000027941 */ /* 0x000fea0003800000 */
.L_x_1299:
        /* <DEDUP_REMOVED lines=8> */
.L_x_1301:
[----:B------:R-:W-:-:S05]  /*7030*/  FADD.FTZ R59, R58, R59 ;  /* 0x0000003b3a3b7221 */ /* 0x000fca0000010000 */
[----:B------:R-:W-:Y:S01]  /*7040*/  MOV R183, R59 ;  /* 0x0000003b00b77202 */ /* 0x000fe20000000f00 */
[----:B------:R-:W-:Y:S01]  /*7050*/  HFMA2 R182, -RZ, RZ, 0, 1.1920928955078125e-07 ;  /* 0x00000002ffb67431 */ /* 0x000fe200000001ff */
[----:B------:R-:W-:-:S07]  /*7060*/  MOV R71, R180 ;  /* 0x000000b400477202 */ /* 0x000fce0000000f00 */
[----:B------:R-:W-:Y:S05]  /*7070*/  WARPSYNC.COLLECTIVE R74, `(.L_x_1302) ;  /* 0x000000004a087348 */ /* 0x000fea0003c00000 */
[----:B------:R0:W1:Y:S02]  /*7080*/  SHFL.BFLY P4, R180, R183, R182, R185 ;  /* 0x0c0000b6b7b47389 */ /* 0x00006400000800b9 */
[----:B01----:R-:W-:Y:S05]  /*7090*/  ENDCOLLECTIVE ;  /* 0x000000000000791b */ /* 0x003fea0003800000 */
.L_x_1302:
[----:B------:R-:W-:-:S05]  /*70a0*/  FADD.FTZ R71, R68, R71 ;  /* 0x0000004744477221 */ /* 0x000fca0000010000 */
[----:B------:R-:W-:Y:S02]  /*70b0*/  MOV R183, R71 ;  /* 0x0000004700b77202 */ /* 0x000fe40000000f00 */
[----:B------:R-:W-:-:S07]  /*70c0*/  MOV R70, R180 ;  /* 0x000000b400467202 */ /* 0x000fce0000000f00 */
[----:B------:R-:W-:Y:S05]  /*70d0*/  WARPSYNC.COLLECTIVE R74, `(.L_x_1303) ;  /* 0x000000004a087348 */ /* 0x000fea0003c00000 */
[----:B------:R0:W1:Y:S02]  /*70e0*/  SHFL.BFLY P4, R180, R183, R182, R185 ;  /* 0x0c0000b6b7b47389 */ /* 0x00006400000800b9 */
[----:B01----:R-:W-:Y:S05]  /*70f0*/  ENDCOLLECTIVE ;  /* 0x000000000000791b */ /* 0x003fea0003800000 */
.L_x_1303:
[----:B------:R-:W-:-:S05]  /*7100*/  FADD.FTZ R70, R59, R70 ;  /* 0x000000463b467221 */ /* 0x000fca0000010000 */
[----:B------:R-:W-:Y:S01]  /*7110*/  MOV R183, R70 ;  /* 0x0000004600b77202 */ /* 0x000fe20000000f00 */
[----:B------:R-:W-:Y:S01]  /*7120*/  IMAD.MOV.U32 R182, RZ, RZ, 0x4 ;  /* 0x00000004ffb67424 */ /* 0x000fe200078e00ff */
[----:B------:R-:W-:-:S07]  /*7130*/  MOV R72, R180 ;  /* 0x000000b400487202 */ /* 0x000fce0000000f00 */
[----:B------:R-:W-:Y:S05]  /*7140*/  WARPSYNC.COLLECTIVE R74, `(.L_x_1304) ;  /* 0x000000004a087348 */ /* 0x000fea0003c00000 */
[----:B------:R0:W1:Y:S02]  /*7150*/  SHFL.BFLY P4, R180, R183, R182, R185 ;  /* 0x0c0000b6b7b47389 */ /* 0x00006400000800b9 */
[----:B01----:R-:W-:Y:S05]  /*7160*/  ENDCOLLECTIVE ;  /* 0x000000000000791b */ /* 0x003fea0003800000 */
.L_x_1304:
[----:B------:R-:W-:-:S05]  /*7170*/  FADD.FTZ R72, R71, R72 ;  /* 0x0000004847487221 */ /* 0x000fca0000010000 */
[----:B------:R-:W-:Y:S02]  /*7180*/  MOV R183, R72 ;  /* 0x0000004800b77202 */ /* 0x000fe40000000f00 */
[----:B------:R-:W-:-:S07]  /*7190*/  MOV R73, R180 ;  /* 0x000000b400497202 */ /* 0x000fce0000000f00 */
[----:B------:R-:W-:Y:S05]  /*71a0*/  WARPSYNC.COLLECTIVE R74, `(.L_x_1305) ;  /* 0x000000004a087348 */ /* 0x000fea0003c00000 */
[----:B------:R0:W1:Y:S02]  /*71b0*/  SHFL.BFLY P4, R180, R183, R182, R185 ;  /* 0x0c0000b6b7b47389 */ /* 0x00006400000800b9 */
[----:B01----:R-:W-:Y:S05]  /*71c0*/  ENDCOLLECTIVE ;  /* 0x000000000000791b */ /* 0x003fea0003800000 */
.L_x_1305:
[----:B------:R-:W-:-:S05]  /*71d0*/  FADD.FTZ R73, R70, R73 ;  /* 0x0000004946497221 */ /* 0x000fca0000010000 */
[----:B------:R-:W-:Y:S01]  /*71e0*/  MOV R183, R73 ;  /* 0x0000004900b77202 */ /* 0x000fe20000000f00 */
[----:B------:R-:W-:Y:S01]  /*71f0*/  HFMA2 R182, -RZ, RZ, 0, 4.76837158203125e-07 ;  /* 0x00000008ffb67431 */ /* 0x000fe200000001ff */
[----:B------:R-:W-:-:S07]  /*7200*/  MOV R75, R180 ;  /* 0x000000b4004b7202 */ /* 0x000fce0000000f00 */
[----:B------:R-:W-:Y:S05]  /*7210*/  WARPSYNC.COLLECTIVE R74, `(.L_x_1306) ;  /* 0x000000004a087348 */ /* 0x000fea0003c00000 */
[----:B------:R0:W1:Y:S02]  /*7220*/  SHFL.BFLY P4, R180, R183, R182, R185 ;  /* 0x0c0000b6b7b47389 */ /* 0x00006400000800b9 */
[----:B01----:R-:W-:Y:S05]  /*7230*/  ENDCOLLECTIVE ;  /* 0x000000000000791b */ /* 0x003fea0003800000 */
.L_x_1306:
[----:B------:R-:W-:-:S05]  /*7240*/  FADD.FTZ R75, R72, R75 ;  /* 0x0000004b484b7221 */ /* 0x000fca0000010000 */
[----:B------:R-:W-:Y:S02]  /*7250*/  MOV R183, R75 ;  /* 0x0000004b00b77202 */ /* 0x000fe40000000f00 */
[----:B------:R-:W-:-:S07]  /*7260*/  MOV R58, R180 ;  /* 0x000000b4003a7202 */ /* 0x000fce0000000f00 */
[----:B------:R-:W-:Y:S05]  /*7270*/  WARPSYNC.COLLECTIVE R74, `(.L_x_1307) ;  /* 0x000000004a087348 */ /* 0x000fea0003c00000 */
[----:B------:R0:W1:Y:S02]  /*7280*/  SHFL.BFLY P4, R180, R183, R182, R185 ;  /* 0x0c0000b6b7b47389 */ /* 0x00006400000800b9 */
[----:B01----:R-:W-:Y:S05]  /*7290*/  ENDCOLLECTIVE ;  /* 0x000000000000791b */ /* 0x003fea0003800000 */
.L_x_1307:
[----:B------:R-:W-:-:S05]  /*72a0*/  FADD.FTZ R58, R73, R58 ;  /* 0x0000003a493a7221 */ /* 0x000fca0000010000 */
[----:B------:R-:W-:Y:S01]  /*72b0*/  MOV R183, R58 ;  /* 0x0000003a00b77202 */ /* 0x000fe20000000f00 */
[----:B------:R-:W-:Y:S01]  /*72c0*/  HFMA2 R182, -RZ, RZ, 0, 9.5367431640625e-07 ;  /* 0x00000010ffb67431 */ /* 0x000fe200000001ff */
[----:B------:R-:W-:-:S07]  /*72d0*/  MOV R68, R180 ;  /* 0x000000b400447202 */ /* 0x000fce0000000f00 */
[----:B------:R-:W-:Y:S05]  /*72e0*/  WARPSYNC.COLLECTIVE R74, `(.L_x_1308) ;  /* 0x000000004a087348 */ /* 0x000fea0003c00000 */
[----:B------:R0:W1:Y:S02]  /*72f0*/  SHFL.BFLY P4, R180, R183, R182, R185 ;  /* 0x0c0000b6b7b47389 */ /* 0x00006400000800b9 */
[----:B01----:R-:W-:Y:S05]  /*7300*/  ENDCOLLECTIVE ;  /* 0x000000000000791b */ /* 0x003fea0003800000 */
.L_x_1308:
[----:B------:R-:W-:-:S05]  /*7310*/  FADD.FTZ R68, R75, R68 ;  /* 0x000000444b447221 */ /* 0x000fca0000010000 */
[----:B------:R-:W-:Y:S02]  /*7320*/  MOV R183, R68 ;  /* 0x0000004400b77202 */ /* 0x000fe40000000f00 */
[----:B------:R-:W-:-:S07]  /*7330*/  MOV R59, R180 ;  /* 0x000000b4003b7202 */ /* 0x000fce0000000f00 */
[----:B------:R-:W-:Y:S05]  /*7340*/  WARPSYNC.COLLECTIVE R74, `(.L_x_1309) ;  /* 0x000000004a087348 */ /* 0x000fea0003c00000 */
[----:B------:R0:W1:Y:S02]  /*7350*/  SHFL.BFLY P4, R180, R183, R182, R185 ;  /* 0x0c0000b6b7b47389 */ /* 0x00006400000800b9 */
[----:B01----:R-:W-:Y:S05]  /*7360*/  ENDCOLLECTIVE ;  /* 0x000000000000791b */ /* 0x003fea0003800000 */
.L_x_1309:
[----:B------:R-:W-:Y:S01]  /*7370*/  MOV R71, R180 ;  /* 0x000000b400477202 */ /* 0x000fe20000000f00 */
[----:B------:R-:W-:Y:S06]  /*7380*/  BRA `(.L_x_1310) ;  /* 0xffffffa400bc7947 */ /* 0x000fec000383ffff */
.L_x_1311:
        /* <DEDUP_REMOVED lines=15> */
.L_x_3927:


//--------------------- .text._ZN10layer_norm22ln_bwd_finalize_kernelINS_22Kernel_traits_finalizeILj512E13__nv_bfloat16S2_fS2_fjLb0ELj1024ELj4ENS_18Kernel_traits_baseILj512ES2_S2_fS2_fjLj1024EEEEELb0ELb0EEEvNS_9BwdParamsE --------------------------
	.section	.text._ZN10layer_norm22ln_bwd_finalize_kernelINS_22Kernel_traits_finalizeILj512E13__nv_bfloat16S2_fS2_fjLb0ELj1024ELj4ENS_18Kernel_traits_baseILj512ES2_S2_fS2_fjLj1024EEEEELb0ELb0EEEvNS_9BwdParamsE,"ax",@progbits
	.align	128
        .global         _ZN10layer_norm22ln_bwd_finalize_kernelINS_22Kernel_traits_finalizeILj512E13__nv_bfloat16S2_fS2_fjLb0ELj1024ELj4ENS_18Kernel_traits_baseILj512ES2_S2_fS2_fjLj1024EEEEELb0ELb0EEEvNS_9BwdParamsE
        .type           _ZN10layer_norm22ln_bwd_finalize_kernelINS_22Kernel_traits_finalizeILj512E13__nv_bfloat16S2_fS2_fjLb0ELj1024ELj4ENS_18Kernel_traits_baseILj512ES2_S2_fS2_fjLj1024EEEEELb0ELb0EEEvNS_9BwdParamsE,@function
        .size           _ZN10layer_norm22ln_bwd_finalize_kernelINS_22Kernel_traits_finalizeILj512E13__nv_bfloat16S2_fS2_fjLb0ELj1024ELj4ENS_18Kernel_traits_baseILj512ES2_S2_fS2_fjLj1024EEEEELb0ELb0EEEvNS_9BwdParamsE,(.L_x_3928 - _ZN10layer_norm22ln_bwd_finalize_kernelINS_22Kernel_traits_finalizeILj512E13__nv_bfloat16S2_fS2_fjLb0ELj1024ELj4ENS_18Kernel_traits_baseILj512ES2_S2_fS2_fjLj1024EEEEELb0ELb0EEEvNS_9BwdParamsE)
        .other          _ZN10layer_norm22ln_bwd_finalize_kernelINS_22Kernel_traits_finalizeILj512E13__nv_bfloat16S2_fS2_fjLb0ELj1024ELj4ENS_18Kernel_traits_baseILj512ES2_S2_fS2_fjLj1024EEEEELb0ELb0EEEvNS_9BwdParamsE,@"STO_CUDA_ENTRY STV_DEFAULT"
_ZN10layer_norm22ln_bwd_finalize_kernelINS_22Kernel_traits_finalizeILj512E13__nv_bfloat16S2_fS2_fjLb0ELj1024ELj4ENS_18Kernel_traits_baseILj512ES2_S2_fS2_fjLj1024EEEEELb0ELb0EEEvNS_9BwdParamsE:
.text._ZN10layer_norm22ln_bwd_finalize_kernelINS_22Kernel_traits_finalizeILj512E13__nv_bfloat16S2_fS2_fjLb0ELj1024ELj4ENS_18Kernel_traits_baseILj512ES2_S2_fS2_fjLj1024EEEEELb0ELb0EEEvNS_9BwdParamsE:
        /* <DEDUP_REMOVED lines=82> */
.L_x_1316:
        /* <DEDUP_REMOVED lines=118> */
.L_x_1315:
[----:B------:R-:W-:Y:S05]  /*0c80*/  BSYNC.RECONVERGENT B1 ;  /* 0x0000000000017941 */ /* 0x000fea0003800200 */
.L_x_1314:
        /* <DEDUP_REMOVED lines=75> */
.L_x_1318:
[----:B------:R-:W-:Y:S05]  /*1140*/  BSYNC.RECONVERGENT B1 ;  /* 0x0000000000017941 */ /* 0x000fea0003800200 */
.L_x_1317:
        /* <DEDUP_REMOVED lines=37> */
.L_x_1320:
[----:B------:R-:W-:Y:S05]  /*13a0*/  BSYNC.RECONVERGENT B1 ;  /* 0x0000000000017941 */ /* 0x000fea0003800200 */
.L_x_1319:
[----:B------:R-:W-:Y:S05]  /*13b0*/  @!P1 BRA `(.L_x_1313) ;  /* 0x0000000000409947 */ /* 0x000fea0003800000 */
[----:B------:R-:W0:Y:S01]  /*13c0*/  LDC.64 R10, c[0x0][0x440] ;  /* 0x00011000ff0a7b82 */ /* 0x000e220000000a00 */
[----:B------:R-:W-:Y:S01]  /*13d0*/  IMAD R59, R0, R56, R59 ;  /* 0x00000038003b7224 */ /* 0x000fe200078e023b */
[----:B------:R-:W-:Y:S02]  /*13e0*/  LOP3.LUT R8, R8, 0x1f, RZ, 0xc0, !PT ;  /* 0x0000001f08087812 */ /* 0x000fe400078ec0ff */
[----:B------:R-:W-:Y:S02]  /*13f0*/  IADD3 R9, PT, PT, -R9, RZ, RZ ;  /* 0x000000ff09097210 */ /* 0x000fe40007ffe1ff */
[----:B------:R-:W-:Y:S02]  /*1400*/  IADD3 R59, PT, PT, R8, R59, RZ ;  /* 0x0000003b083b7210 */ /* 0x000fe40007ffe0ff */
[----:B------:R-:W1:Y:S05]  /*1410*/  LDC.64 R12, c[0x0][0x448] ;  /* 0x00011200ff0c7b82 */ /* 0x000e6a0000000a00 */
.L_x_1321:
        /* <DEDUP_REMOVED lines=10> */
.L_x_1313:
[----:B------:R-:W-:Y:S05]  /*14c0*/  BSYNC.RECONVERGENT B0 ;  /* 0x0000000000007941 */ /* 0x000fea0003800200 */
.L_x_1312:
        /* <DEDUP_REMOVED lines=59> */
.L_x_1322:
        /* <DEDUP_REMOVED lines=16> */
.L_x_3928:


//--------------------- .text._ZN10layer_norm40ln_parallel_residual_bwd_finalize_kernelINS_22Kernel_traits_finalizeILj512E13__nv_bfloat16S2_fS2_fjLb0ELj1024ELj4ENS_18Kernel_traits_baseILj512ES2_S2_fS2_fjLj1024EEEEELb0EEEvNS_9BwdParamsE --------------------------
	.section	.text._ZN10layer_norm40ln_parallel_residual_bwd_finalize_kernelINS_22Kernel_traits_finalizeILj512E13__nv_bfloat16S2_fS2_fjLb0ELj1024ELj4ENS_18Kernel_traits_baseILj512ES2_S2_fS2_fjLj1024EEEEELb0EEEvNS_9BwdParamsE,"ax",@progbits
	.align	128
        .global         _ZN10layer_norm40ln_parallel_residual_bwd_finalize_kernelINS_22Kernel_traits_finalizeILj512E13__nv_bfloat16S2_fS2_fjLb0ELj1024ELj4ENS_18Kernel_traits_baseILj512ES2_S2_fS2_fjLj1024EEEEELb0EEEvNS_9BwdParamsE
        .type           _ZN10layer_norm40ln_parallel_residual_bwd_finalize_kernelINS_22Kernel_traits_finalizeILj512E13__nv_bfloat16S2_fS2_fjLb0ELj1024ELj4ENS_18Kernel_traits_baseILj512ES2_S2_fS2_fjLj1024EEEEELb0EEEvNS_9BwdParamsE,@function
        .size           _ZN10layer_norm40ln_parallel_residual_bwd_finalize_kernelINS_22Kernel_traits_finalizeILj512E13__nv_bfloat16S2_fS2_fjLb0ELj1024ELj4ENS_18Kernel_traits_baseILj512ES2_S2_fS2_fjLj1024EEEEELb0EEEvNS_9BwdParamsE,(.L_x_3929 - _ZN10layer_norm40ln_parallel_residual_bwd_finalize_kernelINS_22Kernel_traits_finalizeILj512E13__nv_bfloat16S2_fS2_fjLb0ELj1024ELj4ENS_18Kernel_traits_baseILj512ES2_S2_fS2_fjLj1024EEEEELb0EEEvNS_9BwdParamsE)
        .other          _ZN10layer_norm40ln_parallel_residual_bwd_finalize_kernelINS_22Kernel_traits_finalizeILj512E13__nv_bfloat16S2_fS2_fjLb0ELj1024ELj4ENS_18Kernel_traits_baseILj512ES2_S2_fS2_fjLj1024EEEEELb0EEEvNS_9BwdParamsE,@"STO_CUDA_ENTRY STV_DEFAULT"
_ZN10layer_norm40ln_parallel_residual_bwd_finalize_kernelINS_22Kernel_traits_finalizeILj512E13__nv_bfloat16S2_fS2_fjLb0ELj1024ELj4ENS_18Kernel_traits_baseILj512ES2_S2_fS2_fjLj1024EEEEELb0EEEvNS_9BwdParamsE:
.text._ZN10layer_norm40ln_parallel_residual_bwd_finalize_kernelINS_22Kernel_traits_finalizeILj512E13__nv_bfloat16S2_fS2_fjLb0ELj1024ELj4ENS_18Kernel_traits_baseILj512ES2_S2_fS2_fjLj1024EEEEELb0EEEvNS_9BwdParamsE:
        /* <DEDUP_REMOVED lines=60> */
.L_x_1327:
        /* <DEDUP_REMOVED lines=112> */
.L_x_1326:
[----:B------:R-:W-:Y:S05]  /*0ac0*/  BSYNC.RECONVERGENT B1 ;  /* 0x0000000000017941 */ /* 0x000fea0003800200 */
.L_x_1325:
        /* <DEDUP_REMOVED lines=65> */
.L_x_1329:
[----:B------:R-:W-:Y:S05]  /*0ee0*/  BSYNC.RECONVERGENT B1 ;  /* 0x0000000000017941 */ /* 0x000fea0003800200 */
.L_x_1328:
        /* <DEDUP_REMOVED lines=36> */
.L_x_1331:
[----:B------:R-:W-:Y:S05]  /*1130*/  BSYNC.RECONVERGENT B1 ;  /* 0x0000000000017941 */ /* 0x000fea0003800200 */
.L_x_1330:
        /* <DEDUP_REMOVED lines=18> */
.L_x_1324:
[----:B------:R-:W-:Y:S05]  /*1260*/  BSYNC.RECONVERGENT B0 ;  /* 0x0000000000007941 */ /* 0x000fea0003800200 */
.L_x_1323:
        /* <DEDUP_REMOVED lines=94> */
.L_x_1332:
        /* <DEDUP_REMOVED lines=11> */
.L_x_3929:


//--------------------- .text._ZN10layer_norm31ln_parallel_residual_bwd_kernelINS_13Kernel_traitsI13__nv_bfloat16S2_fS2_fjLj512ELj1ELj4ELj1ELj16ENS_18Kernel_traits_baseILj512ES2_S2_fS2_fjLj128EEEEELb1ELb1ELb0EEEvNS_9BwdParamsE --------------------------
	.section	.text._ZN10layer_norm31ln_parallel_residual_bwd_kernelINS_13Kernel_traitsI13__nv_bfloat16S2_fS2_fjLj512ELj1ELj4ELj1ELj16ENS_18Kernel_traits_baseILj512ES2_S2_fS2_fjLj128EEEEELb1ELb1ELb0EEEvNS_9BwdParamsE,"ax",@progbits
	.align	128
        .global         _ZN10layer_norm31ln_parallel_residual_bwd_kernelINS_13Kernel_traitsI13__nv_bfloat16S2_fS2_fjLj512ELj1ELj4ELj1ELj16ENS_18Kernel_traits_baseILj512ES2_S2_fS2_fjLj128EEEEELb1ELb1ELb0EEEvNS_9BwdParamsE
        .type           _ZN10layer_norm31ln_parallel_residual_bwd_kernelINS_13Kernel_traitsI13__nv_bfloat16S2_fS2_fjLj512ELj1ELj4ELj1ELj16ENS_18Kernel_traits_baseILj512ES2_S2_fS2_fjLj128EEEEELb1ELb1ELb0EEEvNS_9BwdParamsE,@function
        .size           _ZN10layer_norm31ln_parallel_residual_bwd_kernelINS_13Kernel_traitsI13__nv_bfloat16S2_fS2_fjLj512ELj1ELj4ELj1ELj16ENS_18Kernel_traits_baseILj512ES2_S2_fS2_fjLj128EEEEELb1ELb1ELb0EEEvNS_9BwdParamsE,(.L_x_3930 - _ZN10layer_norm31ln_parallel_residual_bwd_kernelINS_13Kernel_traitsI13__nv_bfloat16S2_fS2_fjLj512ELj1ELj4ELj1ELj16ENS_18Kernel_traits_baseILj512ES2_S2_fS2_fjLj128EEEEELb1ELb1ELb0EEEvNS_9BwdParamsE)
        .other          _ZN10layer_norm31ln_parallel_residual_bwd_kernelINS_13Kernel_traitsI13__nv_bfloat16S2_fS2_fjLj512ELj1ELj4ELj1ELj16ENS_18Kernel_traits_baseILj512ES2_S2_fS2_fjLj128EEEEELb1ELb1ELb0EEEvNS_9BwdParamsE,@"STO_CUDA_ENTRY STV_DEFAULT"
_ZN10layer_norm31ln_parallel_residual_bwd_kernelINS_13Kernel_traitsI13__nv_bfloat16S2_fS2_fjLj512ELj1ELj4ELj1ELj16ENS_18Kernel_traits_baseILj512ES2_S2_fS2_fjLj128EEEEELb1ELb1ELb0EEEvNS_9BwdParamsE:
.text._ZN10layer_norm31ln_parallel_residual_bwd_kernelINS_13Kernel_traitsI13__nv_bfloat16S2_fS2_fjLj512ELj1ELj4ELj1ELj16ENS_18Kernel_traits_baseILj512ES2_S2_fS2_fjLj128EEEEELb1ELb1ELb0EEEvNS_9BwdParamsE:
[----:B------:R-:W-:Y:S01]  /*0000*/  LDC R1, c[0x0][0x37c] ;  /* 0x0000df00ff017b82 */ /* 0x000fe20000000800 */
[----:B------:R-:W0:Y:S01]  /*0010*/  S2R R10, SR_TID.X ;  /* 0x00000000000a7919 */ /* 0x000e220000002100 */
[----:B------:R-:W1:Y:S01]  /*0020*/  LDCU UR4, c[0x0][0x388] ;  /* 0x00007100ff0477ac */ /* 0x000e620008000800 */
[----:B------:R-:W2:Y:S01]  /*0030*/  LDCU.64 UR8, c[0x0][0x358] ;  /* 0x00006b00ff0877ac */ /* 0x000ea20008000a00 */
[----:B------:R-:W3:Y:S01]  /*0040*/  LDCU UR5, c[0x0][0x384] ;  /* 0x00007080ff0577ac */ /* 0x000ee20008000800 */
[----:B------:R-:W4:Y:S01]  /*0050*/  LDCU UR13, c[0x0][0x408] ;  /* 0x00008100ff0d77ac */ /* 0x000f220008000800 */
[----:B------:R-:W0:Y:S01]  /*0060*/  LDCU UR15, c[0x0][0x388] ;  /* 0x00007100ff0f77ac */ /* 0x000e220008000800 */
[----:B-1----:R-:W-:Y:S01]  /*0070*/  MOV R0, UR4 ;  /* 0x0000000400007c02 */ /* 0x002fe20008000f00 */
[----:B------:R-:W1:Y:S03]  /*0080*/  LDCU.U8 UR14, c[0x0][0x410] ;  /* 0x00008200ff0e77ac */ /* 0x000e660008000000 */
[----:B------:R-:W-:Y:S01]  /*0090*/  SHF.R.S32.HI R3, RZ, 0x1f, R0 ;  /* 0x0000001fff037819 */ /* 0x000fe20000011400 */
[----:B------:R-:W1:Y:S03]  /*00a0*/  LDCU UR12, c[0x0][0x400] ;  /* 0x00008000ff0c77ac */ /* 0x000e660008000800 */
[----:B------:R-:W-:Y:S01]  /*00b0*/  LEA.HI R2, R3, R0, RZ, 0x3 ;  /* 0x0000000003027211 */ /* 0x000fe200078f18ff */
[----:B------:R-:W1:Y:S01]  /*00c0*/  LDCU.64 UR6, c[0x0][0x478] ;  /* 0x00008f00ff0677ac */ /* 0x000e620008000a00 */
[C---:B0-----:R-:W-:Y:S01]  /*00d0*/  LOP3.LUT R5, R10.reuse, 0x1f, RZ, 0xc, !PT ;  /* 0x0000001f0a057812 */ /* 0x041fe200078e0cff */
[----:B------:R-:W0:Y:S01]  /*00e0*/  LDCU.64 UR20, c[0x0][0x438] ;  /* 0x00008700ff1477ac */ /* 0x000e220008000a00 */
[----:B------:R-:W-:-:S02]  /*00f0*/  LOP3.LUT R4, R10, 0x1f, RZ, 0xc0, !PT ;  /* 0x0000001f0a047812 */ /* 0x000fc400078ec0ff */
[----:B------:R-:W-:Y:S01]  /*0100*/  LEA.HI.SX32 R2, R2, R5, 0x1d ;  /* 0x0000000502027211 */ /* 0x000fe200078feaff */
[----:B------:R-:W0:Y:S01]  /*0110*/  LDCU.64 UR10, c[0x0][0x470] ;  /* 0x00008e00ff0a77ac */ /* 0x000e220008000a00 */
[----:B------:R-:W-:Y:S02]  /*0120*/  MOV R3, R4 ;  /* 0x0000000400037202 */ /* 0x000fe40000000f00 */
[C---:B------:R-:W-:Y:S02]  /*0130*/  ISETP.GE.U32.AND P4, PT, R2.reuse, 0x20, PT ;  /* 0x000000200200780c */ /* 0x040fe40003f86070 */
[----:B------:R-:W-:-:S11]  /*0140*/  ISETP.GE.U32.AND P0, PT, R2, 0x40, PT ;  /* 0x000000400200780c */ /* 0x000fd60003f06070 */
        /* <DEDUP_REMOVED lines=54> */
[----:B------:R-:W-:Y:S02]  /*04b0*/  PLOP3.LUT P5, PT, PT, PT, UP0, 0x80, 0x8 ;  /* 0x000000000008781c */ /* 0x000fe40003faf008 */
[----:B------:R-:W-:-:S02]  /*04c0*/  CS2R R32, SRZ ;  /* 0x0000000000207805 */ /* 0x000fc4000001ff00 */
[----:B------:R-:W-:-:S09]  /*04d0*/  CS2R R34, SRZ ;  /* 0x0000000000227805 */ /* 0x000fd2000001ff00 */
.L_x_1360:
        /* <DEDUP_REMOVED lines=24> */
[----:B------:R-:W4:Y:S04]  /*0660*/  LDG.E.128 R16, desc[UR8][R106.64] ;  /* 0x000000086a107981 */ /* 0x000f28000c1e1d00 */
[----:B------:R0:W4:Y:S01]  /*0670*/  LDG.E.128 R92, desc[UR8][R106.64+0x10] ;  /* 0x000010086a5c7981 */ /* 0x000122000c1e1d00 */
[----:B--2---:R-:W-:-:S06]  /*0680*/  IMAD.WIDE.U32 R112, R14, 0x8, R112 ;  /* 0x000000080e707825 */ /* 0x004fcc00078e0070 */
[----:B------:R-:W5:Y:S01]  /*0690*/  LDG.E.64 R112, desc[UR8][R112.64] ;  /* 0x0000000870707981 */ /* 0x000f62000c1e1b00 */
[----:B------:R-:W-:Y:S02]  /*06a0*/  ISETP.NE.U32.AND P0, PT, RZ, UR20, PT ;  /* 0x00000014ff007c0c */ /* 0x000fe4000bf05070 */
[----:B------:R-:W-:Y:S02]  /*06b0*/  ISETP.NE.U32.AND P2, PT, RZ, UR10, PT ;  /* 0x0000000aff007c0c */ /* 0x000fe4000bf45070 */
[----:B------:R-:W-:Y:S02]  /*06c0*/  ISETP.NE.AND.EX P0, PT, RZ, UR21, PT, P0 ;  /* 0x00000015ff007c0c */ /* 0x000fe4000bf05300 */
[----:B------:R-:W-:-:S11]  /*06d0*/  ISETP.NE.AND.EX P2, PT, RZ, UR11, PT, P2 ;  /* 0x0000000bff007c0c */ /* 0x000fd6000bf45320 */
[----:B------:R-:W1:Y:S08]  /*06e0*/  @P0 LDC.64 R104, c[0x0][0x438] ;  /* 0x00010e00ff680b82 */ /* 0x000e700000000a00 */
[----:B------:R-:W2:Y:S01]  /*06f0*/  @P2 LDC.64 R108, c[0x0][0x3b8] ;  /* 0x0000ee00ff6c2b82 */ /* 0x000ea20000000a00 */
[----:B-1----:R-:W-:-:S05]  /*0700*/  @P0 IMAD.WIDE.U32 R104, R14, 0x20, R104 ;  /* 0x000000200e680825 */ /* 0x002fca00078e0068 */
[----:B------:R-:W5:Y:S01]  /*0710*/  @P0 LDG.E.128 R28, desc[UR8][R104.64] ;  /* 0x00000008681c0981 */ /* 0x000f62000c1e1d00 */
[----:B--2---:R-:W-:-:S03]  /*0720*/  @P2 IMAD.WIDE.U32 R108, R14, 0x8, R108 ;  /* 0x000000080e6c2825 */ /* 0x004fc600078e006c */
[----:B------:R1:W5:Y:S04]  /*0730*/  @P0 LDG.E.128 R24, desc[UR8][R104.64+0x10] ;  /* 0x0000100868180981 */ /* 0x000368000c1e1d00 */
[----:B------:R2:W5:Y:S01]  /*0740*/  @P2 LDG.E.64 R114, desc[UR8][R108.64] ;  /* 0x000000086c722981 */ /* 0x000562000c1e1b00 */
[----:B---3--:R-:W-:Y:S02]  /*0750*/  PRMT R15, R20, 0x7632, R15 ;  /* 0x00007632140f7816 */ /* 0x008fe4000000000f */
[----:B0-----:R-:W-:Y:S01]  /*0760*/  PRMT R107, R21, 0x7632, R107 ;  /* 0x00007632156b7816 */ /* 0x001fe2000000006b */
[C---:B----4-:R-:W-:Y:S01]  /*0770*/  FADD.FTZ R16, -R122.reuse, R16 ;  /* 0x000000107a107221 */ /* 0x050fe20000010100 */
[----:B------:R-:W-:Y:S01]  /*0780*/  FADD.FTZ R106, -R122, R17 ;  /* 0x000000117a6a7221 */ /* 0x000fe20000010100 */
[----:B------:R-:W-:Y:S01]  /*0790*/  SHF.L.U32 R17, R20, 0x10, RZ ;  /* 0x0000001014117819 */ /* 0x000fe200000006ff */
[----:B------:R-:W-:Y:S01]  /*07a0*/  FADD.FTZ R126, -R122, R19 ;  /* 0x000000137a7e7221 */ /* 0x000fe20000010100 */
[----:B------:R-:W-:Y:S01]  /*07b0*/  SHF.L.U32 R20, R15, 0x10, RZ ;  /* 0x000000100f147819 */ /* 0x000fe200000006ff */
[----:B------:R-:W-:-:S02]  /*07c0*/  IMAD.U32 R19, R9, 0x10000, RZ ;  /* 0x0001000009137824 */ /* 0x000fc400078e00ff */
[C---:B-----5:R-:W-:Y:S01]  /*07d0*/  FMUL.FTZ R3, R111.reuse, R16 ;  /* 0x000000106f037220 */ /* 0x060fe20000410000 */
[----:B------:R-:W-:Y:S01]  /*07e0*/  FMUL.FTZ R16, R111, R106 ;  /* 0x0000006a6f107220 */ /* 0x000fe20000410000 */
[----:B------:R-:W-:Y:S01]  /*07f0*/  FADD.FTZ R124, -R122, R18 ;  /* 0x000000127a7c7221 */ /* 0x000fe20000010100 */
[----:B------:R-:W-:Y:S01]  /*0800*/  SHF.L.U32 R18, R68, 0x10, RZ ;  /* 0x0000001044127819 */ /* 0x000fe200000006ff */
[----:B-1----:R-:W-:Y:S01]  /*0810*/  FADD.FTZ R104, -R122, R92 ;  /* 0x0000005c7a687221 */ /* 0x002fe20000010100 */
[-C--:B------:R-:W-:Y:S01]  /*0820*/  FMUL.FTZ R15, R19, R20.reuse ;  /* 0x00000014130f7220 */ /* 0x080fe20000410000 */
[----:B------:R-:W-:Y:S01]  /*0830*/  FFMA.FTZ R61, R16, R20, R61 ;  /* 0x00000014103d7223 */ /* 0x000fe2000001003d */
[----:B------:R-:W-:Y:S01]  /*0840*/  FADD.FTZ R45, R45, R20 ;  /* 0x000000142d2d7221 */ /* 0x000fe20000010000 */
[----:B------:R-:W-:Y:S01]  /*0850*/  SHF.L.U32 R19, R8, 0x10, RZ ;  /* 0x0000001008137819 */ /* 0x000fe200000006ff */
[----:B------:R-:W-:Y:S01]  /*0860*/  FMUL.FTZ R20, R111, R126 ;  /* 0x0000007e6f147220 */ /* 0x000fe20000410000 */
[----:B------:R-:W-:Y:S01]  /*0870*/  SHF.L.U32 R92, R107, 0x10, RZ ;  /* 0x000000106b5c7819 */ /* 0x000fe200000006ff */
[-C--:B------:R-:W-:Y:S01]  /*0880*/  FMUL.FTZ R18, R18, R17.reuse ;  /* 0x0000001112127220 */ /* 0x080fe20000410000 */
[----:B--2---:R-:W-:Y:S01]  /*0890*/  PRMT R108, R22, 0x7632, R108 ;  /* 0x00007632166c7816 */ /* 0x004fe2000000006c */
[----:B------:R-:W-:Y:S01]  /*08a0*/  FADD.FTZ R44, R44, R17 ;  /* 0x000000112c2c7221 */ /* 0x000fe20000010000 */
[----:B------:R-:W-:Y:S01]  /*08b0*/  SHF.L.U32 R105, R22, 0x10, RZ ;  /* 0x0000001016697819 */ /* 0x000fe200000006ff */
[----:B------:R-:W-:Y:S01]  /*08c0*/  FFMA.FTZ R60, R3, R17, R60 ;  /* 0x00000011033c7223 */ /* 0x000fe2000001003c */
[----:B------:R-:W-:Y:S01]  /*08d0*/  SHF.L.U32 R21, R21, 0x10, RZ ;  /* 0x0000001015157819 */ /* 0x000fe200000006ff */
[----:B------:R-:W-:Y:S01]  /*08e0*/  FMUL.FTZ R17, R111, R124 ;  /* 0x0000007c6f117220 */ /* 0x000fe20000410000 */
[----:B------:R-:W-:Y:S01]  /*08f0*/  SHF.L.U32 R22, R69, 0x10, RZ ;  /* 0x0000001045167819 */ /* 0x000fe200000006ff */
[-C--:B------:R-:W-:Y:S01]  /*0900*/  FMUL.FTZ R19, R19, R92.reuse ;  /* 0x0000005c13137220 */ /* 0x080fe20000410000 */
[C---:B------:R-:W-:Y:S01]  /*0910*/  PRMT R109, R23.reuse, 0x7632, R109 ;  /* 0x00007632176d7816 */ /* 0x040fe2000000006d */
[----:B------:R-:W-:Y:S01]  /*0920*/  FFMA.FTZ R63, R20, R92, R63 ;  /* 0x0000005c143f7223 */ /* 0x000fe2000001003f */
[----:B------:R-:W-:Y:S01]  /*0930*/  SHF.L.U32 R123, R23, 0x10, RZ ;  /* 0x00000010177b7819 */ /* 0x000fe200000006ff */
[----:B------:R-:W-:Y:S01]  /*0940*/  FADD.FTZ R47, R47, R92 ;  /* 0x0000005c2f2f7221 */ /* 0x000fe20000010000 */
[----:B------:R-:W-:-:S02]  /*0950*/  SHF.L.U32 R23, R70, 0x10, RZ ;  /* 0x0000001046177819 */ /* 0x000fc400000006ff */
[----:B------:R-:W-:Y:S02]  /*0960*/  SHF.L.U32 R92, R7, 0x10, RZ ;  /* 0x00000010075c7819 */ /* 0x000fe400000006ff */
[----:B------:R-:W-:Y:S01]  /*0970*/  SHF.L.U32 R108, R108, 0x10, RZ ;  /* 0x000000106c6c7819 */ /* 0x000fe200000006ff */
[-C--:B------:R-:W-:Y:S01]  /*0980*/  FMUL.FTZ R22, R22, R21.reuse ;  /* 0x0000001516167220 */ /* 0x080fe20000410000 */
[----:B------:R-:W-:Y:S01]  /*0990*/  FADD.FTZ R46, R46, R21 ;  /* 0x000000152e2e7221 */ /* 0x000fe20000010000 */
[----:B------:R-:W-:Y:S01]  /*09a0*/  FFMA.FTZ R62, R17, R21, R62 ;  /* 0x00000015113e7223 */ /* 0x000fe2000001003e */
[----:B------:R-:W-:Y:S01]  /*09b0*/  FMUL.FTZ R21, R111, R104 ;  /* 0x000000686f157220 */ /* 0x000fe20000410000 */
[----:B------:R-:W-:Y:S01]  /*09c0*/  FMUL.FTZ R104, R23, R105 ;  /* 0x0000006917687220 */ /* 0x000fe20000410000 */
[----:B------:R-:W-:Y:S01]  /*09d0*/  FMUL.FTZ R23, R92, R108 ;  /* 0x0000006c5c177220 */ /* 0x000fe20000410000 */
[C---:B------:R-:W-:Y:S01]  /*09e0*/  FADD.FTZ R132, -R122.reuse, R93 ;  /* 0x0000005d7a847221 */ /* 0x040fe20000010100 */
[----:B------:R-:W-:Y:S01]  /*09f0*/  FADD.FTZ R92, RZ, R18 ;  /* 0x00000012ff5c7221 */ /* 0x000fe20000010000 */
[----:B------:R-:W-:Y:S01]  /*0a00*/  FFMA.FTZ R93, R3, R18, RZ ;  /* 0x00000012035d7223 */ /* 0x000fe200000100ff */
[----:B------:R-:W-:-:S02]  /*0a10*/  FADD.FTZ R136, -R122, R95 ;  /* 0x0000005f7a887221 */ /* 0x000fc40000010100 */
[----:B------:R-:W-:Y:S01]  /*0a20*/  FADD.FTZ R95, R92, R15 ;  /* 0x0000000f5c5f7221 */ /* 0x000fe20000010000 */
[----:B------:R-:W-:Y:S01]  /*0a30*/  FFMA.FTZ R92, R16, R15, R93 ;  /* 0x0000000f105c7223 */ /* 0x000fe2000001005d */
[----:B------:R-:W-:Y:S02]  /*0a40*/  FADD.FTZ R134, -R122, R94 ;  /* 0x0000005e7a867221 */ /* 0x000fe40000010100 */
[----:B------:R-:W-:Y:S01]  /*0a50*/  FADD.FTZ R94, R95, R22 ;  /* 0x000000165f5e7221 */ /* 0x000fe20000010000 */
[----:B------:R-:W-:Y:S01]  /*0a60*/  FFMA.FTZ R93, R17, R22, R92 ;  /* 0x00000016115d7223 */ /* 0x000fe2000001005c */
[----:B------:R-:W-:Y:S02]  /*0a70*/  FADD.FTZ R40, R40, R105 ;  /* 0x0000006928287221 */ /* 0x000fe40000010000 */
[----:B------:R-:W-:Y:S01]  /*0a80*/  FADD.FTZ R95, R94, R19 ;  /* 0x000000135e5f7221 */ /* 0x000fe20000010000 */
[----:B------:R-:W-:Y:S01]  /*0a90*/  FFMA.FTZ R92, R20, R19, R93 ;  /* 0x00000013145c7223 */ /* 0x000fe2000001005d */
[----:B------:R-:W-:Y:S01]  /*0aa0*/  FFMA.FTZ R56, R21, R105, R56 ;  /* 0x0000006915387223 */ /* 0x000fe20000010038 */
[----:B------:R-:W-:Y:S01]  /*0ab0*/  SHF.L.U32 R105, R71, 0x10, RZ ;  /* 0x0000001047697819 */ /* 0x000fe200000006ff */
[----:B------:R-:W-:Y:S01]  /*0ac0*/  FMUL.FTZ R106, R111, R132 ;  /* 0x000000846f6a7220 */ /* 0x000fe20000410000 */
[----:B------:R-:W-:Y:S01]  /*0ad0*/  FADD.FTZ R94, R95, R104 ;  /* 0x000000685f5e7221 */ /* 0x000fe20000010000 */
[----:B------:R-:W-:Y:S01]  /*0ae0*/  FFMA.FTZ R93, R21, R104, R92 ;  /* 0x00000068155d7223 */ /* 0x000fe2000001005c */
[----:B------:R-:W-:Y:S01]  /*0af0*/  SHF.L.U32 R124, R6, 0x10, RZ ;  /* 0x00000010067c7819 */ /* 0x000fe200000006ff */
[----:B------:R-:W-:Y:S01]  /*0b00*/  FMUL.FTZ R105, R105, R123 ;  /* 0x0000007b69697220 */ /* 0x000fe20000410000 */
[----:B------:R-:W-:Y:S01]  /*0b10*/  SHF.L.U32 R125, R109, 0x10, RZ ;  /* 0x000000106d7d7819 */ /* 0x000fe200000006ff */
[----:B------:R-:W-:Y:S01]  /*0b20*/  FMUL.FTZ R107, R111, R134 ;  /* 0x000000866f6b7220 */ /* 0x000fe20000410000 */
[----:B------:R-:W-:Y:S01]  /*0b30*/  FADD.FTZ R94, R94, R23 ;  /* 0x000000175e5e7221 */ /* 0x000fe20000010000 */
[C---:B------:R-:W-:Y:S01]  /*0b40*/  FFMA.FTZ R92, R106.reuse, R23, R93 ;  /* 0x000000176a5c7223 */ /* 0x040fe2000001005d */
        /* <DEDUP_REMOVED lines=10> */
[----:B------:R-:W-:-:S02]  /*0bf0*/  VIADD R125, R14, 0x20 ;  /* 0x000000200e7d7836 */ /* 0x000fc40000000000 */
[----:B------:R-:W-:Y:S01]  /*0c00*/  FADD.FTZ R123, R94, R109 ;  /* 0x0000006d5e7b7221 */ /* 0x000fe20000010000 */
[----:B------:R-:W-:-:S07]  /*0c10*/  FFMA.FTZ R124, R108, R109, R92 ;  /* 0x0000006d6c7c7223 */ /* 0x000fce000001005c */
.L_x_1336:
[----:B------:R-:W-:Y:S05]  /*0c20*/  BSYNC.RECONVERGENT B1 ;  /* 0x0000000000017941 */ /* 0x000fea0003800200 */
.L_x_1335:
[----:B------:R-:W-:Y:S04]  /*0c30*/  BSSY.RECONVERGENT B1, `(.L_x_1337) ;  /* 0x0000063000017945 */ /* 0x000fe80003800200 */
[----:B------:R-:W-:Y:S05]  /*0c40*/  @!P1 BRA `(.L_x_1338) ;  /* 0x0000000400849947 */ /* 0x000fea0003800000 */
[----:B------:R-:W0:Y:S08]  /*0c50*/  LDC.64 R118, c[0x0][0x3a8] ;  /* 0x0000ea00ff767b82 */ /* 0x000e300000000a00 */
[----:B------:R-:W1:Y:S08]  /*0c60*/  LDC.64 R100, c[0x0][0x428] ;  /* 0x00010a00ff647b82 */ /* 0x000e700000000a00 */
[----:B------:R-:W2:Y:S01]  /*0c70*/  LDC.64 R128, c[0x0][0x3b0] ;  /* 0x0000ec00ff807b82 */ /* 0x000ea20000000a00 */
[----:B0-----:R-:W-:-:S05]  /*0c80*/  IMAD.WIDE.U32 R118, R125, 0x20, R118 ;  /* 0x000000207d767825 */ /* 0x001fca00078e0076 */
[----:B------:R-:W3:Y:S01]  /*0c90*/  LDG.E.128 R92, desc[UR8][R118.64] ;  /* 0x00000008765c7981 */ /* 0x000ee2000c1e1d00 */
[----:B-1----:R-:W-:-:S03]  /*0ca0*/  IMAD.WIDE.U32 R100, R125, 0x10, R100 ;  /* 0x000000107d647825 */ /* 0x002fc600078e0064 */
[----:B------:R2:W4:Y:S04]  /*0cb0*/  LDG.E.128 R96, desc[UR8][R118.64+0x10] ;  /* 0x0000100876607981 */ /* 0x000528000c1e1d00 */
[----:B------:R-:W4:Y:S01]  /*0cc0*/  LDG.E.128 R100, desc[UR8][R100.64] ;  /* 0x0000000864647981 */ /* 0x000f22000c1e1d00 */
[----:B------:R-:W-:Y:S02]  /*0cd0*/  ISETP.NE.U32.AND P0, PT, RZ, UR20, PT ;  /* 0x00000014ff007c0c */ /* 0x000fe4000bf05070 */
[----:B------:R-:W-:Y:S01]  /*0ce0*/  ISETP.NE.U32.AND P2, PT, RZ, UR10, PT ;  /* 0x0000000aff007c0c */ /* 0x000fe2000bf45070 */
[----:B--2---:R-:W-:Y:S01]  /*0cf0*/  IMAD.WIDE.U32 R118, R125, 0x8, R128 ;  /* 0x000000087d767825 */ /* 0x004fe200078e0080 */
[----:B------:R-:W-:Y:S02]  /*0d00*/  ISETP.NE.AND.EX P0, PT, RZ, UR21, PT, P0 ;  /* 0x00000015ff007c0c */ /* 0x000fe4000bf05300 */
[----:B------:R-:W-:-:S03]  /*0d10*/  ISETP.NE.AND.EX P2, PT, RZ, UR11, PT, P2 ;  /* 0x0000000bff007c0c */ /* 0x000fc6000bf45320 */
[----:B------:R-:W5:Y:S08]  /*0d20*/  LDG.E.64 R118, desc[UR8][R118.64] ;  /* 0x0000000876767981 */ /* 0x000f70000c1e1b00 */
[----:B------:R-:W0:Y:S08]  /*0d30*/  @P0 LDC.64 R120, c[0x0][0x438] ;  /* 0x00010e00ff780b82 */ /* 0x000e300000000a00 */
[----:B------:R-:W1:Y:S01]  /*0d40*/  @P2 LDC.64 R126, c[0x0][0x3b8] ;  /* 0x0000ee00ff7e2b82 */ /* 0x000e620000000a00 */
[----:B0-----:R-:W-:-:S05]  /*0d50*/  @P0 IMAD.WIDE.U32 R120, R125, 0x20, R120 ;  /* 0x000000207d780825 */ /* 0x001fca00078e0078 */
[----:B------:R-:W5:Y:S01]  /*0d60*/  @P0 LDG.E.128 R72, desc[UR8][R120.64] ;  /* 0x0000000878480981 */ /* 0x000f62000c1e1d00 */
[----:B-1----:R-:W-:-:S03]  /*0d70*/  @P2 IMAD.WIDE.U32 R126, R125, 0x8, R126 ;  /* 0x000000087d7e2825 */ /* 0x002fc600078e007e */
[----:B------:R0:W5:Y:S04]  /*0d80*/  @P0 LDG.E.128 R76, desc[UR8][R120.64+0x10] ;  /* 0x00001008784c0981 */ /* 0x000168000c1e1d00 */
[----:B------:R1:W5:Y:S01]  /*0d90*/  @P2 LDG.E.64 R116, desc[UR8][R126.64] ;  /* 0x000000087e742981 */ /* 0x000362000c1e1b00 */
[----:B------:R-:W-:Y:S02]  /*0da0*/  SHF.L.U32 R129, R11, 0x10, RZ ;  /* 0x000000100b817819 */ /* 0x000fe400000006ff */
[----:B------:R-:W-:Y:S01]  /*0db0*/  SHF.L.U32 R133, R10, 0x10, RZ ;  /* 0x000000100a857819 */ /* 0x000fe200000006ff */
[C---:B---3--:R-:W-:Y:S01]  /*0dc0*/  FADD.FTZ R92, -R122.reuse, R92 ;  /* 0x0000005c7a5c7221 */ /* 0x048fe20000010100 */
[C---:B------:R-:W-:Y:S01]  /*0dd0*/  FADD.FTZ R110, -R122.reuse, R93 ;  /* 0x0000005d7a6e7221 */ /* 0x040fe20000010100 */
[C---:B------:R-:W-:Y:S01]  /*0de0*/  FADD.FTZ R128, -R122.reuse, R95 ;  /* 0x0000005f7a807221 */ /* 0x040fe20000010100 */
[----:B----4-:R-:W-:Y:S01]  /*0df0*/  FADD.FTZ R136, -R122, R98 ;  /* 0x000000627a887221 */ /* 0x010fe20000010100 */
[----:B------:R-:W-:Y:S01]  /*0e00*/  SHF.L.U32 R98, R64, 0x10, RZ ;  /* 0x0000001040627819 */ /* 0x000fe200000006ff */
[----:B------:R-:W-:Y:S01]  /*0e10*/  FADD.FTZ R134, -R122, R97 ;  /* 0x000000617a867221 */ /* 0x000fe20000010100 */
[----:B------:R-:W-:-:S02]  /*0e20*/  PRMT R93, R100, 0x7632, R93 ;  /* 0x00007632645d7816 */ /* 0x000fc4000000005d */
[----:B------:R-:W-:Y:S01]  /*0e30*/  SHF.L.U32 R95, R100, 0x10, RZ ;  /* 0x00000010645f7819 */ /* 0x000fe200000006ff */
[C---:B------:R-:W-:Y:S01]  /*0e40*/  FADD.FTZ R130, -R122.reuse, R99 ;  /* 0x000000637a827221 */ /* 0x040fe20000010100 */
[----:B-----5:R-:W-:Y:S01]  /*0e50*/  FMUL.FTZ R97, R111, R92 ;  /* 0x0000005c6f617220 */ /* 0x020fe20000410000 */
[----:B------:R-:W-:Y:S01]  /*0e60*/  FADD.FTZ R132, -R122, R96 ;  /* 0x000000607a847221 */ /* 0x000fe20000010100 */
[----:B------:R-:W-:Y:S01]  /*0e70*/  SHF.L.U32 R99, R13, 0x10, RZ ;  /* 0x000000100d637819 */ /* 0x000fe200000006ff */
[----:B------:R-:W-:Y:S01]  /*0e80*/  FMUL.FTZ R96, R111, R110 ;  /* 0x0000006e6f607220 */ /* 0x000fe20000410000 */
[----:B------:R-:W-:Y:S01]  /*0e90*/  SHF.L.U32 R92, R93, 0x10, RZ ;  /* 0x000000105d5c7819 */ /* 0x000fe200000006ff */
[-C--:B------:R-:W-:Y:S01]  /*0ea0*/  FMUL.FTZ R98, R98, R95.reuse ;  /* 0x0000005f62627220 */ /* 0x080fe20000410000 */
[----:B------:R-:W-:Y:S01]  /*0eb0*/  FADD.FTZ R94, -R122, R94 ;  /* 0x0000005e7a5e7221 */ /* 0x000fe20000010100 */
[C---:B------:R-:W-:Y:S02]  /*0ec0*/  PRMT R122, R102.reuse, 0x7632, R122 ;  /* 0x00007632667a7816 */ /* 0x040fe4000000007a */
[----:B------:R-:W-:Y:S01]  /*0ed0*/  SHF.L.U32 R125, R102, 0x10, RZ ;  /* 0x00000010667d7819 */ /* 0x000fe200000006ff */
[-C--:B------:R-:W-:Y:S01]  /*0ee0*/  FMUL.FTZ R99, R99, R92.reuse ;  /* 0x0000005c63637220 */ /* 0x080fe20000410000 */
[----:B------:R-:W-:Y:S01]  /*0ef0*/  FFMA.FTZ R53, R96, R92, R53 ;  /* 0x0000005c60357223 */ /* 0x000fe20000010035 */
[----:B------:R-:W-:Y:S01]  /*0f00*/  FADD.FTZ R37, R37, R92 ;  /* 0x0000005c25257221 */ /* 0x000fe20000010000 */
[----:B0-----:R-:W-:Y:S01]  /*0f10*/  PRMT R120, R101, 0x7632, R120 ;  /* 0x0000763265787816 */ /* 0x001fe20000000078 */
[----:B------:R-:W-:Y:S01]  /*0f20*/  FADD.FTZ R92, R123, R98 ;  /* 0x000000627b5c7221 */ /* 0x000fe20000010000 */
[----:B------:R-:W-:Y:S01]  /*0f30*/  SHF.L.U32 R121, R101, 0x10, RZ ;  /* 0x0000001065797819 */ /* 0x000fe200000006ff */
[----:B------:R-:W-:Y:S01]  /*0f40*/  FFMA.FTZ R93, R97, R98, R124 ;  /* 0x00000062615d7223 */ /* 0x000fe2000001007c */
[----:B------:R-:W-:Y:S01]  /*0f50*/  SHF.L.U32 R102, R65, 0x10, RZ ;  /* 0x0000001041667819 */ /* 0x000fe200000006ff */
[----:B------:R-:W-:Y:S01]  /*0f60*/  FADD.FTZ R36, R36, R95 ;  /* 0x0000005f24247221 */ /* 0x000fe20000010000 */
[----:B-1----:R-:W-:Y:S01]  /*0f70*/  PRMT R126, R103, 0x7632, R126 ;  /* 0x00007632677e7816 */ /* 0x002fe2000000007e */
[----:B------:R-:W-:Y:S01]  /*0f80*/  FFMA.FTZ R52, R97, R95, R52 ;  /* 0x0000005f61347223 */ /* 0x000fe20000010034 */
[----:B------:R-:W-:Y:S01]  /*0f90*/  SHF.L.U32 R127, R103, 0x10, RZ ;  /* 0x00000010677f7819 */ /* 0x000fe200000006ff */
[----:B------:R-:W-:Y:S01]  /*0fa0*/  FADD.FTZ R95, R92, R99 ;  /* 0x000000635c5f7221 */ /* 0x000fe20000010000 */
[----:B------:R-:W-:Y:S01]  /*0fb0*/  SHF.L.U32 R103, R12, 0x10, RZ ;  /* 0x000000100c677819 */ /* 0x000fe200000006ff */
[C---:B------:R-:W-:Y:S01]  /*0fc0*/  FMUL.FTZ R101, R111.reuse, R94 ;  /* 0x0000005e6f657220 */ /* 0x040fe20000410000 */
[----:B------:R-:W-:Y:S01]  /*0fd0*/  SHF.L.U32 R120, R120, 0x10, RZ ;  /* 0x0000001078787819 */ /* 0x000fe200000006ff */
[----:B------:R-:W-:Y:S01]  /*0fe0*/  FMUL.FTZ R102, R102, R121 ;  /* 0x0000007966667220 */ /* 0x000fe20000410000 */
[----:B------:R-:W-:Y:S01]  /*0ff0*/  FFMA.FTZ R92, R96, R99, R93 ;  /* 0x00000063605c7223 */ /* 0x000fe2000001005d */
[----:B------:R-:W-:Y:S01]  /*1000*/  FMUL.FTZ R100, R111, R128 ;  /* 0x000000806f647220 */ /* 0x000fe20000410000 */
[----:B------:R-:W-:-:S02]  /*1010*/  IMAD.U32 R110, R66, 0x10000, RZ ;  /* 0x00010000426e7824 */ /* 0x000fc400078e00ff */
[----:B------:R-:W-:Y:S01]  /*1020*/  FMUL.FTZ R103, R103, R120 ;  /* 0x0000007867677220 */ /* 0x000fe20000410000 */
[----:B------:R-:W-:Y:S01]  /*1030*/  FADD.FTZ R94, R95, R102 ;  /* 0x000000665f5e7221 */ /* 0x000fe20000010000 */
[C---:B------:R-:W-:Y:S01]  /*1040*/  FFMA.FTZ R93, R101.reuse, R102, R92 ;  /* 0x00000066655d7223 */ /* 0x040fe2000001005c */
[----:B------:R-:W-:Y:S01]  /*1050*/  FADD.FTZ R38, R38, R121 ;  /* 0x0000007926267221 */ /* 0x000fe20000010000 */
[----:B------:R-:W-:Y:S01]  /*1060*/  FFMA.FTZ R54, R101, R121, R54 ;  /* 0x0000007965367223 */ /* 0x000fe20000010036 */
[----:B------:R-:W-:Y:S01]  /*1070*/  SHF.L.U32 R122, R122, 0x10, RZ ;  /* 0x000000107a7a7819 */ /* 0x000fe200000006ff */
[----:B------:R-:W-:Y:S01]  /*1080*/  FMUL.FTZ R121, R111, R132 ;  /* 0x000000846f797220 */ /* 0x000fe20000410000 */
[----:B------:R-:W-:Y:S01]  /*1090*/  FMUL.FTZ R110, R110, R125 ;  /* 0x0000007d6e6e7220 */ /* 0x000fe20000410000 */
[----:B------:R-:W-:Y:S01]  /*10a0*/  FADD.FTZ R95, R94, R103 ;  /* 0x000000675e5f7221 */ /* 0x000fe20000010000 */
[C---:B------:R-:W-:Y:S01]  /*10b0*/  FFMA.FTZ R92, R100.reuse, R103, R93 ;  /* 0x00000067645c7223 */ /* 0x040fe2000001005d */
[----:B------:R-:W-:Y:S01]  /*10c0*/  FFMA.FTZ R55, R100, R120, R55 ;  /* 0x0000007864377223 */ /* 0x000fe20000010037 */
[----:B------:R-:W-:Y:S01]  /*10d0*/  FADD.FTZ R39, R39, R120 ;  /* 0x0000007827277221 */ /* 0x000fe20000010000 */
[----:B------:R-:W-:Y:S01]  /*10e0*/  SHF.L.U32 R128, R67, 0x10, RZ ;  /* 0x0000001043807819 */ /* 0x000fe200000006ff */
[----:B------:R-:W-:Y:S01]  /*10f0*/  FMUL.FTZ R120, R111, R134 ;  /* 0x000000866f787220 */ /* 0x000fe20000410000 */
[----:B------:R-:W-:Y:S01]  /*1100*/  FMUL.FTZ R129, R129, R122 ;  /* 0x0000007a81817220 */ /* 0x000fe20000410000 */
[----:B------:R-:W-:Y:S01]  /*1110*/  FADD.FTZ R94, R95, R110 ;  /* 0x0000006e5f5e7221 */ /* 0x000fe20000010000 */
[----:B------:R-:W-:Y:S01]  /*1120*/  FFMA.FTZ R93, R121, R110, R92 ;  /* 0x0000006e795d7223 */ /* 0x000fe2000001005c */
[----:B------:R-:W-:Y:S01]  /*1130*/  SHF.L.U32 R126, R126, 0x10, RZ ;  /* 0x000000107e7e7819 */ /* 0x000fe200000006ff */
[C---:B------:R-:W-:Y:S01]  /*1140*/  FMUL.FTZ R131, R111.reuse, R136 ;  /* 0x000000886f837220 */ /* 0x040fe20000410000 */
        /* <DEDUP_REMOVED lines=16> */
[----:B------:R-:W-:-:S07]  /*1250*/  FFMA.FTZ R124, R130, R133, R92 ;  /* 0x00000085827c7223 */ /* 0x000fce000001005c */
.L_x_1338:
[----:B------:R-:W-:Y:S05]  /*1260*/  BSYNC.RECONVERGENT B1 ;  /* 0x0000000000017941 */ /* 0x000fea0003800200 */
.L_x_1337:
        /* <DEDUP_REMOVED lines=23> */
.L_x_1372:
        /* <DEDUP_REMOVED lines=25> */
[----:B------:R-:W-:Y:S01]  /*1570*/  ISETP.GE.U32.AND.EX P0, PT, R113, 0x1000000, PT, P0 ;  /* 0x010000007100780c */ /* 0x000fe20003f06100 */
[C---:B-----5:R-:W-:Y:S01]  /*1580*/  FMUL.FTZ R122, R111.reuse, R122 ;  /* 0x0000007a6f7a7220 */ /* 0x060fe20000410000 */
[C---:B------:R-:W-:Y:S01]  /*1590*/  FMUL.FTZ R94, R111.reuse, R94 ;  /* 0x0000005e6f5e7220 */ /* 0x040fe20000410000 */
[----:B------:R-:W-:Y:S01]  /*15a0*/  FMUL.FTZ R92, R111, R92 ;  /* 0x0000005c6f5c7220 */ /* 0x000fe20000410000 */
[C---:B------:R-:W-:Y:S01]  /*15b0*/  LOP3.LUT P2, RZ, R113.reuse, 0xff0000, RZ, 0xc0, !PT ;  /* 0x00ff000071ff7812 */ /* 0x040fe2000784c0ff */
[----:B------:R-:W-:Y:S01]  /*15c0*/  FMUL.FTZ R122, R122, UR13 ;  /* 0x0000000d7a7a7c20 */ /* 0x000fe20008410000 */
[----:B------:R-:W-:Y:S01]  /*15d0*/  FMUL.FTZ R94, R94, UR13 ;  /* 0x0000000d5e5e7c20 */ /* 0x000fe20008410000 */
[----:B------:R-:W-:Y:S01]  /*15e0*/  FMUL.FTZ R92, R92, UR13 ;  /* 0x0000000d5c5c7c20 */ /* 0x000fe20008410000 */
[----:B------:R-:W-:Y:S01]  /*15f0*/  LOP3.LUT P3, RZ, R113, 0xff, RZ, 0xc0, !PT ;  /* 0x000000ff71ff7812 */ /* 0x000fe2000786c0ff */
[-CC-:B------:R-:W-:Y:S01]  /*1600*/  FFMA.FTZ R95, R17, R132.reuse, R135.reuse ;  /* 0x00000084115f7223 */ /* 0x180fe20000010087 */
[----:B------:R-:W-:Y:S01]  /*1610*/  FSEL R134, R122, RZ, P0 ;  /* 0x000000ff7a867208 */ /* 0x000fe20000000000 */
[-CC-:B------:R-:W-:Y:S01]  /*1620*/  FFMA.FTZ R122, R106, R132.reuse, R135.reuse ;  /* 0x000000846a7a7223 */ /* 0x180fe20000010087 */
[----:B------:R-:W-:Y:S01]  /*1630*/  FSEL R127, R94, RZ, P2 ;  /* 0x000000ff5e7f7208 */ /* 0x000fe20001000000 */
[-CC-:B------:R-:W-:Y:S01]  /*1640*/  FFMA.FTZ R94, R20, R132.reuse, R135.reuse ;  /* 0x00000084145e7223 */ /* 0x180fe20000010087 */
[----:B------:R-:W-:Y:S01]  /*1650*/  FSEL R125, R92, RZ, P3 ;  /* 0x000000ff5c7d7208 */ /* 0x000fe20001800000 */
[-CC-:B------:R-:W-:Y:S01]  /*1660*/  FFMA.FTZ R92, R16, R132.reuse, R135.reuse ;  /* 0x00000084105c7223 */ /* 0x180fe20000010087 */
[----:B------:R-:W-:Y:S01]  /*1670*/  FADD.FTZ R126, R23, -R122 ;  /* 0x8000007a177e7221 */ /* 0x000fe20000010000 */
[----:B------:R-:W-:Y:S01]  /*1680*/  FFMA.FTZ R93, R3, R132, R135 ;  /* 0x00000084035d7223 */ /* 0x000fe20000010087 */
[----:B0-----:R-:W-:Y:S01]  /*1690*/  FADD.FTZ R124, R19, -R94 ;  /* 0x8000005e137c7221 */ /* 0x001fe20000010000 */
        /* <DEDUP_REMOVED lines=28> */
.L_x_1344:
[-CC-:B------:R-:W-:Y:S01]  /*1860*/  FFMA.FTZ R80, R107, R132.reuse, R135.reuse ;  /* 0x000000846b507223 */ /* 0x180fe20000010087 */
[-CC-:B------:R-:W-:Y:S01]  /*1870*/  FFMA.FTZ R81, R3, R132.reuse, R135.reuse ;  /* 0x0000008403517223 */ /* 0x180fe20000010087 */
[----:B------:R-:W-:Y:S01]  /*1880*/  FFMA.FTZ R82, R108, R132, R135 ;  /* 0x000000846c527223 */ /* 0x000fe20000010087 */
[----:B------:R-:W-:Y:S01]  /*1890*/  LOP3.LUT P2, RZ, R113, 0xff0000, RZ, 0xc0, !PT ;  /* 0x00ff000071ff7812 */ /* 0x000fe2000784c0ff */
[----:B------:R-:W-:Y:S01]  /*18a0*/  FADD.FTZ R86, R105, -R80 ;  /* 0x8000005069567221 */ /* 0x000fe20000010000 */
[----:B------:R-:W-:Y:S01]  /*18b0*/  FADD.FTZ R80, R18, -R81 ;  /* 0x8000005112507221 */ /* 0x000fe20000010000 */
[----:B------:R-:W-:Y:S01]  /*18c0*/  FADD.FTZ R82, R109, -R82 ;  /* 0x800000526d527221 */ /* 0x000fe20000010000 */
[C---:B------:R-:W-:Y:S01]  /*18d0*/  ISETP.GE.U32.AND P0, PT, R112.reuse, RZ, PT ;  /* 0x000000ff7000720c */ /* 0x040fe20003f06070 */
        /* <DEDUP_REMOVED lines=14> */
[----:B------:R-:W-:Y:S01]  /*19c0*/  FADD.FTZ R82, R15, -R82 ;  /* 0x800000520f527221 */ /* 0x000fe20000010000 */
[-C--:B------:R-:W-:Y:S01]  /*19d0*/  FFMA.FTZ R83, R21, R132.reuse, R135 ;  /* 0x0000008415537223 */ /* 0x080fe20000010087 */
[----:B------:R-:W-:Y:S01]  /*19e0*/  FADD.FTZ R84, R22, -R81 ;  /* 0x8000005116547221 */ /* 0x000fe20000010000 */
[----:B0-----:R-:W-:Y:S01]  /*19f0*/  FFMA.FTZ R124, R106, R132, R135 ;  /* 0x000000846a7c7223 */ /* 0x001fe20000010087 */
[----:B------:R-:W-:Y:S01]  /*1a00*/  FADD.FTZ R94, R19, -R94 ;  /* 0x8000005e135e7221 */ /* 0x000fe20000010000 */
[C---:B------:R-:W-:Y:S01]  /*1a10*/  FMUL.FTZ R81, R111.reuse, R82 ;  /* 0x000000526f517220 */ /* 0x040fe20000410000 */
[----:B------:R-:W-:Y:S01]  /*1a20*/  FADD.FTZ R122, R104, -R83 ;  /* 0x80000053687a7221 */ /* 0x000fe20000010000 */
[----:B------:R-:W-:Y:S01]  /*1a30*/  FMUL.FTZ R82, R111, R84 ;  /* 0x000000546f527220 */ /* 0x000fe20000410000 */
        /* <DEDUP_REMOVED lines=24> */
.L_x_1343:
        /* <DEDUP_REMOVED lines=24> */
[----:B0-----:R-:W-:Y:S01]  /*1d40*/  FSEL R124, R92, RZ, P3 ;  /* 0x000000ff5c7c7208 */ /* 0x001fe20001800000 */
[-CC-:B------:R-:W-:Y:S01]  /*1d50*/  FFMA.FTZ R92, R16, R132.reuse, R135.reuse ;  /* 0x00000084105c7223 */ /* 0x180fe20000010087 */
        /* <DEDUP_REMOVED lines=9> */
[C---:B------:R-:W-:Y:S01]  /*1df0*/  FFMA.FTZ R94, R111.reuse, R95, R30 ;  /* 0x0000005f6f5e7223 */ /* 0x040fe2000001001e */
[----:B------:R-:W-:Y:S01]  /*1e00*/  FFMA.FTZ R93, R111, R92, R29 ;  /* 0x0000005c6f5d7223 */ /* 0x000fe2000001001d */
[----:B------:R-:W-:Y:S01]  /*1e10*/  FMUL.FTZ R122, R122, UR13 ;  /* 0x0000000d7a7a7c20 */ /* 0x000fe20008410000 */
[----:B------:R-:W-:Y:S01]  /*1e20*/  LOP3.LUT P6, RZ, R113, 0xff00, RZ, 0xc0, !PT ;  /* 0x0000ff0071ff7812 */ /* 0x000fe200078cc0ff */
        /* <DEDUP_REMOVED lines=20> */
.L_x_1346:
        /* <DEDUP_REMOVED lines=22> */
[----:B------:R-:W-:Y:S01]  /*20d0*/  FSEL R137, R83, RZ, P0 ;  /* 0x000000ff53897208 */ /* 0x000fe20000000000 */
[----:B------:R-:W-:Y:S01]  /*20e0*/  FFMA.FTZ R94, R106, R132, R135 ;  /* 0x000000846a5e7223 */ /* 0x000fe20000010087 */
[----:B------:R-:W-:Y:S01]  /*20f0*/  FADD.FTZ R82, R15, -R82 ;  /* 0x800000520f527221 */ /* 0x000fe20000010000 */
        /* <DEDUP_REMOVED lines=10> */
[----:B------:R-:W-:Y:S01]  /*21a0*/  LOP3.LUT P6, RZ, R112, 0xff0000, RZ, 0xc0, !PT ;  /* 0x00ff000070ff7812 */ /* 0x000fe200078cc0ff */
[----:B0-----:R-:W-:Y:S01]  /*21b0*/  FMUL.FTZ R123, R84, UR13 ;  /* 0x0000000d547b7c20 */ /* 0x001fe20008410000 */
        /* <DEDUP_REMOVED lines=17> */
.L_x_1342:
        /* <DEDUP_REMOVED lines=37> */
[----:B------:R-:W-:Y:S01]  /*2520*/  FSEL R122, R93, RZ, P0 ;  /* 0x000000ff5d7a7208 */ /* 0x000fe20000000000 */
[----:B------:R-:W-:Y:S01]  /*2530*/  FFMA.FTZ R93, R17, R132, R135 ;  /* 0x00000084115d7223 */ /* 0x000fe20000010087 */
[----:B------:R-:W-:-:S02]  /*2540*/  LOP3.LUT P0, RZ, R113, 0xff00, RZ, 0xc0, !PT ;  /* 0x0000ff0071ff7812 */ /* 0x000fc4000780c0ff */
[C---:B------:R-:W-:Y:S02]  /*2550*/  FSEL R94, R88.reuse, RZ, P3 ;  /* 0x000000ff585e7208 */ /* 0x040fe40001800000 */
[----:B------:R-:W-:Y:S01]  /*2560*/  FSEL R90, R88, RZ, P6 ;  /* 0x000000ff585a7208 */ /* 0x000fe20003000000 */
[----:B------:R-:W-:Y:S01]  /*2570*/  FADD.FTZ R88, R22, -R93 ;  /* 0x8000005d16587221 */ /* 0x000fe20000010000 */
[C---:B------:R-:W-:Y:S02]  /*2580*/  FSEL R89, R92.reuse, RZ, P2 ;  /* 0x000000ff5c597208 */ /* 0x040fe40001000000 */
[----:B0-----:R-:W-:Y:S01]  /*2590*/  FSEL R123, R92, RZ, P0 ;  /* 0x000000ff5c7b7208 */ /* 0x001fe20000000000 */
[--C-:B------:R-:W-:Y:S01]  /*25a0*/  FFMA.FTZ R92, R20, R132, R135.reuse ;  /* 0x00000084145c7223 */ /* 0x100fe20000010087 */
[----:B------:R-:W-:Y:S01]  /*25b0*/  F2FP.BF16.F32.PACK_AB R90, R89, R90 ;  /* 0x0000005a595a723e */ /* 0x000fe200000010ff */
[----:B------:R-:W-:Y:S01]  /*25c0*/  FMUL.FTZ R89, R111, R88 ;  /* 0x000000586f597220 */ /* 0x000fe20000410000 */
[----:B------:R-:W-:Y:S01]  /*25d0*/  F2FP.BF16.F32.PACK_AB R95, R122, R95 ;  /* 0x0000005f7a5f723e */ /* 0x000fe200000010ff */
[-CC-:B------:R-:W-:Y:S01]  /*25e0*/  FFMA.FTZ R88, R16, R132.reuse, R135.reuse ;  /* 0x0000008410587223 */ /* 0x180fe20000010087 */
        /* <DEDUP_REMOVED lines=33> */
.L_x_1348:
[-CC-:B------:R-:W-:Y:S01]  /*2800*/  FFMA.FTZ R80, R107, R132.reuse, R135.reuse ;  /* 0x000000846b507223 */ /* 0x180fe20000010087 */
[-CC-:B------:R-:W-:Y:S01]  /*2810*/  FFMA.FTZ R82, R108, R132.reuse, R135.reuse ;  /* 0x000000846c527223 */ /* 0x180fe20000010087 */
[----:B------:R-:W-:Y:S01]  /*2820*/  ISETP.GE.U32.AND P0, PT, R114, RZ, PT ;  /* 0x000000ff7200720c */ /* 0x000fe20003f06070 */
[----:B------:R-:W-:Y:S01]  /*2830*/  FFMA.FTZ R81, R21, R132, R135 ;  /* 0x0000008415517223 */ /* 0x000fe20000010087 */
[----:B------:R-:W-:Y:S01]  /*2840*/  FADD.FTZ R80, R105, -R80 ;  /* 0x8000005069507221 */ /* 0x000fe20000010000 */
[----:B------:R-:W-:Y:S01]  /*2850*/  FADD.FTZ R82, R109, -R82 ;  /* 0x800000526d527221 */ /* 0x000fe20000010000 */
[----:B------:R-:W-:Y:S01]  /*2860*/  LOP3.LUT P2, RZ, R115, 0xff0000, RZ, 0xc0, !PT ;  /* 0x00ff000073ff7812 */ /* 0x000fe2000784c0ff */
[----:B------:R-:W-:Y:S01]  /*2870*/  FADD.FTZ R84, R104, -R81 ;  /* 0x8000005168547221 */ /* 0x000fe20000010000 */
[C---:B-----5:R-:W-:Y:S01]  /*2880*/  FMUL.FTZ R86, R111.reuse, R80 ;  /* 0x000000506f567220 */ /* 0x060fe20000410000 */
[----:B------:R-:W-:Y:S01]  /*2890*/  FMUL.FTZ R87, R111, R82 ;  /* 0x000000526f577220 */ /* 0x000fe20000410000 */
[----:B------:R-:W-:Y:S01]  /*28a0*/  ISETP.GE.U32.AND.EX P0, PT, R115, 0x1000000, PT, P0 ;  /* 0x010000007300780c */ /* 0x000fe20003f06100 */
[----:B------:R-:W-:Y:S01]  /*28b0*/  FMUL.FTZ R84, R111, R84 ;  /* 0x000000546f547220 */ /* 0x000fe20000410000 */
[----:B------:R-:W-:Y:S01]  /*28c0*/  FMUL.FTZ R82, R86, UR13 ;  /* 0x0000000d56527c20 */ /* 0x000fe20008410000 */
[----:B------:R-:W-:Y:S01]  /*28d0*/  FMUL.FTZ R83, R87, UR13 ;  /* 0x0000000d57537c20 */ /* 0x000fe20008410000 */
[----:B------:R-:W-:Y:S01]  /*28e0*/  LOP3.LUT P3, RZ, R113, 0xff, RZ, 0xc0, !PT ;  /* 0x000000ff71ff7812 */ /* 0x000fe2000786c0ff */
[----:B------:R-:W-:Y:S01]  /*28f0*/  FFMA.FTZ R88, R20, R132, R135 ;  /* 0x0000008414587223 */ /* 0x000fe20000010087 */
[----:B------:R-:W-:-:S02]  /*2900*/  LOP3.LUT P6, RZ, R115, 0xff, RZ, 0xc0, !PT ;  /* 0x000000ff73ff7812 */ /* 0x000fc400078cc0ff */
[----:B------:R-:W-:Y:S01]  /*2910*/  FSEL R91, R82, RZ, P2 ;  /* 0x000000ff525b7208 */ /* 0x000fe20001000000 */
[----:B------:R-:W-:Y:S01]  /*2920*/  FADD.FTZ R92, R19, -R88 ;  /* 0x80000058135c7221 */ /* 0x000fe20000010000 */
[----:B------:R-:W-:Y:S02]  /*2930*/  FSEL R80, R83, RZ, P0 ;  /* 0x000000ff53507208 */ /* 0x000fe40000000000 */
[----:B------:R-:W-:Y:S02]  /*2940*/  ISETP.GE.U32.AND P0, PT, R112, RZ, PT ;  /* 0x000000ff7000720c */ /* 0x000fe40003f06070 */
[----:B------:R-:W-:Y:S01]  /*2950*/  F2FP.BF16.F32.PACK_AB R91, R80, R91 ;  /* 0x0000005b505b723e */ /* 0x000fe200000010ff */
[----:B------:R-:W-:Y:S01]  /*2960*/  FFMA.FTZ R80, R106, R132, R135 ;  /* 0x000000846a507223 */ /* 0x000fe20000010087 */
[C---:B------:R-:W-:Y:S02]  /*2970*/  LOP3.LUT P2, RZ, R113.reuse, 0xff0000, RZ, 0xc0, !PT ;  /* 0x00ff000071ff7812 */ /* 0x040fe4000784c0ff */
[----:B------:R-:W-:Y:S01]  /*2980*/  ISETP.GE.U32.AND.EX P0, PT, R113, 0x1000000, PT, P0 ;  /* 0x010000007100780c */ /* 0x000fe20003f06100 */
[----:B------:R-:W-:Y:S01]  /*2990*/  FADD.FTZ R80, R23, -R80 ;  /* 0x8000005017507221 */ /* 0x000fe20000010000 */
[----:B------:R-:W-:-:S02]  /*29a0*/  FSEL R95, R82, RZ, P2 ;  /* 0x000000ff525f7208 */ /* 0x000fc40001000000 */
[----:B------:R-:W-:Y:S01]  /*29b0*/  FSEL R82, R83, RZ, P0 ;  /* 0x000000ff53527208 */ /* 0x000fe20000000000 */
[----:B------:R-:W-:Y:S01]  /*29c0*/  FMUL.FTZ R85, R111, R80 ;  /* 0x000000506f557220 */ /* 0x000fe20000410000 */
[----:B------:R-:W-:Y:S01]  /*29d0*/  LOP3.LUT P2, RZ, R115, 0xff00, RZ, 0xc0, !PT ;  /* 0x0000ff0073ff7812 */ /* 0x000fe2000784c0ff */
[----:B------:R-:W-:Y:S01]  /*29e0*/  FMUL.FTZ R80, R84, UR13 ;  /* 0x0000000d54507c20 */ /* 0x000fe20008410000 */
[----:B------:R-:W-:Y:S01]  /*29f0*/  LOP3.LUT P0, RZ, R113, 0xff00, RZ, 0xc0, !PT ;  /* 0x0000ff0071ff7812 */ /* 0x000fe2000780c0ff */
[----:B------:R-:W-:Y:S01]  /*2a00*/  FMUL.FTZ R81, R85, UR13 ;  /* 0x0000000d55517c20 */ /* 0x000fe20008410000 */
[----:B------:R-:W-:Y:S02]  /*2a10*/  F2FP.BF16.F32.PACK_AB R95, R82, R95 ;  /* 0x0000005f525f723e */ /* 0x000fe400000010ff */
[----:B------:R-:W-:Y:S02]  /*2a20*/  FSEL R94, R80, RZ, P3 ;  /* 0x000000ff505e7208 */ /* 0x000fe40001800000 */
[----:B------:R-:W-:-:S02]  /*2a30*/  FSEL R89, R81, RZ, P2 ;  /* 0x000000ff51597208 */ /* 0x000fc40001000000 */
[----:B------:R-:W-:Y:S01]  /*2a40*/  FSEL R83, R81, RZ, P0 ;  /* 0x000000ff51537208 */ /* 0x000fe20000000000 */
[-CC-:B------:R-:W-:Y:S01]  /*2a50*/  FFMA.FTZ R81, R17, R132.reuse, R135.reuse ;  /* 0x0000008411517223 */ /* 0x180fe20000010087 */
[----:B------:R-:W-:Y:S01]  /*2a60*/  FSEL R90, R80, RZ, P6 ;  /* 0x000000ff505a7208 */ /* 0x000fe20003000000 */
[----:B------:R-:W-:Y:S01]  /*2a70*/  FFMA.FTZ R80, R16, R132, R135 ;  /* 0x0000008410507223 */ /* 0x000fe20000010087 */
[----:B------:R-:W-:Y:S01]  /*2a80*/  F2FP.BF16.F32.PACK_AB R94, R83, R94 ;  /* 0x0000005e535e723e */ /* 0x000fe200000010ff */
[----:B------:R-:W-:Y:S01]  /*2a90*/  FADD.FTZ R82, R22, -R81 ;  /* 0x8000005116527221 */ /* 0x000fe20000010000 */
[----:B------:R-:W-:Y:S01]  /*2aa0*/  FFMA.FTZ R81, R3, R132, R135 ;  /* 0x0000008403517223 */ /* 0x000fe20000010087 */
[----:B------:R-:W-:Y:S01]  /*2ab0*/  FADD.FTZ R88, R15, -R80 ;  /* 0x800000500f587221 */ /* 0x000fe20000010000 */
[C---:B------:R-:W-:Y:S01]  /*2ac0*/  FMUL.FTZ R83, R111.reuse, R92 ;  /* 0x0000005c6f537220 */ /* 0x040fe20000410000 */
[----:B------:R-:W-:Y:S01]  /*2ad0*/  FMUL.FTZ R82, R111, R82 ;  /* 0x000000526f527220 */ /* 0x000fe20000410000 */
[----:B------:R-:W-:Y:S01]  /*2ae0*/  FADD.FTZ R80, R18, -R81 ;  /* 0x8000005112507221 */ /* 0x000fe20000010000 */
[----:B------:R-:W-:Y:S01]  /*2af0*/  F2FP.BF16.F32.PACK_AB R90, R89, R90 ;  /* 0x0000005a595a723e */ /* 0x000fe200000010ff */
[----:B------:R-:W-:Y:S01]  /*2b00*/  FMUL.FTZ R92, R83, UR13 ;  /* 0x0000000d535c7c20 */ /* 0x000fe20008410000 */
[----:B------:R-:W-:Y:S01]  /*2b10*/  FMUL.FTZ R89, R82, UR13 ;  /* 0x0000000d52597c20 */ /* 0x000fe20008410000 */
[----:B------:R-:W-:Y:S01]  /*2b20*/  LOP3.LUT P0, RZ, R112, 0xff0000, RZ, 0xc0, !PT ;  /* 0x00ff000070ff7812 */ /* 0x000fe2000780c0ff */
[C---:B------:R-:W-:Y:S01]  /*2b30*/  FMUL.FTZ R81, R111.reuse, R88 ;  /* 0x000000586f517220 */ /* 0x040fe20000410000 */
[----:B------:R-:W-:Y:S01]  /*2b40*/  LOP3.LUT P2, RZ, R114, 0xff0000, RZ, 0xc0, !PT ;  /* 0x00ff000072ff7812 */ /* 0x000fe2000784c0ff */
[----:B------:R-:W-:Y:S01]  /*2b50*/  FMUL.FTZ R80, R111, R80 ;  /* 0x000000506f507220 */ /* 0x000fe20000410000 */
[----:B------:R-:W-:-:S02]  /*2b60*/  LOP3.LUT P6, RZ, R112, 0xff000000, RZ, 0xc0, !PT ;  /* 0xff00000070ff7812 */ /* 0x000fc400078cc0ff */
[----:B------:R-:W-:Y:S01]  /*2b70*/  LOP3.LUT P3, RZ, R114, 0xff000000, RZ, 0xc0, !PT ;  /* 0xff00000072ff7812 */ /* 0x000fe2000786c0ff */
[----:B------:R-:W-:Y:S01]  /*2b80*/  FMUL.FTZ R88, R80, UR13 ;  /* 0x0000000d50587c20 */ /* 0x000fe20008410000 */
[C---:B------:R-:W-:Y:S02]  /*2b90*/  FSEL R93, R89.reuse, RZ, P0 ;  /* 0x000000ff595d7208 */ /* 0x040fe40000000000 */
[----:B0-----:R-:W-:Y:S01]  /*2ba0*/  FSEL R124, R89, RZ, P2 ;  /* 0x000000ff597c7208 */ /* 0x001fe20001000000 */
        /* <DEDUP_REMOVED lines=16> */
.L_x_1347:
        /* <DEDUP_REMOVED lines=13> */
[C---:B-----5:R-:W-:Y:S01]  /*2d80*/  FFMA.FTZ R88, R111.reuse, R88, R26 ;  /* 0x000000586f587223 */ /* 0x060fe2000001001a */
[----:B------:R-:W-:Y:S01]  /*2d90*/  FFMA.FTZ R89, R111, R90, R27 ;  /* 0x0000005a6f597223 */ /* 0x000fe2000001001b */
[----:B------:R-:W-:Y:S01]  /*2da0*/  ISETP.GE.U32.AND.EX P0, PT, R115, 0x1000000, PT, P0 ;  /* 0x010000007300780c */ /* 0x000fe20003f06100 */
[----:B------:R-:W-:Y:S01]  /*2db0*/  FFMA.FTZ R93, R111, R93, R30 ;  /* 0x0000005d6f5d7223 */ /* 0x000fe2000001001e */
[----:B------:R-:W-:Y:S01]  /*2dc0*/  FMUL.FTZ R90, R88, UR13 ;  /* 0x0000000d585a7c20 */ /* 0x000fe20008410000 */
[----:B------:R-:W-:Y:S01]  /*2dd0*/  FMUL.FTZ R92, R89, UR13 ;  /* 0x0000000d595c7c20 */ /* 0x000fe20008410000 */
[----:B------:R-:W-:Y:S01]  /*2de0*/  FFMA.FTZ R89, R21, R132, R135 ;  /* 0x0000008415597223 */ /* 0x000fe20000010087 */
[----:B------:R-:W-:Y:S01]  /*2df0*/  LOP3.LUT P3, RZ, R113, 0xff, RZ, 0xc0, !PT ;  /* 0x000000ff71ff7812 */ /* 0x000fe2000786c0ff */
[----:B------:R-:W-:Y:S01]  /*2e00*/  FMUL.FTZ R93, R93, UR13 ;  /* 0x0000000d5d5d7c20 */ /* 0x000fe20008410000 */
[----:B------:R-:W-:Y:S01]  /*2e10*/  FSEL R91, R90, RZ, P2 ;  /* 0x000000ff5a5b7208 */ /* 0x000fe20001000000 */
[----:B------:R-:W-:Y:S01]  /*2e20*/  FADD.FTZ R89, R104, -R89 ;  /* 0x8000005968597221 */ /* 0x000fe20000010000 */
[----:B------:R-:W-:-:S02]  /*2e30*/  FSEL R88, R92, RZ, P0 ;  /* 0x000000ff5c587208 */ /* 0x000fc40000000000 */
[----:B------:R-:W-:Y:S01]  /*2e40*/  ISETP.GE.U32.AND P0, PT, R112, RZ, PT ;  /* 0x000000ff7000720c */ /* 0x000fe20003f06070 */
[----:B------:R-:W-:Y:S01]  /*2e50*/  FFMA.FTZ R89, R111, R89, R24 ;  /* 0x000000596f597223 */ /* 0x000fe20000010018 */
[----:B------:R-:W-:Y:S01]  /*2e60*/  F2FP.BF16.F32.PACK_AB R91, R88, R91 ;  /* 0x0000005b585b723e */ /* 0x000fe200000010ff */
[----:B------:R-:W-:Y:S01]  /*2e70*/  FFMA.FTZ R88, R106, R132, R135 ;  /* 0x000000846a587223 */ /* 0x000fe20000010087 */
[----:B------:R-:W-:Y:S01]  /*2e80*/  LOP3.LUT P2, RZ, R113, 0xff0000, RZ, 0xc0, !PT ;  /* 0x00ff000071ff7812 */ /* 0x000fe2000784c0ff */
[----:B------:R-:W-:Y:S01]  /*2e90*/  FMUL.FTZ R89, R89, UR13 ;  /* 0x0000000d59597c20 */ /* 0x000fe20008410000 */
[----:B------:R-:W-:Y:S01]  /*2ea0*/  ISETP.GE.U32.AND.EX P0, PT, R113, 0x1000000, PT, P0 ;  /* 0x010000007100780c */ /* 0x000fe20003f06100 */
[----:B------:R-:W-:Y:S01]  /*2eb0*/  FADD.FTZ R88, R23, -R88 ;  /* 0x8000005817587221 */ /* 0x000fe20000010000 */
[----:B------:R-:W-:Y:S02]  /*2ec0*/  LOP3.LUT P6, RZ, R115, 0xff, RZ, 0xc0, !PT ;  /* 0x000000ff73ff7812 */ /* 0x000fe400078cc0ff */
[----:B------:R-:W-:Y:S01]  /*2ed0*/  FSEL R95, R90, RZ, P2 ;  /* 0x000000ff5a5f7208 */ /* 0x000fe20001000000 */
[----:B------:R-:W-:Y:S01]  /*2ee0*/  FFMA.FTZ R88, R111, R88, R25 ;  /* 0x000000586f587223 */ /* 0x000fe20000010019 */
[----:B------:R-:W-:-:S02]  /*2ef0*/  FSEL R92, R92, RZ, P0 ;  /* 0x000000ff5c5c7208 */ /* 0x000fc40000000000 */
[----:B------:R-:W-:Y:S01]  /*2f00*/  LOP3.LUT P2, RZ, R115, 0xff00, RZ, 0xc0, !PT ;  /* 0x0000ff0073ff7812 */ /* 0x000fe2000784c0ff */
[----:B------:R-:W-:Y:S01]  /*2f10*/  FMUL.FTZ R88, R88, UR13 ;  /* 0x0000000d58587c20 */ /* 0x000fe20008410000 */
[----:B------:R-:W-:Y:S02]  /*2f20*/  LOP3.LUT P0, RZ, R113, 0xff00, RZ, 0xc0, !PT ;  /* 0x0000ff0071ff7812 */ /* 0x000fe4000780c0ff */
[C---:B------:R-:W-:Y:S02]  /*2f30*/  FSEL R94, R89.reuse, RZ, P3 ;  /* 0x000000ff595e7208 */ /* 0x040fe40001800000 */
[----:B------:R-:W-:Y:S02]  /*2f40*/  FSEL R90, R89, RZ, P6 ;  /* 0x000000ff595a7208 */ /* 0x000fe40003000000 */
[----:B------:R-:W-:Y:S01]  /*2f50*/  F2FP.BF16.F32.PACK_AB R95, R92, R95 ;  /* 0x0000005f5c5f723e */ /* 0x000fe200000010ff */
[----:B------:R-:W-:Y:S01]  /*2f60*/  FFMA.FTZ R92, R20, R132, R135 ;  /* 0x00000084145c7223 */ /* 0x000fe20000010087 */
[----:B------:R-:W-:-:S02]  /*2f70*/  FSEL R89, R88, RZ, P2 ;  /* 0x000000ff58597208 */ /* 0x000fc40001000000 */
[----:B0-----:R-:W-:Y:S01]  /*2f80*/  FSEL R123, R88, RZ, P0 ;  /* 0x000000ff587b7208 */ /* 0x001fe20000000000 */
[--C-:B------:R-:W-:Y:S01]  /*2f90*/  FFMA.FTZ R88, R16, R132, R135.reuse ;  /* 0x0000008410587223 */ /* 0x100fe20000010087 */
[----:B------:R-:W-:Y:S01]  /*2fa0*/  F2FP.BF16.F32.PACK_AB R90, R89, R90 ;  /* 0x0000005a595a723e */ /* 0x000fe200000010ff */
[----:B------:R-:W-:Y:S01]  /*2fb0*/  FADD.FTZ R122, R19, -R92 ;  /* 0x8000005c137a7221 */ /* 0x000fe20000010000 */
[----:B------:R-:W-:Y:S01]  /*2fc0*/  FFMA.FTZ R89, R3, R132, R135 ;  /* 0x0000008403597223 */ /* 0x000fe20000010087 */
[----:B------:R-:W-:Y:S01]  /*2fd0*/  FADD.FTZ R92, R15, -R88 ;  /* 0x800000580f5c7221 */ /* 0x000fe20000010000 */
[----:B------:R-:W-:Y:S01]  /*2fe0*/  LOP3.LUT P0, RZ, R112, 0xff0000, RZ, 0xc0, !PT ;  /* 0x00ff000070ff7812 */ /* 0x000fe2000780c0ff */
[C---:B------:R-:W-:Y:S01]  /*2ff0*/  FFMA.FTZ R122, R111.reuse, R122, R31 ;  /* 0x0000007a6f7a7223 */ /* 0x040fe2000001001f */
[----:B------:R-:W-:Y:S01]  /*3000*/  FADD.FTZ R88, R18, -R89 ;  /* 0x8000005912587221 */ /* 0x000fe20000010000 */
[----:B------:R-:W-:Y:S01]  /*3010*/  LOP3.LUT P2, RZ, R114, 0xff0000, RZ, 0xc0, !PT ;  /* 0x00ff000072ff7812 */ /* 0x000fe2000784c0ff */
[C---:B------:R-:W-:Y:S01]  /*3020*/  FFMA.FTZ R92, R111.reuse, R92, R29 ;  /* 0x0000005c6f5c7223 */ /* 0x040fe2000001001d */
[----:B------:R-:W-:Y:S01]  /*3030*/  FMUL.FTZ R122, R122, UR13 ;  /* 0x0000000d7a7a7c20 */ /* 0x000fe20008410000 */
[----:B------:R-:W-:Y:S01]  /*3040*/  LOP3.LUT P6, RZ, R112, 0xff000000, RZ, 0xc0, !PT ;  /* 0xff00000070ff7812 */ /* 0x000fe200078cc0ff */
[----:B------:R-:W-:Y:S01]  /*3050*/  FFMA.FTZ R88, R111, R88, R28 ;  /* 0x000000586f587223 */ /* 0x000fe2000001001c */
        /* <DEDUP_REMOVED lines=21> */
.L_x_1349:
        /* <DEDUP_REMOVED lines=28> */
[----:B------:R-:W-:Y:S01]  /*3370*/  FFMA.FTZ R85, R111, R80, R25 ;  /* 0x000000506f557223 */ /* 0x000fe20000010019 */
        /* <DEDUP_REMOVED lines=15> */
[----:B------:R-:W-:Y:S01]  /*3470*/  F2FP.BF16.F32.PACK_AB R90, R89, R90 ;  /* 0x0000005a595a723e */ /* 0x000fe200000010ff */
[----:B------:R-:W-:Y:S01]  /*3480*/  FFMA.FTZ R82, R111, R81, R30 ;  /* 0x000000516f527223 */ /* 0x000fe2000001001e */
[----:B------:R-:W-:Y:S01]  /*3490*/  FFMA.FTZ R81, R3, R132, R135 ;  /* 0x0000008403517223 */ /* 0x000fe20000010087 */
[----:B------:R-:W-:Y:S01]  /*34a0*/  LOP3.LUT P0, RZ, R112, 0xff0000, RZ, 0xc0, !PT ;  /* 0x00ff000070ff7812 */ /* 0x000fe2000780c0ff */
[----:B------:R-:W-:Y:S01]  /*34b0*/  FMUL.FTZ R92, R83, UR13 ;  /* 0x0000000d535c7c20 */ /* 0x000fe20008410000 */
[----:B------:R-:W-:Y:S01]  /*34c0*/  FMUL.FTZ R89, R82, UR13 ;  /* 0x0000000d52597c20 */ /* 0x000fe20008410000 */
[----:B------:R-:W-:Y:S01]  /*34d0*/  FADD.FTZ R80, R18, -R81 ;  /* 0x8000005112507221 */ /* 0x000fe20000010000 */
[----:B------:R-:W-:Y:S01]  /*34e0*/  LOP3.LUT P2, RZ, R114, 0xff0000, RZ, 0xc0, !PT ;  /* 0x00ff000072ff7812 */ /* 0x000fe2000784c0ff */
[C---:B------:R-:W-:Y:S01]  /*34f0*/  FFMA.FTZ R81, R111.reuse, R88, R29 ;  /* 0x000000586f517223 */ /* 0x040fe2000001001d */
[----:B------:R-:W-:Y:S01]  /*3500*/  LOP3.LUT P6, RZ, R112, 0xff000000, RZ, 0xc0, !PT ;  /* 0xff00000070ff7812 */ /* 0x000fe200078cc0ff */
[----:B------:R-:W-:Y:S01]  /*3510*/  FFMA.FTZ R80, R111, R80, R28 ;  /* 0x000000506f507223 */ /* 0x000fe2000001001c */
[----:B------:R-:W-:-:S02]  /*3520*/  LOP3.LUT P3, RZ, R114, 0xff000000, RZ, 0xc0, !PT ;  /* 0xff00000072ff7812 */ /* 0x000fc4000786c0ff */
[C---:B------:R-:W-:Y:S01]  /*3530*/  FSEL R93, R89.reuse, RZ, P0 ;  /* 0x000000ff595d7208 */ /* 0x040fe20000000000 */
[----:B------:R-:W-:Y:S01]  /*3540*/  FMUL.FTZ R88, R80, UR13 ;  /* 0x0000000d50587c20 */ /* 0x000fe20008410000 */
[----:B0-----:R-:W-:Y:S01]  /*3550*/  FSEL R124, R89, RZ, P2 ;  /* 0x000000ff597c7208 */ /* 0x001fe20001000000 */
[----:B------:R-:W-:Y:S01]  /*3560*/  FMUL.FTZ R89, R81, UR13 ;  /* 0x0000000d51597c20 */ /* 0x000fe20008410000 */
[C---:B------:R-:W-:Y:S02]  /*3570*/  FSEL R126, R92.reuse, RZ, P6 ;  /* 0x000000ff5c7e7208 */ /* 0x040fe40003000000 */
[----:B------:R-:W-:Y:S02]  /*3580*/  FSEL R127, R92, RZ, P3 ;  /* 0x000000ff5c7f7208 */ /* 0x000fe40001800000 */
[----:B------:R-:W-:Y:S02]  /*3590*/  LOP3.LUT P0, RZ, R112, 0xff00, RZ, 0xc0, !PT ;  /* 0x0000ff0070ff7812 */ /* 0x000fe4000780c0ff */
[----:B------:R-:W-:-:S02]  /*35a0*/  LOP3.LUT P2, RZ, R114, 0xff00, RZ, 0xc0, !PT ;  /* 0x0000ff0072ff7812 */ /* 0x000fc4000784c0ff */
[----:B------:R-:W-:Y:S02]  /*35b0*/  LOP3.LUT P6, RZ, R114, 0xff, RZ, 0xc0, !PT ;  /* 0x000000ff72ff7812 */ /* 0x000fe400078cc0ff */
[----:B------:R-:W-:Y:S02]  /*35c0*/  LOP3.LUT P3, RZ, R112, 0xff, RZ, 0xc0, !PT ;  /* 0x000000ff70ff7812 */ /* 0x000fe4000786c0ff */
[C---:B------:R-:W-:Y:S02]  /*35d0*/  FSEL R123, R89.reuse, RZ, P0 ;  /* 0x000000ff597b7208 */ /* 0x040fe40000000000 */
[----:B------:R-:W-:Y:S02]  /*35e0*/  FSEL R125, R89, RZ, P2 ;  /* 0x000000ff597d7208 */ /* 0x000fe40001000000 */
[C---:B------:R-:W-:Y:S02]  /*35f0*/  FSEL R122, R88.reuse, RZ, P6 ;  /* 0x000000ff587a7208 */ /* 0x040fe40003000000 */
[----:B------:R-:W-:-:S02]  /*3600*/  FSEL R92, R88, RZ, P3 ;  /* 0x000000ff585c7208 */ /* 0x000fc40001800000 */
[----:B------:R-:W-:Y:S02]  /*3610*/  F2FP.BF16.F32.PACK_AB R89, R127, R124 ;  /* 0x0000007c7f59723e */ /* 0x000fe400000010ff */
[----:B------:R-:W-:Y:S02]  /*3620*/  F2FP.BF16.F32.PACK_AB R93, R126, R93 ;  /* 0x0000005d7e5d723e */ /* 0x000fe400000010ff */
[----:B------:R-:W-:Y:S02]  /*3630*/  F2FP.BF16.F32.PACK_AB R88, R125, R122 ;  /* 0x0000007a7d58723e */ /* 0x000fe400000010ff */
[----:B------:R-:W-:-:S07]  /*3640*/  F2FP.BF16.F32.PACK_AB R92, R123, R92 ;  /* 0x0000005c7b5c723e */ /* 0x000fce00000010ff */
.L_x_1345:
        /* <DEDUP_REMOVED lines=15> */
.L_x_1341:
[----:B------:R-:W-:Y:S05]  /*3740*/  BSYNC.RECONVERGENT B1 ;  /* 0x0000000000017941 */ /* 0x000fea0003800200 */
.L_x_1340:
        /* <DEDUP_REMOVED lines=14> */
[----:B------:R-:W-:Y:S01]  /*3830*/  ISETP.GE.U32.AND P2, PT, R118, RZ, PT ;  /* 0x000000ff7600720c */ /* 0x000fe20003f46070 */
[----:B------:R-:W-:Y:S01]  /*3840*/  FFMA.FTZ R84, R120, R132, R135 ;  /* 0x0000008478547223 */ /* 0x000fe20000010087 */
[----:B------:R-:W-:Y:S01]  /*3850*/  FADD.FTZ R86, R133, -R80 ;  /* 0x8000005085567221 */ /* 0x000fe20000010000 */
[----:B------:R-:W-:Y:S01]  /*3860*/  FADD.FTZ R85, R128, -R85 ;  /* 0x8000005580557221 */ /* 0x000fe20000010000 */
[----:B------:R-:W-:Y:S01]  /*3870*/  ISETP.GE.U32.AND P3, PT, R116, RZ, PT ;  /* 0x000000ff7400720c */ /* 0x000fe20003f66070 */
[----:B------:R-:W-:Y:S01]  /*3880*/  FADD.FTZ R90, R129, -R84 ;  /* 0x80000054815a7221 */ /* 0x000fe20000010000 */
[C---:B-----5:R-:W-:Y:S01]  /*3890*/  FFMA.FTZ R87, R111.reuse, R86, R79 ;  /* 0x000000566f577223 */ /* 0x060fe2000001004f */
[----:B------:R-:W-:Y:S01]  /*38a0*/  FFMA.FTZ R86, R111, R85, R78 ;  /* 0x000000556f567223 */ /* 0x000fe2000001004e */
[----:B------:R-:W-:Y:S01]  /*38b0*/  ISETP.GE.U32.AND.EX P2, PT, R119, 0x1000000, PT, P2 ;  /* 0x010000007700780c */ /* 0x000fe20003f46120 */
[-C--:B------:R-:W-:Y:S01]  /*38c0*/  FFMA.FTZ R83, R121, R132.reuse, R135 ;  /* 0x0000008479537223 */ /* 0x080fe20000010087 */
[----:B------:R-:W-:Y:S01]  /*38d0*/  FMUL.FTZ R85, R87, UR13 ;  /* 0x0000000d57557c20 */ /* 0x000fe20008410000 */
[----:B------:R-:W-:Y:S01]  /*38e0*/  ISETP.GE.U32.AND.EX P3, PT, R117, 0x1000000, PT, P3 ;  /* 0x010000007500780c */ /* 0x000fe20003f66130 */
[----:B------:R-:W-:Y:S01]  /*38f0*/  FMUL.FTZ R91, R86, UR13 ;  /* 0x0000000d565b7c20 */ /* 0x000fe20008410000 */
[----:B------:R-:W-:Y:S01]  /*3900*/  LOP3.LUT P6, RZ, R119, 0xff0000, RZ, 0xc0, !PT ;  /* 0x00ff000077ff7812 */ /* 0x000fe200078cc0ff */
[----:B------:R-:W-:Y:S01]  /*3910*/  FADD.FTZ R83, R110, -R83 ;  /* 0x800000536e537221 */ /* 0x000fe20000010000 */
[----:B------:R-:W-:Y:S01]  /*3920*/  FSEL R94, R85, RZ, P2 ;  /* 0x000000ff555e7208 */ /* 0x000fe20001000000 */
[----:B------:R-:W-:Y:S01]  /*3930*/  FFMA.FTZ R81, R101, R132, R135 ;  /* 0x0000008465517223 */ /* 0x000fe20000010087 */
[----:B------:R-:W-:Y:S01]  /*3940*/  FSEL R122, R85, RZ, P3 ;  /* 0x000000ff557a7208 */ /* 0x000fe20001800000 */
[----:B------:R-:W-:Y:S01]  /*3950*/  FFMA.FTZ R85, R111, R90, R77 ;  /* 0x0000005a6f557223 */ /* 0x000fe2000001004d */
[----:B------:R-:W-:Y:S01]  /*3960*/  FSEL R95, R91, RZ, P6 ;  /* 0x000000ff5b5f7208 */ /* 0x000fe20003000000 */
[-C--:B------:R-:W-:Y:S01]  /*3970*/  FFMA.FTZ R82, R100, R132.reuse, R135 ;  /* 0x0000008464527223 */ /* 0x080fe20000010087 */
[----:B------:R-:W-:Y:S01]  /*3980*/  LOP3.LUT P6, RZ, R117, 0xff00, RZ, 0xc0, !PT ;  /* 0x0000ff0075ff7812 */ /* 0x000fe200078cc0ff */
[----:B------:R-:W-:Y:S01]  /*3990*/  FMUL.FTZ R92, R85, UR13 ;  /* 0x0000000d555c7c20 */ /* 0x000fe20008410000 */
[----:B------:R-:W-:Y:S01]  /*39a0*/  FFMA.FTZ R84, R111, R83, R76 ;  /* 0x000000536f547223 */ /* 0x000fe2000001004c */
[----:B------:R-:W-:Y:S01]  /*39b0*/  FADD.FTZ R81, R102, -R81 ;  /* 0x8000005166517221 */ /* 0x000fe20000010000 */
[-CC-:B------:R-:W-:Y:S01]  /*39c0*/  FFMA.FTZ R80, R96, R132.reuse, R135.reuse ;  /* 0x0000008460507223 */ /* 0x180fe20000010087 */
[----:B------:R-:W-:Y:S01]  /*39d0*/  FFMA.FTZ R135, R97, R132, R135 ;  /* 0x0000008461877223 */ /* 0x000fe20000010087 */
[----:B------:R-:W-:Y:S01]  /*39e0*/  LOP3.LUT P2, RZ, R117, 0xff0000, RZ, 0xc0, !PT ;  /* 0x00ff000075ff7812 */ /* 0x000fe2000784c0ff */
[----:B------:R-:W-:Y:S01]  /*39f0*/  FADD.FTZ R88, R103, -R82 ;  /* 0x8000005267587221 */ /* 0x000fe20000010000 */
[----:B------:R-:W-:Y:S01]  /*3a00*/  FMUL.FTZ R89, R84, UR13 ;  /* 0x0000000d54597c20 */ /* 0x000fe20008410000 */
[----:B------:R-:W-:Y:S01]  /*3a10*/  FSEL R93, R92, RZ, P6 ;  /* 0x000000ff5c5d7208 */ /* 0x000fe20003000000 */
[----:B------:R-:W-:Y:S01]  /*3a20*/  FFMA.FTZ R82, R111, R81, R74 ;  /* 0x000000516f527223 */ /* 0x000fe2000001004a */
[----:B------:R-:W-:Y:S01]  /*3a30*/  LOP3.LUT P3, RZ, R117, 0xff, RZ, 0xc0, !PT ;  /* 0x000000ff75ff7812 */ /* 0x000fe2000786c0ff */
[----:B------:R-:W-:Y:S01]  /*3a40*/  FADD.FTZ R80, R99, -R80 ;  /* 0x8000005063507221 */ /* 0x000fe20000010000 */
[----:B------:R-:W-:Y:S01]  /*3a50*/  LOP3.LUT P6, RZ, R119, 0xff, RZ, 0xc0, !PT ;  /* 0x000000ff77ff7812 */ /* 0x000fe200078cc0ff */
[----:B------:R-:W-:Y:S01]  /*3a60*/  FADD.FTZ R135, R98, -R135 ;  /* 0x8000008762877221 */ /* 0x000fe20000010000 */
[----:B------:R-:W-:Y:S01]  /*3a70*/  FFMA.FTZ R83, R111, R88, R75 ;  /* 0x000000586f537223 */ /* 0x000fe2000001004b */
[----:B------:R-:W-:Y:S01]  /*3a80*/  FSEL R91, R91, RZ, P2 ;  /* 0x000000ff5b5b7208 */ /* 0x000fe20001000000 */
[----:B------:R-:W-:Y:S01]  /*3a90*/  FMUL.FTZ R88, R82, UR13 ;  /* 0x0000000d52587c20 */ /* 0x000fe20008410000 */
[----:B------:R-:W-:Y:S01]  /*3aa0*/  F2FP.BF16.F32.PACK_AB R95, R94, R95 ;  /* 0x0000005f5e5f723e */ /* 0x000fe200000010ff */
[----:B------:R-:W-:Y:S01]  /*3ab0*/  FFMA.FTZ R81, R111, R80, R73 ;  /* 0x000000506f517223 */ /* 0x000fe20000010049 */
[----:B------:R-:W-:Y:S01]  /*3ac0*/  FSEL R90, R89, RZ, P3 ;  /* 0x000000ff595a7208 */ /* 0x000fe20001800000 */
[----:B------:R-:W-:Y:S01]  /*3ad0*/  FFMA.FTZ R80, R111, R135, R72 ;  /* 0x000000876f507223 */ /* 0x000fe20000010048 */
[----:B------:R-:W-:-:S02]  /*3ae0*/  LOP3.LUT P2, RZ, R119, 0xff00, RZ, 0xc0, !PT ;  /* 0x0000ff0077ff7812 */ /* 0x000fc4000784c0ff */
[----:B------:R-:W-:Y:S01]  /*3af0*/  FSEL R94, R89, RZ, P6 ;  /* 0x000000ff595e7208 */ /* 0x000fe20003000000 */
[----:B------:R-:W-:Y:S01]  /*3b00*/  FMUL.FTZ R89, R81, UR13 ;  /* 0x0000000d51597c20 */ /* 0x000fe20008410000 */
[----:B------:R-:W-:Y:S02]  /*3b10*/  LOP3.LUT P3, RZ, R118, 0xff0000, RZ, 0xc0, !PT ;  /* 0x00ff000076ff7812 */ /* 0x000fe4000786c0ff */
[----:B------:R-:W-:Y:S02]  /*3b20*/  LOP3.LUT P6, RZ, R116, 0xff0000, RZ, 0xc0, !PT ;  /* 0x00ff000074ff7812 */ /* 0x000fe400078cc0ff */
[----:B------:R-:W-:Y:S02]  /*3b30*/  F2FP.BF16.F32.PACK_AB R90, R93, R90 ;  /* 0x0000005a5d5a723e */ /* 0x000fe400000010ff */
[----:B------:R-:W-:Y:S01]  /*3b40*/  FSEL R111, R92, RZ, P2 ;  /* 0x000000ff5c6f7208 */ /* 0x000fe20001000000 */
[----:B------:R-:W-:Y:S01]  /*3b50*/  FMUL.FTZ R92, R83, UR13 ;  /* 0x0000000d535c7c20 */ /* 0x000fe20008410000 */
[----:B------:R-:W-:-:S02]  /*3b60*/  FSEL R93, R88, RZ, P3 ;  /* 0x000000ff585d7208 */ /* 0x000fc40001800000 */
[----:B0-----:R-:W-:Y:S01]  /*3b70*/  FSEL R124, R88, RZ, P6 ;  /* 0x000000ff587c7208 */ /* 0x001fe20003000000 */
        /* <DEDUP_REMOVED lines=20> */
.L_x_1354:
[-CC-:B-1----:R-:W-:Y:S01]  /*3cc0*/  FFMA.FTZ R93, R131, R132.reuse, R135.reuse ;  /* 0x00000084835d7223 */ /* 0x182fe20000010087 */
[-CC-:B------:R-:W-:Y:S01]  /*3cd0*/  FFMA.FTZ R94, R130, R132.reuse, R135.reuse ;  /* 0x00000084825e7223 */ /* 0x180fe20000010087 */
[-CC-:B------:R-:W-:Y:S01]  /*3ce0*/  FFMA.FTZ R91, R121, R132.reuse, R135.reuse ;  /* 0x00000084795b7223 */ /* 0x180fe20000010087 */
[----:B------:R-:W-:Y:S01]  /*3cf0*/  FFMA.FTZ R92, R120, R132, R135 ;  /* 0x00000084785c7223 */ /* 0x000fe20000010087 */
[----:B------:R-:W-:Y:S01]  /*3d00*/  FADD.FTZ R93, R128, -R93 ;  /* 0x8000005d805d7221 */ /* 0x000fe20000010000 */
[----:B------:R-:W-:Y:S01]  /*3d10*/  FADD.FTZ R94, R133, -R94 ;  /* 0x8000005e855e7221 */ /* 0x000fe20000010000 */
[----:B------:R-:W-:Y:S01]  /*3d20*/  LOP3.LUT P3, RZ, R119, 0xff0000, RZ, 0xc0, !PT ;  /* 0x00ff000077ff7812 */ /* 0x000fe2000786c0ff */
[----:B------:R-:W-:Y:S01]  /*3d30*/  FADD.FTZ R91, R110, -R91 ;  /* 0x8000005b6e5b7221 */ /* 0x000fe20000010000 */
[C---:B-----5:R-:W-:Y:S01]  /*3d40*/  FFMA.FTZ R93, R111.reuse, R93, R78 ;  /* 0x0000005d6f5d7223 */ /* 0x060fe2000001004e */
[----:B------:R-:W-:Y:S01]  /*3d50*/  FFMA.FTZ R94, R111, R94, R79 ;  /* 0x0000005e6f5e7223 */ /* 0x000fe2000001004f */
[----:B------:R-:W-:Y:S01]  /*3d60*/  LOP3.LUT P6, RZ, R117, 0xff0000, RZ, 0xc0, !PT ;  /* 0x00ff000075ff7812 */ /* 0x000fe200078cc0ff */
[----:B------:R-:W-:Y:S01]  /*3d70*/  FADD.FTZ R92, R129, -R92 ;  /* 0x8000005c815c7221 */ /* 0x000fe20000010000 */
[----:B------:R-:W-:Y:S01]  /*3d80*/  FMUL.FTZ R93, R93, UR13 ;  /* 0x0000000d5d5d7c20 */ /* 0x000fe20008410000 */
[-CC-:B------:R-:W-:Y:S01]  /*3d90*/  FFMA.FTZ R90, R100, R132.reuse, R135.reuse ;  /* 0x00000084645a7223 */ /* 0x180fe20000010087 */
[----:B------:R-:W-:Y:S01]  /*3da0*/  ISETP.GE.U32.AND P2, PT, R118, RZ, PT ;  /* 0x000000ff7600720c */ /* 0x000fe20003f46070 */
[----:B------:R-:W-:Y:S01]  /*3db0*/  FFMA.FTZ R91, R111, R91, R76 ;  /* 0x0000005b6f5b7223 */ /* 0x000fe2000001004c */
[----:B------:R-:W-:Y:S01]  /*3dc0*/  FFMA.FTZ R89, R101, R132, R135 ;  /* 0x0000008465597223 */ /* 0x000fe20000010087 */
[----:B------:R-:W-:Y:S01]  /*3dd0*/  FSEL R95, R93, RZ, P3 ;  /* 0x000000ff5d5f7208 */ /* 0x000fe20001800000 */
[----:B0-----:R-:W-:Y:S01]  /*3de0*/  FMUL.FTZ R123, R94, UR13 ;  /* 0x0000000d5e7b7c20 */ /* 0x001fe20008410000 */
[----:B------:R-:W-:Y:S01]  /*3df0*/  ISETP.GE.U32.AND P3, PT, R116, RZ, PT ;  /* 0x000000ff7400720c */ /* 0x000fe20003f66070 */
[----:B------:R-:W-:Y:S01]  /*3e00*/  FFMA.FTZ R92, R111, R92, R77 ;  /* 0x0000005c6f5c7223 */ /* 0x000fe2000001004d */
[----:B------:R-:W-:Y:S01]  /*3e10*/  FSEL R94, R93, RZ, P6 ;  /* 0x000000ff5d5e7208 */ /* 0x000fe20003000000 */
[----:B------:R-:W-:Y:S01]  /*3e20*/  FADD.FTZ R90, R103, -R90 ;  /* 0x8000005a675a7221 */ /* 0x000fe20000010000 */
[----:B------:R-:W-:Y:S01]  /*3e30*/  ISETP.GE.U32.AND.EX P2, PT, R119, 0x1000000, PT, P2 ;  /* 0x010000007700780c */ /* 0x000fe20003f46120 */
[----:B------:R-:W-:Y:S01]  /*3e40*/  FMUL.FTZ R93, R91, UR13 ;  /* 0x0000000d5b5d7c20 */ /* 0x000fe20008410000 */
[C---:B------:R-:W-:Y:S01]  /*3e50*/  LOP3.LUT P6, RZ, R117.reuse, 0xff, RZ, 0xc0, !PT ;  /* 0x000000ff75ff7812 */ /* 0x040fe200078cc0ff */
[----:B------:R-:W-:Y:S01]  /*3e60*/  FADD.FTZ R89, R102, -R89 ;  /* 0x8000005966597221 */ /* 0x000fe20000010000 */
[----:B------:R-:W-:Y:S01]  /*3e70*/  ISETP.GE.U32.AND.EX P3, PT, R117, 0x1000000, PT, P3 ;  /* 0x010000007500780c */ /* 0x000fe20003f66130 */
[----:B------:R-:W-:Y:S01]  /*3e80*/  FFMA.FTZ R88, R96, R132, R135 ;  /* 0x0000008460587223 */ /* 0x000fe20000010087 */
        /* <DEDUP_REMOVED lines=8> */
[----:B------:R-:W-:Y:S01]  /*3f10*/  FFMA.FTZ R135, R97, R132, R135 ;  /* 0x0000008461877223 */ /* 0x000fe20000010087 */
[----:B------:R-:W-:Y:S01]  /*3f20*/  LOP3.LUT P6, RZ, R119, 0xff, RZ, 0xc0, !PT ;  /* 0x000000ff77ff7812 */ /* 0x000fe200078cc0ff */
[----:B------:R-:W-:Y:S01]  /*3f30*/  FMUL.FTZ R89, R89, UR13 ;  /* 0x0000000d59597c20 */ /* 0x000fe20008410000 */
[----:B------:R-:W-:Y:S01]  /*3f40*/  FSEL R123, R122, RZ, P2 ;  /* 0x000000ff7a7b7208 */ /* 0x000fe20001000000 */
[----:B------:R-:W-:Y:S01]  /*3f50*/  FFMA.FTZ R88, R111, R88, R73 ;  /* 0x000000586f587223 */ /* 0x000fe20000010049 */
[----:B------:R-:W-:Y:S01]  /*3f60*/  F2FP.BF16.F32.PACK_AB R91, R91, R94 ;  /* 0x0000005e5b5b723e */ /* 0x000fe200000010ff */
[----:B------:R-:W-:Y:S01]  /*3f70*/  FADD.FTZ R135, R98, -R135 ;  /* 0x8000008762877221 */ /* 0x000fe20000010000 */
[----:B------:R-:W-:Y:S01]  /*3f80*/  LOP3.LUT P2, RZ, R119, 0xff00, RZ, 0xc0, !PT ;  /* 0x0000ff0077ff7812 */ /* 0x000fe2000784c0ff */
[----:B------:R-:W-:Y:S01]  /*3f90*/  FMUL.FTZ R92, R92, UR13 ;  /* 0x0000000d5c5c7c20 */ /* 0x000fe20008410000 */
[----:B------:R-:W-:Y:S01]  /*3fa0*/  LOP3.LUT P3, RZ, R118, 0xff0000, RZ, 0xc0, !PT ;  /* 0x00ff000076ff7812 */ /* 0x000fe2000786c0ff */
[----:B------:R-:W-:Y:S01]  /*3fb0*/  FMUL.FTZ R88, R88, UR13 ;  /* 0x0000000d58587c20 */ /* 0x000fe20008410000 */
[----:B------:R-:W-:Y:S01]  /*3fc0*/  FSEL R94, R93, RZ, P6 ;  /* 0x000000ff5d5e7208 */ /* 0x000fe20003000000 */
[----:B------:R-:W-:Y:S01]  /*3fd0*/  FFMA.FTZ R135, R111, R135, R72 ;  /* 0x000000876f877223 */ /* 0x000fe20000010048 */
[----:B------:R-:W-:-:S02]  /*3fe0*/  LOP3.LUT P6, RZ, R116, 0xff0000, RZ, 0xc0, !PT ;  /* 0x00ff000074ff7812 */ /* 0x000fc400078cc0ff */
[----:B------:R-:W-:Y:S01]  /*3ff0*/  F2FP.BF16.F32.PACK_AB R90, R123, R90 ;  /* 0x0000005a7b5a723e */ /* 0x000fe200000010ff */
        /* <DEDUP_REMOVED lines=8> */
[----:B------:R-:W-:Y:S02]  /*4080*/  FSEL R122, R92, RZ, P2 ;  /* 0x000000ff5c7a7208 */ /* 0x000fe40001000000 */
[----:B------:R-:W-:Y:S02]  /*4090*/  LOP3.LUT P2, RZ, R116, 0xff00, RZ, 0xc0, !PT ;  /* 0x0000ff0074ff7812 */ /* 0x000fe4000784c0ff */
[----:B------:R-:W-:Y:S02]  /*40a0*/  FSEL R124, R92, RZ, P3 ;  /* 0x000000ff5c7c7208 */ /* 0x000fe40001800000 */
[----:B------:R-:W-:-:S02]  /*40b0*/  FSEL R111, R88, RZ, P6 ;  /* 0x000000ff586f7208 */ /* 0x000fc40003000000 */
        /* <DEDUP_REMOVED lines=11> */
.L_x_1353:
        /* <DEDUP_REMOVED lines=9> */
[----:B------:R-:W-:Y:S01]  /*4200*/  FADD.FTZ R86, R128, -R81 ;  /* 0x8000005180567221 */ /* 0x000fe20000010000 */
[--C-:B------:R-:W-:Y:S01]  /*4210*/  FFMA.FTZ R83, R101, R132, R135.reuse ;  /* 0x0000008465537223 */ /* 0x100fe20000010087 */
[----:B------:R-:W-:Y:S01]  /*4220*/  ISETP.GE.U32.AND P2, PT, R118, RZ, PT ;  /* 0x000000ff7600720c */ /* 0x000fe20003f46070 */
[C---:B-----5:R-:W-:Y:S01]  /*4230*/  FMUL.FTZ R87, R111.reuse, R80 ;  /* 0x000000506f577220 */ /* 0x060fe20000410000 */
[----:B------:R-:W-:Y:S01]  /*4240*/  FMUL.FTZ R86, R111, R86 ;  /* 0x000000566f567220 */ /* 0x000fe20000410000 */
[----:B------:R-:W-:Y:S01]  /*4250*/  FADD.FTZ R126, R129, -R90 ;  /* 0x8000005a817e7221 */ /* 0x000fe20000010000 */
[-C--:B------:R-:W-:Y:S01]  /*4260*/  FFMA.FTZ R82, R96, R132.reuse, R135 ;  /* 0x0000008460527223 */ /* 0x080fe20000010087 */
[----:B------:R-:W-:Y:S01]  /*4270*/  FMUL.FTZ R81, R87, UR13 ;  /* 0x0000000d57517c20 */ /* 0x000fe20008410000 */
[----:B------:R-:W-:Y:S01]  /*4280*/  FMUL.FTZ R80, R86, UR13 ;  /* 0x0000000d56507c20 */ /* 0x000fe20008410000 */
[----:B------:R-:W-:Y:S01]  /*4290*/  FADD.FTZ R122, R110, -R85 ;  /* 0x800000556e7a7221 */ /* 0x000fe20000010000 */
[----:B------:R-:W-:Y:S01]  /*42a0*/  FADD.FTZ R92, R102, -R83 ;  /* 0x80000053665c7221 */ /* 0x000fe20000010000 */
[--C-:B------:R-:W-:Y:S01]  /*42b0*/  FFMA.FTZ R84, R100, R132, R135.reuse ;  /* 0x0000008464547223 */ /* 0x100fe20000010087 */
[----:B------:R-:W-:Y:S01]  /*42c0*/  ISETP.GE.U32.AND.EX P2, PT, R119, 0x1000000, PT, P2 ;  /* 0x010000007700780c */ /* 0x000fe20003f46120 */
[----:B------:R-:W-:Y:S01]  /*42d0*/  FMUL.FTZ R85, R111, R126 ;  /* 0x0000007e6f557220 */ /* 0x000fe20000410000 */
[----:B------:R-:W-:Y:S01]  /*42e0*/  LOP3.LUT P6, RZ, R119, 0xff0000, RZ, 0xc0, !PT ;  /* 0x00ff000077ff7812 */ /* 0x000fe200078cc0ff */
[----:B------:R-:W-:Y:S01]  /*42f0*/  FADD.FTZ R90, R99, -R82 ;  /* 0x80000052635a7221 */ /* 0x000fe20000010000 */
[----:B------:R-:W-:Y:S01]  /*4300*/  ISETP.GE.U32.AND P3, PT, R116, RZ, PT ;  /* 0x000000ff7400720c */ /* 0x000fe20003f66070 */
[----:B------:R-:W-:Y:S01]  /*4310*/  FMUL.FTZ R82, R111, R92 ;  /* 0x0000005c6f527220 */ /* 0x000fe20000410000 */
[----:B------:R-:W-:Y:S01]  /*4320*/  FSEL R88, R81, RZ, P2 ;  /* 0x000000ff51587208 */ /* 0x000fe20001000000 */
[----:B0-----:R-:W-:Y:S01]  /*4330*/  FADD.FTZ R124, R103, -R84 ;  /* 0x80000054677c7221 */ /* 0x001fe20000010000 */
[----:B------:R-:W-:Y:S01]  /*4340*/  FSEL R95, R80, RZ, P6 ;  /* 0x000000ff505f7208 */ /* 0x000fe20003000000 */
[----:B------:R-:W-:Y:S01]  /*4350*/  FMUL.FTZ R92, R85, UR13 ;  /* 0x0000000d555c7c20 */ /* 0x000fe20008410000 */
[----:B------:R-:W-:Y:S01]  /*4360*/  ISETP.GE.U32.AND.EX P3, PT, R117, 0x1000000, PT, P3 ;  /* 0x010000007500780c */ /* 0x000fe20003f66130 */
[----:B------:R-:W-:Y:S01]  /*4370*/  FMUL.FTZ R84, R111, R122 ;  /* 0x0000007a6f547220 */ /* 0x000fe20000410000 */
[----:B------:R-:W-:Y:S01]  /*4380*/  LOP3.LUT P2, RZ, R117, 0xff0000, RZ, 0xc0, !PT ;  /* 0x00ff000075ff7812 */ /* 0x000fe2000784c0ff */
[----:B------:R-:W-:Y:S01]  /*4390*/  FFMA.FTZ R135, R97, R132, R135 ;  /* 0x0000008461877223 */ /* 0x000fe20000010087 */
[----:B------:R-:W-:Y:S01]  /*43a0*/  LOP3.LUT P6, RZ, R117, 0xff00, RZ, 0xc0, !PT ;  /* 0x0000ff0075ff7812 */ /* 0x000fe200078cc0ff */
[----:B------:R-:W-:Y:S01]  /*43b0*/  FMUL.FTZ R89, R84, UR13 ;  /* 0x0000000d54597c20 */ /* 0x000fe20008410000 */
[----:B------:R-:W-:Y:S01]  /*43c0*/  FSEL R94, R81, RZ, P3 ;  /* 0x000000ff515e7208 */ /* 0x000fe20001800000 */
[----:B------:R-:W-:Y:S01]  /*43d0*/  FADD.FTZ R122, R98, -R135 ;  /* 0x80000087627a7221 */ /* 0x000fe20000010000 */
[----:B------:R-:W-:Y:S01]  /*43e0*/  FSEL R91, R80, RZ, P2 ;  /* 0x000000ff505b7208 */ /* 0x000fe20001000000 */
[C---:B------:R-:W-:Y:S01]  /*43f0*/  FMUL.FTZ R81, R111.reuse, R90 ;  /* 0x0000005a6f517220 */ /* 0x040fe20000410000 */
[----:B------:R-:W-:Y:S01]  /*4400*/  FSEL R93, R92, RZ, P6 ;  /* 0x000000ff5c5d7208 */ /* 0x000fe20003000000 */
[----:B------:R-:W-:Y:S01]  /*4410*/  FMUL.FTZ R83, R111, R124 ;  /* 0x0000007c6f537220 */ /* 0x000fe20000410000 */
[----:B------:R-:W-:Y:S01]  /*4420*/  LOP3.LUT P3, RZ, R117, 0xff, RZ, 0xc0, !PT ;  /* 0x000000ff75ff7812 */ /* 0x000fe2000786c0ff */
[----:B------:R-:W-:Y:S01]  /*4430*/  FMUL.FTZ R80, R111, R122 ;  /* 0x0000007a6f507220 */ /* 0x000fe20000410000 */
[----:B------:R-:W-:-:S02]  /*4440*/  LOP3.LUT P6, RZ, R119, 0xff, RZ, 0xc0, !PT ;  /* 0x000000ff77ff7812 */ /* 0x000fc400078cc0ff */
        /* <DEDUP_REMOVED lines=33> */
.L_x_1356:
        /* <DEDUP_REMOVED lines=16> */
[----:B0-----:R-:W-:Y:S01]  /*4760*/  FADD.FTZ R124, R129, -R92 ;  /* 0x8000005c817c7221 */ /* 0x001fe20000010000 */
        /* <DEDUP_REMOVED lines=12> */
[----:B------:R-:W-:Y:S01]  /*4830*/  FSEL R126, R93, RZ, P2 ;  /* 0x000000ff5d7e7208 */ /* 0x000fe20001000000 */
[----:B------:R-:W-:Y:S01]  /*4840*/  FMUL.FTZ R124, R124, UR13 ;  /* 0x0000000d7c7c7c20 */ /* 0x000fe20008410000 */
[----:B------:R-:W-:Y:S01]  /*4850*/  ISETP.GE.U32.AND.EX P3, PT, R117, 0x1000000, PT, P3 ;  /* 0x010000007500780c */ /* 0x000fe20003f66130 */
[----:B------:R-:W-:Y:S01]  /*4860*/  FMUL.FTZ R89, R111, R90 ;  /* 0x0000005a6f597220 */ /* 0x000fe20000410000 */
[----:B------:R-:W-:Y:S01]  /*4870*/  FFMA.FTZ R135, R97, R132, R135 ;  /* 0x0000008461877223 */ /* 0x000fe20000010087 */
[----:B------:R-:W-:Y:S01]  /*4880*/  LOP3.LUT P2, RZ, R117, 0xff00, RZ, 0xc0, !PT ;  /* 0x0000ff0075ff7812 */ /* 0x000fe2000784c0ff */
[----:B------:R-:W-:Y:S01]  /*4890*/  FMUL.FTZ R92, R111, R92 ;  /* 0x0000005c6f5c7220 */ /* 0x000fe20000410000 */
[----:B------:R-:W-:Y:S01]  /*48a0*/  FSEL R90, R122, RZ, P6 ;  /* 0x000000ff7a5a7208 */ /* 0x000fe20003000000 */
[----:B------:R-:W-:Y:S01]  /*48b0*/  FADD.FTZ R88, R98, -R135 ;  /* 0x8000008762587221 */ /* 0x000fe20000010000 */
[----:B------:R-:W-:Y:S01]  /*48c0*/  LOP3.LUT P6, RZ, R119, 0xff, RZ, 0xc0, !PT ;  /* 0x000000ff77ff7812 */ /* 0x000fe200078cc0ff */
[----:B------:R-:W-:Y:S01]  /*48d0*/  FMUL.FTZ R92, R92, UR13 ;  /* 0x0000000d5c5c7c20 */ /* 0x000fe20008410000 */
[----:B------:R-:W-:Y:S01]  /*48e0*/  FSEL R132, R93, RZ, P3 ;  /* 0x000000ff5d847208 */ /* 0x000fe20001800000 */
[C---:B------:R-:W-:Y:S01]  /*48f0*/  FMUL.FTZ R94, R111.reuse, R94 ;  /* 0x0000005e6f5e7220 */ /* 0x040fe20000410000 */
[----:B------:R-:W-:Y:S01]  /*4900*/  FSEL R93, R124, RZ, P2 ;  /* 0x000000ff7c5d7208 */ /* 0x000fe20001000000 */
[----:B------:R-:W-:Y:S01]  /*4910*/  FMUL.FTZ R88, R111, R88 ;  /* 0x000000586f587220 */ /* 0x000fe20000410000 */
[----:B------:R-:W-:Y:S01]  /*4920*/  LOP3.LUT P2, RZ, R119, 0xff00, RZ, 0xc0, !PT ;  /* 0x0000ff0077ff7812 */ /* 0x000fe2000784c0ff */
[----:B------:R-:W-:Y:S01]  /*4930*/  FMUL.FTZ R94, R94, UR13 ;  /* 0x0000000d5e5e7c20 */ /* 0x000fe20008410000 */
[----:B------:R-:W-:Y:S01]  /*4940*/  FSEL R122, R122, RZ, P6 ;  /* 0x000000ff7a7a7208 */ /* 0x000fe20003000000 */
        /* <DEDUP_REMOVED lines=11> */
[----:B------:R-:W-:Y:S02]  /*4a00*/  F2FP.BF16.F32.PACK_AB R91, R132, R123 ;  /* 0x0000007b845b723e */ /* 0x000fe400000010ff */
[----:B------:R-:W-:Y:S02]  /*4a10*/  F2FP.BF16.F32.PACK_AB R95, R126, R95 ;  /* 0x0000005f7e5f723e */ /* 0x000fe400000010ff */
        /* <DEDUP_REMOVED lines=15> */
.L_x_1352:
        /* <DEDUP_REMOVED lines=13> */
[-C--:B------:R-:W-:Y:S01]  /*4be0*/  FFMA.FTZ R84, R100, R132.reuse, R135 ;  /* 0x0000008464547223 */ /* 0x080fe20000010087 */
[----:B------:R-:W-:Y:S01]  /*4bf0*/  FADD.FTZ R81, R98, -R81 ;  /* 0x8000005162517221 */ /* 0x000fe20000010000 */
[----:B------:R-:W-:Y:S01]  /*4c00*/  FFMA.FTZ R85, R121, R132, R135 ;  /* 0x0000008479557223 */ /* 0x000fe20000010087 */
[----:B------:R-:W-:Y:S01]  /*4c10*/  FADD.FTZ R93, R128, -R87 ;  /* 0x80000057805d7221 */ /* 0x000fe20000010000 */
[----:B------:R-:W-:Y:S01]  /*4c20*/  FADD.FTZ R82, R99, -R80 ;  /* 0x8000005063527221 */ /* 0x000fe20000010000 */
[----:B-----5:R-:W-:Y:S01]  /*4c30*/  FFMA.FTZ R87, R111, R86, R79 ;  /* 0x000000566f577223 */ /* 0x020fe2000001004f */
[----:B------:R-:W-:Y:S01]  /*4c40*/  ISETP.GE.U32.AND P2, PT, R118, RZ, PT ;  /* 0x000000ff7600720c */ /* 0x000fe20003f46070 */
[----:B------:R-:W-:Y:S01]  /*4c50*/  FADD.FTZ R83, R102, -R83 ;  /* 0x8000005366537221 */ /* 0x000fe20000010000 */
[----:B------:R-:W-:Y:S01]  /*4c60*/  FADD.FTZ R84, R103, -R84 ;  /* 0x8000005467547221 */ /* 0x000fe20000010000 */
[C---:B------:R-:W-:Y:S01]  /*4c70*/  FFMA.FTZ R80, R111.reuse, R81, R72 ;  /* 0x000000516f507223 */ /* 0x040fe20000010048 */
[----:B------:R-:W-:Y:S01]  /*4c80*/  FFMA.FTZ R132, R120, R132, R135 ;  /* 0x0000008478847223 */ /* 0x000fe20000010087 */
[----:B------:R-:W-:Y:S01]  /*4c90*/  FADD.FTZ R85, R110, -R85 ;  /* 0x800000556e557221 */ /* 0x000fe20000010000 */
[C---:B------:R-:W-:Y:S01]  /*4ca0*/  FFMA.FTZ R86, R111.reuse, R93, R78 ;  /* 0x0000005d6f567223 */ /* 0x040fe2000001004e */
[----:B------:R-:W-:Y:S01]  /*4cb0*/  FFMA.FTZ R81, R111, R82, R73 ;  /* 0x000000526f517223 */ /* 0x000fe20000010049 */
[----:B------:R-:W-:Y:S01]  /*4cc0*/  FMUL.FTZ R93, R87, UR13 ;  /* 0x0000000d575d7c20 */ /* 0x000fe20008410000 */
[----:B------:R-:W-:Y:S01]  /*4cd0*/  FFMA.FTZ R82, R111, R83, R74 ;  /* 0x000000536f527223 */ /* 0x000fe2000001004a */
[----:B------:R-:W-:Y:S01]  /*4ce0*/  ISETP.GE.U32.AND.EX P2, PT, R119, 0x1000000, PT, P2 ;  /* 0x010000007700780c */ /* 0x000fe20003f46120 */
[----:B------:R-:W-:Y:S01]  /*4cf0*/  FFMA.FTZ R83, R111, R84, R75 ;  /* 0x000000546f537223 */ /* 0x000fe2000001004b */
[----:B------:R-:W-:Y:S01]  /*4d00*/  FMUL.FTZ R92, R80, UR13 ;  /* 0x0000000d505c7c20 */ /* 0x000fe20008410000 */
[----:B------:R-:W-:Y:S01]  /*4d10*/  FADD.FTZ R132, R129, -R132 ;  /* 0x8000008481847221 */ /* 0x000fe20000010000 */
[----:B------:R-:W-:Y:S01]  /*4d20*/  FFMA.FTZ R84, R111, R85, R76 ;  /* 0x000000556f547223 */ /* 0x000fe2000001004c */
[----:B------:R-:W-:Y:S01]  /*4d30*/  LOP3.LUT P6, RZ, R118, 0xff, RZ, 0xc0, !PT ;  /* 0x000000ff76ff7812 */ /* 0x000fe200078cc0ff */
[----:B------:R-:W-:Y:S01]  /*4d40*/  FMUL.FTZ R94, R86, UR13 ;  /* 0x0000000d565e7c20 */ /* 0x000fe20008410000 */
[----:B------:R-:W-:Y:S01]  /*4d50*/  FSEL R127, R93, RZ, P2 ;  /* 0x000000ff5d7f7208 */ /* 0x000fe20001000000 */
[----:B------:R-:W-:Y:S01]  /*4d60*/  FMUL.FTZ R93, R82, UR13 ;  /* 0x0000000d525d7c20 */ /* 0x000fe20008410000 */
[----:B------:R-:W-:Y:S01]  /*4d70*/  FFMA.FTZ R85, R111, R132, R77 ;  /* 0x000000846f557223 */ /* 0x000fe2000001004d */
        /* <DEDUP_REMOVED lines=22> */
.L_x_1358:
[-CC-:B0-----:R-:W-:Y:S01]  /*4ee0*/  FFMA.FTZ R123, R131, R132.reuse, R135.reuse ;  /* 0x00000084837b7223 */ /* 0x181fe20000010087 */
[-CC-:B------:R-:W-:Y:S01]  /*4ef0*/  FFMA.FTZ R124, R130, R132.reuse, R135.reuse ;  /* 0x00000084827c7223 */ /* 0x180fe20000010087 */
[-CC-:B------:R-:W-:Y:S01]  /*4f00*/  FFMA.FTZ R122, R120, R132.reuse, R135.reuse ;  /* 0x00000084787a7223 */ /* 0x180fe20000010087 */
[-C--:B------:R-:W-:Y:S01]  /*4f10*/  FFMA.FTZ R95, R121, R132.reuse, R135 ;  /* 0x00000084795f7223 */ /* 0x080fe20000010087 */
[----:B------:R-:W-:Y:S01]  /*4f20*/  FADD.FTZ R123, R128, -R123 ;  /* 0x8000007b807b7221 */ /* 0x000fe20000010000 */
[----:B------:R-:W-:Y:S01]  /*4f30*/  FADD.FTZ R124, R133, -R124 ;  /* 0x8000007c857c7221 */ /* 0x000fe20000010000 */
[----:B------:R-:W-:Y:S01]  /*4f40*/  FFMA.FTZ R93, R101, R132, R135 ;  /* 0x00000084655d7223 */ /* 0x000fe20000010087 */
[----:B------:R-:W-:Y:S01]  /*4f50*/  FADD.FTZ R122, R129, -R122 ;  /* 0x8000007a817a7221 */ /* 0x000fe20000010000 */
[C---:B-----5:R-:W-:Y:S01]  /*4f60*/  FFMA.FTZ R123, R111.reuse, R123, R78 ;  /* 0x0000007b6f7b7223 */ /* 0x060fe2000001004e */
[----:B------:R-:W-:Y:S01]  /*4f70*/  FFMA.FTZ R124, R111, R124, R79 ;  /* 0x0000007c6f7c7223 */ /* 0x000fe2000001004f */
[-CC-:B------:R-:W-:Y:S01]  /*4f80*/  FFMA.FTZ R94, R100, R132.reuse, R135.reuse ;  /* 0x00000084645e7223 */ /* 0x180fe20000010087 */
[-C--:B------:R-:W-:Y:S01]  /*4f90*/  FFMA.FTZ R92, R96, R132.reuse, R135 ;  /* 0x00000084605c7223 */ /* 0x080fe20000010087 */
[----:B------:R-:W-:Y:S01]  /*4fa0*/  FADD.FTZ R95, R110, -R95 ;  /* 0x8000005f6e5f7221 */ /* 0x000fe20000010000 */
[----:B------:R-:W-:Y:S01]  /*4fb0*/  FADD.FTZ R93, R102, -R93 ;  /* 0x8000005d665d7221 */ /* 0x000fe20000010000 */
[----:B------:R-:W-:Y:S01]  /*4fc0*/  ISETP.GE.U32.AND P2, PT, R118, RZ, PT ;  /* 0x000000ff7600720c */ /* 0x000fe20003f46070 */
[----:B------:R-:W-:Y:S01]  /*4fd0*/  FFMA.FTZ R135, R97, R132, R135 ;  /* 0x0000008461877223 */ /* 0x000fe20000010087 */
        /* <DEDUP_REMOVED lines=38> */
.L_x_1357:
        /* <DEDUP_REMOVED lines=8> */
[----:B0-----:R-:W-:Y:S01]  /*52c0*/  FADD.FTZ R124, R133, -R80 ;  /* 0x80000050857c7221 */ /* 0x001fe20000010000 */
[-CC-:B------:R-:W-:Y:S01]  /*52d0*/  FFMA.FTZ R86, R100, R132.reuse, R135.reuse ;  /* 0x0000008464567223 */ /* 0x180fe20000010087 */
[-C--:B------:R-:W-:Y:S01]  /*52e0*/  FFMA.FTZ R83, R101, R132.reuse, R135 ;  /* 0x0000008465537223 */ /* 0x080fe20000010087 */
[----:B------:R-:W-:Y:S01]  /*52f0*/  FADD.FTZ R80, R98, -R81 ;  /* 0x8000005162507221 */ /* 0x000fe20000010000 */
[----:B------:R-:W-:Y:S01]  /*5300*/  FFMA.FTZ R85, R121, R132, R135 ;  /* 0x0000008479557223 */ /* 0x000fe20000010087 */
[----:B------:R-:W-:Y:S01]  /*5310*/  FADD.FTZ R122, R128, -R87 ;  /* 0x80000057807a7221 */ /* 0x000fe20000010000 */
        /* <DEDUP_REMOVED lines=13> */
[----:B------:R-:W-:Y:S01]  /*53f0*/  FMUL.FTZ R82, R111, R84 ;  /* 0x000000546f527220 */ /* 0x000fe20000410000 */
        /* <DEDUP_REMOVED lines=30> */
.L_x_1359:
[-CC-:B0-----:R-:W-:Y:S01]  /*55e0*/  FFMA.FTZ R124, R130, R132.reuse, R135.reuse ;  /* 0x00000084827c7223 */ /* 0x181fe20000010087 */
        /* <DEDUP_REMOVED lines=52> */
.L_x_1355:
        /* <DEDUP_REMOVED lines=10> */
.L_x_1351:
[----:B------:R-:W-:Y:S05]  /*59d0*/  BSYNC.RECONVERGENT B1 ;  /* 0x0000000000017941 */ /* 0x000fea0003800200 */
.L_x_1350:
[----:B-1-3--:R-:W1:Y:S02]  /*59e0*/  LDC.64 R92, c[0x0][0x380] ;  /* 0x0000e000ff5c7b82 */ /* 0x00ae640000000a00 */
[----:B-1----:R-:W-:-:S04]  /*59f0*/  LEA R5, R92, R5, 0x2 ;  /* 0x000000055c057211 */ /* 0x002fc800078e10ff */
[----:B------:R-:W-:-:S13]  /*5a00*/  ISETP.GE.AND P0, PT, R5, R93, PT ;  /* 0x0000005d0500720c */ /* 0x000fda0003f06270 */
[----:B------:R-:W-:Y:S05]  /*5a10*/  @!P0 BRA `(.L_x_1360) ;  /* 0xffffffa800b08947 */ /* 0x000fea000383ffff */
.L_x_1334:
[----:B------:R-:W-:Y:S05]  /*5a20*/  BSYNC B0 ;  /* 0x0000000000007941 */ /* 0x000fea0003800000 */
.L_x_1333:
[----:B------:R-:W1:Y:S01]  /*5a30*/  S2R R28, SR_TID.X ;  /* 0x00000000001c7919 */ /* 0x000e620000002100 */
[----:B------:R-:W-:Y:S01]  /*5a40*/  MOV R4, 0x400 ;  /* 0x0000040000047802 */ /* 0x000fe20000000f00 */
[----:B------:R-:W-:Y:S05]  /*5a50*/  WARPSYNC.ALL ;  /* 0x0000000000007948 */ /* 0x000fea0003800000 */
[----:B------:R-:W2:Y:S01]  /*5a60*/  S2R R5, SR_CgaCtaId ;  /* 0x0000000000057919 */ /* 0x000ea20000008800 */
[----:B------:R-:W3:Y:S01]  /*5a70*/  S2UR UR4, SR_CTAID.X ;  /* 0x00000000000479c3 */ /* 0x000ee20000002500 */
[----:B------:R-:W4:Y:S01]  /*5a80*/  LDCU.128 UR16, c[0x0][0x440] ;  /* 0x00008800ff1077ac */ /* 0x000f220008000c00 */
[----:B-1----:R-:W-:Y:S01]  /*5a90*/  SHF.L.U32 R3, R28, 0x6, RZ ;  /* 0x000000061c037819 */ /* 0x002fe200000006ff */
[----:B---3--:R-:W-:Y:S01]  /*5aa0*/  IMAD R25, R0, UR4, RZ ;  /* 0x0000000400197c24 */ /* 0x008fe2000f8e02ff */
[----:B------:R-:W-:-:S02]  /*5ab0*/  SHF.L.U32 R2, R28, 0x5, RZ ;  /* 0x000000051c027819 */ /* 0x000fc400000006ff */
[----:B------:R-:W-:Y:S02]  /*5ac0*/  LOP3.LUT R3, R3, 0x1800, RZ, 0xc0, !PT ;  /* 0x0000180003037812 */ /* 0x000fe400078ec0ff */
[----:B------:R-:W-:Y:S02]  /*5ad0*/  LOP3.LUT R21, R28, 0x7f, RZ, 0x3c, !PT ;  /* 0x0000007f1c157812 */ /* 0x000fe400078e3cff */
[----:B--2---:R-:W-:Y:S02]  /*5ae0*/  LEA R5, R5, R4, 0x18 ;  /* 0x0000000405057211 */ /* 0x004fe400078ec0ff */
[----:B------:R-:W-:Y:S02]  /*5af0*/  LOP3.LUT R2, R3, 0x3e0, R2, 0xf8, !PT ;  /* 0x000003e003027812 */ /* 0x000fe400078ef802 */
[----:B------:R-:W-:Y:S02]  /*5b00*/  IADD3 R21, PT, PT, R21, R0, RZ ;  /* 0x0000000015157210 */ /* 0x000fe40007ffe0ff */
[----:B------:R-:W-:Y:S01]  /*5b10*/  IADD3 R2, PT, PT, R2, R5, RZ ;  /* 0x0000000502027210 */ /* 0x000fe20007ffe0ff */
[----:B------:R-:W-:Y:S01]  /*5b20*/  IMAD R5, R28, 0x4, R5 ;  /* 0x000000041c057824 */ /* 0x000fe200078e0205 */
[----:B------:R-:W-:-:S02]  /*5b30*/  IADD3 R28, P0, PT, R25, R28, RZ ;  /* 0x0000001c191c7210 */ /* 0x000fc40007f1e0ff */
[C---:B------:R-:W-:Y:S01]  /*5b40*/  ISETP.GE.U32.AND P3, PT, R21.reuse, 0x80, PT ;  /* 0x000000801500780c */ /* 0x040fe20003f66070 */
[----:B------:R-:W-:Y:S01]  /*5b50*/  STS.128 [R2], R44 ;  /* 0x0000002c02007388 */ /* 0x000fe20000000c00 */
[C---:B------:R-:W-:Y:S02]  /*5b60*/  ISETP.GE.U32.AND P2, PT, R21.reuse, 0x100, PT ;  /* 0x000001001500780c */ /* 0x040fe40003f46070 */
[----:B------:R-:W-:Y:S01]  /*5b70*/  ISETP.GE.U32.AND P1, PT, R21, 0x180, PT ;  /* 0x000001801500780c */ /* 0x000fe20003f26070 */
[----:B------:R-:W-:Y:S04]  /*5b80*/  STS.128 [R2+0x10], R40 ;  /* 0x0000102802007388 */ /* 0x000fe80000000c00 */
[----:B------:R1:W-:Y:S04]  /*5b90*/  STS.128 [R2+0x400], R36 ;  /* 0x0004002402007388 */ /* 0x0003e80000000c00 */
[----:B------:R-:W-:Y:S01]  /*5ba0*/  STS.128 [R2+0x410], R32 ;  /* 0x0004102002007388 */ /* 0x000fe20000000c00 */
[----:B------:R-:W-:Y:S01]  /*5bb0*/  BAR.SYNC.DEFER_BLOCKING 0x0 ;  /* 0x0000000000007b1d */ /* 0x000fe20000010000 */
[----:B-1----:R-:W-:-:S02]  /*5bc0*/  IADD3.X R37, PT, PT, RZ, RZ, RZ, P0, !PT ;  /* 0x000000ffff257210 */ /* 0x002fc400007fe4ff */
[----:B------:R-:W-:Y:S02]  /*5bd0*/  ISETP.GE.U32.AND P0, PT, R21, 0x200, PT ;  /* 0x000002001500780c */ /* 0x000fe40003f06070 */
[C---:B------:R-:W-:Y:S02]  /*5be0*/  SHF.L.U64.HI R37, R28.reuse, 0x2, R37 ;  /* 0x000000021c257819 */ /* 0x040fe40000010225 */
[----:B------:R-:W-:-:S04]  /*5bf0*/  SHF.L.U32 R28, R28, 0x2, RZ ;  /* 0x000000021c1c7819 */ /* 0x000fc800000006ff */
[C---:B----4-:R-:W-:Y:S02]  /*5c00*/  IADD3 R30, P4, PT, R28.reuse, UR18, RZ ;  /* 0x000000121c1e7c10 */ /* 0x050fe4000ff9e0ff */
[----:B------:R-:W-:Y:S02]  /*5c10*/  IADD3 R28, P5, PT, R28, UR16, RZ ;  /* 0x000000101c1c7c10 */ /* 0x000fe4000ffbe0ff */
[C---:B------:R-:W-:Y:S01]  /*5c20*/  IADD3.X R39, PT, PT, R37.reuse, UR19, RZ, P4, !PT ;  /* 0x0000001325277c10 */ /* 0x040fe2000a7fe4ff */
[----:B------:R-:W1:Y:S01]  /*5c30*/  LDS R3, [R5] ;  /* 0x0000000005037984 */ /* 0x000e620000000800 */
[----:B------:R-:W-:-:S03]  /*5c40*/  IADD3.X R37, PT, PT, R37, UR17, RZ, P5, !PT ;  /* 0x0000001125257c10 */ /* 0x000fc6000affe4ff */
        /* <DEDUP_REMOVED lines=33> */
[----:B------:R-:W-:Y:S01]  /*5e60*/  STS.128 [R2+0x400], R52 ;  /* 0x0004003402007388 */ /* 0x000fe20000000c00 */
[----:B----4-:R-:W-:-:S03]  /*5e70*/  FADD.FTZ R19, R6, R19 ;  /* 0x0000001306137221 */ /* 0x010fc60000010000 */
[----:B------:R1:W-:Y:S01]  /*5e80*/  STS.128 [R2+0x410], R48 ;  /* 0x0004103002007388 */ /* 0x0003e20000000c00 */
[----:B0-----:R-:W-:Y:S01]  /*5e90*/  FADD.FTZ R11, R7, R18 ;  /* 0x00000012070b7221 */ /* 0x001fe20000010000 */
[----:B------:R-:W-:Y:S01]  /*5ea0*/  BAR.SYNC.DEFER_BLOCKING 0x0 ;  /* 0x0000000000007b1d */ /* 0x000fe20000010000 */
[----:B-1----:R-:W-:Y:S02]  /*5eb0*/  @P3 MOV R2, R30 ;  /* 0x0000001e00023202 */ /* 0x002fe40000000f00 */
        /* <DEDUP_REMOVED lines=42> */
[----:B------:R-:W-:Y:S01]  /*6160*/  @P1 MOV R6, R28 ;  /* 0x0000001c00061202 */ /* 0x000fe20000000f00 */
[----:B0-----:R-:W-:Y:S01]  /*6170*/  @P2 IMAD.MOV.U32 R3, RZ, RZ, R39 ;  /* 0x000000ffff032224 */ /* 0x001fe200078e0027 */
[----:B------:R-:W-:Y:S01]  /*6180*/  @P2 MOV R2, R30 ;  /* 0x0000001e00022202 */ /* 0x000fe20000000f00 */
[----:B---3--:R-:W-:Y:S01]  /*6190*/  FADD.FTZ R8, R8, R13 ;  /* 0x0000000d08087221 */ /* 0x008fe20000010000 */
[----:B------:R-:W-:-:S02]  /*61a0*/  @P2 IADD3 R30, P3, PT, R30, 0x200, RZ ;  /* 0x000002001e1e2810 */ /* 0x000fc40007f7e0ff */
[----:B------:R-:W-:Y:S01]  /*61b0*/  @P1 MOV R7, R37 ;  /* 0x0000002500071202 */ /* 0x000fe20000000f00 */
[----:B------:R0:W-:Y:S01]  /*61c0*/  @P2 STG.E desc[UR8][R2.64], R35 ;  /* 0x0000002302002986 */ /* 0x0001e2000c101908 */
[----:B------:R-:W-:Y:S01]  /*61d0*/  @P2 IADD3.X R39, PT, PT, RZ, R39, RZ, P3, !PT ;  /* 0x00000027ff272210 */ /* 0x000fe20001ffe4ff */
[----:B----4-:R-:W-:Y:S01]  /*61e0*/  FADD.FTZ R15, R8, R15 ;  /* 0x0000000f080f7221 */ /* 0x010fe20000010000 */
[----:B------:R-:W-:Y:S01]  /*61f0*/  @P1 IADD3 R28, P4, PT, R28, 0x200, RZ ;  /* 0x000002001c1c1810 */ /* 0x000fe20007f9e0ff */
[----:B------:R1:W-:Y:S03]  /*6200*/  @P2 STG.E desc[UR8][R4.64], R17 ;  /* 0x0000001104002986 */ /* 0x0003e6000c101908 */
[----:B------:R-:W-:Y:S02]  /*6210*/  @P1 IADD3.X R37, PT, PT, RZ, R37, RZ, P4, !PT ;  /* 0x00000025ff251210 */ /* 0x000fe400027fe4ff */
[----:B0-----:R-:W-:-:S02]  /*6220*/  @P1 MOV R2, R30 ;  /* 0x0000001e00021202 */ /* 0x001fc40000000f00 */
[-C--:B------:R-:W-:Y:S02]  /*6230*/  @P1 MOV R3, R39.reuse ;  /* 0x0000002700031202 */ /* 0x080fe40000000f00 */
[----:B------:R-:W-:Y:S02]  /*6240*/  @P1 IADD3 R30, P3, PT, R30, 0x200, RZ ;  /* 0x000002001e1e1810 */ /* 0x000fe40007f7e0ff */
[----:B-1----:R-:W-:Y:S01]  /*6250*/  MOV R4, R28 ;  /* 0x0000001c00047202 */ /* 0x002fe20000000f00 */
[----:B------:R0:W-:Y:S01]  /*6260*/  @P1 STG.E desc[UR8][R2.64], R21 ;  /* 0x0000001502001986 */ /* 0x0001e2000c101908 */
[----:B------:R-:W-:Y:S02]  /*6270*/  @P1 IADD3.X R39, PT, PT, RZ, R39, RZ, P3, !PT ;  /* 0x00000027ff271210 */ /* 0x000fe40001ffe4ff */
[----:B------:R-:W-:Y:S01]  /*6280*/  MOV R5, R37 ;  /* 0x0000002500057202 */ /* 0x000fe20000000f00 */
[----:B------:R1:W-:Y:S01]  /*6290*/  @P1 STG.E desc[UR8][R6.64], R19 ;  /* 0x0000001306001986 */ /* 0x0003e2000c101908 */
[----:B0-----:R-:W-:Y:S01]  /*62a0*/  IMAD.MOV.U32 R2, RZ, RZ, R30 ;  /* 0x000000ffff027224 */ /* 0x001fe200078e001e */
[----:B------:R-:W-:Y:S01]  /*62b0*/  MOV R3, R39 ;  /* 0x0000002700037202 */ /* 0x000fe20000000f00 */
[----:B------:R-:W-:Y:S06]  /*62c0*/  @!P0 EXIT ;  /* 0x000000000000894d */ /* 0x000fec0003800000 */
[----:B------:R-:W-:Y:S04]  /*62d0*/  STG.E desc[UR8][R2.64], R15 ;  /* 0x0000000f02007986 */ /* 0x000fe8000c101908 */
[----:B------:R-:W-:Y:S01]  /*62e0*/  STG.E desc[UR8][R4.64], R11 ;  /* 0x0000000b04007986 */ /* 0x000fe2000c101908 */
[----:B------:R-:W-:Y:S05]  /*62f0*/  EXIT ;  /* 0x000000000000794d */ /* 0x000fea0003800000 */
.L_x_1339:
        /* <DEDUP_REMOVED lines=8> */
.L_x_1362:
[----:B------:R-:W-:Y:S05]  /*6380*/  BSYNC B1 ;  /* 0x0000000000017941 */ /* 0x000fea0003800000 */
.L_x_1361:
[----:B------:R-:W-:Y:S01]  /*6390*/  MOV R135, R124 ;  /* 0x0000007c00877202 */ /* 0x000fe20000000f00 */
[----:B------:R-:W-:Y:S02]  /*63a0*/  HFMA2 R132, -RZ, RZ, 0, 5.9604644775390625e-08 ;  /* 0x00000001ff847431 */ /* 0x000fe400000001ff */
[----:B------:R-:W-:Y:S01]  /*63b0*/  IMAD.MOV.U32 R137, RZ, RZ, 0x1f ;  /* 0x0000001fff897424 */ /* 0x000fe200078e00ff */
[----:B------:R-:W-:Y:S02]  /*63c0*/  MOV R126, 0xffffffff ;  /* 0xffffffff007e7802 */ /* 0x000fe40000000f00 */
[----:B------:R-:W-:-:S07]  /*63d0*/  MOV R92, R127 ;  /* 0x0000007f005c7202 */ /* 0x000fce0000000f00 */
[----:B------:R-:W-:Y:S05]  /*63e0*/  WARPSYNC.COLLECTIVE R126, `(.L_x_1363) ;  /* 0x000000007e087348 */ /* 0x000fea0003c00000 */
[----:B------:R0:W1:Y:S02]  /*63f0*/  SHFL.BFLY P0, R127, R135, R132, R137 ;  /* 0x0c000084877f7389 */ /* 0x0000640000000089 */
[----:B01----:R-:W-:Y:S05]  /*6400*/  ENDCOLLECTIVE ;  /* 0x000000000000791b */ /* 0x003fea0003800000 */
.L_x_1363:
[----:B------:R-:W-:-:S05]  /*6410*/  FADD.FTZ R92, R92, R123 ;  /* 0x0000007b5c5c7221 */ /* 0x000fca0000010000 */
[----:B------:R-:W-:Y:S01]  /*6420*/  MOV R135, R92 ;  /* 0x0000005c00877202 */ /* 0x000fe20000000f00 */
[----:B------:R-:W-:Y:S01]  /*6430*/  HFMA2 R132, -RZ, RZ, 0, 1.1920928955078125e-07 ;  /* 0x00000002ff847431 */ /* 0x000fe200000001ff */
[----:B------:R-:W-:-:S07]  /*6440*/  MOV R93, R127 ;  /* 0x0000007f005d7202 */ /* 0x000fce0000000f00 */
[----:B------:R-:W-:Y:S05]  /*6450*/  WARPSYNC.COLLECTIVE R126, `(.L_x_1364) ;  /* 0x000000007e087348 */ /* 0x000fea0003c00000 */
[----:B------:R0:W1:Y:S02]  /*6460*/  SHFL.BFLY P0, R127, R135, R132, R137 ;  /* 0x0c000084877f7389 */ /* 0x0000640000000089 */
[----:B01----:R-:W-:Y:S05]  /*6470*/  ENDCOLLECTIVE ;  /* 0x000000000000791b */ /* 0x003fea0003800000 */
.L_x_1364:
[----:B------:R-:W-:-:S05]  /*6480*/  FADD.FTZ R93, R93, R124 ;  /* 0x0000007c5d5d7221 */ /* 0x000fca0000010000 */
[----:B------:R-:W-:Y:S02]  /*6490*/  MOV R135, R93 ;  /* 0x0000005d00877202 */ /* 0x000fe40000000f00 */
[----:B------:R-:W-:-:S07]  /*64a0*/  MOV R95, R127 ;  /* 0x0000007f005f7202 */ /* 0x000fce0000000f00 */
[----:B------:R-:W-:Y:S05]  /*64b0*/  WARPSYNC.COLLECTIVE R126, `(.L_x_1365) ;  /* 0x000000007e087348 */ /* 0x000fea0003c00000 */
[----:B------:R0:W1:Y:S02]  /*64c0*/  SHFL.BFLY P0, R127, R135, R132, R137 ;  /* 0x0c000084877f7389 */ /* 0x0000640000000089 */
[----:B01----:R-:W-:Y:S05]  /*64d0*/  ENDCOLLECTIVE ;  /* 0x000000000000791b */ /* 0x003fea0003800000 */
.L_x_1365:
[----:B------:R-:W-:-:S05]  /*64e0*/  FADD.FTZ R95, R92, R95 ;  /* 0x0000005f5c5f7221 */ /* 0x000fca0000010000 */
[----:B------:R-:W-:Y:S01]  /*64f0*/  MOV R135, R95 ;  /* 0x0000005f00877202 */ /* 0x000fe20000000f00 */
[----:B------:R-:W-:Y:S01]  /*6500*/  HFMA2 R132, -RZ, RZ, 0, 2.384185791015625e-07 ;  /* 0x00000004ff847431 */ /* 0x000fe200000001ff */
[----:B------:R-:W-:-:S07]  /*6510*/  MOV R94, R127 ;  /* 0x0000007f005e7202 */ /* 0x000fce0000000f00 */
[----:B------:R-:W-:Y:S05]  /*6520*/  WARPSYNC.COLLECTIVE R126, `(.L_x_1366) ;  /* 0x000000007e087348 */ /* 0x000fea0003c00000 */
[----:B------:R0:W1:Y:S02]  /*6530*/  SHFL.BFLY P0, R127, R135, R132, R137 ;  /* 0x0c000084877f7389 */ /* 0x0000640000000089 */
[----:B01----:R-:W-:Y:S05]  /*6540*/  ENDCOLLECTIVE ;  /* 0x000000000000791b */ /* 0x003fea0003800000 */
.L_x_1366:
[----:B------:R-:W-:-:S04]  /*6550*/  FADD.FTZ R94, R93, R94 ;  /* 0x0000005e5d5e7221 */ /* 0x000fc80000010000 */
[----:B------:R-:W-:Y:S01]  /*6560*/  IMAD.MOV.U32 R135, RZ, RZ, R94 ;  /* 0x000000ffff877224 */ /* 0x000fe200078e005e */
[----:B------:R-:W-:-:S07]  /*6570*/  MOV R122, R127 ;  /* 0x0000007f007a7202 */ /* 0x000fce0000000f00 */
[----:B------:R-:W-:Y:S05]  /*6580*/  WARPSYNC.COLLECTIVE R126, `(.L_x_1367) ;  /* 0x000000007e087348 */ /* 0x000fea0003c00000 */
[----:B------:R0:W1:Y:S02]  /*6590*/  SHFL.BFLY P0, R127, R135, R132, R137 ;  /* 0x0c000084877f7389 */ /* 0x0000640000000089 */
[----:B01----:R-:W-:Y:S05]  /*65a0*/  ENDCOLLECTIVE ;  /* 0x000000000000791b */ /* 0x003fea0003800000 */
.L_x_1367:
[----:B------:R-:W-:-:S05]  /*65b0*/  FADD.FTZ R122, R95, R122 ;  /* 0x0000007a5f7a7221 */ /* 0x000fca0000010000 */
[----:B------:R-:W-:Y:S01]  /*65c0*/  MOV R135, R122 ;  /* 0x0000007a00877202 */ /* 0x000fe20000000f00 */
[----:B------:R-:W-:Y:S01]  /*65d0*/  HFMA2 R132, -RZ, RZ, 0, 4.76837158203125e-07 ;  /* 0x00000008ff847431 */ /* 0x000fe200000001ff */
[----:B------:R-:W-:-:S07]  /*65e0*/  MOV R125, R127 ;  /* 0x0000007f007d7202 */ /* 0x000fce0000000f00 */
[----:B------:R-:W-:Y:S05]  /*65f0*/  WARPSYNC.COLLECTIVE R126, `(.L_x_1368) ;  /* 0x000000007e087348 */ /* 0x000fea0003c00000 */
[----:B------:R0:W1:Y:S02]  /*6600*/  SHFL.BFLY P0, R127, R135, R132, R137 ;  /* 0x0c000084877f7389 */ /* 0x0000640000000089 */
[----:B01----:R-:W-:Y:S05]  /*6610*/  ENDCOLLECTIVE ;  /* 0x000000000000791b */ /* 0x003fea0003800000 */
.L_x_1368:
[----:B------:R-:W-:-:S05]  /*6620*/  FADD.FTZ R125, R94, R125 ;  /* 0x0000007d5e7d7221 */ /* 0x000fca0000010000 */
[----:B------:R-:W-:Y:S02]  /*6630*/  MOV R135, R125 ;  /* 0x0000007d00877202 */ /* 0x000fe40000000f00 */
[----:B------:R-:W-:-:S07]  /*6640*/  MOV R123, R127 ;  /* 0x0000007f007b7202 */ /* 0x000fce0000000f00 */
[----:B------:R-:W-:Y:S05]  /*6650*/  WARPSYNC.COLLECTIVE R126, `(.L_x_1369) ;  /* 0x000000007e087348 */ /* 0x000fea0003c00000 */
[----:B------:R0:W1:Y:S02]  /*6660*/  SHFL.BFLY P0, R127, R135, R132, R137 ;  /* 0x0c000084877f7389 */ /* 0x0000640000000089 */
[----:B01----:R-:W-:Y:S05]  /*6670*/  ENDCOLLECTIVE ;  /* 0x000000000000791b */ /* 0x003fea0003800000 */
.L_x_1369:
[----:B------:R-:W-:-:S05]  /*6680*/  FADD.FTZ R123, R122, R123 ;  /* 0x0000007b7a7b7221 */ /* 0x000fca0000010000 */
[----:B------:R-:W-:Y:S01]  /*6690*/  MOV R135, R123 ;  /* 0x0000007b00877202 */ /* 0x000fe20000000f00 */
[----:B------:R-:W-:Y:S01]  /*66a0*/  HFMA2 R132, -RZ, RZ, 0, 9.5367431640625e-07 ;  /* 0x00000010ff847431 */ /* 0x000fe200000001ff */
[----:B------:R-:W-:-:S07]  /*66b0*/  MOV R124, R127 ;  /* 0x0000007f007c7202 */ /* 0x000fce0000000f00 */
[----:B------:R-:W-:Y:S05]  /*66c0*/  WARPSYNC.COLLECTIVE R126, `(.L_x_1370) ;  /* 0x000000007e087348 */ /* 0x000fea0003c00000 */
[----:B------:R0:W1:Y:S02]  /*66d0*/  SHFL.BFLY P0, R127, R135, R132, R137 ;  /* 0x0c000084877f7389 */ /* 0x0000640000000089 */
[----:B01----:R-:W-:Y:S05]  /*66e0*/  ENDCOLLECTIVE ;  /* 0x000000000000791b */ /* 0x003fea0003800000 */
.L_x_1370:
[----:B------:R-:W-:-:S05]  /*66f0*/  FADD.FTZ R124, R125, R124 ;  /* 0x0000007c7d7c7221 */ /* 0x000fca0000010000 */
[----:B------:R-:W-:Y:S02]  /*6700*/  MOV R135, R124 ;  /* 0x0000007c00877202 */ /* 0x000fe40000000f00 */
[----:B------:R-:W-:-:S07]  /*6710*/  MOV R92, R127 ;  /* 0x0000007f005c7202 */ /* 0x000fce0000000f00 */
[----:B------:R-:W-:Y:S05]  /*6720*/  WARPSYNC.COLLECTIVE R126, `(.L_x_1371) ;  /* 0x000000007e087348 */ /* 0x000fea0003c00000 */
[----:B------:R0:W1:Y:S02]  /*6730*/  SHFL.BFLY P0, R127, R135, R132, R137 ;  /* 0x0c000084877f7389 */ /* 0x0000640000000089 */
[----:B01----:R-:W-:Y:S05]  /*6740*/  ENDCOLLECTIVE ;  /* 0x000000000000791b */ /* 0x003fea0003800000 */
.L_x_1371:
[----:B------:R-:W-:Y:S01]  /*6750*/  MOV R93, R127 ;  /* 0x0000007f005d7202 */ /* 0x000fe20000000f00 */
[----:B------:R-:W-:Y:S06]  /*6760*/  BRA `(.L_x_1372) ;  /* 0xffffffac001c7947 */ /* 0x000fec000383ffff */
.L_x_1373:
        /* <DEDUP_REMOVED lines=9> */
.L_x_3930:


//--------------------- .text._ZN10layer_norm22ln_bwd_finalize_kernelINS_22Kernel_traits_finalizeILj512E13__nv_bfloat16S2_fS2_fjLb0ELj1024ELj4ENS_18Kernel_traits_baseILj512ES2_S2_fS2_fjLj1024EEEEELb0ELb1EEEvNS_9BwdParamsE --------------------------
	.section	.text._ZN10layer_norm22ln_bwd_finalize_kernelINS_22Kernel_traits_finalizeILj512E13__nv_bfloat16S2_fS2_fjLb0ELj1024ELj4ENS_18Kernel_traits_baseILj512ES2_S2_fS2_fjLj1024EEEEELb0ELb1EEEvNS_9BwdParamsE,"ax",@progbits
	.align	128
        .global         _ZN10layer_norm22ln_bwd_finalize_kernelINS_22Kernel_traits_finalizeILj512E13__nv_bfloat16S2_fS2_fjLb0ELj1024ELj4ENS_18Kernel_traits_baseILj512ES2_S2_fS2_fjLj1024EEEEELb0ELb1EEEvNS_9BwdParamsE
        .type           _ZN10layer_norm22ln_bwd_finalize_kernelINS_22Kernel_traits_finalizeILj512E13__nv_bfloat16S2_fS2_fjLb0ELj1024ELj4ENS_18Kernel_traits_baseILj512ES2_S2_fS2_fjLj1024EEEEELb0ELb1EEEvNS_9BwdParamsE,@function
        .size           _ZN10layer_norm22ln_bwd_finalize_kernelINS_22Kernel_traits_finalizeILj512E13__nv_bfloat16S2_fS2_fjLb0ELj1024ELj4ENS_18Kernel_traits_baseILj512ES2_S2_fS2_fjLj1024EEEEELb0ELb1EEEvNS_9BwdParamsE,(.L_x_3931 - _ZN10layer_norm22ln_bwd_finalize_kernelINS_22Kernel_traits_finalizeILj512E13__nv_bfloat16S2_fS2_fjLb0ELj1024ELj4ENS_18Kernel_traits_baseILj512ES2_S2_fS2_fjLj1024EEEEELb0ELb1EEEvNS_9BwdParamsE)
        .other          _ZN10layer_norm22ln_bwd_finalize_kernelINS_22Kernel_traits_finalizeILj512E13__nv_bfloat16S2_fS2_fjLb0ELj1024ELj4ENS_18Kernel_traits_baseILj512ES2_S2_fS2_fjLj1024EEEEELb0ELb1EEEvNS_9BwdParamsE,@"STO_CUDA_ENTRY STV_DEFAULT"
_ZN10layer_norm22ln_bwd_finalize_kernelINS_22Kernel_traits_finalizeILj512E13__nv_bfloat16S2_fS2_fjLb0ELj1024ELj4ENS_18Kernel_traits_baseILj512ES2_S2_fS2_fjLj1024EEEEELb0ELb1EEEvNS_9BwdParamsE:
.text._ZN10layer_norm22ln_bwd_finalize_kernelINS_22Kernel_traits_finalizeILj512E13__nv_bfloat16S2_fS2_fjLb0ELj1024ELj4ENS_18Kernel_traits_baseILj512ES2_S2_fS2_fjLj1024EEEEELb0ELb1EEEvNS_9BwdParamsE:
        /* <DEDUP_REMOVED lines=81> */
.L_x_1378:
        /* <DEDUP_REMOVED lines=118> */
.L_x_1377:
[----:B------:R-:W-:Y:S05]  /*0c70*/  BSYNC.RECONVERGENT B1 ;  /* 0x0000000000017941 */ /* 0x000fea0003800200 */
.L_x_1376:
        /* <DEDUP_REMOVED lines=77> */
.L_x_1380:
[----:B------:R-:W-:Y:S05]  /*1150*/  BSYNC.RECONVERGENT B1 ;  /* 0x0000000000017941 */ /* 0x000fea0003800200 */
.L_x_1379:
        /* <DEDUP_REMOVED lines=38> */
.L_x_1382:
[----:B------:R-:W-:Y:S05]  /*13c0*/  BSYNC.RECONVERGENT B1 ;  /* 0x0000000000017941 */ /* 0x000fea0003800200 */
.L_x_1381:
        /* <DEDUP_REMOVED lines=8> */
.L_x_1383:
        /* <DEDUP_REMOVED lines=10> */
.L_x_1375:
[----:B------:R-:W-:Y:S05]  /*14f0*/  BSYNC.RECONVERGENT B0 ;  /* 0x0000000000007941 */ /* 0x000fea0003800200 */
.L_x_1374:
        /* <DEDUP_REMOVED lines=57> */
.L_x_1384:
        /* <DEDUP_REMOVED lines=15> */
.L_x_3931:


//--------------------- .text._ZN10layer_norm40ln_parallel_residual_bwd_finalize_kernelINS_22Kernel_traits_finalizeILj512E13__nv_bfloat16S2_fS2_fjLb0ELj1024ELj4ENS_18Kernel_traits_baseILj512ES2_S2_fS2_fjLj1024EEEEELb1EEEvNS_9BwdParamsE --------------------------
	.section	.text._ZN10layer_norm40ln_parallel_residual_bwd_finalize_kernelINS_22Kernel_traits_finalizeILj512E13__nv_bfloat16S2_fS2_fjLb0ELj1024ELj4ENS_18Kernel_traits_baseILj512ES2_S2_fS2_fjLj1024EEEEELb1EEEvNS_9BwdParamsE,"ax",@progbits
	.align	128
        .global         _ZN10layer_norm40ln_parallel_residual_bwd_finalize_kernelINS_22Kernel_traits_finalizeILj512E13__nv_bfloat16S2_fS2_fjLb0ELj1024ELj4ENS_18Kernel_traits_baseILj512ES2_S2_fS2_fjLj1024EEEEELb1EEEvNS_9BwdParamsE
        .type           _ZN10layer_norm40ln_parallel_residual_bwd_finalize_kernelINS_22Kernel_traits_finalizeILj512E13__nv_bfloat16S2_fS2_fjLb0ELj1024ELj4ENS_18Kernel_traits_baseILj512ES2_S2_fS2_fjLj1024EEEEELb1EEEvNS_9BwdParamsE,@function
        .size           _ZN10layer_norm40ln_parallel_residual_bwd_finalize_kernelINS_22Kernel_traits_finalizeILj512E13__nv_bfloat16S2_fS2_fjLb0ELj1024ELj4ENS_18Kernel_traits_baseILj512ES2_S2_fS2_fjLj1024EEEEELb1EEEvNS_9BwdParamsE,(.L_x_3932 - _ZN10layer_norm40ln_parallel_residual_bwd_finalize_kernelINS_22Kernel_traits_finalizeILj512E13__nv_bfloat16S2_fS2_fjLb0ELj1024ELj4ENS_18Kernel_traits_baseILj512ES2_S2_fS2_fjLj1024EEEEELb1EEEvNS_9BwdParamsE)
        .other          _ZN10layer_norm40ln_parallel_residual_bwd_finalize_kernelINS_22Kernel_traits_finalizeILj512E13__nv_bfloat16S2_fS2_fjLb0ELj1024ELj4ENS_18Kernel_traits_baseILj512ES2_S2_fS2_fjLj1024EEEEELb1EEEvNS_9BwdParamsE,@"STO_CUDA_ENTRY STV_DEFAULT"
_ZN10layer_norm40ln_parallel_residual_bwd_finalize_kernelINS_22Kernel_traits_finalizeILj512E13__nv_bfloat16S2_fS2_fjLb0ELj1024ELj4ENS_18Kernel_traits_baseILj512ES2_S2_fS2_fjLj1024EEEEELb1EEEvNS_9BwdParamsE:
.text._ZN10layer_norm40ln_parallel_residual_bwd_finalize_kernelINS_22Kernel_traits_finalizeILj512E13__nv_bfloat16S2_fS2_fjLb0ELj1024ELj4ENS_18Kernel_traits_baseILj512ES2_S2_fS2_fjLj1024EEEEELb1EEEvNS_9BwdParamsE:
        /* <DEDUP_REMOVED lines=60> */
.L_x_1389:
        /* <DEDUP_REMOVED lines=112> */
.L_x_1388:
[----:B------:R-:W-:Y:S05]  /*0ac0*/  BSYNC.RECONVERGENT B1 ;  /* 0x0000000000017941 */ /* 0x000fea0003800200 */
.L_x_1387:
        /* <DEDUP_REMOVED lines=66> */
.L_x_1391:
[----:B------:R-:W-:Y:S05]  /*0ef0*/  BSYNC.RECONVERGENT B1 ;  /* 0x0000000000017941 */ /* 0x000fea0003800200 */
.L_x_1390:
        /* <DEDUP_REMOVED lines=37> */
.L_x_1393:
[----:B------:R-:W-:Y:S05]  /*1150*/  BSYNC.RECONVERGENT B1 ;  /* 0x0000000000017941 */ /* 0x000fea0003800200 */
.L_x_1392:
        /* <DEDUP_REMOVED lines=19> */
.L_x_1386:
[----:B------:R-:W-:Y:S05]  /*1290*/  BSYNC.RECONVERGENT B0 ;  /* 0x0000000000007941 */ /* 0x000fea0003800200 */
.L_x_1385:
        /* <DEDUP_REMOVED lines=92> */
.L_x_1394:
        /* <DEDUP_REMOVED lines=10> */
.L_x_3932:


//--------------------- .text._ZN10layer_norm31ln_parallel_residual_bwd_kernelINS_13Kernel_traitsI13__nv_bfloat16S2_fS2_fjLj512ELj1ELj4ELj1ELj16ENS_18Kernel_traits_baseILj512ES2_S2_fS2_fjLj128EEEEELb1ELb1ELb1EEEvNS_9BwdParamsE --------------------------
	.section	.text._ZN10layer_norm31ln_parallel_residual_bwd_kernelINS_13Kernel_traitsI13__nv_bfloat16S2_fS2_fjLj512ELj1ELj4ELj1ELj16ENS_18Kernel_traits_baseILj512ES2_S2_fS2_fjLj128EEEEELb1ELb1ELb1EEEvNS_9BwdParamsE,"ax",@progbits
	.align	128
        .global         _ZN10layer_norm31ln_parallel_residual_bwd_kernelINS_13Kernel_traitsI13__nv_bfloat16S2_fS2_fjLj512ELj1ELj4ELj1ELj16ENS_18Kernel_traits_baseILj512ES2_S2_fS2_fjLj128EEEEELb1ELb1ELb1EEEvNS_9BwdParamsE
        .type           _ZN10layer_norm31ln_parallel_residual_bwd_kernelINS_13Kernel_traitsI13__nv_bfloat16S2_fS2_fjLj512ELj1ELj4ELj1ELj16ENS_18Kernel_traits_baseILj512ES2_S2_fS2_fjLj128EEEEELb1ELb1ELb1EEEvNS_9BwdParamsE,@function
        .size           _ZN10layer_norm31ln_parallel_residual_bwd_kernelINS_13Kernel_traitsI13__nv_bfloat16S2_fS2_fjLj512ELj1ELj4ELj1ELj16ENS_18Kernel_traits_baseILj512ES2_S2_fS2_fjLj128EEEEELb1ELb1ELb1EEEvNS_9BwdParamsE,(.L_x_3933 - _ZN10layer_norm31ln_parallel_residual_bwd_kernelINS_13Kernel_traitsI13__nv_bfloat16S2_fS2_fjLj512ELj1ELj4ELj1ELj16ENS_18Kernel_traits_baseILj512ES2_S2_fS2_fjLj128EEEEELb1ELb1ELb1EEEvNS_9BwdParamsE)
        .other          _ZN10layer_norm31ln_parallel_residual_bwd_kernelINS_13Kernel_traitsI13__nv_bfloat16S2_fS2_fjLj512ELj1ELj4ELj1ELj16ENS_18Kernel_traits_baseILj512ES2_S2_fS2_fjLj128EEEEELb1ELb1ELb1EEEvNS_9BwdParamsE,@"STO_CUDA_ENTRY STV_DEFAULT"
_ZN10layer_norm31ln_parallel_residual_bwd_kernelINS_13Kernel_traitsI13__nv_bfloat16S2_fS2_fjLj512ELj1ELj4ELj1ELj16ENS_18Kernel_traits_baseILj512ES2_S2_fS2_fjLj128EEEEELb1ELb1ELb1EEEvNS_9BwdParamsE:
.text._ZN10layer_norm31ln_parallel_residual_bwd_kernelINS_13Kernel_traitsI13__nv_bfloat16S2_fS2_fjLj512ELj1ELj4ELj1ELj16ENS_18Kernel_traits_baseILj512ES2_S2_fS2_fjLj128EEEEELb1ELb1ELb1EEEvNS_9BwdParamsE:
        /* <DEDUP_REMOVED lines=19> */
[----:B------:R-:W2:Y:S01]  /*0130*/  LDCU.U8 UR15, c[0x0][0x410] ;  /* 0x00008200ff0f77ac */ /* 0x000ea20008000000 */
[----:B------:R-:W-:Y:S02]  /*0140*/  CS2R R16, SRZ ;  /* 0x0000000000107805 */ /* 0x000fe4000001ff00 */
[----:B------:R-:W-:-:S02]  /*0150*/  CS2R R14, SRZ ;  /* 0x00000000000e7805 */ /* 0x000fc4000001ff00 */
[----:B------:R-:W-:Y:S01]  /*0160*/  CS2R R12, SRZ ;  /* 0x00000000000c7805 */ /* 0x000fe2000001ff00 */
[----:B------:R-:W3:Y:S01]  /*0170*/  LDCU UR14, c[0x0][0x400] ;  /* 0x00008000ff0e77ac */ /* 0x000ee20008000800 */
        /* <DEDUP_REMOVED lines=11> */
[----:B------:R-:W1:Y:S04]  /*0230*/  LDCU.64 UR4, c[0x0][0x438] ;  /* 0x00008700ff0477ac */ /* 0x000e680008000a00 */
[----:B0-----:R-:W-:-:S05]  /*0240*/  IMAD.WIDE.U32 R2, R122, 0x10, R2 ;  /* 0x000000107a027825 */ /* 0x001fca00078e0002 */
[----:B------:R-:W2:Y:S04]  /*0250*/  LDG.E.128 R8, desc[UR10][R2.64] ;  /* 0x0000000a02087981 */ /* 0x000ea8000c1e1d00 */
[----:B------:R-:W3:Y:S01]  /*0260*/  LDG.E.128 R4, desc[UR10][R2.64+0x200] ;  /* 0x0002000a02047981 */ /* 0x000ee2000c1e1d00 */
[----:B-1----:R-:W-:Y:S01]  /*0270*/  UISETP.NE.U32.AND UP0, UPT, UR4, URZ, UPT ;  /* 0x000000ff0400728c */ /* 0x002fe2000bf05070 */
[----:B------:R-:W-:Y:S01]  /*0280*/  HFMA2 R112, -RZ, RZ, 0, 0 ;  /* 0x00000000ff707431 */ /* 0x000fe200000001ff */
[----:B------:R-:W0:Y:S01]  /*0290*/  LDCU.U8 UR4, c[0x0][0x410] ;  /* 0x00008200ff0477ac */ /* 0x000e220008000000 */
[----:B------:R-:W-:Y:S01]  /*02a0*/  BSSY B1, `(.L_x_1397) ;  /* 0x0000543000017945 */ /* 0x000fe20003800000 */
[----:B------:R-:W-:Y:S02]  /*02b0*/  CS2R R110, SRZ ;  /* 0x00000000006e7805 */ /* 0x000fe4000001ff00 */
        /* <DEDUP_REMOVED lines=15> */
[----:B0-----:R-:W-:Y:S01]  /*03b0*/  UISETP.NE.AND UP1, UPT, UR4, URZ, UPT ;  /* 0x000000ff0400728c */ /* 0x001fe2000bf25270 */
[----:B------:R-:W-:-:S02]  /*03c0*/  MOV R81, RZ ;  /* 0x000000ff00517202 */ /* 0x000fc40000000f00 */
        /* <DEDUP_REMOVED lines=9> */
[----:B------:R-:W-:Y:S02]  /*0460*/  PRMT R72, R7, 0x7632, R72 ;  /* 0x0000763207487816 */ /* 0x000fe40000000048 */
        /* <DEDUP_REMOVED lines=16> */
.L_x_1415:
        /* <DEDUP_REMOVED lines=11> */
[--C-:B-1----:R-:W-:Y:S01]  /*0620*/  IMAD.WIDE.U32 R62, R123, 0x20, R40.reuse ;  /* 0x000000207b3e7825 */ /* 0x102fe200078e0028 */
[----:B------:R-:W0:Y:S03]  /*0630*/  @P0 LDC.64 R60, c[0x0][0x438] ;  /* 0x00010e00ff3c0b82 */ /* 0x000e260000000a00 */
[----:B------:R-:W-:Y:S01]  /*0640*/  IMAD.WIDE.U32 R64, R73, 0x20, R40 ;  /* 0x0000002049407825 */ /* 0x000fe200078e0028 */
[----:B------:R-:W4:Y:S03]  /*0650*/  LDG.E.128 R32, desc[UR10][R62.64] ;  /* 0x0000000a3e207981 */ /* 0x000f26000c1e1d00 */
[----:B--2---:R-:W-:Y:S01]  /*0660*/  IMAD.WIDE.U32 R36, R123, 0x10, R52 ;  /* 0x000000107b247825 */ /* 0x004fe200078e0034 */
[----:B------:R1:W2:Y:S04]  /*0670*/  LDG.E.128 R40, desc[UR10][R62.64+0x10] ;  /* 0x0000100a3e287981 */ /* 0x0002a8000c1e1d00 */
[----:B------:R-:W2:Y:S01]  /*0680*/  LDG.E.128 R44, desc[UR10][R64.64] ;  /* 0x0000000a402c7981 */ /* 0x000ea2000c1e1d00 */
[----:B---3--:R-:W-:-:S03]  /*0690*/  IMAD.WIDE R124, R113, 0x4, R58 ;  /* 0x00000004717c7825 */ /* 0x008fc600078e023a */
[----:B------:R-:W3:Y:S01]  /*06a0*/  LDG.E.128 R36, desc[UR10][R36.64] ;  /* 0x0000000a24247981 */ /* 0x000ee2000c1e1d00 */
[----:B------:R-:W1:Y:S01]  /*06b0*/  LDC.64 R58, c[0x0][0x438] ;  /* 0x00010e00ff3a7b82 */ /* 0x000e620000000a00 */
[----:B------:R-:W-:Y:S02]  /*06c0*/  IMAD.WIDE.U32 R52, R73, 0x10, R52 ;  /* 0x0000001049347825 */ /* 0x000fe400078e0034 */
[----:B------:R1:W3:Y:S04]  /*06d0*/  LDG.E.128 R48, desc[UR10][R64.64+0x10] ;  /* 0x0000100a40307981 */ /* 0x0002e8000c1e1d00 */
[----:B------:R-:W3:Y:S04]  /*06e0*/  LDG.E R124, desc[UR10][R124.64] ;  /* 0x0000000a7c7c7981 */ /* 0x000ee8000c1e1900 */
[----:B------:R-:W3:Y:S01]  /*06f0*/  LDG.E.128 R52, desc[UR10][R52.64] ;  /* 0x0000000a34347981 */ /* 0x000ee2000c1e1d00 */
[----:B0-----:R-:W-:-:S02]  /*0700*/  @P0 IMAD.WIDE.U32 R70, R123, 0x20, R60 ;  /* 0x000000207b460825 */ /* 0x001fc400078e003c */
[----:B------:R-:W0:Y:S01]  /*0710*/  LDC.64 R60, c[0x0][0x3b0] ;  /* 0x0000ec00ff3c7b82 */ /* 0x000e220000000a00 */
[----:B------:R-:W-:Y:S02]  /*0720*/  ISETP.NE.U32.AND P1, PT, RZ, UR12, PT ;  /* 0x0000000cff007c0c */ /* 0x000fe4000bf25070 */
[----:B------:R-:W5:Y:S04]  /*0730*/  @P0 LDG.E.128 R4, desc[UR10][R70.64] ;  /* 0x0000000a46040981 */ /* 0x000f68000c1e1d00 */
[----:B------:R-:W5:Y:S01]  /*0740*/  @P0 LDG.E.128 R8, desc[UR10][R70.64+0x10] ;  /* 0x0000100a46080981 */ /* 0x000f62000c1e1d00 */
[----:B0-----:R-:W-:-:S04]  /*0750*/  IMAD.WIDE.U32 R68, R123, 0x8, R60 ;  /* 0x000000087b447825 */ /* 0x001fc800078e003c */
[----:B------:R-:W-:Y:S02]  /*0760*/  IMAD.WIDE.U32 R60, R73, 0x8, R60 ;  /* 0x00000008493c7825 */ /* 0x000fe400078e003c */
[----:B------:R-:W5:Y:S04]  /*0770*/  LDG.E.64 R68, desc[UR10][R68.64] ;  /* 0x0000000a44447981 */ /* 0x000f68000c1e1b00 */
[----:B------:R-:W5:Y:S01]  /*0780*/  LDG.E.64 R60, desc[UR10][R60.64] ;  /* 0x0000000a3c3c7981 */ /* 0x000f62000c1e1b00 */
[----:B------:R-:W-:Y:S02]  /*0790*/  ISETP.NE.AND.EX P1, PT, RZ, UR13, PT, P1 ;  /* 0x0000000dff007c0c */ /* 0x000fe4000bf25310 */
[----:B-1----:R-:W-:-:S04]  /*07a0*/  ISETP.NE.U32.AND P2, PT, R58, RZ, PT ;  /* 0x000000ff3a00720c */ /* 0x002fc80003f45070 */
[----:B------:R-:W-:-:S07]  /*07b0*/  ISETP.NE.AND.EX P0, PT, R59, RZ, PT, P2 ;  /* 0x000000ff3b00720c */ /* 0x000fce0003f05320 */
[----:B------:R-:W0:Y:S08]  /*07c0*/  @P1 LDC.64 R66, c[0x0][0x3b8] ;  /* 0x0000ee00ff421b82 */ /* 0x000e300000000a00 */
[----:B------:R-:W1:Y:S08]  /*07d0*/  @P1 LDC.64 R62, c[0x0][0x3b8] ;  /* 0x0000ee00ff3e1b82 */ /* 0x000e700000000a00 */
[----:B------:R-:W1:Y:S01]  /*07e0*/  @P0 LDC.64 R64, c[0x0][0x438] ;  /* 0x00010e00ff400b82 */ /* 0x000e620000000a00 */
[----:B0-----:R-:W-:-:S05]  /*07f0*/  @P1 IMAD.WIDE.U32 R66, R123, 0x8, R66 ;  /* 0x000000087b421825 */ /* 0x001fca00078e0042 */
[----:B------:R0:W5:Y:S01]  /*0800*/  @P1 LDG.E.64 R2, desc[UR10][R66.64] ;  /* 0x0000000a42021981 */ /* 0x000162000c1e1b00 */
[----:B-1----:R-:W-:-:S05]  /*0810*/  @P1 IMAD.WIDE.U32 R62, R73, 0x8, R62 ;  /* 0x00000008493e1825 */ /* 0x002fca00078e003e */
[----:B------:R1:W5:Y:S01]  /*0820*/  @P1 LDG.E.64 R56, desc[UR10][R62.64] ;  /* 0x0000000a3e381981 */ /* 0x000362000c1e1b00 */
[----:B------:R-:W-:-:S05]  /*0830*/  @P0 IMAD.WIDE.U32 R64, R73, 0x20, R64 ;  /* 0x0000002049400825 */ /* 0x000fca00078e0040 */
[----:B------:R-:W5:Y:S04]  /*0840*/  @P0 LDG.E.128 R12, desc[UR10][R64.64] ;  /* 0x0000000a400c0981 */ /* 0x000f68000c1e1d00 */
[----:B------:R1:W5:Y:S01]  /*0850*/  @P0 LDG.E.128 R16, desc[UR10][R64.64+0x10] ;  /* 0x0000100a40100981 */ /* 0x000362000c1e1d00 */
[----:B------:R-:W-:Y:S01]  /*0860*/  UISETP.NE.AND UP0, UPT, UR15, URZ, UPT ;  /* 0x000000ff0f00728c */ /* 0x000fe2000bf05270 */
[----:B------:R-:W-:Y:S01]  /*0870*/  ISETP.NE.U32.AND P2, PT, RZ, UR12, PT ;  /* 0x0000000cff007c0c */ /* 0x000fe2000bf45070 */
[----:B------:R-:W-:-:S03]  /*0880*/  UMOV UR4, 0xffffffff ;  /* 0xffffffff00047882 */ /* 0x000fc60000000000 */
[----:B------:R-:W-:Y:S02]  /*0890*/  ISETP.NE.AND.EX P2, PT, RZ, UR13, PT, P2 ;  /* 0x0000000dff007c0c */ /* 0x000fe4000bf45320 */
[----:B----4-:R-:W-:-:S05]  /*08a0*/  FSEL R0, R0, RZ, !P4 ;  /* 0x000000ff00007208 */ /* 0x010fca0006000000 */
[C---:B0-----:R-:W-:Y:S01]  /*08b0*/  FADD.FTZ R67, -R0.reuse, R34 ;  /* 0x0000002200437221 */ /* 0x041fe20000010100 */
[C---:B------:R-:W-:Y:S01]  /*08c0*/  FADD.FTZ R71, -R0.reuse, R32 ;  /* 0x0000002000477221 */ /* 0x040fe20000010100 */
[C---:B------:R-:W-:Y:S01]  /*08d0*/  FADD.FTZ R33, -R0.reuse, R33 ;  /* 0x0000002100217221 */ /* 0x040fe20000010100 */
[C---:B------:R-:W-:Y:S01]  /*08e0*/  FADD.FTZ R35, -R0.reuse, R35 ;  /* 0x0000002300237221 */ /* 0x040fe20000010100 */
[C---:B--2---:R-:W-:Y:S01]  /*08f0*/  FADD.FTZ R125, -R0.reuse, R40 ;  /* 0x00000028007d7221 */ /* 0x044fe20000010100 */
[C---:B------:R-:W-:Y:S01]  /*0900*/  FADD.FTZ R127, -R0.reuse, R41 ;  /* 0x00000029007f7221 */ /* 0x040fe20000010100 */
[C---:B------:R-:W-:Y:S01]  /*0910*/  FADD.FTZ R41, -R0.reuse, R42 ;  /* 0x0000002a00297221 */ /* 0x040fe20000010100 */
[C---:B------:R-:W-:Y:S01]  /*0920*/  FADD.FTZ R129, -R0.reuse, R43 ;  /* 0x0000002b00817221 */ /* 0x040fe20000010100 */
[C---:B------:R-:W-:Y:S01]  /*0930*/  FADD.FTZ R131, -R0.reuse, R44 ;  /* 0x0000002c00837221 */ /* 0x040fe20000010100 */
[----:B------:R-:W-:Y:S01]  /*0940*/  FADD.FTZ R133, -R0, R45 ;  /* 0x0000002d00857221 */ /* 0x000fe20000010100 */
[----:B---3--:R-:W-:-:S02]  /*0950*/  PRMT R34, R36, 0x7632, R34 ;  /* 0x0000763224227816 */ /* 0x008fc40000000022 */
[----:B------:R-:W-:Y:S01]  /*0960*/  SHF.L.U32 R36, R36, 0x10, RZ ;  /* 0x0000001024247819 */ /* 0x000fe200000006ff */
[C---:B------:R-:W-:Y:S01]  /*0970*/  FADD.FTZ R135, -R0.reuse, R46 ;  /* 0x0000002e00877221 */ /* 0x040fe20000010100 */
[C---:B------:R-:W-:Y:S01]  /*0980*/  FADD.FTZ R137, -R0.reuse, R47 ;  /* 0x0000002f00897221 */ /* 0x040fe20000010100 */
[C---:B------:R-:W-:Y:S01]  /*0990*/  FADD.FTZ R139, -R0.reuse, R48 ;  /* 0x00000030008b7221 */ /* 0x040fe20000010100 */
[C---:B------:R-:W-:Y:S01]  /*09a0*/  FADD.FTZ R49, -R0.reuse, R49 ;  /* 0x0000003100317221 */ /* 0x040fe20000010100 */
[C---:B------:R-:W-:Y:S01]  /*09b0*/  FADD.FTZ R141, -R0.reuse, R50 ;  /* 0x00000032008d7221 */ /* 0x040fe20000010100 */
[----:B------:R-:W-:Y:S01]  /*09c0*/  FADD.FTZ R51, -R0, R51 ;  /* 0x0000003300337221 */ /* 0x000fe20000010100 */
[----:B------:R-:W-:Y:S01]  /*09d0*/  FMUL.FTZ R0, R124, R71 ;  /* 0x000000477c007220 */ /* 0x000fe20000410000 */
[C---:B-1----:R-:W-:Y:S02]  /*09e0*/  PRMT R62, R37.reuse, 0x7632, R62 ;  /* 0x00007632253e7816 */ /* 0x042fe4000000003e */
[----:B------:R-:W-:Y:S01]  /*09f0*/  SHF.L.U32 R65, R37, 0x10, RZ ;  /* 0x0000001025417819 */ /* 0x000fe200000006ff */
[----:B------:R-:W-:Y:S01]  /*0a00*/  FMUL.FTZ R37, R121, R36 ;  /* 0x0000002479257220 */ /* 0x000fe20000410000 */
[----:B------:R-:W-:-:S02]  /*0a10*/  SHF.L.U32 R70, R38, 0x10, RZ ;  /* 0x0000001026467819 */ /* 0x000fc400000006ff */
[----:B------:R-:W-:Y:S01]  /*0a20*/  SHF.L.U32 R45, R34, 0x10, RZ ;  /* 0x00000010222d7819 */ /* 0x000fe200000006ff */
[----:B------:R-:W-:Y:S01]  /*0a30*/  FMUL.FTZ R34, R124, R125 ;  /* 0x0000007d7c227220 */ /* 0x000fe20000410000 */
[----:B------:R-:W-:Y:S01]  /*0a40*/  FADD.FTZ R97, R36, R97 ;  /* 0x0000006124617221 */ /* 0x000fe20000010000 */
[----:B------:R-:W-:Y:S01]  /*0a50*/  FFMA.FTZ R81, R0, R36, R81 ;  /* 0x0000002400517223 */ /* 0x000fe20000010051 */
[----:B------:R-:W-:Y:S01]  /*0a60*/  PRMT R66, R38, 0x7632, R66 ;  /* 0x0000763226427816 */ /* 0x000fe20000000042 */
[----:B------:R-:W-:Y:S01]  /*0a70*/  FMUL.FTZ R36, R124, R41 ;  /* 0x000000297c247220 */ /* 0x000fe20000410000 */
[C---:B------:R-:W-:Y:S01]  /*0a80*/  PRMT R134, R53.reuse, 0x7632, R134 ;  /* 0x0000763235867816 */ /* 0x040fe20000000086 */
[----:B------:R-:W-:Y:S01]  /*0a90*/  FADD.FTZ R101, R70, R101 ;  /* 0x0000006546657221 */ /* 0x000fe20000010000 */
[----:B------:R-:W-:Y:S01]  /*0aa0*/  SHF.L.U32 R63, R53, 0x10, RZ ;  /* 0x00000010353f7819 */ /* 0x000fe200000006ff */
[-C--:B------:R-:W-:Y:S01]  /*0ab0*/  FFMA.FTZ R85, R34, R70.reuse, R85 ;  /* 0x0000004622557223 */ /* 0x080fe20000010055 */
[----:B------:R-:W-:Y:S01]  /*0ac0*/  FMUL.FTZ R41, R119, R70 ;  /* 0x0000004677297220 */ /* 0x000fe20000410000 */
[----:B------:R-:W-:Y:S01]  /*0ad0*/  FMUL.FTZ R40, R80, R45 ;  /* 0x0000002d50287220 */ /* 0x000fe20000410000 */
[----:B------:R-:W-:Y:S01]  /*0ae0*/  FADD.FTZ R53, RZ, R37 ;  /* 0x00000025ff357221 */ /* 0x000fe20000010000 */
[----:B------:R-:W-:Y:S01]  /*0af0*/  FMUL.FTZ R33, R124, R33 ;  /* 0x000000217c217220 */ /* 0x000fe20000410000 */
[----:B------:R-:W-:Y:S01]  /*0b00*/  FFMA.FTZ R70, R0, R37, RZ ;  /* 0x0000002500467223 */ /* 0x000fe200000100ff */
[----:B------:R-:W-:-:S02]  /*0b10*/  PRMT R126, R39, 0x7632, R126 ;  /* 0x00007632277e7816 */ /* 0x000fc4000000007e */
[----:B------:R-:W-:Y:S01]  /*0b20*/  SHF.L.U32 R128, R39, 0x10, RZ ;  /* 0x0000001027807819 */ /* 0x000fe200000006ff */
[----:B------:R-:W-:Y:S01]  /*0b30*/  FMUL.FTZ R39, R120, R65 ;  /* 0x0000004178277220 */ /* 0x000fe20000410000 */
[----:B------:R-:W-:Y:S02]  /*0b40*/  SHF.L.U32 R62, R62, 0x10, RZ ;  /* 0x000000103e3e7819 */ /* 0x000fe400000006ff */
[----:B------:R-:W-:Y:S01]  /*0b50*/  SHF.L.U32 R47, R66, 0x10, RZ ;  /* 0x00000010422f7819 */ /* 0x000fe200000006ff */
[----:B------:R-:W-:Y:S01]  /*0b60*/  FADD.FTZ R66, R40, R53 ;  /* 0x0000003528427221 */ /* 0x000fe20000010000 */
[C---:B------:R-:W-:Y:S01]  /*0b70*/  FMUL.FTZ R32, R124.reuse, R67 ;  /* 0x000000437c207220 */ /* 0x040fe20000410000 */
[----:B------:R-:W-:Y:S01]  /*0b80*/  FFMA.FTZ R53, R33, R40, R70 ;  /* 0x0000002821357223 */ /* 0x000fe20000010046 */
[----:B------:R-:W-:Y:S01]  /*0b90*/  FMUL.FTZ R42, R79, R62 ;  /* 0x0000003e4f2a7220 */ /* 0x000fe20000410000 */
[----:B------:R-:W-:Y:S01]  /*0ba0*/  FADD.FTZ R71, R39, R66 ;  /* 0x0000004227477221 */ /* 0x000fe20000010000 */
[----:B------:R-:W-:Y:S01]  /*0bb0*/  FMUL.FTZ R35, R124, R35 ;  /* 0x000000237c237220 */ /* 0x000fe20000410000 */
[----:B------:R-:W-:-:S02]  /*0bc0*/  FFMA.FTZ R70, R32, R39, R53 ;  /* 0x0000002720467223 */ /* 0x000fc40000010035 */
[----:B------:R-:W-:Y:S02]  /*0bd0*/  FADD.FTZ R66, R42, R71 ;  /* 0x000000472a427221 */ /* 0x000fe40000010000 */
[----:B------:R-:W-:Y:S01]  /*0be0*/  FFMA.FTZ R125, R35, R42, R70 ;  /* 0x0000002a237d7223 */ /* 0x000fe20000010046 */
[C---:B------:R-:W-:Y:S01]  /*0bf0*/  PRMT R130, R52.reuse, 0x7632, R130 ;  /* 0x0000763234827816 */ /* 0x040fe20000000082 */
[----:B------:R-:W-:Y:S01]  /*0c00*/  FADD.FTZ R99, R65, R99 ;  /* 0x0000006341637221 */ /* 0x000fe20000010000 */
[----:B------:R-:W-:Y:S01]  /*0c10*/  SHF.L.U32 R132, R52, 0x10, RZ ;  /* 0x0000001034847819 */ /* 0x000fe200000006ff */
[----:B------:R-:W-:Y:S01]  /*0c20*/  FFMA.FTZ R83, R32, R65, R83 ;  /* 0x0000004120537223 */ /* 0x000fe20000010053 */
[----:B------:R-:W-:Y:S01]  /*0c30*/  PRMT R64, R54, 0x7632, R64 ;  /* 0x0000763236407816 */ /* 0x000fe20000000040 */
[----:B------:R-:W-:Y:S01]  /*0c40*/  FMUL.FTZ R52, R78, R47 ;  /* 0x0000002f4e347220 */ /* 0x000fe20000410000 */
[----:B------:R-:W-:Y:S01]  /*0c50*/  FADD.FTZ R71, R41, R66 ;  /* 0x0000004229477221 */ /* 0x000fe20000010000 */
[----:B------:R-:W-:Y:S01]  /*0c60*/  FMUL.FTZ R65, R124, R127 ;  /* 0x0000007f7c417220 */ /* 0x000fe20000410000 */
[----:B------:R-:W-:Y:S01]  /*0c70*/  FFMA.FTZ R66, R34, R41, R125 ;  /* 0x0000002922427223 */ /* 0x000fe2000001007d */
[----:B------:R-:W-:Y:S01]  /*0c80*/  FMUL.FTZ R44, R124, R131 ;  /* 0x000000837c2c7220 */ /* 0x000fe20000410000 */
[----:B------:R-:W-:Y:S01]  /*0c90*/  SHF.L.U32 R126, R126, 0x10, RZ ;  /* 0x000000107e7e7819 */ /* 0x000fe200000006ff */
[----:B------:R-:W-:Y:S01]  /*0ca0*/  FMUL.FTZ R43, R118, R128 ;  /* 0x00000080762b7220 */ /* 0x000fe20000410000 */
[----:B------:R-:W-:Y:S01]  /*0cb0*/  SHF.L.U32 R131, R64, 0x10, RZ ;  /* 0x0000001040837819 */ /* 0x000fe200000006ff */
[----:B------:R-:W-:Y:S01]  /*0cc0*/  FADD.FTZ R64, R52, R71 ;  /* 0x0000004734407221 */ /* 0x000fe20000010000 */
[----:B------:R-:W-:Y:S01]  /*0cd0*/  FFMA.FTZ R71, R65, R52, R66 ;  /* 0x0000003441477223 */ /* 0x000fe20000010042 */
[----:B------:R-:W-:Y:S01]  /*0ce0*/  FFMA.FTZ R84, R35, R62, R84 ;  /* 0x0000003e23547223 */ /* 0x000fe20000010054 */
[----:B------:R-:W-:Y:S01]  /*0cf0*/  FADD.FTZ R100, R62, R100 ;  /* 0x000000643e647221 */ /* 0x000fe20000010000 */
[----:B------:R-:W-:Y:S01]  /*0d00*/  FMUL.FTZ R62, R77, R126 ;  /* 0x0000007e4d3e7220 */ /* 0x000fe20000410000 */
[----:B------:R-:W-:Y:S01]  /*0d10*/  FADD.FTZ R125, R43, R64 ;  /* 0x000000402b7d7221 */ /* 0x000fe20000010000 */
[----:B------:R-:W-:Y:S01]  /*0d20*/  FMUL.FTZ R67, R124, R129 ;  /* 0x000000817c437220 */ /* 0x000fe20000410000 */
[----:B------:R-:W-:Y:S01]  /*0d30*/  FFMA.FTZ R66, R36, R43, R71 ;  /* 0x0000002b24427223 */ /* 0x000fe20000010047 */
[----:B------:R-:W-:Y:S01]  /*0d40*/  SHF.L.U32 R54, R54, 0x10, RZ ;  /* 0x0000001036367819 */ /* 0x000fe200000006ff */
[----:B------:R-:W-:Y:S01]  /*0d50*/  FMUL.FTZ R48, R124, R139 ;  /* 0x0000008b7c307220 */ /* 0x000fe20000410000 */
[----:B------:R-:W-:Y:S01]  /*0d60*/  SHF.L.U32 R129, R130, 0x10, RZ ;  /* 0x0000001082817819 */ /* 0x000fe200000006ff */
[----:B------:R-:W-:Y:S01]  /*0d70*/  FMUL.FTZ R53, R117, R132 ;  /* 0x0000008475357220 */ /* 0x000fe20000410000 */
[----:B------:R-:W-:Y:S01]  /*0d80*/  FADD.FTZ R64, R62, R125 ;  /* 0x0000007d3e407221 */ /* 0x000fe20000010000 */
[----:B------:R-:W-:Y:S01]  /*0d90*/  FFMA.FTZ R82, R33, R45, R82 ;  /* 0x0000002d21527223 */ /* 0x000fe20000010052 */
[----:B------:R-:W-:Y:S01]  /*0da0*/  FADD.FTZ R98, R45, R98 ;  /* 0x000000622d627221 */ /* 0x000fe20000010000 */
[----:B------:R-:W-:Y:S01]  /*0db0*/  FFMA.FTZ R127, R67, R62, R66 ;  /* 0x0000003e437f7223 */ /* 0x000fe20000010042 */
[C---:B------:R-:W-:Y:S01]  /*0dc0*/  FMUL.FTZ R45, R124.reuse, R133 ;  /* 0x000000857c2d7220 */ /* 0x040fe20000410000 */
[----:B------:R-:W-:Y:S01]  /*0dd0*/  PRMT R38, R55, 0x7632, R38 ;  /* 0x0000763237267816 */ /* 0x000fe20000000026 */
[----:B------:R-:W-:Y:S01]  /*0de0*/  FMUL.FTZ R46, R124, R135 ;  /* 0x000000877c2e7220 */ /* 0x000fe20000410000 */
[----:B------:R-:W-:Y:S01]  /*0df0*/  FADD.FTZ R109, R54, R109 ;  /* 0x0000006d366d7221 */ /* 0x000fe20000010000 */
[-C--:B------:R-:W-:Y:S01]  /*0e00*/  FFMA.FTZ R93, R48, R54.reuse, R93 ;  /* 0x00000036305d7223 */ /* 0x080fe2000001005d */
[----:B------:R-:W-:Y:S01]  /*0e10*/  FMUL.FTZ R71, R115, R54 ;  /* 0x0000003673477220 */ /* 0x000fe20000410000 */
[----:B------:R-:W-:Y:S01]  /*0e20*/  FMUL.FTZ R54, R76, R129 ;  /* 0x000000814c367220 */ /* 0x000fe20000410000 */
[----:B------:R-:W-:Y:S01]  /*0e30*/  FADD.FTZ R125, R53, R64 ;  /* 0x00000040357d7221 */ /* 0x000fe20000010000 */
[----:B------:R-:W-:Y:S01]  /*0e40*/  FFMA.FTZ R64, R44, R53, R127 ;  /* 0x000000352c407223 */ /* 0x000fe2000001007f */
[----:B------:R-:W-:Y:S01]  /*0e50*/  FFMA.FTZ R90, R45, R129, R90 ;  /* 0x000000812d5a7223 */ /* 0x000fe2000001005a */
[----:B------:R-:W-:Y:S01]  /*0e60*/  FADD.FTZ R106, R129, R106 ;  /* 0x0000006a816a7221 */ /* 0x000fe20000010000 */
[----:B------:R-:W-:Y:S01]  /*0e70*/  SHF.L.U32 R134, R134, 0x10, RZ ;  /* 0x0000001086867819 */ /* 0x000fe200000006ff */
[----:B------:R-:W-:Y:S01]  /*0e80*/  FADD.FTZ R107, R63, R107 ;  /* 0x0000006b3f6b7221 */ /* 0x000fe20000010000 */
[-C--:B------:R-:W-:Y:S01]  /*0e90*/  FFMA.FTZ R91, R46, R63.reuse, R91 ;  /* 0x0000003f2e5b7223 */ /* 0x080fe2000001005b */
[----:B------:R-:W-:Y:S01]  /*0ea0*/  SHF.L.U32 R129, R38, 0x10, RZ ;  /* 0x0000001026817819 */ /* 0x000fe200000006ff */
[----:B------:R-:W-:Y:S01]  /*0eb0*/  FMUL.FTZ R63, R116, R63 ;  /* 0x0000003f743f7220 */ /* 0x000fe20000410000 */
[----:B------:R-:W-:Y:S01]  /*0ec0*/  FADD.FTZ R38, R125, R54 ;  /* 0x000000367d267221 */ /* 0x000fe20000010000 */
[----:B------:R-:W-:Y:S01]  /*0ed0*/  FFMA.FTZ R125, R45, R54, R64 ;  /* 0x000000362d7d7223 */ /* 0x000fe20000010040 */
[----:B------:R-:W-:Y:S01]  /*0ee0*/  FADD.FTZ R102, R47, R102 ;  /* 0x000000662f667221 */ /* 0x000fe20000010000 */
[----:B------:R-:W-:Y:S01]  /*0ef0*/  FFMA.FTZ R86, R65, R47, R86 ;  /* 0x0000002f41567223 */ /* 0x000fe20000010056 */
[----:B------:R-:W-:Y:S01]  /*0f00*/  FMUL.FTZ R64, R75, R134 ;  /* 0x000000864b407220 */ /* 0x000fe20000410000 */
[----:B------:R-:W-:Y:S01]  /*0f10*/  FADD.FTZ R127, R38, R63 ;  /* 0x0000003f267f7221 */ /* 0x000fe20000010000 */
[----:B------:R-:W-:Y:S01]  /*0f20*/  FMUL.FTZ R47, R124, R137 ;  /* 0x000000897c2f7220 */ /* 0x000fe20000410000 */
[----:B------:R-:W-:-:S02]  /*0f30*/  FFMA.FTZ R38, R46, R63, R125 ;  /* 0x0000003f2e267223 */ /* 0x000fc4000001007d */
[----:B------:R-:W-:Y:S02]  /*0f40*/  FADD.FTZ R70, R127, R64 ;  /* 0x000000407f467221 */ /* 0x000fe40000010000 */
[----:B------:R-:W-:Y:S01]  /*0f50*/  FFMA.FTZ R125, R47, R64, R38 ;  /* 0x000000402f7d7223 */ /* 0x000fe20000010026 */
[----:B------:R-:W-:Y:S01]  /*0f60*/  SHF.L.U32 R55, R55, 0x10, RZ ;  /* 0x0000001037377819 */ /* 0x000fe200000006ff */
[----:B------:R-:W-:Y:S01]  /*0f70*/  FMUL.FTZ R50, R124, R141 ;  /* 0x0000008d7c327220 */ /* 0x000fe20000410000 */
[----:B------:R-:W-:Y:S01]  /*0f80*/  FMUL.FTZ R66, R74, R131 ;  /* 0x000000834a427220 */ /* 0x000fe20000410000 */
[----:B------:R-:W-:Y:S01]  /*0f90*/  FADD.FTZ R127, R70, R71 ;  /* 0x00000047467f7221 */ /* 0x000fe20000010000 */
[----:B------:R-:W-:Y:S01]  /*0fa0*/  FMUL.FTZ R49, R124, R49 ;  /* 0x000000317c317220 */ /* 0x000fe20000410000 */
[----:B------:R-:W-:Y:S01]  /*0fb0*/  FFMA.FTZ R38, R48, R71, R125 ;  /* 0x0000004730267223 */ /* 0x000fe2000001007d */
[----:B------:R-:W-:Y:S01]  /*0fc0*/  FADD.FTZ R111, R55, R111 ;  /* 0x0000006f376f7221 */ /* 0x000fe20000010000 */
[-C--:B------:R-:W-:Y:S01]  /*0fd0*/  FFMA.FTZ R95, R50, R55.reuse, R95 ;  /* 0x00000037325f7223 */ /* 0x080fe2000001005f */
[----:B------:R-:W-:Y:S01]  /*0fe0*/  FADD.FTZ R70, R127, R66 ;  /* 0x000000427f467221 */ /* 0x000fe20000010000 */
[----:B------:R-:W-:Y:S01]  /*0ff0*/  FMUL.FTZ R55, R114, R55 ;  /* 0x0000003772377220 */ /* 0x000fe20000410000 */
[----:B------:R-:W-:Y:S01]  /*1000*/  FFMA.FTZ R127, R49, R66, R38 ;  /* 0x00000042317f7223 */ /* 0x000fe20000010026 */
[----:B------:R-:W-:Y:S01]  /*1010*/  FMUL.FTZ R125, R124, R51 ;  /* 0x000000337c7d7220 */ /* 0x000fe20000410000 */
[----:B------:R-:W-:Y:S01]  /*1020*/  FMUL.FTZ R51, R72, R129 ;  /* 0x0000008148337220 */ /* 0x000fe20000410000 */
[----:B------:R-:W-:Y:S01]  /*1030*/  FADD.FTZ R70, R70, R55 ;  /* 0x0000003746467221 */ /* 0x000fe20000010000 */
[----:B------:R-:W-:Y:S01]  /*1040*/  FFMA.FTZ R38, R50, R55, R127 ;  /* 0x0000003732267223 */ /* 0x000fe2000001007f */
[----:B------:R-:W-:Y:S01]  /*1050*/  PLOP3.LUT P4, PT, PT, PT, UP0, 0x80, 0x8 ;  /* 0x000000000008781c */ /* 0x000fe20003f8f008 */
[----:B------:R-:W-:Y:S01]  /*1060*/  FADD.FTZ R103, R128, R103 ;  /* 0x0000006780677221 */ /* 0x000fe20000010000 */
[----:B------:R-:W-:Y:S01]  /*1070*/  FFMA.FTZ R87, R36, R128, R87 ;  /* 0x0000008024577223 */ /* 0x000fe20000010057 */
[----:B------:R-:W-:Y:S01]  /*1080*/  FADD.FTZ R104, R126, R104 ;  /* 0x000000687e687221 */ /* 0x000fe20000010000 */
[----:B------:R-:W-:Y:S01]  /*1090*/  FFMA.FTZ R88, R67, R126, R88 ;  /* 0x0000007e43587223 */ /* 0x000fe20000010058 */
[----:B------:R-:W-:Y:S01]  /*10a0*/  FADD.FTZ R105, R132, R105 ;  /* 0x0000006984697221 */ /* 0x000fe20000010000 */
[----:B------:R-:W-:Y:S01]  /*10b0*/  FFMA.FTZ R89, R44, R132, R89 ;  /* 0x000000842c597223 */ /* 0x000fe20000010059 */
[----:B------:R-:W-:Y:S01]  /*10c0*/  FFMA.FTZ R92, R47, R134, R92 ;  /* 0x000000862f5c7223 */ /* 0x000fe2000001005c */
[----:B------:R-:W-:Y:S01]  /*10d0*/  FADD.FTZ R108, R134, R108 ;  /* 0x0000006c866c7221 */ /* 0x000fe20000010000 */
[----:B------:R-:W-:Y:S01]  /*10e0*/  FFMA.FTZ R94, R49, R131, R94 ;  /* 0x00000083315e7223 */ /* 0x000fe2000001005e */
[----:B------:R-:W-:Y:S01]  /*10f0*/  FADD.FTZ R110, R131, R110 ;  /* 0x0000006e836e7221 */ /* 0x000fe20000010000 */
        /* <DEDUP_REMOVED lines=23> */
.L_x_1427:
[----:B-1----:R-:W-:Y:S01]  /*1270*/  FADD.FTZ R127, R38, R127 ;  /* 0x0000007f267f7221 */ /* 0x002fe20000010000 */
[----:B0-2---:R-:W-:-:S03]  /*1280*/  FADD.FTZ R70, R70, R129 ;  /* 0x0000008146467221 */ /* 0x005fc60000010000 */
[----:B------:R-:W-:Y:S01]  /*1290*/  FMUL.FTZ R127, R127, UR14 ;  /* 0x0000000e7f7f7c20 */ /* 0x000fe20008410000 */
        /* <DEDUP_REMOVED lines=16> */
[-C--:B------:R-:W-:Y:S01]  /*13a0*/  FFMA.FTZ R32, R32, R70.reuse, R127 ;  /* 0x0000004620207223 */ /* 0x080fe2000001007f */
[----:B------:R-:W-:Y:S01]  /*13b0*/  FADD.FTZ R41, R41, -R34 ;  /* 0x8000002229297221 */ /* 0x000fe20000010000 */
[----:B------:R-:W-:Y:S01]  /*13c0*/  FADD.FTZ R65, R52, -R65 ;  /* 0x8000004134417221 */ /* 0x000fe20000010000 */
[----:B------:R-:W-:Y:S01]  /*13d0*/  FADD.FTZ R43, R43, -R36 ;  /* 0x800000242b2b7221 */ /* 0x000fe20000010000 */
[-CC-:B------:R-:W-:Y:S01]  /*13e0*/  FFMA.FTZ R33, R33, R70.reuse, R127.reuse ;  /* 0x0000004621217223 */ /* 0x180fe2000001007f */
[-CC-:B------:R-:W-:Y:S01]  /*13f0*/  FFMA.FTZ R35, R35, R70.reuse, R127.reuse ;  /* 0x0000004623237223 */ /* 0x180fe2000001007f */
[----:B------:R-:W-:Y:S01]  /*1400*/  FFMA.FTZ R0, R0, R70, R127 ;  /* 0x0000004600007223 */ /* 0x000fe2000001007f */
[----:B------:R-:W-:Y:S01]  /*1410*/  FMUL.FTZ R67, R124, R67 ;  /* 0x000000437c437220 */ /* 0x000fe20000410000 */
[----:B------:R-:W-:Y:S01]  /*1420*/  FADD.FTZ R39, R39, -R32 ;  /* 0x8000002027277221 */ /* 0x000fe20000010000 */
[----:B-----5:R-:W-:Y:S01]  /*1430*/  ISETP.GE.U32.AND P2, PT, R68, RZ, PT ;  /* 0x000000ff4400720c */ /* 0x020fe20003f46070 */
[C---:B------:R-:W-:Y:S01]  /*1440*/  FMUL.FTZ R43, R124.reuse, R43 ;  /* 0x0000002b7c2b7220 */ /* 0x040fe20000410000 */
[C---:B------:R-:W-:Y:S01]  /*1450*/  FMUL.FTZ R41, R124.reuse, R41 ;  /* 0x000000297c297220 */ /* 0x040fe20000410000 */
[----:B------:R-:W-:Y:S01]  /*1460*/  FMUL.FTZ R65, R124, R65 ;  /* 0x000000417c417220 */ /* 0x000fe20000410000 */
[----:B------:R-:W-:Y:S01]  /*1470*/  FADD.FTZ R33, R40, -R33 ;  /* 0x8000002128217221 */ /* 0x000fe20000010000 */
[----:B------:R-:W-:Y:S01]  /*1480*/  FADD.FTZ R35, R42, -R35 ;  /* 0x800000232a237221 */ /* 0x000fe20000010000 */
[----:B------:R-:W-:Y:S01]  /*1490*/  FADD.FTZ R37, R37, -R0 ;  /* 0x8000000025257221 */ /* 0x000fe20000010000 */
[----:B------:R-:W-:Y:S01]  /*14a0*/  FMUL.FTZ R67, R67, UR6 ;  /* 0x0000000643437c20 */ /* 0x000fe20008410000 */
[----:B------:R-:W-:Y:S01]  /*14b0*/  ISETP.GE.U32.AND.EX P2, PT, R69, 0x1000000, PT, P2 ;  /* 0x010000004500780c */ /* 0x000fe20003f46120 */
[----:B------:R-:W-:Y:S01]  /*14c0*/  FMUL.FTZ R43, R43, UR6 ;  /* 0x000000062b2b7c20 */ /* 0x000fe20008410000 */
[----:B------:R-:W-:Y:S01]  /*14d0*/  FMUL.FTZ R41, R41, UR6 ;  /* 0x0000000629297c20 */ /* 0x000fe20008410000 */
[C---:B------:R-:W-:Y:S01]  /*14e0*/  FMUL.FTZ R39, R124.reuse, R39 ;  /* 0x000000277c277220 */ /* 0x040fe20000410000 */
[----:B------:R-:W-:Y:S01]  /*14f0*/  FMUL.FTZ R65, R65, UR6 ;  /* 0x0000000641417c20 */ /* 0x000fe20008410000 */
[C---:B------:R-:W-:Y:S01]  /*1500*/  LOP3.LUT P3, RZ, R69.reuse, 0xff0000, RZ, 0xc0, !PT ;  /* 0x00ff000045ff7812 */ /* 0x040fe2000786c0ff */
[C---:B------:R-:W-:Y:S01]  /*1510*/  FMUL.FTZ R33, R124.reuse, R33 ;  /* 0x000000217c217220 */ /* 0x040fe20000410000 */
[C---:B------:R-:W-:Y:S01]  /*1520*/  LOP3.LUT P5, RZ, R69.reuse, 0xff, RZ, 0xc0, !PT ;  /* 0x000000ff45ff7812 */ /* 0x040fe200078ac0ff */
[C---:B------:R-:W-:Y:S01]  /*1530*/  FMUL.FTZ R35, R124.reuse, R35 ;  /* 0x000000237c237220 */ /* 0x040fe20000410000 */
[----:B------:R-:W-:Y:S01]  /*1540*/  LOP3.LUT P6, RZ, R69, 0xff00, RZ, 0xc0, !PT ;  /* 0x0000ff0045ff7812 */ /* 0x000fe200078cc0ff */
[----:B------:R-:W-:Y:S01]  /*1550*/  FMUL.FTZ R37, R124, R37 ;  /* 0x000000257c257220 */ /* 0x000fe20000410000 */
[----:B------:R-:W-:Y:S01]  /*1560*/  FSEL R36, R67, RZ, P2 ;  /* 0x000000ff43247208 */ /* 0x000fe20001000000 */
        /* <DEDUP_REMOVED lines=20> */
.L_x_1401:
[-CC-:B------:R-:W-:Y:S01]  /*16b0*/  FFMA.FTZ R67, R67, R70.reuse, R127.reuse ;  /* 0x0000004643437223 */ /* 0x180fe2000001007f */
[-CC-:B------:R-:W-:Y:S01]  /*16c0*/  FFMA.FTZ R36, R36, R70.reuse, R127.reuse ;  /* 0x0000004624247223 */ /* 0x180fe2000001007f */
[-C--:B------:R-:W-:Y:S01]  /*16d0*/  FFMA.FTZ R0, R0, R70.reuse, R127 ;  /* 0x0000004600007223 */ /* 0x080fe2000001007f */
[----:B-----5:R-:W-:Y:S01]  /*16e0*/  ISETP.GE.U32.AND P2, PT, R68, RZ, PT ;  /* 0x000000ff4400720c */ /* 0x020fe20003f46070 */
[----:B------:R-:W-:Y:S01]  /*16f0*/  FADD.FTZ R67, R62, -R67 ;  /* 0x800000433e437221 */ /* 0x000fe20000010000 */
[----:B------:R-:W-:Y:S01]  /*1700*/  FADD.FTZ R43, R43, -R36 ;  /* 0x800000242b2b7221 */ /* 0x000fe20000010000 */
[-CC-:B------:R-:W-:Y:S01]  /*1710*/  FFMA.FTZ R32, R32, R70.reuse, R127.reuse ;  /* 0x0000004620207223 */ /* 0x180fe2000001007f */
[-CC-:B------:R-:W-:Y:S01]  /*1720*/  FFMA.FTZ R33, R33, R70.reuse, R127.reuse ;  /* 0x0000004621217223 */ /* 0x180fe2000001007f */
[C---:B------:R-:W-:Y:S01]  /*1730*/  FMUL.FTZ R27, R124.reuse, R67 ;  /* 0x000000437c1b7220 */ /* 0x040fe20000410000 */
[----:B------:R-:W-:Y:S01]  /*1740*/  FMUL.FTZ R26, R124, R43 ;  /* 0x0000002b7c1a7220 */ /* 0x000fe20000410000 */
[----:B------:R-:W-:Y:S01]  /*1750*/  FADD.FTZ R37, R37, -R0 ;  /* 0x8000000025257221 */ /* 0x000fe20000010000 */
[----:B------:R-:W-:Y:S01]  /*1760*/  ISETP.GE.U32.AND.EX P2, PT, R69, 0x1000000, PT, P2 ;  /* 0x010000004500780c */ /* 0x000fe20003f46120 */
[----:B------:R-:W-:Y:S01]  /*1770*/  FMUL.FTZ R22, R27, UR6 ;  /* 0x000000061b167c20 */ /* 0x000fe20008410000 */
[----:B------:R-:W-:Y:S01]  /*1780*/  FADD.FTZ R39, R39, -R32 ;  /* 0x8000002027277221 */ /* 0x000fe20000010000 */
[-CC-:B------:R-:W-:Y:S01]  /*1790*/  FFMA.FTZ R65, R65, R70.reuse, R127.reuse ;  /* 0x0000004641417223 */ /* 0x180fe2000001007f */
[-CC-:B------:R-:W-:Y:S01]  /*17a0*/  FFMA.FTZ R35, R35, R70.reuse, R127.reuse ;  /* 0x0000004623237223 */ /* 0x180fe2000001007f */
[----:B------:R-:W-:Y:S01]  /*17b0*/  FFMA.FTZ R34, R34, R70, R127 ;  /* 0x0000004622227223 */ /* 0x000fe2000001007f */
[----:B------:R-:W-:Y:S01]  /*17c0*/  FMUL.FTZ R21, R26, UR6 ;  /* 0x000000061a157c20 */ /* 0x000fe20008410000 */
[----:B------:R-:W-:Y:S01]  /*17d0*/  LOP3.LUT P5, RZ, R69, 0xff0000, RZ, 0xc0, !PT ;  /* 0x00ff000045ff7812 */ /* 0x000fe200078ac0ff */
[----:B------:R-:W-:Y:S01]  /*17e0*/  FADD.FTZ R33, R40, -R33 ;  /* 0x8000002128217221 */ /* 0x000fe20000010000 */
[----:B------:R-:W-:Y:S01]  /*17f0*/  FMUL.FTZ R20, R124, R37 ;  /* 0x000000257c147220 */ /* 0x000fe20000410000 */
[----:B------:R-:W-:Y:S01]  /*1800*/  FSEL R43, R22, RZ, P2 ;  /* 0x000000ff162b7208 */ /* 0x000fe20001000000 */
[----:B------:R-:W-:Y:S01]  /*1810*/  FADD.FTZ R65, R52, -R65 ;  /* 0x8000004134417221 */ /* 0x000fe20000010000 */
[----:B------:R-:W-:Y:S01]  /*1820*/  FMUL.FTZ R22, R124, R39 ;  /* 0x000000277c167220 */ /* 0x000fe20000410000 */
[----:B------:R-:W-:Y:S01]  /*1830*/  FADD.FTZ R35, R42, -R35 ;  /* 0x800000232a237221 */ /* 0x000fe20000010000 */
[----:B------:R-:W-:Y:S01]  /*1840*/  FADD.FTZ R41, R41, -R34 ;  /* 0x8000002229297221 */ /* 0x000fe20000010000 */
[----:B------:R-:W-:Y:S01]  /*1850*/  FSEL R40, R21, RZ, P5 ;  /* 0x000000ff15287208 */ /* 0x000fe20002800000 */
[----:B------:R-:W-:Y:S01]  /*1860*/  FMUL.FTZ R0, R20, UR6 ;  /* 0x0000000614007c20 */ /* 0x000fe20008410000 */
[----:B------:R-:W-:Y:S01]  /*1870*/  FMUL.FTZ R21, R124, R33 ;  /* 0x000000217c157220 */ /* 0x000fe20000410000 */
[----:B------:R-:W-:Y:S01]  /*1880*/  LOP3.LUT P3, RZ, R68, 0xff, RZ, 0xc0, !PT ;  /* 0x000000ff44ff7812 */ /* 0x000fe2000786c0ff */
[----:B------:R-:W-:Y:S01]  /*1890*/  FMUL.FTZ R25, R124, R65 ;  /* 0x000000417c197220 */ /* 0x000fe20000410000 */
[----:B------:R-:W-:Y:S01]  /*18a0*/  FMUL.FTZ R33, R22, UR6 ;  /* 0x0000000616217c20 */ /* 0x000fe20008410000 */
[----:B------:R-:W-:Y:S01]  /*18b0*/  LOP3.LUT P6, RZ, R68, 0xff0000, RZ, 0xc0, !PT ;  /* 0x00ff000044ff7812 */ /* 0x000fe200078cc0ff */
        /* <DEDUP_REMOVED lines=21> */
.L_x_1400:
        /* <DEDUP_REMOVED lines=16> */
[----:B------:R-:W-:Y:S01]  /*1b10*/  FADD.FTZ R39, R39, -R32 ;  /* 0x8000002027277221 */ /* 0x000fe20000010000 */
[----:B------:R-:W-:Y:S01]  /*1b20*/  FADD.FTZ R37, R37, -R0 ;  /* 0x8000000025257221 */ /* 0x000fe20000010000 */
[C---:B-----5:R-:W-:Y:S01]  /*1b30*/  FFMA.FTZ R32, R124.reuse, R43, R10 ;  /* 0x0000002b7c207223 */ /* 0x060fe2000001000a */
[----:B------:R-:W-:Y:S01]  /*1b40*/  FFMA.FTZ R35, R35, R70, R127 ;  /* 0x0000004623237223 */ /* 0x000fe2000001007f */
[C---:B------:R-:W-:Y:S01]  /*1b50*/  FFMA.FTZ R33, R124.reuse, R33, R11 ;  /* 0x000000217c217223 */ /* 0x040fe2000001000b */
[----:B------:R-:W-:Y:S01]  /*1b60*/  FFMA.FTZ R0, R124, R41, R8 ;  /* 0x000000297c007223 */ /* 0x000fe20000010008 */
[----:B------:R-:W-:Y:S01]  /*1b70*/  FADD.FTZ R52, R52, -R65 ;  /* 0x8000004134347221 */ /* 0x000fe20000010000 */
[----:B------:R-:W-:Y:S01]  /*1b80*/  ISETP.GE.U32.AND P2, PT, R68, RZ, PT ;  /* 0x000000ff4400720c */ /* 0x000fe20003f46070 */
[----:B------:R-:W-:Y:S01]  /*1b90*/  FMUL.FTZ R32, R32, UR6 ;  /* 0x0000000620207c20 */ /* 0x000fe20008410000 */
[----:B------:R-:W-:Y:S01]  /*1ba0*/  FADD.FTZ R42, R42, -R35 ;  /* 0x800000232a2a7221 */ /* 0x000fe20000010000 */
[----:B------:R-:W-:Y:S01]  /*1bb0*/  LOP3.LUT P3, RZ, R69, 0xff0000, RZ, 0xc0, !PT ;  /* 0x00ff000045ff7812 */ /* 0x000fe2000786c0ff */
[----:B------:R-:W-:Y:S01]  /*1bc0*/  FMUL.FTZ R33, R33, UR6 ;  /* 0x0000000621217c20 */ /* 0x000fe20008410000 */
[----:B------:R-:W-:Y:S01]  /*1bd0*/  FMUL.FTZ R0, R0, UR6 ;  /* 0x0000000600007c20 */ /* 0x000fe20008410000 */
[C---:B------:R-:W-:Y:S01]  /*1be0*/  LOP3.LUT P5, RZ, R69.reuse, 0xff, RZ, 0xc0, !PT ;  /* 0x000000ff45ff7812 */ /* 0x040fe200078ac0ff */
[----:B------:R-:W-:Y:S01]  /*1bf0*/  FFMA.FTZ R35, R124, R52, R9 ;  /* 0x000000347c237223 */ /* 0x000fe20000010009 */
[----:B------:R-:W-:-:S02]  /*1c00*/  ISETP.GE.U32.AND.EX P2, PT, R69, 0x1000000, PT, P2 ;  /* 0x010000004500780c */ /* 0x000fc40003f46120 */
[----:B------:R-:W-:Y:S01]  /*1c10*/  FSEL R40, R32, RZ, P3 ;  /* 0x000000ff20287208 */ /* 0x000fe20001800000 */
[----:B------:R-:W-:Y:S01]  /*1c20*/  FFMA.FTZ R32, R124, R34, R5 ;  /* 0x000000227c207223 */ /* 0x000fe20000010005 */
[----:B------:R-:W-:Y:S01]  /*1c30*/  FSEL R41, R33, RZ, P2 ;  /* 0x000000ff21297208 */ /* 0x000fe20001000000 */
[----:B------:R-:W-:Y:S01]  /*1c40*/  FMUL.FTZ R35, R35, UR6 ;  /* 0x0000000623237c20 */ /* 0x000fe20008410000 */
[----:B------:R-:W-:Y:S01]  /*1c50*/  FSEL R38, R0, RZ, P5 ;  /* 0x000000ff00267208 */ /* 0x000fe20002800000 */
[C---:B------:R-:W-:Y:S01]  /*1c60*/  FFMA.FTZ R33, R124.reuse, R39, R6 ;  /* 0x000000277c217223 */ /* 0x040fe20000010006 */
        /* <DEDUP_REMOVED lines=21> */
.L_x_1403:
[-CC-:B------:R-:W-:Y:S01]  /*1dc0*/  FFMA.FTZ R67, R67, R70.reuse, R127.reuse ;  /* 0x0000004643437223 */ /* 0x180fe2000001007f */
[-CC-:B------:R-:W-:Y:S01]  /*1dd0*/  FFMA.FTZ R36, R36, R70.reuse, R127.reuse ;  /* 0x0000004624247223 */ /* 0x180fe2000001007f */
[-C--:B------:R-:W-:Y:S01]  /*1de0*/  FFMA.FTZ R0, R0, R70.reuse, R127 ;  /* 0x0000004600007223 */ /* 0x080fe2000001007f */
[----:B-----5:R-:W-:Y:S01]  /*1df0*/  ISETP.GE.U32.AND P2, PT, R68, RZ, PT ;  /* 0x000000ff4400720c */ /* 0x020fe20003f46070 */
[----:B------:R-:W-:Y:S01]  /*1e00*/  FADD.FTZ R67, R62, -R67 ;  /* 0x800000433e437221 */ /* 0x000fe20000010000 */
[----:B------:R-:W-:Y:S01]  /*1e10*/  FADD.FTZ R43, R43, -R36 ;  /* 0x800000242b2b7221 */ /* 0x000fe20000010000 */
[-CC-:B------:R-:W-:Y:S01]  /*1e20*/  FFMA.FTZ R32, R32, R70.reuse, R127.reuse ;  /* 0x0000004620207223 */ /* 0x180fe2000001007f */
[-C--:B------:R-:W-:Y:S01]  /*1e30*/  FFMA.FTZ R33, R33, R70.reuse, R127 ;  /* 0x0000004621217223 */ /* 0x080fe2000001007f */
[C---:B------:R-:W-:Y:S01]  /*1e40*/  FFMA.FTZ R27, R124.reuse, R67, R11 ;  /* 0x000000437c1b7223 */ /* 0x040fe2000001000b */
[----:B------:R-:W-:Y:S01]  /*1e50*/  FFMA.FTZ R26, R124, R43, R10 ;  /* 0x0000002b7c1a7223 */ /* 0x000fe2000001000a */
        /* <DEDUP_REMOVED lines=10> */
[----:B------:R-:W-:Y:S01]  /*1f00*/  FFMA.FTZ R20, R124, R37, R4 ;  /* 0x000000257c147223 */ /* 0x000fe20000010004 */
[----:B------:R-:W-:Y:S01]  /*1f10*/  FSEL R43, R22, RZ, P2 ;  /* 0x000000ff162b7208 */ /* 0x000fe20001000000 */
[----:B------:R-:W-:Y:S01]  /*1f20*/  FADD.FTZ R52, R52, -R65 ;  /* 0x8000004134347221 */ /* 0x000fe20000010000 */
[----:B------:R-:W-:Y:S01]  /*1f30*/  FFMA.FTZ R22, R124, R39, R6 ;  /* 0x000000277c167223 */ /* 0x000fe20000010006 */
[----:B------:R-:W-:Y:S01]  /*1f40*/  FADD.FTZ R42, R42, -R35 ;  /* 0x800000232a2a7221 */ /* 0x000fe20000010000 */
[----:B------:R-:W-:Y:S01]  /*1f50*/  FADD.FTZ R41, R41, -R34 ;  /* 0x8000002229297221 */ /* 0x000fe20000010000 */
[----:B------:R-:W-:Y:S01]  /*1f60*/  FSEL R40, R21, RZ, P5 ;  /* 0x000000ff15287208 */ /* 0x000fe20002800000 */
[----:B------:R-:W-:Y:S01]  /*1f70*/  FMUL.FTZ R0, R20, UR6 ;  /* 0x0000000614007c20 */ /* 0x000fe20008410000 */
[----:B------:R-:W-:Y:S01]  /*1f80*/  FFMA.FTZ R21, R124, R33, R5 ;  /* 0x000000217c157223 */ /* 0x000fe20000010005 */
[----:B------:R-:W-:Y:S01]  /*1f90*/  LOP3.LUT P3, RZ, R68, 0xff, RZ, 0xc0, !PT ;  /* 0x000000ff44ff7812 */ /* 0x000fe2000786c0ff */
[----:B------:R-:W-:Y:S01]  /*1fa0*/  FFMA.FTZ R25, R124, R52, R9 ;  /* 0x000000347c197223 */ /* 0x000fe20000010009 */
[----:B------:R-:W-:Y:S01]  /*1fb0*/  FMUL.FTZ R33, R22, UR6 ;  /* 0x0000000616217c20 */ /* 0x000fe20008410000 */
[----:B------:R-:W-:Y:S01]  /*1fc0*/  LOP3.LUT P6, RZ, R68, 0xff0000, RZ, 0xc0, !PT ;  /* 0x00ff000044ff7812 */ /* 0x000fe200078cc0ff */
        /* <DEDUP_REMOVED lines=21> */
.L_x_1399:
        /* <DEDUP_REMOVED lines=15> */
[-CC-:B------:R-:W-:Y:S01]  /*2210*/  FFMA.FTZ R32, R32, R70.reuse, R127.reuse ;  /* 0x0000004620207223 */ /* 0x180fe2000001007f */
[C---:B------:R-:W-:Y:S01]  /*2220*/  FMUL.FTZ R67, R124.reuse, R67 ;  /* 0x000000437c437220 */ /* 0x040fe20000410000 */
[-C--:B------:R-:W-:Y:S01]  /*2230*/  FFMA.FTZ R65, R65, R70.reuse, R127 ;  /* 0x0000004641417223 */ /* 0x080fe2000001007f */
[C---:B------:R-:W-:Y:S01]  /*2240*/  FMUL.FTZ R43, R124.reuse, R43 ;  /* 0x0000002b7c2b7220 */ /* 0x040fe20000410000 */
[----:B------:R-:W-:Y:S01]  /*2250*/  ISETP.GE.U32.AND.EX P5, PT, R69, 0x1000000, PT, P2 ;  /* 0x010000004500780c */ /* 0x000fe20003fa6120 */
[----:B------:R-:W-:Y:S01]  /*2260*/  FMUL.FTZ R67, R67, UR6 ;  /* 0x0000000643437c20 */ /* 0x000fe20008410000 */
[----:B------:R-:W-:Y:S01]  /*2270*/  FMUL.FTZ R41, R124, R41 ;  /* 0x000000297c297220 */ /* 0x000fe20000410000 */
[----:B------:R-:W-:Y:S01]  /*2280*/  FADD.FTZ R39, R39, -R32 ;  /* 0x8000002027277221 */ /* 0x000fe20000010000 */
[----:B------:R-:W-:Y:S01]  /*2290*/  FADD.FTZ R65, R52, -R65 ;  /* 0x8000004134417221 */ /* 0x000fe20000010000 */
[----:B------:R-:W-:Y:S01]  /*22a0*/  ISETP.GE.U32.AND P2, PT, R2, RZ, PT ;  /* 0x000000ff0200720c */ /* 0x000fe20003f46070 */
[----:B------:R-:W-:Y:S01]  /*22b0*/  FMUL.FTZ R43, R43, UR6 ;  /* 0x000000062b2b7c20 */ /* 0x000fe20008410000 */
[----:B------:R-:W-:Y:S01]  /*22c0*/  FSEL R59, R67, RZ, P5 ;  /* 0x000000ff433b7208 */ /* 0x000fe20002800000 */
[----:B------:R-:W-:Y:S01]  /*22d0*/  FMUL.FTZ R41, R41, UR6 ;  /* 0x0000000629297c20 */ /* 0x000fe20008410000 */
[C---:B------:R-:W-:Y:S01]  /*22e0*/  LOP3.LUT P3, RZ, R69.reuse, 0xff0000, RZ, 0xc0, !PT ;  /* 0x00ff000045ff7812 */ /* 0x040fe2000786c0ff */
[C---:B------:R-:W-:Y:S01]  /*22f0*/  FMUL.FTZ R65, R124.reuse, R65 ;  /* 0x000000417c417220 */ /* 0x040fe20000410000 */
[----:B------:R-:W-:Y:S01]  /*2300*/  LOP3.LUT P5, RZ, R69, 0xff, RZ, 0xc0, !PT ;  /* 0x000000ff45ff7812 */ /* 0x000fe200078ac0ff */
[----:B------:R-:W-:Y:S01]  /*2310*/  FMUL.FTZ R39, R124, R39 ;  /* 0x000000277c277220 */ /* 0x000fe20000410000 */
[----:B------:R-:W-:Y:S01]  /*2320*/  ISETP.GE.U32.AND.EX P2, PT, R3, 0x1000000, PT, P2 ;  /* 0x010000000300780c */ /* 0x000fe20003f46120 */
[-CC-:B------:R-:W-:Y:S01]  /*2330*/  FFMA.FTZ R35, R35, R70.reuse, R127.reuse ;  /* 0x0000004623237223 */ /* 0x180fe2000001007f */
[----:B------:R-:W-:Y:S01]  /*2340*/  FSEL R32, R43, RZ, P3 ;  /* 0x000000ff2b207208 */ /* 0x000fe20001800000 */
[----:B------:R-:W-:Y:S01]  /*2350*/  FMUL.FTZ R65, R65, UR6 ;  /* 0x0000000641417c20 */ /* 0x000fe20008410000 */
[----:B------:R-:W-:Y:S01]  /*2360*/  FSEL R28, R67, RZ, P2 ;  /* 0x000000ff431c7208 */ /* 0x000fe20001000000 */
[-C--:B------:R-:W-:Y:S01]  /*2370*/  FFMA.FTZ R0, R0, R70.reuse, R127 ;  /* 0x0000004600007223 */ /* 0x080fe2000001007f */
[----:B------:R-:W-:Y:S01]  /*2380*/  FSEL R34, R41, RZ, P5 ;  /* 0x000000ff29227208 */ /* 0x000fe20002800000 */
[----:B------:R-:W-:Y:S01]  /*2390*/  FMUL.FTZ R39, R39, UR6 ;  /* 0x0000000627277c20 */ /* 0x000fe20008410000 */
[C---:B------:R-:W-:Y:S01]  /*23a0*/  LOP3.LUT P3, RZ, R3.reuse, 0xff, RZ, 0xc0, !PT ;  /* 0x000000ff03ff7812 */ /* 0x040fe2000786c0ff */
[----:B------:R-:W-:Y:S01]  /*23b0*/  FADD.FTZ R35, R42, -R35 ;  /* 0x800000232a237221 */ /* 0x000fe20000010000 */
[----:B------:R-:W-:Y:S01]  /*23c0*/  LOP3.LUT P2, RZ, R3, 0xff00, RZ, 0xc0, !PT ;  /* 0x0000ff0003ff7812 */ /* 0x000fe2000784c0ff */
[----:B------:R-:W-:Y:S01]  /*23d0*/  FFMA.FTZ R33, R33, R70, R127 ;  /* 0x0000004621217223 */ /* 0x000fe2000001007f */
[----:B------:R-:W-:Y:S01]  /*23e0*/  LOP3.LUT P5, RZ, R68, 0xff0000, RZ, 0xc0, !PT ;  /* 0x00ff000044ff7812 */ /* 0x000fe200078ac0ff */
[----:B------:R-:W-:Y:S01]  /*23f0*/  FADD.FTZ R37, R37, -R0 ;  /* 0x8000000025257221 */ /* 0x000fe20000010000 */
[----:B------:R-:W-:Y:S01]  /*2400*/  FSEL R30, R41, RZ, P3 ;  /* 0x000000ff291e7208 */ /* 0x000fe20001800000 */
[----:B------:R-:W-:Y:S01]  /*2410*/  FMUL.FTZ R0, R124, R35 ;  /* 0x000000237c007220 */ /* 0x000fe20000410000 */
[----:B------:R-:W-:Y:S01]  /*2420*/  FSEL R29, R65, RZ, P2 ;  /* 0x000000ff411d7208 */ /* 0x000fe20001000000 */
[----:B------:R-:W-:Y:S01]  /*2430*/  FADD.FTZ R33, R40, -R33 ;  /* 0x8000002128217221 */ /* 0x000fe20000010000 */
[----:B------:R-:W-:Y:S01]  /*2440*/  FSEL R36, R39, RZ, P5 ;  /* 0x000000ff27247208 */ /* 0x000fe20002800000 */
[----:B------:R-:W-:Y:S01]  /*2450*/  FMUL.FTZ R0, R0, UR6 ;  /* 0x0000000600007c20 */ /* 0x000fe20008410000 */
[----:B------:R-:W-:Y:S01]  /*2460*/  LOP3.LUT P5, RZ, R2, 0xff0000, RZ, 0xc0, !PT ;  /* 0x00ff000002ff7812 */ /* 0x000fe200078ac0ff */
[C---:B------:R-:W-:Y:S01]  /*2470*/  FMUL.FTZ R37, R124.reuse, R37 ;  /* 0x000000257c257220 */ /* 0x040fe20000410000 */
[----:B------:R-:W-:Y:S01]  /*2480*/  LOP3.LUT P6, RZ, R3, 0xff0000, RZ, 0xc0, !PT ;  /* 0x00ff000003ff7812 */ /* 0x000fe200078cc0ff */
[----:B------:R-:W-:Y:S01]  /*2490*/  FMUL.FTZ R33, R124, R33 ;  /* 0x000000217c217220 */ /* 0x000fe20000410000 */
[----:B------:R-:W-:-:S02]  /*24a0*/  F2FP.BF16.F32.PACK_AB R30, R29, R30 ;  /* 0x0000001e1d1e723e */ /* 0x000fc400000010ff */
[----:B------:R-:W-:Y:S01]  /*24b0*/  LOP3.LUT P3, RZ, R68, 0xff000000, RZ, 0xc0, !PT ;  /* 0xff00000044ff7812 */ /* 0x000fe2000786c0ff */
[----:B------:R-:W-:Y:S01]  /*24c0*/  FMUL.FTZ R33, R33, UR6 ;  /* 0x0000000621217c20 */ /* 0x000fe20008410000 */
[----:B------:R-:W-:Y:S02]  /*24d0*/  FSEL R29, R39, RZ, P5 ;  /* 0x000000ff271d7208 */ /* 0x000fe40002800000 */
        /* <DEDUP_REMOVED lines=8> */
[----:B------:R-:W-:Y:S02]  /*2560*/  LOP3.LUT P5, RZ, R2, 0xff, RZ, 0xc0, !PT ;  /* 0x000000ff02ff7812 */ /* 0x000fe400078ac0ff */
[C---:B------:R-:W-:Y:S02]  /*2570*/  LOP3.LUT P6, RZ, R68.reuse, 0xff00, RZ, 0xc0, !PT ;  /* 0x0000ff0044ff7812 */ /* 0x040fe400078cc0ff */
[----:B------:R-:W-:Y:S02]  /*2580*/  LOP3.LUT P2, RZ, R68, 0xff, RZ, 0xc0, !PT ;  /* 0x000000ff44ff7812 */ /* 0x000fe4000784c0ff */
[----:B------:R-:W-:-:S02]  /*2590*/  LOP3.LUT P3, RZ, R2, 0xff00, RZ, 0xc0, !PT ;  /* 0x0000ff0002ff7812 */ /* 0x000fc4000786c0ff */
[----:B------:R-:W-:Y:S02]  /*25a0*/  F2FP.BF16.F32.PACK_AB R31, R28, R31 ;  /* 0x0000001f1c1f723e */ /* 0x000fe400000010ff */
[C---:B------:R-:W-:Y:S02]  /*25b0*/  FSEL R28, R32.reuse, RZ, P5 ;  /* 0x000000ff201c7208 */ /* 0x040fe40002800000 */
        /* <DEDUP_REMOVED lines=9> */
.L_x_1405:
        /* <DEDUP_REMOVED lines=8> */
[C---:B------:R-:W-:Y:S01]  /*26d0*/  FMUL.FTZ R26, R124.reuse, R43 ;  /* 0x0000002b7c1a7220 */ /* 0x040fe20000410000 */
[----:B-----5:R-:W-:Y:S01]  /*26e0*/  LOP3.LUT P6, RZ, R69, 0xff0000, RZ, 0xc0, !PT ;  /* 0x00ff000045ff7812 */ /* 0x020fe200078cc0ff */
[----:B------:R-:W-:Y:S01]  /*26f0*/  FMUL.FTZ R27, R124, R67 ;  /* 0x000000437c1b7220 */ /* 0x000fe20000410000 */
[----:B------:R-:W-:Y:S01]  /*2700*/  LOP3.LUT P5, RZ, R3, 0xff0000, RZ, 0xc0, !PT ;  /* 0x00ff000003ff7812 */ /* 0x000fe200078ac0ff */
[----:B------:R-:W-:Y:S01]  /*2710*/  FMUL.FTZ R20, R26, UR6 ;  /* 0x000000061a147c20 */ /* 0x000fe20008410000 */
[----:B------:R-:W-:Y:S01]  /*2720*/  ISETP.GE.U32.AND P2, PT, R68, RZ, PT ;  /* 0x000000ff4400720c */ /* 0x000fe20003f46070 */
[----:B------:R-:W-:Y:S01]  /*2730*/  FMUL.FTZ R24, R124, R41 ;  /* 0x000000297c187220 */ /* 0x000fe20000410000 */
[----:B------:R-:W-:Y:S01]  /*2740*/  ISETP.GE.U32.AND P3, PT, R2, RZ, PT ;  /* 0x000000ff0200720c */ /* 0x000fe20003f66070 */
[----:B------:R-:W-:Y:S01]  /*2750*/  FADD.FTZ R65, R52, -R65 ;  /* 0x8000004134417221 */ /* 0x000fe20000010000 */
[----:B------:R-:W-:Y:S01]  /*2760*/  FADD.FTZ R39, R39, -R32 ;  /* 0x8000002027277221 */ /* 0x000fe20000010000 */
[C---:B------:R-:W-:Y:S01]  /*2770*/  FSEL R28, R20.reuse, RZ, P6 ;  /* 0x000000ff141c7208 */ /* 0x040fe20003000000 */
[----:B------:R-:W-:Y:S01]  /*2780*/  FMUL.FTZ R21, R27, UR6 ;  /* 0x000000061b157c20 */ /* 0x000fe20008410000 */
[----:B------:R-:W-:Y:S01]  /*2790*/  FSEL R31, R20, RZ, P5 ;  /* 0x000000ff141f7208 */ /* 0x000fe20002800000 */
[----:B------:R-:W-:Y:S01]  /*27a0*/  FMUL.FTZ R20, R24, UR6 ;  /* 0x0000000618147c20 */ /* 0x000fe20008410000 */
[----:B------:R-:W-:Y:S01]  /*27b0*/  ISETP.GE.U32.AND.EX P2, PT, R69, 0x1000000, PT, P2 ;  /* 0x010000004500780c */ /* 0x000fe20003f46120 */
[C---:B------:R-:W-:Y:S01]  /*27c0*/  FMUL.FTZ R25, R124.reuse, R65 ;  /* 0x000000417c197220 */ /* 0x040fe20000410000 */
[----:B------:R-:W-:Y:S01]  /*27d0*/  ISETP.GE.U32.AND.EX P3, PT, R3, 0x1000000, PT, P3 ;  /* 0x010000000300780c */ /* 0x000fe20003f66130 */
[----:B------:R-:W-:Y:S01]  /*27e0*/  FMUL.FTZ R22, R124, R39 ;  /* 0x000000277c167220 */ /* 0x000fe20000410000 */
[----:B------:R-:W-:Y:S01]  /*27f0*/  LOP3.LUT P6, RZ, R69, 0xff, RZ, 0xc0, !PT ;  /* 0x000000ff45ff7812 */ /* 0x000fe200078cc0ff */
[-CC-:B------:R-:W-:Y:S01]  /*2800*/  FFMA.FTZ R35, R35, R70.reuse, R127.reuse ;  /* 0x0000004623237223 */ /* 0x180fe2000001007f */
[----:B------:R-:W-:Y:S01]  /*2810*/  LOP3.LUT P5, RZ, R3, 0xff, RZ, 0xc0, !PT ;  /* 0x000000ff03ff7812 */ /* 0x000fe200078ac0ff */
[-C--:B------:R-:W-:Y:S01]  /*2820*/  FFMA.FTZ R33, R33, R70.reuse, R127 ;  /* 0x0000004621217223 */ /* 0x080fe2000001007f */
[C---:B------:R-:W-:Y:S01]  /*2830*/  FSEL R29, R21.reuse, RZ, P2 ;  /* 0x000000ff151d7208 */ /* 0x040fe20001000000 */
[----:B------:R-:W-:Y:S01]  /*2840*/  FADD.FTZ R35, R42, -R35 ;  /* 0x800000232a237221 */ /* 0x000fe20000010000 */
[----:B------:R-:W-:Y:S01]  /*2850*/  FSEL R32, R21, RZ, P3 ;  /* 0x000000ff15207208 */ /* 0x000fe20001800000 */
[----:B------:R-:W-:Y:S01]  /*2860*/  FMUL.FTZ R21, R25, UR6 ;  /* 0x0000000619157c20 */ /* 0x000fe20008410000 */
[----:B------:R-:W-:Y:S01]  /*2870*/  FSEL R34, R20, RZ, P6 ;  /* 0x000000ff14227208 */ /* 0x000fe20003000000 */
[----:B------:R-:W-:Y:S01]  /*2880*/  FFMA.FTZ R0, R0, R70, R127 ;  /* 0x0000004600007223 */ /* 0x000fe2000001007f */
[----:B------:R-:W-:Y:S01]  /*2890*/  FSEL R30, R20, RZ, P5 ;  /* 0x000000ff141e7208 */ /* 0x000fe20002800000 */
[----:B------:R-:W-:Y:S01]  /*28a0*/  FMUL.FTZ R20, R22, UR6 ;  /* 0x0000000616147c20 */ /* 0x000fe20008410000 */
[----:B------:R-:W-:Y:S01]  /*28b0*/  LOP3.LUT P2, RZ, R69, 0xff00, RZ, 0xc0, !PT ;  /* 0x0000ff0045ff7812 */ /* 0x000fe2000784c0ff */
[----:B------:R-:W-:Y:S01]  /*28c0*/  FMUL.FTZ R23, R124, R35 ;  /* 0x000000237c177220 */ /* 0x000fe20000410000 */
[----:B------:R-:W-:Y:S01]  /*28d0*/  LOP3.LUT P3, RZ, R3, 0xff00, RZ, 0xc0, !PT ;  /* 0x0000ff0003ff7812 */ /* 0x000fe2000786c0ff */
[----:B------:R-:W-:Y:S01]  /*28e0*/  FADD.FTZ R33, R40, -R33 ;  /* 0x8000002128217221 */ /* 0x000fe20000010000 */
[----:B------:R-:W-:Y:S01]  /*28f0*/  LOP3.LUT P6, RZ, R68, 0xff0000, RZ, 0xc0, !PT ;  /* 0x00ff000044ff7812 */ /* 0x000fe200078cc0ff */
[----:B------:R-:W-:Y:S01]  /*2900*/  FADD.FTZ R37, R37, -R0 ;  /* 0x8000000025257221 */ /* 0x000fe20000010000 */
[----:B------:R-:W-:-:S02]  /*2910*/  FSEL R41, R21, RZ, P2 ;  /* 0x000000ff15297208 */ /* 0x000fc40001000000 */
[----:B------:R-:W-:Y:S02]  /*2920*/  FSEL R21, R21, RZ, P3 ;  /* 0x000000ff15157208 */ /* 0x000fe40001800000 */
[----:B------:R-:W-:Y:S02]  /*2930*/  FSEL R36, R20, RZ, P6 ;  /* 0x000000ff14247208 */ /* 0x000fe40003000000 */
[----:B------:R-:W-:Y:S02]  /*2940*/  LOP3.LUT P6, RZ, R2, 0xff0000, RZ, 0xc0, !PT ;  /* 0x00ff000002ff7812 */ /* 0x000fe400078cc0ff */
[----:B------:R-:W-:Y:S01]  /*2950*/  F2FP.BF16.F32.PACK_AB R31, R32, R31 ;  /* 0x0000001f201f723e */ /* 0x000fe200000010ff */
[----:B------:R-:W-:Y:S01]  /*2960*/  FMUL.FTZ R32, R23, UR6 ;  /* 0x0000000617207c20 */ /* 0x000fe20008410000 */
[----:B------:R-:W-:Y:S02]  /*2970*/  F2FP.BF16.F32.PACK_AB R35, R29, R28 ;  /* 0x0000001c1d23723e */ /* 0x000fe400000010ff */
[----:B------:R-:W-:Y:S01]  /*2980*/  F2FP.BF16.F32.PACK_AB R30, R21, R30 ;  /* 0x0000001e151e723e */ /* 0x000fe200000010ff */
[----:B------:R-:W-:Y:S01]  /*2990*/  FMUL.FTZ R21, R124, R33 ;  /* 0x000000217c157220 */ /* 0x000fe20000410000 */
[----:B------:R-:W-:-:S02]  /*29a0*/  LOP3.LUT P5, RZ, R68, 0xff000000, RZ, 0xc0, !PT ;  /* 0xff00000044ff7812 */ /* 0x000fc400078ac0ff */
[----:B------:R-:W-:Y:S01]  /*29b0*/  FSEL R29, R20, RZ, P6 ;  /* 0x000000ff141d7208 */ /* 0x000fe20003000000 */
[----:B------:R-:W-:Y:S01]  /*29c0*/  FMUL.FTZ R20, R124, R37 ;  /* 0x000000257c147220 */ /* 0x000fe20000410000 */
[----:B------:R-:W-:Y:S01]  /*29d0*/  LOP3.LUT P6, RZ, R2, 0xff000000, RZ, 0xc0, !PT ;  /* 0xff00000002ff7812 */ /* 0x000fe200078cc0ff */
[----:B------:R-:W-:Y:S01]  /*29e0*/  FMUL.FTZ R28, R21, UR6 ;  /* 0x00000006151c7c20 */ /* 0x000fe20008410000 */
[----:B------:R-:W-:Y:S01]  /*29f0*/  FSEL R33, R32, RZ, P5 ;  /* 0x000000ff20217208 */ /* 0x000fe20002800000 */
[----:B------:R-:W-:Y:S01]  /*2a00*/  FMUL.FTZ R0, R20, UR6 ;  /* 0x0000000614007c20 */ /* 0x000fe20008410000 */
[----:B------:R-:W-:Y:S02]  /*2a10*/  LOP3.LUT P2, RZ, R68, 0xff00, RZ, 0xc0, !PT ;  /* 0x0000ff0044ff7812 */ /* 0x000fe4000784c0ff */
[----:B------:R-:W-:Y:S02]  /*2a20*/  LOP3.LUT P5, RZ, R2, 0xff00, RZ, 0xc0, !PT ;  /* 0x0000ff0002ff7812 */ /* 0x000fe400078ac0ff */
[----:B------:R-:W-:-:S02]  /*2a30*/  FSEL R38, R32, RZ, P6 ;  /* 0x000000ff20267208 */ /* 0x000fc40003000000 */
        /* <DEDUP_REMOVED lines=12> */
.L_x_1404:
        /* <DEDUP_REMOVED lines=12> */
[-C--:B------:R-:W-:Y:S01]  /*2bc0*/  FFMA.FTZ R32, R32, R70.reuse, R127 ;  /* 0x0000004620207223 */ /* 0x080fe2000001007f */
[C---:B------:R-:W-:Y:S01]  /*2bd0*/  FFMA.FTZ R67, R124.reuse, R67, R11 ;  /* 0x000000437c437223 */ /* 0x040fe2000001000b */
[-C--:B------:R-:W-:Y:S01]  /*2be0*/  FFMA.FTZ R65, R65, R70.reuse, R127 ;  /* 0x0000004641417223 */ /* 0x080fe2000001007f */
[C---:B------:R-:W-:Y:S01]  /*2bf0*/  FFMA.FTZ R43, R124.reuse, R43, R10 ;  /* 0x0000002b7c2b7223 */ /* 0x040fe2000001000a */
[----:B------:R-:W-:Y:S01]  /*2c00*/  ISETP.GE.U32.AND.EX P5, PT, R69, 0x1000000, PT, P2 ;  /* 0x010000004500780c */ /* 0x000fe20003fa6120 */
[----:B------:R-:W-:Y:S01]  /*2c10*/  FMUL.FTZ R67, R67, UR6 ;  /* 0x0000000643437c20 */ /* 0x000fe20008410000 */
[----:B------:R-:W-:Y:S01]  /*2c20*/  FFMA.FTZ R41, R124, R41, R8 ;  /* 0x000000297c297223 */ /* 0x000fe20000010008 */
[----:B------:R-:W-:Y:S01]  /*2c30*/  FADD.FTZ R39, R39, -R32 ;  /* 0x8000002027277221 */ /* 0x000fe20000010000 */
[----:B------:R-:W-:Y:S01]  /*2c40*/  FADD.FTZ R65, R52, -R65 ;  /* 0x8000004134417221 */ /* 0x000fe20000010000 */
[----:B------:R-:W-:Y:S01]  /*2c50*/  ISETP.GE.U32.AND P2, PT, R2, RZ, PT ;  /* 0x000000ff0200720c */ /* 0x000fe20003f46070 */
[----:B------:R-:W-:Y:S01]  /*2c60*/  FMUL.FTZ R43, R43, UR6 ;  /* 0x000000062b2b7c20 */ /* 0x000fe20008410000 */
[----:B------:R-:W-:Y:S01]  /*2c70*/  FSEL R59, R67, RZ, P5 ;  /* 0x000000ff433b7208 */ /* 0x000fe20002800000 */
[----:B------:R-:W-:Y:S01]  /*2c80*/  FMUL.FTZ R41, R41, UR6 ;  /* 0x0000000629297c20 */ /* 0x000fe20008410000 */
[C---:B------:R-:W-:Y:S01]  /*2c90*/  LOP3.LUT P3, RZ, R69.reuse, 0xff0000, RZ, 0xc0, !PT ;  /* 0x00ff000045ff7812 */ /* 0x040fe2000786c0ff */
[C---:B------:R-:W-:Y:S01]  /*2ca0*/  FFMA.FTZ R65, R124.reuse, R65, R9 ;  /* 0x000000417c417223 */ /* 0x040fe20000010009 */
[----:B------:R-:W-:Y:S01]  /*2cb0*/  LOP3.LUT P5, RZ, R69, 0xff, RZ, 0xc0, !PT ;  /* 0x000000ff45ff7812 */ /* 0x000fe200078ac0ff */
[----:B------:R-:W-:Y:S01]  /*2cc0*/  FFMA.FTZ R39, R124, R39, R6 ;  /* 0x000000277c277223 */ /* 0x000fe20000010006 */
        /* <DEDUP_REMOVED lines=15> */
[----:B------:R-:W-:Y:S01]  /*2dc0*/  FFMA.FTZ R0, R124, R35, R7 ;  /* 0x000000237c007223 */ /* 0x000fe20000010007 */
[----:B------:R-:W-:Y:S01]  /*2dd0*/  FSEL R29, R65, RZ, P2 ;  /* 0x000000ff411d7208 */ /* 0x000fe20001000000 */
[----:B------:R-:W-:Y:S01]  /*2de0*/  FADD.FTZ R33, R40, -R33 ;  /* 0x8000002128217221 */ /* 0x000fe20000010000 */
[----:B------:R-:W-:Y:S01]  /*2df0*/  FSEL R36, R39, RZ, P5 ;  /* 0x000000ff27247208 */ /* 0x000fe20002800000 */
[----:B------:R-:W-:Y:S01]  /*2e00*/  FMUL.FTZ R0, R0, UR6 ;  /* 0x0000000600007c20 */ /* 0x000fe20008410000 */
[----:B------:R-:W-:Y:S01]  /*2e10*/  LOP3.LUT P5, RZ, R2, 0xff0000, RZ, 0xc0, !PT ;  /* 0x00ff000002ff7812 */ /* 0x000fe200078ac0ff */
[C---:B------:R-:W-:Y:S01]  /*2e20*/  FFMA.FTZ R37, R124.reuse, R37, R4 ;  /* 0x000000257c257223 */ /* 0x040fe20000010004 */
[----:B------:R-:W-:Y:S01]  /*2e30*/  LOP3.LUT P6, RZ, R3, 0xff0000, RZ, 0xc0, !PT ;  /* 0x00ff000003ff7812 */ /* 0x000fe200078cc0ff */
[----:B------:R-:W-:Y:S01]  /*2e40*/  FFMA.FTZ R33, R124, R33, R5 ;  /* 0x000000217c217223 */ /* 0x000fe20000010005 */
        /* <DEDUP_REMOVED lines=27> */
.L_x_1406:
        /* <DEDUP_REMOVED lines=8> */
[C---:B-----5:R-:W-:Y:S01]  /*3080*/  FFMA.FTZ R26, R124.reuse, R43, R10 ;  /* 0x0000002b7c1a7223 */ /* 0x060fe2000001000a */
[----:B------:R-:W-:Y:S01]  /*3090*/  LOP3.LUT P6, RZ, R69, 0xff0000, RZ, 0xc0, !PT ;  /* 0x00ff000045ff7812 */ /* 0x000fe200078cc0ff */
[----:B------:R-:W-:Y:S01]  /*30a0*/  FFMA.FTZ R27, R124, R67, R11 ;  /* 0x000000437c1b7223 */ /* 0x000fe2000001000b */
[----:B------:R-:W-:Y:S01]  /*30b0*/  LOP3.LUT P5, RZ, R3, 0xff0000, RZ, 0xc0, !PT ;  /* 0x00ff000003ff7812 */ /* 0x000fe200078ac0ff */
[----:B------:R-:W-:Y:S01]  /*30c0*/  FMUL.FTZ R20, R26, UR6 ;  /* 0x000000061a147c20 */ /* 0x000fe20008410000 */
[----:B------:R-:W-:Y:S01]  /*30d0*/  ISETP.GE.U32.AND P2, PT, R68, RZ, PT ;  /* 0x000000ff4400720c */ /* 0x000fe20003f46070 */
[----:B------:R-:W-:Y:S01]  /*30e0*/  FFMA.FTZ R24, R124, R41, R8 ;  /* 0x000000297c187223 */ /* 0x000fe20000010008 */
        /* <DEDUP_REMOVED lines=8> */
[C---:B------:R-:W-:Y:S01]  /*3170*/  FFMA.FTZ R25, R124.reuse, R65, R9 ;  /* 0x000000417c197223 */ /* 0x040fe20000010009 */
[----:B------:R-:W-:Y:S01]  /*3180*/  ISETP.GE.U32.AND.EX P3, PT, R3, 0x1000000, PT, P3 ;  /* 0x010000000300780c */ /* 0x000fe20003f66130 */
[----:B------:R-:W-:Y:S01]  /*3190*/  FFMA.FTZ R22, R124, R39, R6 ;  /* 0x000000277c167223 */ /* 0x000fe20000010006 */
        /* <DEDUP_REMOVED lines=13> */
[----:B------:R-:W-:Y:S01]  /*3270*/  FFMA.FTZ R23, R124, R35, R7 ;  /* 0x000000237c177223 */ /* 0x000fe20000010007 */
        /* <DEDUP_REMOVED lines=12> */
[----:B------:R-:W-:Y:S01]  /*3340*/  FFMA.FTZ R21, R124, R33, R5 ;  /* 0x000000217c157223 */ /* 0x000fe20000010005 */
[----:B------:R-:W-:-:S02]  /*3350*/  LOP3.LUT P5, RZ, R68, 0xff000000, RZ, 0xc0, !PT ;  /* 0xff00000044ff7812 */ /* 0x000fc400078ac0ff */
[----:B------:R-:W-:Y:S01]  /*3360*/  FSEL R29, R20, RZ, P6 ;  /* 0x000000ff141d7208 */ /* 0x000fe20003000000 */
[----:B------:R-:W-:Y:S01]  /*3370*/  FFMA.FTZ R20, R124, R37, R4 ;  /* 0x000000257c147223 */ /* 0x000fe20000010004 */
        /* <DEDUP_REMOVED lines=17> */
[----:B------:R-:W-:-:S07]  /*3490*/  F2FP.BF16.F32.PACK_AB R32, R37, R32 ;  /* 0x000000202520723e */ /* 0x000fce00000010ff */
.L_x_1402:
        /* <DEDUP_REMOVED lines=18> */
[----:B------:R-:W-:Y:S01]  /*35c0*/  LOP3.LUT P5, RZ, R61, 0xff0000, RZ, 0xc0, !PT ;  /* 0x00ff00003dff7812 */ /* 0x000fe200078ac0ff */
[----:B------:R-:W-:Y:S01]  /*35d0*/  FADD.FTZ R55, R55, -R50 ;  /* 0x8000003237377221 */ /* 0x000fe20000010000 */
[----:B0-----:R-:W-:Y:S01]  /*35e0*/  FADD.FTZ R27, R51, -R0 ;  /* 0x80000000331b7221 */ /* 0x001fe20000010000 */
[----:B------:R-:W-:Y:S01]  /*35f0*/  FADD.FTZ R71, R71, -R48 ;  /* 0x8000003047477221 */ /* 0x000fe20000010000 */
[-C--:B------:R-:W-:Y:S01]  /*3600*/  FFMA.FTZ R49, R49, R70.reuse, R127 ;  /* 0x0000004631317223 */ /* 0x080fe2000001007f */
[C---:B------:R-:W-:Y:S01]  /*3610*/  FFMA.FTZ R26, R124.reuse, R55, R18 ;  /* 0x000000377c1a7223 */ /* 0x040fe20000010012 */
[----:B------:R-:W-:Y:S01]  /*3620*/  LOP3.LUT P6, RZ, R57, 0xff0000, RZ, 0xc0, !PT ;  /* 0x00ff000039ff7812 */ /* 0x000fe200078cc0ff */
[----:B------:R-:W-:Y:S01]  /*3630*/  FFMA.FTZ R27, R124, R27, R19 ;  /* 0x0000001b7c1b7223 */ /* 0x000fe20000010013 */
[----:B------:R-:W-:Y:S01]  /*3640*/  ISETP.GE.U32.AND P3, PT, R60, RZ, PT ;  /* 0x000000ff3c00720c */ /* 0x000fe20003f66070 */
[----:B------:R-:W-:Y:S01]  /*3650*/  FMUL.FTZ R0, R26, UR6 ;  /* 0x000000061a007c20 */ /* 0x000fe20008410000 */
[----:B------:R-:W-:Y:S01]  /*3660*/  FFMA.FTZ R24, R124, R71, R16 ;  /* 0x000000477c187223 */ /* 0x000fe20000010010 */
[----:B------:R-:W-:Y:S01]  /*3670*/  FADD.FTZ R66, R66, -R49 ;  /* 0x8000003142427221 */ /* 0x000fe20000010000 */
[-CC-:B------:R-:W-:Y:S01]  /*3680*/  FFMA.FTZ R47, R47, R70.reuse, R127.reuse ;  /* 0x000000462f2f7223 */ /* 0x180fe2000001007f */
[----:B------:R-:W-:Y:S01]  /*3690*/  FFMA.FTZ R46, R46, R70, R127 ;  /* 0x000000462e2e7223 */ /* 0x000fe2000001007f */
[----:B------:R-:W-:Y:S01]  /*36a0*/  FSEL R35, R0, RZ, P5 ;  /* 0x000000ff00237208 */ /* 0x000fe20002800000 */
[----:B------:R-:W-:Y:S01]  /*36b0*/  FMUL.FTZ R20, R27, UR6 ;  /* 0x000000061b147c20 */ /* 0x000fe20008410000 */
[----:B------:R-:W-:Y:S01]  /*36c0*/  ISETP.GE.U32.AND P5, PT, R56, RZ, PT ;  /* 0x000000ff3800720c */ /* 0x000fe20003fa6070 */
[----:B------:R-:W-:Y:S01]  /*36d0*/  FFMA.FTZ R25, R124, R66, R17 ;  /* 0x000000427c197223 */ /* 0x000fe20000010011 */
[----:B------:R-:W-:Y:S01]  /*36e0*/  FSEL R31, R0, RZ, P6 ;  /* 0x000000ff001f7208 */ /* 0x000fe20003000000 */
[----:B------:R-:W-:Y:S01]  /*36f0*/  FMUL.FTZ R0, R24, UR6 ;  /* 0x0000000618007c20 */ /* 0x000fe20008410000 */
[----:B------:R-:W-:Y:S01]  /*3700*/  ISETP.GE.U32.AND.EX P3, PT, R61, 0x1000000, PT, P3 ;  /* 0x010000003d00780c */ /* 0x000fe20003f66130 */
[----:B------:R-:W-:Y:S01]  /*3710*/  FADD.FTZ R47, R64, -R47 ;  /* 0x8000002f402f7221 */ /* 0x000fe20000010000 */
[----:B------:R-:W-:Y:S01]  /*3720*/  ISETP.GE.U32.AND.EX P5, PT, R57, 0x1000000, PT, P5 ;  /* 0x010000003900780c */ /* 0x000fe20003fa6150 */
[----:B------:R-:W-:Y:S01]  /*3730*/  FADD.FTZ R63, R63, -R46 ;  /* 0x8000002e3f3f7221 */ /* 0x000fe20000010000 */
[----:B------:R-:W-:Y:S01]  /*3740*/  LOP3.LUT P6, RZ, R61, 0xff, RZ, 0xc0, !PT ;  /* 0x000000ff3dff7812 */ /* 0x000fe200078cc0ff */
[-C--:B------:R-:W-:Y:S01]  /*3750*/  FFMA.FTZ R45, R45, R70.reuse, R127 ;  /* 0x000000462d2d7223 */ /* 0x080fe2000001007f */
[----:B------:R-:W-:Y:S01]  /*3760*/  FSEL R40, R20, RZ, P3 ;  /* 0x000000ff14287208 */ /* 0x000fe20001800000 */
[----:B------:R-:W-:Y:S01]  /*3770*/  FFMA.FTZ R23, R124, R47, R15 ;  /* 0x0000002f7c177223 */ /* 0x000fe2000001000f */
[----:B------:R-:W-:Y:S01]  /*3780*/  FSEL R28, R20, RZ, P5 ;  /* 0x000000ff141c7208 */ /* 0x000fe20002800000 */
[----:B------:R-:W-:Y:S01]  /*3790*/  FMUL.FTZ R20, R25, UR6 ;  /* 0x0000000619147c20 */ /* 0x000fe20008410000 */
[----:B------:R-:W-:Y:S01]  /*37a0*/  FSEL R34, R0, RZ, P6 ;  /* 0x000000ff00227208 */ /* 0x000fe20003000000 */
[----:B------:R-:W-:Y:S01]  /*37b0*/  FFMA.FTZ R22, R124, R63, R14 ;  /* 0x0000003f7c167223 */ /* 0x000fe2000001000e */
[C---:B------:R-:W-:Y:S01]  /*37c0*/  LOP3.LUT P3, RZ, R57.reuse, 0xff, RZ, 0xc0, !PT ;  /* 0x000000ff39ff7812 */ /* 0x040fe2000786c0ff */
[----:B------:R-:W-:Y:S01]  /*37d0*/  FADD.FTZ R45, R54, -R45 ;  /* 0x8000002d362d7221 */ /* 0x000fe20000010000 */
[----:B------:R-:W-:Y:S01]  /*37e0*/  LOP3.LUT P6, RZ, R57, 0xff00, RZ, 0xc0, !PT ;  /* 0x0000ff0039ff7812 */ /* 0x000fe200078cc0ff */
[----:B------:R-:W-:Y:S01]  /*37f0*/  FFMA.FTZ R44, R44, R70, R127 ;  /* 0x000000462c2c7223 */ /* 0x000fe2000001007f */
[----:B------:R-:W-:Y:S01]  /*3800*/  FSEL R32, R0, RZ, P3 ;  /* 0x000000ff00207208 */ /* 0x000fe20001800000 */
[----:B------:R-:W-:Y:S01]  /*3810*/  FMUL.FTZ R30, R23, UR6 ;  /* 0x00000006171e7c20 */ /* 0x000fe20008410000 */
[----:B------:R-:W-:Y:S01]  /*3820*/  FSEL R43, R20, RZ, P6 ;  /* 0x000000ff142b7208 */ /* 0x000fe20003000000 */
[----:B------:R-:W-:Y:S01]  /*3830*/  FMUL.FTZ R0, R22, UR6 ;  /* 0x0000000616007c20 */ /* 0x000fe20008410000 */
[----:B------:R-:W-:Y:S01]  /*3840*/  LOP3.LUT P5, RZ, R61, 0xff00, RZ, 0xc0, !PT ;  /* 0x0000ff003dff7812 */ /* 0x000fe200078ac0ff */
[----:B------:R-:W-:Y:S01]  /*3850*/  FFMA.FTZ R21, R124, R45, R13 ;  /* 0x0000002d7c157223 */ /* 0x000fe2000001000d */
[C---:B------:R-:W-:Y:S01]  /*3860*/  LOP3.LUT P6, RZ, R60.reuse, 0xff000000, RZ, 0xc0, !PT ;  /* 0xff0000003cff7812 */ /* 0x040fe200078cc0ff */
[----:B------:R-:W-:Y:S01]  /*3870*/  FADD.FTZ R53, R53, -R44 ;  /* 0x8000002c35357221 */ /* 0x000fe20000010000 */
[----:B------:R-:W-:-:S02]  /*3880*/  LOP3.LUT P3, RZ, R60, 0xff0000, RZ, 0xc0, !PT ;  /* 0x00ff00003cff7812 */ /* 0x000fc4000786c0ff */
[----:B------:R-:W-:Y:S01]  /*3890*/  FSEL R41, R20, RZ, P5 ;  /* 0x000000ff14297208 */ /* 0x000fe20002800000 */
[----:B------:R-:W-:Y:S01]  /*38a0*/  FFMA.FTZ R20, R124, R53, R12 ;  /* 0x000000357c147223 */ /* 0x000fe2000001000c */
[----:B------:R-:W-:Y:S02]  /*38b0*/  FSEL R38, R30, RZ, P6 ;  /* 0x000000ff1e267208 */ /* 0x000fe40003000000 */
[----:B------:R-:W-:Y:S01]  /*38c0*/  F2FP.BF16.F32.PACK_AB R31, R28, R31 ;  /* 0x0000001f1c1f723e */ /* 0x000fe200000010ff */
[----:B------:R-:W-:Y:S01]  /*38d0*/  FMUL.FTZ R28, R21, UR6 ;  /* 0x00000006151c7c20 */ /* 0x000fe20008410000 */
[----:B------:R-:W-:Y:S02]  /*38e0*/  LOP3.LUT P5, RZ, R56, 0xff0000, RZ, 0xc0, !PT ;  /* 0x00ff000038ff7812 */ /* 0x000fe400078ac0ff */
[----:B------:R-:W-:Y:S02]  /*38f0*/  FSEL R33, R0, RZ, P3 ;  /* 0x000000ff00217208 */ /* 0x000fe40001800000 */
[----:B------:R-:W-:-:S02]  /*3900*/  LOP3.LUT P6, RZ, R56, 0xff000000, RZ, 0xc0, !PT ;  /* 0xff00000038ff7812 */ /* 0x000fc400078cc0ff */
[----:B------:R-:W-:Y:S02]  /*3910*/  LOP3.LUT P3, RZ, R60, 0xff00, RZ, 0xc0, !PT ;  /* 0x0000ff003cff7812 */ /* 0x000fe4000786c0ff */
[----:B------:R-:W-:Y:S02]  /*3920*/  F2FP.BF16.F32.PACK_AB R35, R40, R35 ;  /* 0x000000232823723e */ /* 0x000fe400000010ff */
[----:B------:R-:W-:Y:S01]  /*3930*/  FSEL R29, R0, RZ, P5 ;  /* 0x000000ff001d7208 */ /* 0x000fe20002800000 */
[----:B------:R-:W-:Y:S01]  /*3940*/  FMUL.FTZ R0, R20, UR6 ;  /* 0x0000000614007c20 */ /* 0x000fe20008410000 */
[----:B------:R-:W-:Y:S02]  /*3950*/  FSEL R40, R30, RZ, P6 ;  /* 0x000000ff1e287208 */ /* 0x000fe40003000000 */
[----:B------:R-:W-:Y:S02]  /*3960*/  LOP3.LUT P6, RZ, R56, 0xff00, RZ, 0xc0, !PT ;  /* 0x0000ff0038ff7812 */ /* 0x000fe400078cc0ff */
[----:B------:R-:W-:-:S02]  /*3970*/  FSEL R39, R28, RZ, P3 ;  /* 0x000000ff1c277208 */ /* 0x000fc40001800000 */
[----:B------:R-:W-:Y:S02]  /*3980*/  LOP3.LUT P5, RZ, R60, 0xff, RZ, 0xc0, !PT ;  /* 0x000000ff3cff7812 */ /* 0x000fe400078ac0ff */
[----:B------:R-:W-:Y:S02]  /*3990*/  LOP3.LUT P3, RZ, R56, 0xff, RZ, 0xc0, !PT ;  /* 0x000000ff38ff7812 */ /* 0x000fe4000786c0ff */
[----:B------:R-:W-:Y:S02]  /*39a0*/  F2FP.BF16.F32.PACK_AB R34, R41, R34 ;  /* 0x000000222922723e */ /* 0x000fe400000010ff */
        /* <DEDUP_REMOVED lines=9> */
.L_x_1409:
        /* <DEDUP_REMOVED lines=12> */
[----:B------:R-:W-:Y:S01]  /*3b00*/  FMUL.FTZ R55, R55, UR6 ;  /* 0x0000000637377c20 */ /* 0x000fe20008410000 */
[----:B------:R-:W-:Y:S01]  /*3b10*/  FMUL.FTZ R0, R0, UR6 ;  /* 0x0000000600007c20 */ /* 0x000fe20008410000 */
[----:B------:R-:W-:Y:S01]  /*3b20*/  LOP3.LUT P5, RZ, R61, 0xff0000, RZ, 0xc0, !PT ;  /* 0x00ff00003dff7812 */ /* 0x000fe200078ac0ff */
[----:B------:R-:W-:Y:S01]  /*3b30*/  FADD.FTZ R66, R66, -R49 ;  /* 0x8000003142427221 */ /* 0x000fe20000010000 */
[-CC-:B------:R-:W-:Y:S01]  /*3b40*/  FFMA.FTZ R46, R46, R70.reuse, R127.reuse ;  /* 0x000000462e2e7223 */ /* 0x180fe2000001007f */
[----:B------:R-:W-:Y:S01]  /*3b50*/  FFMA.FTZ R47, R47, R70, R127 ;  /* 0x000000462f2f7223 */ /* 0x000fe2000001007f */
[----:B0-----:R-:W-:Y:S01]  /*3b60*/  FSEL R28, R0, RZ, P6 ;  /* 0x000000ff001c7208 */ /* 0x001fe20003000000 */
[----:B------:R-:W-:Y:S01]  /*3b70*/  FMUL.FTZ R71, R71, UR6 ;  /* 0x0000000647477c20 */ /* 0x000fe20008410000 */
[----:B------:R-:W-:Y:S01]  /*3b80*/  FSEL R35, R55, RZ, P5 ;  /* 0x000000ff37237208 */ /* 0x000fe20002800000 */
[----:B------:R-:W-:Y:S01]  /*3b90*/  FFMA.FTZ R66, R124, R66, R17 ;  /* 0x000000427c427223 */ /* 0x000fe20000010011 */
[----:B------:R-:W-:Y:S01]  /*3ba0*/  LOP3.LUT P6, RZ, R57, 0xff0000, RZ, 0xc0, !PT ;  /* 0x00ff000039ff7812 */ /* 0x000fe200078cc0ff */
[----:B------:R-:W-:Y:S01]  /*3bb0*/  FADD.FTZ R63, R63, -R46 ;  /* 0x8000002e3f3f7221 */ /* 0x000fe20000010000 */
[----:B------:R-:W-:Y:S01]  /*3bc0*/  LOP3.LUT P5, RZ, R61, 0xff, RZ, 0xc0, !PT ;  /* 0x000000ff3dff7812 */ /* 0x000fe200078ac0ff */
[----:B------:R-:W-:Y:S01]  /*3bd0*/  FADD.FTZ R47, R64, -R47 ;  /* 0x8000002f402f7221 */ /* 0x000fe20000010000 */
[----:B------:R-:W-:Y:S01]  /*3be0*/  ISETP.GE.U32.AND P3, PT, R56, RZ, PT ;  /* 0x000000ff3800720c */ /* 0x000fe20003f66070 */
[-C--:B------:R-:W-:Y:S01]  /*3bf0*/  FFMA.FTZ R45, R45, R70.reuse, R127 ;  /* 0x000000462d2d7223 */ /* 0x080fe2000001007f */
[----:B------:R-:W-:Y:S01]  /*3c00*/  FSEL R31, R55, RZ, P6 ;  /* 0x000000ff371f7208 */ /* 0x000fe20003000000 */
[----:B------:R-:W-:Y:S01]  /*3c10*/  FMUL.FTZ R66, R66, UR6 ;  /* 0x0000000642427c20 */ /* 0x000fe20008410000 */
[----:B------:R-:W-:Y:S01]  /*3c20*/  FSEL R34, R71, RZ, P5 ;  /* 0x000000ff47227208 */ /* 0x000fe20002800000 */
[C---:B------:R-:W-:Y:S01]  /*3c30*/  FFMA.FTZ R63, R124.reuse, R63, R14 ;  /* 0x0000003f7c3f7223 */ /* 0x040fe2000001000e */
[C---:B------:R-:W-:Y:S01]  /*3c40*/  ISETP.GE.U32.AND.EX P3, PT, R57.reuse, 0x1000000, PT, P3 ;  /* 0x010000003900780c */ /* 0x040fe20003f66130 */
        /* <DEDUP_REMOVED lines=9> */
[----:B------:R-:W-:Y:S01]  /*3ce0*/  FSEL R43, R66, RZ, P5 ;  /* 0x000000ff422b7208 */ /* 0x000fe20002800000 */
[----:B------:R-:W-:Y:S01]  /*3cf0*/  FFMA.FTZ R45, R124, R45, R13 ;  /* 0x0000002d7c2d7223 */ /* 0x000fe2000001000d */
[----:B------:R-:W-:Y:S01]  /*3d00*/  LOP3.LUT P3, RZ, R61, 0xff00, RZ, 0xc0, !PT ;  /* 0x0000ff003dff7812 */ /* 0x000fe2000786c0ff */
[----:B------:R-:W-:Y:S01]  /*3d10*/  FADD.FTZ R53, R53, -R44 ;  /* 0x8000002c35357221 */ /* 0x000fe20000010000 */
[C---:B------:R-:W-:Y:S01]  /*3d20*/  LOP3.LUT P6, RZ, R60.reuse, 0xff0000, RZ, 0xc0, !PT ;  /* 0x00ff00003cff7812 */ /* 0x040fe200078cc0ff */
[----:B------:R-:W-:Y:S01]  /*3d30*/  FMUL.FTZ R45, R45, UR6 ;  /* 0x000000062d2d7c20 */ /* 0x000fe20008410000 */
[----:B------:R-:W-:Y:S01]  /*3d40*/  LOP3.LUT P5, RZ, R60, 0xff000000, RZ, 0xc0, !PT ;  /* 0xff0000003cff7812 */ /* 0x000fe200078ac0ff */
[----:B------:R-:W-:Y:S01]  /*3d50*/  FFMA.FTZ R53, R124, R53, R12 ;  /* 0x000000357c357223 */ /* 0x000fe2000001000c */
[----:B------:R-:W-:-:S02]  /*3d60*/  FSEL R41, R66, RZ, P3 ;  /* 0x000000ff42297208 */ /* 0x000fc40001800000 */
[----:B------:R-:W-:Y:S01]  /*3d70*/  FSEL R33, R63, RZ, P6 ;  /* 0x000000ff3f217208 */ /* 0x000fe20003000000 */
[----:B------:R-:W-:Y:S01]  /*3d80*/  FMUL.FTZ R53, R53, UR6 ;  /* 0x0000000635357c20 */ /* 0x000fe20008410000 */
[----:B------:R-:W-:Y:S02]  /*3d90*/  FSEL R0, R47, RZ, P5 ;  /* 0x000000ff2f007208 */ /* 0x000fe40002800000 */
[----:B------:R-:W-:Y:S02]  /*3da0*/  LOP3.LUT P3, RZ, R56, 0xff0000, RZ, 0xc0, !PT ;  /* 0x00ff000038ff7812 */ /* 0x000fe4000786c0ff */
[----:B------:R-:W-:Y:S02]  /*3db0*/  LOP3.LUT P6, RZ, R60, 0xff00, RZ, 0xc0, !PT ;  /* 0x0000ff003cff7812 */ /* 0x000fe400078cc0ff */
[----:B------:R-:W-:Y:S02]  /*3dc0*/  LOP3.LUT P5, RZ, R56, 0xff000000, RZ, 0xc0, !PT ;  /* 0xff00000038ff7812 */ /* 0x000fe400078ac0ff */
[----:B------:R-:W-:-:S02]  /*3dd0*/  FSEL R29, R63, RZ, P3 ;  /* 0x000000ff3f1d7208 */ /* 0x000fc40001800000 */
[----:B------:R-:W-:Y:S02]  /*3de0*/  FSEL R38, R47, RZ, P5 ;  /* 0x000000ff2f267208 */ /* 0x000fe40002800000 */
[----:B------:R-:W-:Y:S02]  /*3df0*/  FSEL R39, R45, RZ, P6 ;  /* 0x000000ff2d277208 */ /* 0x000fe40003000000 */
        /* <DEDUP_REMOVED lines=15> */
.L_x_1408:
        /* <DEDUP_REMOVED lines=9> */
[C---:B------:R-:W-:Y:S01]  /*3f80*/  FMUL.FTZ R26, R124.reuse, R55 ;  /* 0x000000377c1a7220 */ /* 0x040fe20000410000 */
[----:B------:R-:W-:Y:S01]  /*3f90*/  LOP3.LUT P6, RZ, R57, 0xff0000, RZ, 0xc0, !PT ;  /* 0x00ff000039ff7812 */ /* 0x000fe200078cc0ff */
[----:B------:R-:W-:Y:S01]  /*3fa0*/  FMUL.FTZ R27, R124, R27 ;  /* 0x0000001b7c1b7220 */ /* 0x000fe20000410000 */
[----:B------:R-:W-:Y:S01]  /*3fb0*/  ISETP.GE.U32.AND P3, PT, R60, RZ, PT ;  /* 0x000000ff3c00720c */ /* 0x000fe20003f66070 */
[----:B------:R-:W-:Y:S01]  /*3fc0*/  FMUL.FTZ R0, R26, UR6 ;  /* 0x000000061a007c20 */ /* 0x000fe20008410000 */
[----:B------:R-:W-:Y:S01]  /*3fd0*/  FMUL.FTZ R24, R124, R71 ;  /* 0x000000477c187220 */ /* 0x000fe20000410000 */
[----:B------:R-:W-:Y:S01]  /*3fe0*/  FADD.FTZ R49, R66, -R49 ;  /* 0x8000003142317221 */ /* 0x000fe20000010000 */
[-CC-:B------:R-:W-:Y:S01]  /*3ff0*/  FFMA.FTZ R47, R47, R70.reuse, R127.reuse ;  /* 0x000000462f2f7223 */ /* 0x180fe2000001007f */
[-C--:B------:R-:W-:Y:S01]  /*4000*/  FFMA.FTZ R46, R46, R70.reuse, R127 ;  /* 0x000000462e2e7223 */ /* 0x080fe2000001007f */
[----:B------:R-:W-:Y:S01]  /*4010*/  FSEL R35, R0, RZ, P5 ;  /* 0x000000ff00237208 */ /* 0x000fe20002800000 */
[----:B------:R-:W-:Y:S01]  /*4020*/  FMUL.FTZ R20, R27, UR6 ;  /* 0x000000061b147c20 */ /* 0x000fe20008410000 */
[----:B------:R-:W-:Y:S01]  /*4030*/  ISETP.GE.U32.AND P5, PT, R56, RZ, PT ;  /* 0x000000ff3800720c */ /* 0x000fe20003fa6070 */
[----:B------:R-:W-:Y:S01]  /*4040*/  FMUL.FTZ R25, R124, R49 ;  /* 0x000000317c197220 */ /* 0x000fe20000410000 */
        /* <DEDUP_REMOVED lines=9> */
[----:B------:R-:W-:Y:S01]  /*40e0*/  FMUL.FTZ R23, R124, R47 ;  /* 0x0000002f7c177220 */ /* 0x000fe20000410000 */
[----:B------:R-:W-:Y:S01]  /*40f0*/  FSEL R28, R20, RZ, P5 ;  /* 0x000000ff141c7208 */ /* 0x000fe20002800000 */
[----:B------:R-:W-:Y:S01]  /*4100*/  FMUL.FTZ R20, R25, UR6 ;  /* 0x0000000619147c20 */ /* 0x000fe20008410000 */
[----:B------:R-:W-:Y:S01]  /*4110*/  FSEL R34, R0, RZ, P6 ;  /* 0x000000ff00227208 */ /* 0x000fe20003000000 */
[----:B------:R-:W-:Y:S01]  /*4120*/  FMUL.FTZ R22, R124, R63 ;  /* 0x0000003f7c167220 */ /* 0x000fe20000410000 */
        /* <DEDUP_REMOVED lines=9> */
[----:B------:R-:W-:Y:S01]  /*41c0*/  FMUL.FTZ R21, R124, R45 ;  /* 0x0000002d7c157220 */ /* 0x000fe20000410000 */
[C---:B------:R-:W-:Y:S01]  /*41d0*/  LOP3.LUT P6, RZ, R60.reuse, 0xff000000, RZ, 0xc0, !PT ;  /* 0xff0000003cff7812 */ /* 0x040fe200078cc0ff */
[----:B------:R-:W-:Y:S01]  /*41e0*/  FADD.FTZ R53, R53, -R44 ;  /* 0x8000002c35357221 */ /* 0x000fe20000010000 */
[----:B------:R-:W-:-:S02]  /*41f0*/  LOP3.LUT P3, RZ, R60, 0xff0000, RZ, 0xc0, !PT ;  /* 0x00ff00003cff7812 */ /* 0x000fc4000786c0ff */
[----:B------:R-:W-:Y:S01]  /*4200*/  FSEL R41, R20, RZ, P5 ;  /* 0x000000ff14297208 */ /* 0x000fe20002800000 */
[----:B------:R-:W-:Y:S01]  /*4210*/  FMUL.FTZ R20, R124, R53 ;  /* 0x000000357c147220 */ /* 0x000fe20000410000 */
        /* <DEDUP_REMOVED lines=25> */
.L_x_1411:
[-CC-:B------:R-:W-:Y:S01]  /*43b0*/  FFMA.FTZ R50, R50, R70.reuse, R127.reuse ;  /* 0x0000004632327223 */ /* 0x180fe2000001007f */
[-CC-:B------:R-:W-:Y:S01]  /*43c0*/  FFMA.FTZ R0, R125, R70.reuse, R127.reuse ;  /* 0x000000467d007223 */ /* 0x180fe2000001007f */
[-CC-:B------:R-:W-:Y:S01]  /*43d0*/  FFMA.FTZ R48, R48, R70.reuse, R127.reuse ;  /* 0x0000004630307223 */ /* 0x180fe2000001007f */
[----:B------:R-:W-:Y:S01]  /*43e0*/  ISETP.GE.U32.AND P3, PT, R60, RZ, PT ;  /* 0x000000ff3c00720c */ /* 0x000fe20003f66070 */
[----:B------:R-:W-:Y:S01]  /*43f0*/  FADD.FTZ R55, R55, -R50 ;  /* 0x8000003237377221 */ /* 0x000fe20000010000 */
[----:B------:R-:W-:Y:S01]  /*4400*/  FADD.FTZ R51, R51, -R0 ;  /* 0x8000000033337221 */ /* 0x000fe20000010000 */
[-C--:B------:R-:W-:Y:S01]  /*4410*/  FFMA.FTZ R49, R49, R70.reuse, R127 ;  /* 0x0000004631317223 */ /* 0x080fe2000001007f */
        /* <DEDUP_REMOVED lines=11> */
[-C--:B------:R-:W-:Y:S01]  /*44d0*/  FFMA.FTZ R47, R47, R70.reuse, R127 ;  /* 0x000000462f2f7223 */ /* 0x080fe2000001007f */
        /* <DEDUP_REMOVED lines=9> */
[-C--:B------:R-:W-:Y:S01]  /*4570*/  FFMA.FTZ R45, R45, R70.reuse, R127 ;  /* 0x000000462d2d7223 */ /* 0x080fe2000001007f */
        /* <DEDUP_REMOVED lines=46> */
.L_x_1407:
[----:B------:R-:W-:Y:S05]  /*4860*/  @!P0 BRA `(.L_x_1412) ;  /* 0x0000000400b48947 */ /* 0x000fea0003800000 */
[----:B------:R-:W-:Y:S05]  /*4870*/  @!P2 BRA `(.L_x_1413) ;  /* 0x0000000000d8a947 */ /* 0x000fea0003800000 */
[-CC-:B------:R-:W-:Y:S01]  /*4880*/  FFMA.FTZ R0, R125, R70.reuse, R127.reuse ;  /* 0x000000467d007223 */ /* 0x180fe2000001007f */
[-CC-:B------:R-:W-:Y:S01]  /*4890*/  FFMA.FTZ R44, R44, R70.reuse, R127.reuse ;  /* 0x000000462c2c7223 */ /* 0x180fe2000001007f */
[-CC-:B------:R-:W-:Y:S01]  /*48a0*/  FFMA.FTZ R50, R50, R70.reuse, R127.reuse ;  /* 0x0000004632327223 */ /* 0x180fe2000001007f */
[-CC-:B------:R-:W-:Y:S01]  /*48b0*/  FFMA.FTZ R46, R46, R70.reuse, R127.reuse ;  /* 0x000000462e2e7223 */ /* 0x180fe2000001007f */
[----:B------:R-:W-:Y:S01]  /*48c0*/  FADD.FTZ R0, R51, -R0 ;  /* 0x8000000033007221 */ /* 0x000fe20000010000 */
[----:B------:R-:W-:Y:S01]  /*48d0*/  FADD.FTZ R53, R53, -R44 ;  /* 0x8000002c35357221 */ /* 0x000fe20000010000 */
[----:B------:R-:W-:Y:S01]  /*48e0*/  FFMA.FTZ R48, R48, R70, R127 ;  /* 0x0000004630307223 */ /* 0x000fe2000001007f */
[----:B------:R-:W-:Y:S01]  /*48f0*/  FADD.FTZ R55, R55, -R50 ;  /* 0x8000003237377221 */ /* 0x000fe20000010000 */
[----:B0-----:R-:W-:Y:S01]  /*4900*/  FFMA.FTZ R27, R124, R0, R19 ;  /* 0x000000007c1b7223 */ /* 0x001fe20000010013 */
[----:B------:R-:W-:Y:S01]  /*4910*/  ISETP.GE.U32.AND P3, PT, R60, RZ, PT ;  /* 0x000000ff3c00720c */ /* 0x000fe20003f66070 */
[----:B------:R-:W-:Y:S01]  /*4920*/  FADD.FTZ R63, R63, -R46 ;  /* 0x8000002e3f3f7221 */ /* 0x000fe20000010000 */
[C---:B------:R-:W-:Y:S01]  /*4930*/  FFMA.FTZ R20, R124.reuse, R53, R12 ;  /* 0x000000357c147223 */ /* 0x040fe2000001000c */
[-CC-:B------:R-:W-:Y:S01]  /*4940*/  FFMA.FTZ R49, R49, R70.reuse, R127.reuse ;  /* 0x0000004631317223 */ /* 0x180fe2000001007f */
[----:B------:R-:W-:Y:S01]  /*4950*/  FADD.FTZ R71, R71, -R48 ;  /* 0x8000003047477221 */ /* 0x000fe20000010000 */
[-CC-:B------:R-:W-:Y:S01]  /*4960*/  FFMA.FTZ R45, R45, R70.reuse, R127.reuse ;  /* 0x000000462d2d7223 */ /* 0x180fe2000001007f */
[----:B------:R-:W-:Y:S01]  /*4970*/  FFMA.FTZ R47, R47, R70, R127 ;  /* 0x000000462f2f7223 */ /* 0x000fe2000001007f */
[----:B------:R-:W-:Y:S01]  /*4980*/  FMUL.FTZ R32, R27, UR6 ;  /* 0x000000061b207c20 */ /* 0x000fe20008410000 */
[C---:B------:R-:W-:Y:S01]  /*4990*/  FFMA.FTZ R26, R124.reuse, R55, R18 ;  /* 0x000000377c1a7223 */ /* 0x040fe20000010012 */
[C---:B------:R-:W-:Y:S01]  /*49a0*/  ISETP.GE.U32.AND.EX P3, PT, R61.reuse, 0x1000000, PT, P3 ;  /* 0x010000003d00780c */ /* 0x040fe20003f66130 */
[----:B------:R-:W-:Y:S01]  /*49b0*/  FFMA.FTZ R22, R124, R63, R14 ;  /* 0x0000003f7c167223 */ /* 0x000fe2000001000e */
[----:B------:R-:W-:Y:S01]  /*49c0*/  FMUL.FTZ R0, R20, UR6 ;  /* 0x0000000614007c20 */ /* 0x000fe20008410000 */
[----:B------:R-:W-:Y:S01]  /*49d0*/  FADD.FTZ R66, R66, -R49 ;  /* 0x8000003142427221 */ /* 0x000fe20000010000 */
[----:B------:R-:W-:Y:S01]  /*49e0*/  FFMA.FTZ R24, R124, R71, R16 ;  /* 0x000000477c187223 */ /* 0x000fe20000010010 */
[----:B------:R-:W-:Y:S01]  /*49f0*/  LOP3.LUT P6, RZ, R60, 0xff, RZ, 0xc0, !PT ;  /* 0x000000ff3cff7812 */ /* 0x000fe200078cc0ff */
[----:B------:R-:W-:Y:S01]  /*4a00*/  FADD.FTZ R45, R54, -R45 ;  /* 0x8000002d362d7221 */ /* 0x000fe20000010000 */
[----:B------:R-:W-:Y:S01]  /*4a10*/  FADD.FTZ R64, R64, -R47 ;  /* 0x8000002f40407221 */ /* 0x000fe20000010000 */
[----:B------:R-:W-:Y:S01]  /*4a20*/  FMUL.FTZ R33, R26, UR6 ;  /* 0x000000061a217c20 */ /* 0x000fe20008410000 */
[----:B------:R-:W-:Y:S01]  /*4a30*/  FSEL R43, R32, RZ, P3 ;  /* 0x000000ff202b7208 */ /* 0x000fe20001800000 */
[----:B------:R-:W-:Y:S01]  /*4a40*/  FMUL.FTZ R32, R22, UR6 ;  /* 0x0000000616207c20 */ /* 0x000fe20008410000 */
[C---:B------:R-:W-:Y:S01]  /*4a50*/  LOP3.LUT P5, RZ, R61.reuse, 0xff0000, RZ, 0xc0, !PT ;  /* 0x00ff00003dff7812 */ /* 0x040fe200078ac0ff */
[----:B------:R-:W-:Y:S01]  /*4a60*/  FFMA.FTZ R25, R124, R66, R17 ;  /* 0x000000427c197223 */ /* 0x000fe20000010011 */
[----:B------:R-:W-:Y:S01]  /*4a70*/  LOP3.LUT P3, RZ, R60, 0xff0000, RZ, 0xc0, !PT ;  /* 0x00ff00003cff7812 */ /* 0x000fe2000786c0ff */
[----:B------:R-:W-:Y:S01]  /*4a80*/  FMUL.FTZ R35, R24, UR6 ;  /* 0x0000000618237c20 */ /* 0x000fe20008410000 */
[----:B------:R-:W-:Y:S01]  /*4a90*/  FSEL R0, R0, RZ, P6 ;  /* 0x000000ff00007208 */ /* 0x000fe20003000000 */
[C---:B------:R-:W-:Y:S01]  /*4aa0*/  FFMA.FTZ R21, R124.reuse, R45, R13 ;  /* 0x0000002d7c157223 */ /* 0x040fe2000001000d */
[----:B------:R-:W-:Y:S01]  /*4ab0*/  FFMA.FTZ R23, R124, R64, R15 ;  /* 0x000000407c177223 */ /* 0x000fe2000001000f */
[----:B------:R-:W-:Y:S01]  /*4ac0*/  LOP3.LUT P6, RZ, R61, 0xff, RZ, 0xc0, !PT ;  /* 0x000000ff3dff7812 */ /* 0x000fe200078cc0ff */
[----:B------:R-:W-:Y:S01]  /*4ad0*/  FMUL.FTZ R38, R25, UR6 ;  /* 0x0000000619267c20 */ /* 0x000fe20008410000 */
[----:B------:R-:W-:Y:S01]  /*4ae0*/  FSEL R42, R33, RZ, P5 ;  /* 0x000000ff212a7208 */ /* 0x000fe20002800000 */
[----:B------:R-:W-:Y:S01]  /*4af0*/  FMUL.FTZ R34, R23, UR6 ;  /* 0x0000000617227c20 */ /* 0x000fe20008410000 */
[----:B------:R-:W-:Y:S01]  /*4b00*/  FSEL R33, R32, RZ, P3 ;  /* 0x000000ff20217208 */ /* 0x000fe20001800000 */
[----:B------:R-:W-:Y:S01]  /*4b10*/  FMUL.FTZ R32, R21, UR6 ;  /* 0x0000000615207c20 */ /* 0x000fe20008410000 */
[----:B------:R-:W-:-:S02]  /*4b20*/  LOP3.LUT P3, RZ, R61, 0xff00, RZ, 0xc0, !PT ;  /* 0x0000ff003dff7812 */ /* 0x000fc4000786c0ff */
[----:B------:R-:W-:Y:S02]  /*4b30*/  FSEL R40, R35, RZ, P6 ;  /* 0x000000ff23287208 */ /* 0x000fe40003000000 */
        /* <DEDUP_REMOVED lines=10> */
.L_x_1413:
        /* <DEDUP_REMOVED lines=8> */
[C---:B------:R-:W-:Y:S01]  /*4c60*/  FFMA.FTZ R55, R124.reuse, R55, R18 ;  /* 0x000000377c377223 */ /* 0x040fe20000010012 */
[----:B------:R-:W-:Y:S01]  /*4c70*/  FFMA.FTZ R0, R124, R0, R19 ;  /* 0x000000007c007223 */ /* 0x000fe20000010013 */
        /* <DEDUP_REMOVED lines=8> */
[C---:B------:R-:W-:Y:S01]  /*4d00*/  FFMA.FTZ R63, R124.reuse, R63, R14 ;  /* 0x0000003f7c3f7223 */ /* 0x040fe2000001000e */
[C---:B------:R-:W-:Y:S01]  /*4d10*/  FFMA.FTZ R71, R124.reuse, R71, R16 ;  /* 0x000000477c477223 */ /* 0x040fe20000010010 */
[----:B------:R-:W-:Y:S01]  /*4d20*/  FFMA.FTZ R66, R124, R66, R17 ;  /* 0x000000427c427223 */ /* 0x000fe20000010011 */
[C---:B------:R-:W-:Y:S01]  /*4d30*/  LOP3.LUT P5, RZ, R61.reuse, 0xff0000, RZ, 0xc0, !PT ;  /* 0x00ff00003dff7812 */ /* 0x040fe200078ac0ff */
[----:B------:R-:W-:Y:S01]  /*4d40*/  FADD.FTZ R45, R54, -R45 ;  /* 0x8000002d362d7221 */ /* 0x000fe20000010000 */
[----:B------:R-:W-:Y:S01]  /*4d50*/  ISETP.GE.U32.AND.EX P3, PT, R61, 0x1000000, PT, P3 ;  /* 0x010000003d00780c */ /* 0x000fe20003f66130 */
[----:B------:R-:W-:Y:S01]  /*4d60*/  FADD.FTZ R64, R64, -R47 ;  /* 0x8000002f40407221 */ /* 0x000fe20000010000 */
[----:B------:R-:W-:Y:S01]  /*4d70*/  FADD.FTZ R53, R53, -R44 ;  /* 0x8000002c35357221 */ /* 0x000fe20000010000 */
[----:B------:R-:W-:Y:S01]  /*4d80*/  FMUL.FTZ R71, R71, UR6 ;  /* 0x0000000647477c20 */ /* 0x000fe20008410000 */
[----:B------:R-:W-:Y:S01]  /*4d90*/  FSEL R0, R0, RZ, P3 ;  /* 0x000000ff00007208 */ /* 0x000fe20001800000 */
[----:B------:R-:W-:Y:S01]  /*4da0*/  FMUL.FTZ R66, R66, UR6 ;  /* 0x0000000642427c20 */ /* 0x000fe20008410000 */
[----:B0-----:R-:W-:Y:S01]  /*4db0*/  FSEL R35, R55, RZ, P5 ;  /* 0x000000ff37237208 */ /* 0x001fe20002800000 */
[----:B------:R-:W-:Y:S01]  /*4dc0*/  FMUL.FTZ R63, R63, UR6 ;  /* 0x000000063f3f7c20 */ /* 0x000fe20008410000 */
[C---:B------:R-:W-:Y:S01]  /*4dd0*/  FFMA.FTZ R45, R124.reuse, R45, R13 ;  /* 0x0000002d7c2d7223 */ /* 0x040fe2000001000d */
        /* <DEDUP_REMOVED lines=22> */
.L_x_1412:
[----:B------:R-:W-:Y:S05]  /*4f40*/  @!P2 BRA `(.L_x_1414) ;  /* 0x0000000000d8a947 */ /* 0x000fea0003800000 */
[-CC-:B------:R-:W-:Y:S01]  /*4f50*/  FFMA.FTZ R0, R125, R70.reuse, R127.reuse ;  /* 0x000000467d007223 */ /* 0x180fe2000001007f */
[-CC-:B------:R-:W-:Y:S01]  /*4f60*/  FFMA.FTZ R44, R44, R70.reuse, R127.reuse ;  /* 0x000000462c2c7223 */ /* 0x180fe2000001007f */
[-CC-:B------:R-:W-:Y:S01]  /*4f70*/  FFMA.FTZ R50, R50, R70.reuse, R127.reuse ;  /* 0x0000004632327223 */ /* 0x180fe2000001007f */
[-CC-:B------:R-:W-:Y:S01]  /*4f80*/  FFMA.FTZ R46, R46, R70.reuse, R127.reuse ;  /* 0x000000462e2e7223 */ /* 0x180fe2000001007f */
[----:B0-----:R-:W-:Y:S01]  /*4f90*/  FADD.FTZ R27, R51, -R0 ;  /* 0x80000000331b7221 */ /* 0x001fe20000010000 */
[----:B------:R-:W-:Y:S01]  /*4fa0*/  FADD.FTZ R53, R53, -R44 ;  /* 0x8000002c35357221 */ /* 0x000fe20000010000 */
[-CC-:B------:R-:W-:Y:S01]  /*4fb0*/  FFMA.FTZ R48, R48, R70.reuse, R127.reuse ;  /* 0x0000004630307223 */ /* 0x180fe2000001007f */
[----:B------:R-:W-:Y:S01]  /*4fc0*/  FADD.FTZ R55, R55, -R50 ;  /* 0x8000003237377221 */ /* 0x000fe20000010000 */
[----:B------:R-:W-:Y:S01]  /*4fd0*/  FMUL.FTZ R27, R124, R27 ;  /* 0x0000001b7c1b7220 */ /* 0x000fe20000410000 */
[----:B------:R-:W-:Y:S01]  /*4fe0*/  ISETP.GE.U32.AND P3, PT, R60, RZ, PT ;  /* 0x000000ff3c00720c */ /* 0x000fe20003f66070 */
[----:B------:R-:W-:Y:S01]  /*4ff0*/  FADD.FTZ R63, R63, -R46 ;  /* 0x8000002e3f3f7221 */ /* 0x000fe20000010000 */
[C---:B------:R-:W-:Y:S01]  /*5000*/  FMUL.FTZ R20, R124.reuse, R53 ;  /* 0x000000357c147220 */ /* 0x040fe20000410000 */
[-CC-:B------:R-:W-:Y:S01]  /*5010*/  FFMA.FTZ R49, R49, R70.reuse, R127.reuse ;  /* 0x0000004631317223 */ /* 0x180fe2000001007f */
[----:B------:R-:W-:Y:S01]  /*5020*/  FADD.FTZ R71, R71, -R48 ;  /* 0x8000003047477221 */ /* 0x000fe20000010000 */
[-CC-:B------:R-:W-:Y:S01]  /*5030*/  FFMA.FTZ R45, R45, R70.reuse, R127.reuse ;  /* 0x000000462d2d7223 */ /* 0x180fe2000001007f */
[----:B------:R-:W-:Y:S01]  /*5040*/  FFMA.FTZ R47, R47, R70, R127 ;  /* 0x000000462f2f7223 */ /* 0x000fe2000001007f */
[----:B------:R-:W-:Y:S01]  /*5050*/  FMUL.FTZ R32, R27, UR6 ;  /* 0x000000061b207c20 */ /* 0x000fe20008410000 */
[C---:B------:R-:W-:Y:S01]  /*5060*/  FMUL.FTZ R26, R124.reuse, R55 ;  /* 0x000000377c1a7220 */ /* 0x040fe20000410000 */
[C---:B------:R-:W-:Y:S01]  /*5070*/  ISETP.GE.U32.AND.EX P3, PT, R61.reuse, 0x1000000, PT, P3 ;  /* 0x010000003d00780c */ /* 0x040fe20003f66130 */
[----:B------:R-:W-:Y:S01]  /*5080*/  FMUL.FTZ R22, R124, R63 ;  /* 0x0000003f7c167220 */ /* 0x000fe20000410000 */
[----:B------:R-:W-:Y:S01]  /*5090*/  FMUL.FTZ R0, R20, UR6 ;  /* 0x0000000614007c20 */ /* 0x000fe20008410000 */
[----:B------:R-:W-:Y:S01]  /*50a0*/  FADD.FTZ R49, R66, -R49 ;  /* 0x8000003142317221 */ /* 0x000fe20000010000 */
[----:B------:R-:W-:Y:S01]  /*50b0*/  FMUL.FTZ R24, R124, R71 ;  /* 0x000000477c187220 */ /* 0x000fe20000410000 */
[----:B------:R-:W-:Y:S01]  /*50c0*/  LOP3.LUT P6, RZ, R60, 0xff, RZ, 0xc0, !PT ;  /* 0x000000ff3cff7812 */ /* 0x000fe200078cc0ff */
[----:B------:R-:W-:Y:S01]  /*50d0*/  FADD.FTZ R45, R54, -R45 ;  /* 0x8000002d362d7221 */ /* 0x000fe20000010000 */
[----:B------:R-:W-:Y:S01]  /*50e0*/  FADD.FTZ R47, R64, -R47 ;  /* 0x8000002f402f7221 */ /* 0x000fe20000010000 */
[----:B------:R-:W-:Y:S01]  /*50f0*/  FMUL.FTZ R33, R26, UR6 ;  /* 0x000000061a217c20 */ /* 0x000fe20008410000 */
[----:B------:R-:W-:Y:S01]  /*5100*/  FSEL R43, R32, RZ, P3 ;  /* 0x000000ff202b7208 */ /* 0x000fe20001800000 */
[----:B------:R-:W-:Y:S01]  /*5110*/  FMUL.FTZ R32, R22, UR6 ;  /* 0x0000000616207c20 */ /* 0x000fe20008410000 */
[C---:B------:R-:W-:Y:S01]  /*5120*/  LOP3.LUT P5, RZ, R61.reuse, 0xff0000, RZ, 0xc0, !PT ;  /* 0x00ff00003dff7812 */ /* 0x040fe200078ac0ff */
[----:B------:R-:W-:Y:S01]  /*5130*/  FMUL.FTZ R25, R124, R49 ;  /* 0x000000317c197220 */ /* 0x000fe20000410000 */
[----:B------:R-:W-:Y:S01]  /*5140*/  LOP3.LUT P3, RZ, R60, 0xff0000, RZ, 0xc0, !PT ;  /* 0x00ff00003cff7812 */ /* 0x000fe2000786c0ff */
[----:B------:R-:W-:Y:S01]  /*5150*/  FMUL.FTZ R35, R24, UR6 ;  /* 0x0000000618237c20 */ /* 0x000fe20008410000 */
[----:B------:R-:W-:Y:S01]  /*5160*/  FSEL R0, R0, RZ, P6 ;  /* 0x000000ff00007208 */ /* 0x000fe20003000000 */
[C---:B------:R-:W-:Y:S01]  /*5170*/  FMUL.FTZ R21, R124.reuse, R45 ;  /* 0x0000002d7c157220 */ /* 0x040fe20000410000 */
[----:B------:R-:W-:Y:S01]  /*5180*/  FMUL.FTZ R23, R124, R47 ;  /* 0x0000002f7c177220 */ /* 0x000fe20000410000 */
        /* <DEDUP_REMOVED lines=18> */
.L_x_1414:
[-CC-:B------:R-:W-:Y:S01]  /*52b0*/  FFMA.FTZ R50, R50, R70.reuse, R127.reuse ;  /* 0x0000004632327223 */ /* 0x180fe2000001007f */
[-CC-:B------:R-:W-:Y:S01]  /*52c0*/  FFMA.FTZ R0, R125, R70.reuse, R127.reuse ;  /* 0x000000467d007223 */ /* 0x180fe2000001007f */
[-CC-:B------:R-:W-:Y:S01]  /*52d0*/  FFMA.FTZ R46, R46, R70.reuse, R127.reuse ;  /* 0x000000462e2e7223 */ /* 0x180fe2000001007f */
[-CC-:B------:R-:W-:Y:S01]  /*52e0*/  FFMA.FTZ R48, R48, R70.reuse, R127.reuse ;  /* 0x0000004630307223 */ /* 0x180fe2000001007f */
[----:B------:R-:W-:Y:S01]  /*52f0*/  FADD.FTZ R55, R55, -R50 ;  /* 0x8000003237377221 */ /* 0x000fe20000010000 */
[----:B------:R-:W-:Y:S01]  /*5300*/  FADD.FTZ R51, R51, -R0 ;  /* 0x8000000033337221 */ /* 0x000fe20000010000 */
[-C--:B------:R-:W-:Y:S01]  /*5310*/  FFMA.FTZ R49, R49, R70.reuse, R127 ;  /* 0x0000004631317223 */ /* 0x080fe2000001007f */
        /* <DEDUP_REMOVED lines=46> */
.L_x_1410:
        /* <DEDUP_REMOVED lines=14> */
.L_x_1397:
        /* <DEDUP_REMOVED lines=9> */
[----:B0-----:R-:W-:Y:S02]  /*5770*/  MOV R24, R101 ;  /* 0x0000006500187202 */ /* 0x001fe40000000f00 */
        /* <DEDUP_REMOVED lines=22> */
.L_x_1396:
[----:B------:R-:W-:Y:S05]  /*58e0*/  BSYNC B0 ;  /* 0x0000000000007941 */ /* 0x000fea0003800000 */
.L_x_1395:
        /* <DEDUP_REMOVED lines=49> */
[----:B------:R1:W-:Y:S04]  /*5c00*/  STS.128 [R0+0x10], R12 ;  /* 0x0000100c00007388 */ /* 0x0003e80000000c00 */
[----:B------:R-:W-:Y:S01]  /*5c10*/  STS.128 [R0+0x400], R16 ;  /* 0x0004001000007388 */ /* 0x000fe20000000c00 */
[----:B----4-:R-:W-:-:S03]  /*5c20*/  FADD.FTZ R31, R8, R31 ;  /* 0x0000001f081f7221 */ /* 0x010fc60000010000 */
[----:B------:R-:W-:Y:S01]  /*5c30*/  STS.128 [R0+0x410], R20 ;  /* 0x0004101400007388 */ /* 0x000fe20000000c00 */
[----:B---3--:R-:W-:Y:S01]  /*5c40*/  FADD.FTZ R9, R9, R30 ;  /* 0x0000001e09097221 */ /* 0x008fe20000010000 */
[----:B------:R-:W-:Y:S01]  /*5c50*/  BAR.SYNC.DEFER_BLOCKING 0x0 ;  /* 0x0000000000007b1d */ /* 0x000fe20000010000 */
[----:B0-----:R-:W-:-:S07]  /*5c60*/  FADD.FTZ R7, R3, R28 ;  /* 0x0000001c03077221 */ /* 0x001fce0000010000 */
[----:B-1----:R-:W0:Y:S01]  /*5c70*/  LDC R14, c[0x0][0x388] ;  /* 0x0000e200ff0e7b82 */ /* 0x002e220000000800 */
[----:B------:R-:W1:Y:S04]  /*5c80*/  LDS R33, [R37+0x200] ;  /* 0x0002000025217984 */ /* 0x000e680000000800 */
[----:B------:R-:W2:Y:S01]  /*5c90*/  LDS R38, [R37+0xa00] ;  /* 0x000a000025267984 */ /* 0x000ea20000000800 */
[----:B0-----:R-:W-:-:S03]  /*5ca0*/  IMAD R3, R14, UR4, RZ ;  /* 0x000000040e037c24 */ /* 0x001fc6000f8e02ff */
[----:B------:R-:W0:Y:S02]  /*5cb0*/  LDS R32, [R37] ;  /* 0x0000000025207984 */ /* 0x000e240000000800 */
[----:B------:R-:W-:Y:S02]  /*5cc0*/  IADD3 R8, P0, PT, R3, R40, RZ ;  /* 0x0000002803087210 */ /* 0x000fe40007f1e0ff */
[----:B------:R-:W3:Y:S02]  /*5cd0*/  LDS R4, [R37+0x1200] ;  /* 0x0012000025047984 */ /* 0x000ee40000000800 */
[----:B------:R-:W-:Y:S02]  /*5ce0*/  IADD3.X R3, PT, PT, RZ, RZ, RZ, P0, !PT ;  /* 0x000000ffff037210 */ /* 0x000fe400007fe4ff */
[----:B------:R-:W4:Y:S04]  /*5cf0*/  LDS R34, [R37+0x400] ;  /* 0x0004000025227984 */ /* 0x000f280000000800 */
[----:B------:R-:W5:Y:S04]  /*5d00*/  LDS R35, [R37+0x800] ;  /* 0x0008000025237984 */ /* 0x000f680000000800 */
        /* <DEDUP_REMOVED lines=11> */
[----:B---3--:R-:W-:Y:S01]  /*5dc0*/  FADD.FTZ R33, R33, R4 ;  /* 0x0000000421217221 */ /* 0x008fe20000010000 */
[C---:B------:R-:W-:Y:S02]  /*5dd0*/  SHF.L.U32 R4, R8.reuse, 0x2, RZ ;  /* 0x0000000208047819 */ /* 0x040fe400000006ff */
[----:B------:R-:W3:Y:S01]  /*5de0*/  LDS R12, [R37+0x1c00] ;  /* 0x001c0000250c7984 */ /* 0x000ee20000000800 */
[----:B----4-:R-:W-:Y:S01]  /*5df0*/  FADD.FTZ R34, RZ, R34 ;  /* 0x00000022ff227221 */ /* 0x010fe20000010000 */
[----:B------:R-:W-:Y:S02]  /*5e00*/  SHF.L.U64.HI R8, R8, 0x2, R3 ;  /* 0x0000000208087819 */ /* 0x000fe40000010203 */
[----:B------:R-:W4:Y:S01]  /*5e10*/  LDS R19, [R37+0x1e00] ;  /* 0x001e000025137984 */ /* 0x000f220000000800 */
[----:B-----5:R-:W-:Y:S01]  /*5e20*/  FADD.FTZ R32, R32, R35 ;  /* 0x0000002320207221 */ /* 0x020fe20000010000 */
[C---:B------:R-:W-:Y:S01]  /*5e30*/  IADD3 R2, P0, PT, R4.reuse, UR18, RZ ;  /* 0x0000001204027c10 */ /* 0x040fe2000ff1e0ff */
[----:B------:R-:W-:Y:S01]  /*5e40*/  FADD.FTZ R0, RZ, R0 ;  /* 0x00000000ff007221 */ /* 0x000fe20000010000 */
[----:B------:R-:W-:-:S02]  /*5e50*/  IADD3 R4, P1, PT, R4, UR16, RZ ;  /* 0x0000001004047c10 */ /* 0x000fc4000ff3e0ff */
[----:B------:R-:W-:Y:S01]  /*5e60*/  IADD3.X R3, PT, PT, R8, UR19, RZ, P0, !PT ;  /* 0x0000001308037c10 */ /* 0x000fe200087fe4ff */
[----:B------:R-:W-:Y:S01]  /*5e70*/  FADD.FTZ R34, R34, R41 ;  /* 0x0000002922227221 */ /* 0x000fe20000010000 */
[----:B------:R-:W-:Y:S01]  /*5e80*/  FADD.FTZ R32, R32, R43 ;  /* 0x0000002b20207221 */ /* 0x000fe20000010000 */
[----:B------:R-:W-:Y:S01]  /*5e90*/  FADD.FTZ R0, R0, R5 ;  /* 0x0000000500007221 */ /* 0x000fe20000010000 */
[----:B------:R-:W-:Y:S01]  /*5ea0*/  IADD3.X R5, PT, PT, R8, UR17, RZ, P1, !PT ;  /* 0x0000001108057c10 */ /* 0x000fe20008ffe4ff */
[----:B------:R-:W-:Y:S01]  /*5eb0*/  FADD.FTZ R13, R34, R13 ;  /* 0x0000000d220d7221 */ /* 0x000fe20000010000 */
[----:B-1----:R-:W-:Y:S01]  /*5ec0*/  FADD.FTZ R17, R32, R17 ;  /* 0x0000001120117221 */ /* 0x002fe20000010000 */
[----:B--2---:R-:W-:-:S04]  /*5ed0*/  FADD.FTZ R33, R33, R6 ;  /* 0x0000000621217221 */ /* 0x004fc80000010000 */
        /* <DEDUP_REMOVED lines=10> */
[----:B------:R-:W-:Y:S01]  /*5f80*/  STG.E desc[UR10][R4.64+0x600], R9 ;  /* 0x0006000904007986 */ /* 0x000fe2000c10190a */
[----:B------:R-:W-:Y:S05]  /*5f90*/  EXIT ;  /* 0x000000000000794d */ /* 0x000fea0003800000 */
.L_x_1398:
        /* <DEDUP_REMOVED lines=8> */
.L_x_1417:
[----:B------:R-:W-:Y:S05]  /*6020*/  BSYNC B2 ;  /* 0x0000000000027941 */ /* 0x000fea0003800000 */
.L_x_1416:
        /* <DEDUP_REMOVED lines=8> */
.L_x_1418:
[----:B------:R-:W-:-:S05]  /*60b0*/  FADD.FTZ R127, R70, R127 ;  /* 0x0000007f467f7221 */ /* 0x000fca0000010000 */
[----:B------:R-:W-:Y:S01]  /*60c0*/  MOV R135, R127 ;  /* 0x0000007f00877202 */ /* 0x000fe20000000f00 */
[----:B------:R-:W-:Y:S01]  /*60d0*/  HFMA2 R134, -RZ, RZ, 0, 1.1920928955078125e-07 ;  /* 0x00000002ff867431 */ /* 0x000fe200000001ff */
[----:B------:R-:W-:-:S07]  /*60e0*/  MOV R129, R132 ;  /* 0x0000008400817202 */ /* 0x000fce0000000f00 */
[----:B------:R-:W-:Y:S05]  /*60f0*/  WARPSYNC.COLLECTIVE R130, `(.L_x_1419) ;  /* 0x0000000082087348 */ /* 0x000fea0003c00000 */
[----:B------:R0:W1:Y:S02]  /*6100*/  SHFL.BFLY P3, R132, R135, R134, R137 ;  /* 0x0c00008687847389 */ /* 0x0000640000060089 */
[----:B01----:R-:W-:Y:S05]  /*6110*/  ENDCOLLECTIVE ;  /* 0x000000000000791b */ /* 0x003fea0003800000 */
.L_x_1419:
[----:B------:R-:W-:-:S05]  /*6120*/  FADD.FTZ R129, R38, R129 ;  /* 0x0000008126817221 */ /* 0x000fca0000010000 */
[----:B------:R-:W-:Y:S02]  /*6130*/  MOV R135, R129 ;  /* 0x0000008100877202 */ /* 0x000fe40000000f00 */
[----:B------:R-:W-:-:S07]  /*6140*/  MOV R126, R132 ;  /* 0x00000084007e7202 */ /* 0x000fce0000000f00 */
[----:B------:R-:W-:Y:S05]  /*6150*/  WARPSYNC.COLLECTIVE R130, `(.L_x_1420) ;  /* 0x0000000082087348 */ /* 0x000fea0003c00000 */
[----:B------:R0:W1:Y:S02]  /*6160*/  SHFL.BFLY P3, R132, R135, R134, R137 ;  /* 0x0c00008687847389 */ /* 0x0000640000060089 */
[----:B01----:R-:W-:Y:S05]  /*6170*/  ENDCOLLECTIVE ;  /* 0x000000000000791b */ /* 0x003fea0003800000 */
.L_x_1420:
[----:B------:R-:W-:-:S05]  /*6180*/  FADD.FTZ R126, R127, R126 ;  /* 0x0000007e7f7e7221 */ /* 0x000fca0000010000 */
[----:B------:R-:W-:Y:S01]  /*6190*/  MOV R135, R126 ;  /* 0x0000007e00877202 */ /* 0x000fe20000000f00 */
[----:B------:R-:W-:Y:S01]  /*61a0*/  HFMA2 R134, -RZ, RZ, 0, 2.384185791015625e-07 ;  /* 0x00000004ff867431 */ /* 0x000fe200000001ff */
[----:B------:R-:W-:-:S07]  /*61b0*/  MOV R128, R132 ;  /* 0x0000008400807202 */ /* 0x000fce0000000f00 */
[----:B------:R-:W-:Y:S05]  /*61c0*/  WARPSYNC.COLLECTIVE R130, `(.L_x_1421) ;  /* 0x0000000082087348 */ /* 0x000fea0003c00000 */
[----:B------:R0:W1:Y:S02]  /*61d0*/  SHFL.BFLY P3, R132, R135, R134, R137 ;  /* 0x0c00008687847389 */ /* 0x0000640000060089 */
[----:B01----:R-:W-:Y:S05]  /*61e0*/  ENDCOLLECTIVE ;  /* 0x000000000000791b */ /* 0x003fea0003800000 */
.L_x_1421:
[----:B------:R-:W-:-:S05]  /*61f0*/  FADD.FTZ R128, R129, R128 ;  /* 0x0000008081807221 */ /* 0x000fca0000010000 */
[----:B------:R-:W-:Y:S02]  /*6200*/  MOV R135, R128 ;  /* 0x0000008000877202 */ /* 0x000fe40000000f00 */
[----:B------:R-:W-:-:S07]  /*6210*/  MOV R131, R132 ;  /* 0x0000008400837202 */ /* 0x000fce0000000f00 */
[----:B------:R-:W-:Y:S05]  /*6220*/  WARPSYNC.COLLECTIVE R130, `(.L_x_1422) ;  /* 0x0000000082087348 */ /* 0x000fea0003c00000 */
[----:B------:R0:W1:Y:S02]  /*6230*/  SHFL.BFLY P3, R132, R135, R134, R137 ;  /* 0x0c00008687847389 */ /* 0x0000640000060089 */
[----:B01----:R-:W-:Y:S05]  /*6240*/  ENDCOLLECTIVE ;  /* 0x000000000000791b */ /* 0x003fea0003800000 */
.L_x_1422:
[----:B------:R-:W-:-:S05]  /*6250*/  FADD.FTZ R131, R126, R131 ;  /* 0x000000837e837221 */ /* 0x000fca0000010000 */
[----:B------:R-:W-:Y:S01]  /*6260*/  MOV R135, R131 ;  /* 0x0000008300877202 */ /* 0x000fe20000000f00 */
[----:B------:R-:W-:Y:S01]  /*6270*/  HFMA2 R134, -RZ, RZ, 0, 4.76837158203125e-07 ;  /* 0x00000008ff867431 */ /* 0x000fe200000001ff */
[----:B------:R-:W-:-:S07]  /*6280*/  MOV R133, R132 ;  /* 0x0000008400857202 */ /* 0x000fce0000000f00 */
[----:B------:R-:W-:Y:S05]  /*6290*/  WARPSYNC.COLLECTIVE R130, `(.L_x_1423) ;  /* 0x0000000082087348 */ /* 0x000fea0003c00000 */
[----:B------:R0:W1:Y:S02]  /*62a0*/  SHFL.BFLY P3, R132, R135, R134, R137 ;  /* 0x0c00008687847389 */ /* 0x0000640000060089 */
[----:B01----:R-:W-:Y:S05]  /*62b0*/  ENDCOLLECTIVE ;  /* 0x000000000000791b */ /* 0x003fea0003800000 */
.L_x_1423:
[----:B------:R-:W-:-:S05]  /*62c0*/  FADD.FTZ R133, R128, R133 ;  /* 0x0000008580857221 */ /* 0x000fca0000010000 */
[----:B------:R-:W-:Y:S02]  /*62d0*/  MOV R135, R133 ;  /* 0x0000008500877202 */ /* 0x000fe40000000f00 */
[----:B------:R-:W-:-:S07]  /*62e0*/  MOV R38, R132 ;  /* 0x0000008400267202 */ /* 0x000fce0000000f00 */
[----:B------:R-:W-:Y:S05]  /*62f0*/  WARPSYNC.COLLECTIVE R130, `(.L_x_1424) ;  /* 0x0000000082087348 */ /* 0x000fea0003c00000 */
[----:B------:R0:W1:Y:S02]  /*6300*/  SHFL.BFLY P3, R132, R135, R134, R137 ;  /* 0x0c00008687847389 */ /* 0x0000640000060089 */
[----:B01----:R-:W-:Y:S05]  /*6310*/  ENDCOLLECTIVE ;  /* 0x000000000000791b */ /* 0x003fea0003800000 */
.L_x_1424:
[----:B------:R-:W-:-:S05]  /*6320*/  FADD.FTZ R38, R131, R38 ;  /* 0x0000002683267221 */ /* 0x000fca0000010000 */
[----:B------:R-:W-:Y:S01]  /*6330*/  MOV R135, R38 ;  /* 0x0000002600877202 */ /* 0x000fe20000000f00 */
[----:B------:R-:W-:Y:S01]  /*6340*/  HFMA2 R134, -RZ, RZ, 0, 9.5367431640625e-07 ;  /* 0x00000010ff867431 */ /* 0x000fe200000001ff */
[----:B------:R-:W-:-:S07]  /*6350*/  MOV R70, R132 ;  /* 0x0000008400467202 */ /* 0x000fce0000000f00 */
[----:B------:R-:W-:Y:S05]  /*6360*/  WARPSYNC.COLLECTIVE R130, `(.L_x_1425) ;  /* 0x0000000082087348 */ /* 0x000fea0003c00000 */
[----:B------:R0:W1:Y:S02]  /*6370*/  SHFL.BFLY P3, R132, R135, R134, R137 ;  /* 0x0c00008687847389 */ /* 0x0000640000060089 */
[----:B01----:R-:W-:Y:S05]  /*6380*/  ENDCOLLECTIVE ;  /* 0x000000000000791b */ /* 0x003fea0003800000 */
.L_x_1425:
[----:B------:R-:W-:-:S05]  /*6390*/  FADD.FTZ R70, R133, R70 ;  /* 0x0000004685467221 */ /* 0x000fca0000010000 */
[----:B------:R-:W-:Y:S02]  /*63a0*/  MOV R135, R70 ;  /* 0x0000004600877202 */ /* 0x000fe40000000f00 */
[----:B------:R-:W-:-:S07]  /*63b0*/  MOV R127, R132 ;  /* 0x00000084007f7202 */ /* 0x000fce0000000f00 */
[----:B------:R-:W-:Y:S05]  /*63c0*/  WARPSYNC.COLLECTIVE R130, `(.L_x_1426) ;  /* 0x0000000082087348 */ /* 0x000fea0003c00000 */
[----:B------:R0:W1:Y:S02]  /*63d0*/  SHFL.BFLY P3, R132, R135, R134, R137 ;  /* 0x0c00008687847389 */ /* 0x0000640000060089 */
[----:B01----:R-:W-:Y:S05]  /*63e0*/  ENDCOLLECTIVE ;  /* 0x000000000000791b */ /* 0x003fea0003800000 */
.L_x_1426:
[----:B------:R-:W-:Y:S01]  /*63f0*/  MOV R129, R132 ;  /* 0x0000008400817202 */ /* 0x000fe20000000f00 */
[----:B------:R-:W-:Y:S06]  /*6400*/  BRA `(.L_x_1427) ;  /* 0xffffffac00987947 */ /* 0x000fec000383ffff */
.L_x_1428:
        /* <DEDUP_REMOVED lines=15> */
.L_x_3933:


//--------------------- .text._ZN10layer_norm31ln_parallel_residual_bwd_kernelINS_13Kernel_traitsIf13__nv_bfloat16fS2_fjLj512ELj1ELj4ELj1ELj16ENS_18Kernel_traits_baseILj512EfS2_fS2_fjLj128EEEEELb0ELb0ELb0EEEvNS_9BwdParamsE --------------------------
	.section	.text._ZN10layer_norm31ln_parallel_residual_bwd_kernelINS_13Kernel_traitsIf13__nv_bfloat16fS2_fjLj512ELj1ELj4ELj1ELj16ENS_18Kernel_traits_baseILj512EfS2_fS2_fjLj128EEEEELb0ELb0ELb0EEEvNS_9BwdParamsE,"ax",@progbits
	.align	128
        .global         _ZN10layer_norm31ln_parallel_residual_bwd_kernelINS_13Kernel_traitsIf13__nv_bfloat16fS2_fjLj512ELj1ELj4ELj1ELj16ENS_18Kernel_traits_baseILj512EfS2_fS2_fjLj128EEEEELb0ELb0ELb0EEEvNS_9BwdParamsE
        .type           _ZN10layer_norm31ln_parallel_residual_bwd_kernelINS_13Kernel_traitsIf13__nv_bfloat16fS2_fjLj512ELj1ELj4ELj1ELj16ENS_18Kernel_traits_baseILj512EfS2_fS2_fjLj128EEEEELb0ELb0ELb0EEEvNS_9BwdParamsE,@function
        .size           _ZN10layer_norm31ln_parallel_residual_bwd_kernelINS_13Kernel_traitsIf13__nv_bfloat16fS2_fjLj512ELj1ELj4ELj1ELj16ENS_18Kernel_traits_baseILj512EfS2_fS2_fjLj128EEEEELb0ELb0ELb0EEEvNS_9BwdParamsE,(.L_x_3934 - _ZN10layer_norm31ln_parallel_residual_bwd_kernelINS_13Kernel_traitsIf13__nv_bfloat16fS2_fjLj512ELj1ELj4ELj1ELj16ENS_18Kernel_traits_baseILj512EfS2_fS2_fjLj128EEEEELb0ELb0ELb0EEEvNS_9BwdParamsE)
        .other          _ZN10layer_norm31ln_parallel_residual_bwd_kernelINS_13Kernel_traitsIf13__nv_bfloat16fS2_fjLj512ELj1ELj4ELj1ELj16ENS_18Kernel_traits_baseILj512EfS2_fS2_fjLj128EEEEELb0ELb0ELb0EEEvNS_9BwdParamsE,@"STO_CUDA_ENTRY STV_DEFAULT"
_ZN10layer_norm31ln_parallel_residual_bwd_kernelINS_13Kernel_traitsIf13__nv_bfloat16fS2_fjLj512ELj1ELj4ELj1ELj16ENS_18Kernel_traits_baseILj512EfS2_fS2_fjLj128EEEEELb0ELb0ELb0EEEvNS_9BwdParamsE:
.text._ZN10layer_norm31ln_parallel_residual_bwd_kernelINS_13Kernel_traitsIf13__nv_bfloat16fS2_fjLj512ELj1ELj4ELj1ELj16ENS_18Kernel_traits_baseILj512EfS2_fS2_fjLj128EEEEELb0ELb0ELb0EEEvNS_9BwdParamsE:
        /* <DEDUP_REMOVED lines=27> */
[----:B------:R2:W5:Y:S01]  /*01b0*/  @P4 LDG.E.128 R112, desc[UR10][R4.64] ;  /* 0x0000000a04704981 */ /* 0x000562000c1e1d00 */
[----:B------:R-:W-:-:S03]  /*01c0*/  @P4 LOP3.LUT R3, R3, 0x20, RZ, 0xfc, !PT ;  /* 0x0000002003034812 */ /* 0x000fc600078efcff */
[----:B------:R2:W5:Y:S04]  /*01d0*/  @P4 LDG.E.128 R108, desc[UR10][R4.64+0x10] ;  /* 0x0000100a046c4981 */ /* 0x000568000c1e1d00 */
[----:B------:R2:W5:Y:S04]  /*01e0*/  @P4 LDG.E.128 R104, desc[UR10][R6.64] ;  /* 0x0000000a06684981 */ /* 0x000568000c1e1d00 */
[----:B------:R2:W5:Y:S01]  /*01f0*/  @P4 LDG.E.128 R100, desc[UR10][R6.64+0x10] ;  /* 0x0000100a06644981 */ /* 0x000562000c1e1d00 */
[----:B-1----:R-:W-:Y:S01]  /*0200*/  USHF.L.U32 UR4, UR4, 0x2, URZ ;  /* 0x0000000204047899 */ /* 0x002fe200080006ff */
[----:B------:R-:W-:Y:S01]  /*0210*/  SHF.R.U32.HI R137, RZ, 0x5, R137 ;  /* 0x00000005ff897819 */ /* 0x000fe20000011689 */
[----:B0-----:R-:W-:-:S04]  /*0220*/  @P0 IMAD.WIDE.U32 R8, R3, 0x20, R8 ;  /* 0x0000002003080825 */ /* 0x001fc800078e0008 */
[----:B----4-:R-:W-:Y:S01]  /*0230*/  @P0 IMAD.WIDE.U32 R10, R3, 0x20, R10 ;  /* 0x00000020030a0825 */ /* 0x010fe200078e000a */
[----:B------:R-:W-:Y:S01]  /*0240*/  LOP3.LUT R137, R137, UR4, RZ, 0xfc, !PT ;  /* 0x0000000489897c12 */ /* 0x000fe2000f8efcff */
[----:B------:R2:W5:Y:S04]  /*0250*/  @P0 LDG.E.128 R96, desc[UR10][R8.64] ;  /* 0x0000000a08600981 */ /* 0x000568000c1e1d00 */
[----:B------:R2:W5:Y:S04]  /*0260*/  @P0 LDG.E.128 R92, desc[UR10][R8.64+0x10] ;  /* 0x0000100a085c0981 */ /* 0x000568000c1e1d00 */
        /* <DEDUP_REMOVED lines=71> */
.L_x_1455:
        /* <DEDUP_REMOVED lines=20> */
[----:B0-----:R-:W-:-:S05]  /*0820*/  IMAD.WIDE.U32 R166, R138, 0x20, R166 ;  /* 0x000000208aa67825 */ /* 0x001fca00078e00a6 */
[----:B------:R-:W3:Y:S01]  /*0830*/  LDG.E.128 R128, desc[UR10][R166.64] ;  /* 0x0000000aa6807981 */ /* 0x000ee2000c1e1d00 */
[----:B-1----:R-:W-:-:S03]  /*0840*/  IMAD.WIDE.U32 R140, R138, 0x10, R140 ;  /* 0x000000108a8c7825 */ /* 0x002fc600078e008c */
[----:B------:R-:W4:Y:S04]  /*0850*/  LDG.E.128 R144, desc[UR10][R166.64+0x10] ;  /* 0x0000100aa6907981 */ /* 0x000f28000c1e1d00 */
[----:B------:R-:W4:Y:S01]  /*0860*/  LDG.E.128 R140, desc[UR10][R140.64] ;  /* 0x0000000a8c8c7981 */ /* 0x000f22000c1e1d00 */
[----:B--2---:R-:W-:-:S06]  /*0870*/  IMAD.WIDE.U32 R132, R138, 0x10, R132 ;  /* 0x000000108a847825 */ /* 0x004fcc00078e0084 */
[----:B------:R-:W2:Y:S01]  /*0880*/  LDG.E.128 R132, desc[UR10][R132.64] ;  /* 0x0000000a84847981 */ /* 0x000ea2000c1e1d00 */
[----:B------:R-:W-:-:S04]  /*0890*/  ISETP.NE.U32.AND P0, PT, RZ, UR12, PT ;  /* 0x0000000cff007c0c */ /* 0x000fc8000bf05070 */
[----:B------:R-:W-:-:S13]  /*08a0*/  ISETP.NE.AND.EX P0, PT, RZ, UR13, PT, P0 ;  /* 0x0000000dff007c0c */ /* 0x000fda000bf05300 */
[----:B------:R-:W0:Y:S02]  /*08b0*/  @P0 LDC.64 R164, c[0x0][0x438] ;  /* 0x00010e00ffa40b82 */ /* 0x000e240000000a00 */
[----:B0-----:R-:W-:-:S05]  /*08c0*/  @P0 IMAD.WIDE.U32 R164, R138, 0x20, R164 ;  /* 0x000000208aa40825 */ /* 0x001fca00078e00a4 */
[----:B------:R-:W5:Y:S04]  /*08d0*/  @P0 LDG.E.128 R16, desc[UR10][R164.64] ;  /* 0x0000000aa4100981 */ /* 0x000f68000c1e1d00 */
[----:B------:R0:W5:Y:S01]  /*08e0*/  @P0 LDG.E.128 R12, desc[UR10][R164.64+0x10] ;  /* 0x0000100aa40c0981 */ /* 0x000162000c1e1d00 */
[----:B------:R-:W-:Y:S01]  /*08f0*/  IADD3 R183, PT, PT, R138, 0x20, RZ ;  /* 0x000000208ab77810 */ /* 0x000fe20007ffe0ff */
[C---:B---3--:R-:W-:Y:S01]  /*0900*/  FADD.FTZ R170, -R171.reuse, R130 ;  /* 0x00000082abaa7221 */ /* 0x048fe20000010100 */
[C---:B------:R-:W-:Y:S01]  /*0910*/  FADD.FTZ R128, -R171.reuse, R128 ;  /* 0x00000080ab807221 */ /* 0x040fe20000010100 */
[C---:B------:R-:W-:Y:S01]  /*0920*/  FADD.FTZ R168, -R171.reuse, R129 ;  /* 0x00000081aba87221 */ /* 0x040fe20000010100 */
[----:B----4-:R-:W-:Y:S01]  /*0930*/  PRMT R130, R140, 0x7632, R130 ;  /* 0x000076328c827816 */ /* 0x010fe20000000082 */
[----:B------:R-:W-:-:S03]  /*0940*/  FADD.FTZ R172, -R171, R131 ;  /* 0x00000083abac7221 */ /* 0x000fc60000010100 */
[----:B------:R-:W-:Y:S01]  /*0950*/  SHF.L.U32 R130, R130, 0x10, RZ ;  /* 0x0000001082827819 */ /* 0x000fe200000006ff */
[----:B-----5:R-:W-:Y:S01]  /*0960*/  FMUL.FTZ R3, R139, R128 ;  /* 0x000000808b037220 */ /* 0x020fe20000410000 */
[----:B--2---:R-:W-:Y:S02]  /*0970*/  PRMT R129, R132, 0x7632, R129 ;  /* 0x0000763284817816 */ /* 0x004fe40000000081 */
[C---:B------:R-:W-:Y:S02]  /*0980*/  PRMT R174, R134.reuse, 0x7632, R174 ;  /* 0x0000763286ae7816 */ /* 0x040fe400000000ae */
[----:B------:R-:W-:Y:S02]  /*0990*/  SHF.L.U32 R175, R134, 0x10, RZ ;  /* 0x0000001086af7819 */ /* 0x000fe400000006ff */
[----:B------:R-:W-:Y:S01]  /*09a0*/  PRMT R134, R141, 0x7632, R134 ;  /* 0x000076328d867816 */ /* 0x000fe20000000086 */
[----:B0-----:R-:W-:Y:S01]  /*09b0*/  FMUL.FTZ R164, R139, R168 ;  /* 0x000000a88ba47220 */ /* 0x001fe20000410000 */
[----:B------:R-:W-:Y:S01]  /*09c0*/  SHF.L.U32 R131, R132, 0x10, RZ ;  /* 0x0000001084837819 */ /* 0x000fe200000006ff */
[----:B------:R-:W-:Y:S01]  /*09d0*/  FMUL.FTZ R132, R105, R130 ;  /* 0x0000008269847220 */ /* 0x000fe20000410000 */
[----:B------:R-:W-:-:S02]  /*09e0*/  SHF.L.U32 R128, R129, 0x10, RZ ;  /* 0x0000001081807819 */ /* 0x000fc400000006ff */
[C---:B------:R-:W-:Y:S02]  /*09f0*/  PRMT R169, R133.reuse, 0x7632, R169 ;  /* 0x0000763285a97816 */ /* 0x040fe400000000a9 */
[----:B------:R-:W-:Y:S02]  /*0a00*/  SHF.L.U32 R173, R133, 0x10, RZ ;  /* 0x0000001085ad7819 */ /* 0x000fe400000006ff */
[----:B------:R-:W-:Y:S02]  /*0a10*/  SHF.L.U32 R141, R141, 0x10, RZ ;  /* 0x000000108d8d7819 */ /* 0x000fe400000006ff */
[----:B------:R-:W-:Y:S02]  /*0a20*/  SHF.L.U32 R134, R134, 0x10, RZ ;  /* 0x0000001086867819 */ /* 0x000fe400000006ff */
[----:B------:R-:W-:Y:S01]  /*0a30*/  SHF.L.U32 R133, R140, 0x10, RZ ;  /* 0x000000108c857819 */ /* 0x000fe200000006ff */
[-C--:B------:R-:W-:Y:S01]  /*0a40*/  FFMA.FTZ R81, R164, R128.reuse, R81 ;  /* 0x00000080a4517223 */ /* 0x080fe20000010051 */
[C---:B------:R-:W-:Y:S01]  /*0a50*/  PRMT R140, R142.reuse, 0x7632, R140 ;  /* 0x000076328e8c7816 */ /* 0x040fe2000000008c */
[----:B------:R-:W-:Y:S01]  /*0a60*/  FFMA.FTZ R165, R113, R128, R132 ;  /* 0x0000008071a57223 */ /* 0x000fe20000010084 */
[----:B------:R-:W-:Y:S01]  /*0a70*/  FADD.FTZ R65, R65, R128 ;  /* 0x0000008041417221 */ /* 0x000fe20000010000 */
[----:B------:R-:W-:Y:S01]  /*0a80*/  SHF.L.U32 R128, R169, 0x10, RZ ;  /* 0x00000010a9807819 */ /* 0x000fe200000006ff */
[C---:B------:R-:W-:Y:S01]  /*0a90*/  FMUL.FTZ R167, R139.reuse, R170 ;  /* 0x000000aa8ba77220 */ /* 0x040fe20000410000 */
[----:B------:R-:W-:Y:S01]  /*0aa0*/  SHF.L.U32 R177, R142, 0x10, RZ ;  /* 0x000000108eb17819 */ /* 0x000fe200000006ff */
[----:B------:R-:W-:Y:S01]  /*0ab0*/  FMUL.FTZ R168, R139, R172 ;  /* 0x000000ac8ba87220 */ /* 0x000fe20000410000 */
[----:B------:R-:W-:Y:S01]  /*0ac0*/  FMUL.FTZ R129, R106, R141 ;  /* 0x0000008d6a817220 */ /* 0x000fe20000410000 */
[----:B------:R-:W-:Y:S01]  /*0ad0*/  FMUL.FTZ R132, R107, R134 ;  /* 0x000000866b847220 */ /* 0x000fe20000410000 */
[C---:B------:R-:W-:Y:S01]  /*0ae0*/  FADD.FTZ R144, -R171.reuse, R144 ;  /* 0x00000090ab907221 */ /* 0x040fe20000010100 */
[----:B------:R-:W-:Y:S01]  /*0af0*/  SHF.L.U32 R140, R140, 0x10, RZ ;  /* 0x000000108c8c7819 */ /* 0x000fe200000006ff */
[----:B------:R-:W-:Y:S01]  /*0b00*/  FADD.FTZ R142, -R171, R145 ;  /* 0x00000091ab8e7221 */ /* 0x000fe20000010100 */
[----:B------:R-:W-:-:S02]  /*0b10*/  PRMT R178, R135, 0x7632, R178 ;  /* 0x0000763287b27816 */ /* 0x000fc400000000b2 */
[----:B------:R-:W-:Y:S01]  /*0b20*/  SHF.L.U32 R179, R135, 0x10, RZ ;  /* 0x0000001087b37819 */ /* 0x000fe200000006ff */
[----:B------:R-:W-:Y:S01]  /*0b30*/  FMUL.FTZ R135, R104, R133 ;  /* 0x0000008568877220 */ /* 0x000fe20000410000 */
[----:B------:R-:W-:Y:S01]  /*0b40*/  PRMT R180, R143, 0x7632, R180 ;  /* 0x000076328fb47816 */ /* 0x000fe200000000b4 */
[----:B------:R-:W-:Y:S01]  /*0b50*/  FADD.FTZ R66, R66, R173 ;  /* 0x000000ad42427221 */ /* 0x000fe20000010000 */
[-C--:B------:R-:W-:Y:S01]  /*0b60*/  FFMA.FTZ R170, R114, R173.reuse, R129 ;  /* 0x000000ad72aa7223 */ /* 0x080fe20000010081 */
[----:B------:R-:W-:Y:S01]  /*0b70*/  FFMA.FTZ R82, R167, R173, R82 ;  /* 0x000000ada7527223 */ /* 0x000fe20000010052 */
[-C--:B------:R-:W-:Y:S01]  /*0b80*/  FFMA.FTZ R83, R168, R128.reuse, R83 ;  /* 0x00000080a8537223 */ /* 0x080fe20000010053 */
[----:B------:R-:W-:Y:S01]  /*0b90*/  FFMA.FTZ R169, R115, R128, R132 ;  /* 0x0000008073a97223 */ /* 0x000fe20000010084 */
[----:B------:R-:W-:Y:S01]  /*0ba0*/  FADD.FTZ R67, R67, R128 ;  /* 0x0000008043437221 */ /* 0x000fe20000010000 */
[----:B------:R-:W-:Y:S01]  /*0bb0*/  SHF.L.U32 R143, R143, 0x10, RZ ;  /* 0x000000108f8f7819 */ /* 0x000fe200000006ff */
[----:B------:R-:W-:Y:S01]  /*0bc0*/  FFMA.FTZ R49, R164, R130, R49 ;  /* 0x00000082a4317223 */ /* 0x000fe20000010031 */
[----:B------:R-:W-:Y:S01]  /*0bd0*/  FADD.FTZ R33, R33, R130 ;  /* 0x0000008221217221 */ /* 0x000fe20000010000 */
[----:B------:R-:W-:Y:S01]  /*0be0*/  SHF.L.U32 R128, R174, 0x10, RZ ;  /* 0x00000010ae807819 */ /* 0x000fe200000006ff */
[----:B------:R-:W-:Y:S01]  /*0bf0*/  FMUL.FTZ R129, R100, R177 ;  /* 0x000000b164817220 */ /* 0x000fe20000410000 */
[C---:B------:R-:W-:Y:S01]  /*0c00*/  FMUL.FTZ R173, R139.reuse, R144 ;  /* 0x000000908bad7220 */ /* 0x040fe20000410000 */
[----:B------:R-:W-:Y:S01]  /*0c10*/  FMUL.FTZ R174, R139, R142 ;  /* 0x0000008e8bae7220 */ /* 0x000fe20000410000 */
[----:B------:R-:W-:Y:S01]  /*0c20*/  FMUL.FTZ R130, R101, R140 ;  /* 0x0000008c65827220 */ /* 0x000fe20000410000 */
[-C--:B------:R-:W-:Y:S01]  /*0c30*/  FFMA.FTZ R166, R112, R131.reuse, R135 ;  /* 0x0000008370a67223 */ /* 0x080fe20000010087 */
[----:B------:R-:W-:Y:S01]  /*0c40*/  FADD.FTZ R64, R64, R131 ;  /* 0x0000008340407221 */ /* 0x000fe20000010000 */
        /* <DEDUP_REMOVED lines=8> */
[----:B------:R-:W-:Y:S01]  /*0cd0*/  FADD.FTZ R128, RZ, R166 ;  /* 0x000000a6ff807221 */ /* 0x000fe20000010000 */
[----:B------:R-:W-:-:S02]  /*0ce0*/  FFMA.FTZ R129, R3, R166, RZ ;  /* 0x000000a603817223 */ /* 0x000fc400000100ff */
[----:B------:R-:W-:Y:S01]  /*0cf0*/  FFMA.FTZ R176, R110, R179, R131 ;  /* 0x000000b36eb07223 */ /* 0x000fe20000010083 */
[----:B------:R-:W-:Y:S01]  /*0d00*/  FADD.FTZ R131, R128, R165 ;  /* 0x000000a580837221 */ /* 0x000fe20000010000 */
[----:B------:R-:W-:-:S03]  /*0d10*/  FFMA.FTZ R128, R164, R165, R129 ;  /* 0x000000a5a4807223 */ /* 0x000fc60000010081 */
[----:B------:R-:W-:Y:S01]  /*0d20*/  FADD.FTZ R130, R131, R170 ;  /* 0x000000aa83827221 */ /* 0x000fe20000010000 */
[----:B------:R-:W-:Y:S01]  /*0d30*/  FFMA.FTZ R129, R167, R170, R128 ;  /* 0x000000aaa7817223 */ /* 0x000fe20000010080 */
[----:B------:R-:W-:Y:S02]  /*0d40*/  FFMA.FTZ R51, R168, R134, R51 ;  /* 0x00000086a8337223 */ /* 0x000fe40000010033 */
[----:B------:R-:W-:Y:S01]  /*0d50*/  FADD.FTZ R131, R130, R169 ;  /* 0x000000a982837221 */ /* 0x000fe20000010000 */
[----:B------:R-:W-:Y:S01]  /*0d60*/  FFMA.FTZ R128, R168, R169, R129 ;  /* 0x000000a9a8807223 */ /* 0x000fe20000010081 */
[----:B------:R-:W-:Y:S01]  /*0d70*/  FADD.FTZ R35, R35, R134 ;  /* 0x0000008623237221 */ /* 0x000fe20000010000 */
[----:B------:R-:W-:Y:S01]  /*0d80*/  FADD.FTZ R146, -R171, R146 ;  /* 0x00000092ab927221 */ /* 0x000fe20000010100 */
[----:B------:R-:W-:Y:S01]  /*0d90*/  SHF.L.U32 R134, R180, 0x10, RZ ;  /* 0x00000010b4867819 */ /* 0x000fe200000006ff */
[----:B------:R-:W-:Y:S01]  /*0da0*/  FADD.FTZ R130, R131, R172 ;  /* 0x000000ac83827221 */ /* 0x000fe20000010000 */
[C---:B------:R-:W-:Y:S01]  /*0db0*/  FFMA.FTZ R129, R173.reuse, R172, R128 ;  /* 0x000000acad817223 */ /* 0x040fe20000010080 */
[----:B------:R-:W-:Y:S01]  /*0dc0*/  FADD.FTZ R28, R28, R177 ;  /* 0x000000b11c1c7221 */ /* 0x000fe20000010000 */
[----:B------:R-:W-:Y:S01]  /*0dd0*/  FFMA.FTZ R44, R173, R177, R44 ;  /* 0x000000b1ad2c7223 */ /* 0x000fe2000001002c */
[----:B------:R-:W-:Y:S01]  /*0de0*/  FADD.FTZ R29, R29, R140 ;  /* 0x0000008c1d1d7221 */ /* 0x000fe20000010000 */
[----:B------:R-:W-:Y:S01]  /*0df0*/  FFMA.FTZ R45, R174, R140, R45 ;  /* 0x0000008cae2d7223 */ /* 0x000fe2000001002d */
[----:B------:R-:W-:Y:S01]  /*0e00*/  FMUL.FTZ R177, R139, R146 ;  /* 0x000000928bb17220 */ /* 0x000fe20000410000 */
[----:B------:R-:W-:Y:S01]  /*0e10*/  SHF.L.U32 R132, R178, 0x10, RZ ;  /* 0x00000010b2847819 */ /* 0x000fe200000006ff */
[----:B------:R-:W-:Y:S01]  /*0e20*/  FADD.FTZ R182, -R171, R147 ;  /* 0x00000093abb67221 */ /* 0x000fe20000010100 */
        /* <DEDUP_REMOVED lines=21> */
.L_x_1431:
[----:B------:R-:W-:Y:S05]  /*0f80*/  BSYNC.RECONVERGENT B0 ;  /* 0x0000000000007941 */ /* 0x000fea0003800200 */
.L_x_1430:
        /* <DEDUP_REMOVED lines=9> */
[----:B--2---:R-:W-:-:S05]  /*1020*/  IMAD.WIDE.U32 R150, R183, 0x20, R150 ;  /* 0x00000020b7967825 */ /* 0x004fca00078e0096 */
[----:B------:R-:W2:Y:S04]  /*1030*/  LDG.E.128 R140, desc[UR10][R150.64] ;  /* 0x0000000a968c7981 */ /* 0x000ea8000c1e1d00 */
[----:B------:R0:W2:Y:S01]  /*1040*/  LDG.E.128 R144, desc[UR10][R150.64+0x10] ;  /* 0x0000100a96907981 */ /* 0x0000a2000c1e1d00 */
[----:B------:R-:W-:-:S04]  /*1050*/  ISETP.NE.U32.AND P0, PT, RZ, UR12, PT ;  /* 0x0000000cff007c0c */ /* 0x000fc8000bf05070 */
[----:B------:R-:W-:-:S13]  /*1060*/  ISETP.NE.AND.EX P0, PT, RZ, UR13, PT, P0 ;  /* 0x0000000dff007c0c */ /* 0x000fda000bf05300 */
[----:B------:R-:W1:Y:S02]  /*1070*/  @P0 LDC.64 R148, c[0x0][0x438] ;  /* 0x00010e00ff940b82 */ /* 0x000e640000000a00 */
[----:B-1----:R-:W-:-:S05]  /*1080*/  @P0 IMAD.WIDE.U32 R148, R183, 0x20, R148 ;  /* 0x00000020b7940825 */ /* 0x002fca00078e0094 */
[----:B------:R-:W5:Y:S04]  /*1090*/  @P0 LDG.E.128 R8, desc[UR10][R148.64] ;  /* 0x0000000a94080981 */ /* 0x000f68000c1e1d00 */
[----:B------:R1:W5:Y:S01]  /*10a0*/  @P0 LDG.E.128 R4, desc[UR10][R148.64+0x10] ;  /* 0x0000100a94040981 */ /* 0x000362000c1e1d00 */
[C---:B---3--:R-:W-:Y:S02]  /*10b0*/  PRMT R152, R128.reuse, 0x7632, R152 ;  /* 0x0000763280987816 */ /* 0x048fe40000000098 */
[----:B------:R-:W-:Y:S02]  /*10c0*/  SHF.L.U32 R153, R128, 0x10, RZ ;  /* 0x0000001080997819 */ /* 0x000fe400000006ff */
[C---:B------:R-:W-:Y:S02]  /*10d0*/  PRMT R154, R129.reuse, 0x7632, R154 ;  /* 0x00007632819a7816 */ /* 0x040fe4000000009a */
[----:B------:R-:W-:Y:S01]  /*10e0*/  SHF.L.U32 R155, R129, 0x10, RZ ;  /* 0x00000010819b7819 */ /* 0x000fe200000006ff */
[----:B------:R-:W-:Y:S01]  /*10f0*/  FADD.FTZ R56, R56, R153 ;  /* 0x0000009938387221 */ /* 0x000fe20000010000 */
[----:B----4-:R-:W-:-:S02]  /*1100*/  PRMT R128, R132, 0x7632, R128 ;  /* 0x0000763284807816 */ /* 0x010fc40000000080 */
[----:B------:R-:W-:Y:S01]  /*1110*/  SHF.L.U32 R129, R132, 0x10, RZ ;  /* 0x0000001084817819 */ /* 0x000fe200000006ff */
[----:B------:R-:W-:Y:S01]  /*1120*/  FADD.FTZ R58, R58, R155 ;  /* 0x0000009b3a3a7221 */ /* 0x000fe20000010000 */
[----:B------:R-:W-:Y:S02]  /*1130*/  SHF.L.U32 R128, R128, 0x10, RZ ;  /* 0x0000001080807819 */ /* 0x000fe400000006ff */
[----:B------:R-:W-:Y:S01]  /*1140*/  PRMT R132, R133, 0x7632, R132 ;  /* 0x0000763285847816 */ /* 0x000fe20000000084 */
[C---:B--2---:R-:W-:Y:S01]  /*1150*/  FADD.FTZ R140, -R171.reuse, R140 ;  /* 0x0000008cab8c7221 */ /* 0x044fe20000010100 */
[----:B0-----:R-:W-:Y:S01]  /*1160*/  FADD.FTZ R150, -R171, R141 ;  /* 0x0000008dab967221 */ /* 0x001fe20000010100 */
[----:B------:R-:W-:Y:S01]  /*1170*/  PRMT R162, R131, 0x7632, R162 ;  /* 0x0000763283a27816 */ /* 0x000fe200000000a2 */
[----:B------:R-:W-:Y:S01]  /*1180*/  FADD.FTZ R142, -R171, R142 ;  /* 0x0000008eab8e7221 */ /* 0x000fe20000010100 */
[----:B------:R-:W-:Y:S01]  /*1190*/  SHF.L.U32 R163, R131, 0x10, RZ ;  /* 0x0000001083a37819 */ /* 0x000fe200000006ff */
[----:B------:R-:W-:Y:S01]  /*11a0*/  FMUL.FTZ R131, R88, R129 ;  /* 0x0000008158837220 */ /* 0x000fe20000410000 */
[C---:B------:R-:W-:Y:S01]  /*11b0*/  PRMT R156, R130.reuse, 0x7632, R156 ;  /* 0x00007632829c7816 */ /* 0x040fe2000000009c */
[C---:B-1---5:R-:W-:Y:S01]  /*11c0*/  FMUL.FTZ R149, R139.reuse, R140 ;  /* 0x0000008c8b957220 */ /* 0x062fe20000410000 */
[----:B------:R-:W-:Y:S01]  /*11d0*/  SHF.L.U32 R159, R130, 0x10, RZ ;  /* 0x00000010829f7819 */ /* 0x000fe200000006ff */
[----:B------:R-:W-:Y:S01]  /*11e0*/  FMUL.FTZ R150, R139, R150 ;  /* 0x000000968b967220 */ /* 0x000fe20000410000 */
[----:B------:R-:W-:Y:S01]  /*11f0*/  SHF.L.U32 R133, R133, 0x10, RZ ;  /* 0x0000001085857819 */ /* 0x000fe200000006ff */
[-C--:B------:R-:W-:Y:S01]  /*1200*/  FMUL.FTZ R130, R89, R128.reuse ;  /* 0x0000008059827220 */ /* 0x080fe20000410000 */
[----:B------:R-:W-:Y:S01]  /*1210*/  SHF.L.U32 R152, R152, 0x10, RZ ;  /* 0x0000001098987819 */ /* 0x000fe200000006ff */
[-C--:B------:R-:W-:Y:S01]  /*1220*/  FFMA.FTZ R148, R96, R153.reuse, R131 ;  /* 0x0000009960947223 */ /* 0x080fe20000010083 */
[----:B------:R-:W-:Y:S01]  /*1230*/  SHF.L.U32 R132, R132, 0x10, RZ ;  /* 0x0000001084847819 */ /* 0x000fe200000006ff */
[C---:B------:R-:W-:Y:S01]  /*1240*/  FFMA.FTZ R72, R149.reuse, R153, R72 ;  /* 0x0000009995487223 */ /* 0x040fe20000010048 */
[----:B------:R-:W-:Y:S01]  /*1250*/  FADD.FTZ R24, R24, R129 ;  /* 0x0000008118187221 */ /* 0x000fe20000010000 */
[----:B------:R-:W-:Y:S01]  /*1260*/  FFMA.FTZ R40, R149, R129, R40 ;  /* 0x0000008195287223 */ /* 0x000fe20000010028 */
[----:B------:R-:W-:Y:S01]  /*1270*/  FADD.FTZ R25, R25, R128 ;  /* 0x0000008019197221 */ /* 0x000fe20000010000 */
[----:B------:R-:W-:Y:S01]  /*1280*/  FFMA.FTZ R41, R150, R128, R41 ;  /* 0x0000008096297223 */ /* 0x000fe20000010029 */
[C---:B------:R-:W-:Y:S01]  /*1290*/  PRMT R157, R134.reuse, 0x7632, R157 ;  /* 0x00007632869d7816 */ /* 0x040fe2000000009d */
[----:B------:R-:W-:Y:S01]  /*12a0*/  FFMA.FTZ R151, R97, R152, R130 ;  /* 0x0000009861977223 */ /* 0x000fe20000010082 */
[----:B------:R-:W-:Y:S01]  /*12b0*/  SHF.L.U32 R161, R134, 0x10, RZ ;  /* 0x0000001086a17819 */ /* 0x000fe200000006ff */
[----:B------:R-:W-:Y:S01]  /*12c0*/  FMUL.FTZ R129, R90, R133 ;  /* 0x000000855a817220 */ /* 0x000fe20000410000 */
[----:B------:R-:W-:Y:S01]  /*12d0*/  SHF.L.U32 R128, R154, 0x10, RZ ;  /* 0x000000109a807819 */ /* 0x000fe200000006ff */
[----:B------:R-:W-:Y:S01]  /*12e0*/  FMUL.FTZ R153, R139, R142 ;  /* 0x0000008e8b997220 */ /* 0x000fe20000410000 */
[----:B------:R-:W-:Y:S01]  /*12f0*/  FADD.FTZ R134, -R171, R143 ;  /* 0x0000008fab867221 */ /* 0x000fe20000010100 */
[----:B------:R-:W-:Y:S01]  /*1300*/  FMUL.FTZ R130, R91, R132 ;  /* 0x000000845b827220 */ /* 0x000fe20000410000 */
[----:B------:R-:W-:Y:S01]  /*1310*/  FADD.FTZ R57, R57, R152 ;  /* 0x0000009839397221 */ /* 0x000fe20000010000 */
[----:B------:R-:W-:Y:S01]  /*1320*/  FFMA.FTZ R73, R150, R152, R73 ;  /* 0x0000009896497223 */ /* 0x000fe20000010049 */
[-C--:B------:R-:W-:Y:S01]  /*1330*/  FFMA.FTZ R154, R98, R155.reuse, R129 ;  /* 0x0000009b629a7223 */ /* 0x080fe20000010081 */
[----:B------:R-:W-:Y:S01]  /*1340*/  FFMA.FTZ R74, R153, R155, R74 ;  /* 0x0000009b994a7223 */ /* 0x000fe2000001004a */
[----:B------:R-:W-:Y:S01]  /*1350*/  FMUL.FTZ R152, R139, R134 ;  /* 0x000000868b987220 */ /* 0x000fe20000410000 */
[-C--:B------:R-:W-:Y:S01]  /*1360*/  FFMA.FTZ R155, R99, R128.reuse, R130 ;  /* 0x00000080639b7223 */ /* 0x080fe20000010082 */
[----:B------:R-:W-:Y:S01]  /*1370*/  FADD.FTZ R144, -R171, R144 ;  /* 0x00000090ab907221 */ /* 0x000fe20000010100 */
[----:B------:R-:W-:Y:S01]  /*1380*/  SHF.L.U32 R130, R157, 0x10, RZ ;  /* 0x000000109d827819 */ /* 0x000fe200000006ff */
[----:B------:R-:W-:Y:S01]  /*1390*/  FADD.FTZ R158, -R171, R145 ;  /* 0x00000091ab9e7221 */ /* 0x000fe20000010100 */
[----:B------:R-:W-:Y:S01]  /*13a0*/  PRMT R182, R135, 0x7632, R182 ;  /* 0x0000763287b67816 */ /* 0x000fe200000000b6 */
[----:B------:R-:W-:Y:S01]  /*13b0*/  FADD.FTZ R59, R59, R128 ;  /* 0x000000803b3b7221 */ /* 0x000fe20000010000 */
[C---:B------:R-:W-:Y:S01]  /*13c0*/  FFMA.FTZ R75, R152.reuse, R128, R75 ;  /* 0x00000080984b7223 */ /* 0x040fe2000001004b */
[----:B------:R-:W-:Y:S01]  /*13d0*/  SHF.L.U32 R135, R135, 0x10, RZ ;  /* 0x0000001087877819 */ /* 0x000fe200000006ff */
[----:B------:R-:W-:Y:S01]  /*13e0*/  FADD.FTZ R27, R27, R132 ;  /* 0x000000841b1b7221 */ /* 0x000fe20000010000 */
[----:B------:R-:W-:Y:S01]  /*13f0*/  FFMA.FTZ R43, R152, R132, R43 ;  /* 0x00000084982b7223 */ /* 0x000fe2000001002b */
[----:B------:R-:W-:Y:S01]  /*1400*/  SHF.L.U32 R128, R156, 0x10, RZ ;  /* 0x000000109c807819 */ /* 0x000fe200000006ff */
[----:B------:R-:W-:Y:S01]  /*1410*/  FMUL.FTZ R129, R84, R161 ;  /* 0x000000a154817220 */ /* 0x000fe20000410000 */
[C---:B------:R-:W-:Y:S01]  /*1420*/  FMUL.FTZ R157, R139.reuse, R144 ;  /* 0x000000908b9d7220 */ /* 0x040fe20000410000 */
        /* <DEDUP_REMOVED lines=15> */
[----:B------:R-:W-:Y:S01]  /*1520*/  FFMA.FTZ R37, R156, R130, R37 ;  /* 0x000000829c257223 */ /* 0x000fe20000010025 */
[----:B------:R-:W-:Y:S01]  /*1530*/  FADD.FTZ R146, -R171, R146 ;  /* 0x00000092ab927221 */ /* 0x000fe20000010100 */
[----:B------:R-:W-:Y:S01]  /*1540*/  FADD.FTZ R130, R131, R154 ;  /* 0x0000009a83827221 */ /* 0x000fe20000010000 */
[----:B------:R-:W-:Y:S01]  /*1550*/  FFMA.FTZ R129, R153, R154, R128 ;  /* 0x0000009a99817223 */ /* 0x000fe20000010080 */
[----:B------:R-:W-:Y:S01]  /*1560*/  SHF.L.U32 R182, R182, 0x10, RZ ;  /* 0x00000010b6b67819 */ /* 0x000fe200000006ff */
[----:B------:R-:W-:Y:S01]  /*1570*/  FADD.FTZ R20, R20, R161 ;  /* 0x000000a114147221 */ /* 0x000fe20000010000 */
[----:B------:R-:W-:Y:S01]  /*1580*/  FADD.FTZ R131, R130, R155 ;  /* 0x0000009b82837221 */ /* 0x000fe20000010000 */
[----:B------:R-:W-:Y:S01]  /*1590*/  FFMA.FTZ R128, R152, R155, R129 ;  /* 0x0000009b98807223 */ /* 0x000fe20000010081 */
[----:B------:R-:W-:Y:S01]  /*15a0*/  FFMA.FTZ R36, R157, R161, R36 ;  /* 0x000000a19d247223 */ /* 0x000fe20000010024 */
[----:B------:R-:W-:Y:S01]  /*15b0*/  FMUL.FTZ R161, R139, R146 ;  /* 0x000000928ba17220 */ /* 0x000fe20000410000 */
[----:B------:R-:W-:Y:S01]  /*15c0*/  FADD.FTZ R130, R131, R158 ;  /* 0x0000009e83827221 */ /* 0x000fe20000010000 */
[----:B------:R-:W-:Y:S01]  /*15d0*/  FFMA.FTZ R129, R157, R158, R128 ;  /* 0x0000009e9d817223 */ /* 0x000fe20000010080 */
        /* <DEDUP_REMOVED lines=21> */
.L_x_1433:
[----:B------:R-:W-:Y:S05]  /*1730*/  BSYNC.RECONVERGENT B0 ;  /* 0x0000000000007941 */ /* 0x000fea0003800200 */
.L_x_1432:
        /* <DEDUP_REMOVED lines=23> */
.L_x_1473:
        /* <DEDUP_REMOVED lines=47> */
.L_x_1439:
        /* <DEDUP_REMOVED lines=33> */
.L_x_1438:
        /* <DEDUP_REMOVED lines=32> */
.L_x_1441:
        /* <DEDUP_REMOVED lines=33> */
.L_x_1437:
        /* <DEDUP_REMOVED lines=10> */
[-CC-:B0-----:R-:W-:Y:S01]  /*2260*/  FFMA.FTZ R134, R168, R132.reuse, R133.reuse ;  /* 0x00000084a8867223 */ /* 0x181fe20000010085 */
[-CC-:B------:R-:W-:Y:S01]  /*2270*/  FFMA.FTZ R129, R3, R132.reuse, R133.reuse ;  /* 0x0000008403817223 */ /* 0x180fe20000010085 */
[-CC-:B------:R-:W-:Y:S01]  /*2280*/  FFMA.FTZ R135, R173, R132.reuse, R133.reuse ;  /* 0x00000084ad877223 */ /* 0x180fe20000010085 */
[-CC-:B------:R-:W-:Y:S01]  /*2290*/  FFMA.FTZ R140, R174, R132.reuse, R133.reuse ;  /* 0x00000084ae8c7223 */ /* 0x180fe20000010085 */
[----:B------:R-:W-:Y:S01]  /*22a0*/  FADD.FTZ R130, R165, -R130 ;  /* 0x80000082a5827221 */ /* 0x000fe20000010000 */
[-C--:B------:R-:W-:Y:S01]  /*22b0*/  FFMA.FTZ R141, R177, R132.reuse, R133 ;  /* 0x00000084b18d7223 */ /* 0x080fe20000010085 */
[----:B------:R-:W-:Y:S01]  /*22c0*/  FADD.FTZ R131, R170, -R131 ;  /* 0x80000083aa837221 */ /* 0x000fe20000010000 */
[----:B------:R-:W-:Y:S01]  /*22d0*/  FFMA.FTZ R142, R178, R132, R133 ;  /* 0x00000084b28e7223 */ /* 0x000fe20000010085 */
[----:B------:R-:W-:Y:S01]  /*22e0*/  FADD.FTZ R134, R169, -R134 ;  /* 0x80000086a9867221 */ /* 0x000fe20000010000 */
[----:B------:R-:W-:Y:S01]  /*22f0*/  FADD.FTZ R128, R166, -R129 ;  /* 0x80000081a6807221 */ /* 0x000fe20000010000 */
[----:B------:R-:W-:Y:S01]  /*2300*/  FADD.FTZ R135, R172, -R135 ;  /* 0x80000087ac877221 */ /* 0x000fe20000010000 */
[----:B------:R-:W-:Y:S01]  /*2310*/  FADD.FTZ R140, R175, -R140 ;  /* 0x8000008caf8c7221 */ /* 0x000fe20000010000 */
[C---:B-----5:R-:W-:Y:S01]  /*2320*/  FFMA.FTZ R129, R139.reuse, R130, R17 ;  /* 0x000000828b817223 */ /* 0x060fe20000010011 */
[----:B------:R-:W-:Y:S01]  /*2330*/  FADD.FTZ R141, R176, -R141 ;  /* 0x8000008db08d7221 */ /* 0x000fe20000010000 */
[----:B------:R-:W-:Y:S01]  /*2340*/  FFMA.FTZ R130, R139, R131, R18 ;  /* 0x000000838b827223 */ /* 0x000fe20000010012 */
[----:B------:R-:W-:Y:S01]  /*2350*/  FADD.FTZ R142, R179, -R142 ;  /* 0x8000008eb38e7221 */ /* 0x000fe20000010000 */
        /* <DEDUP_REMOVED lines=11> */
.L_x_1443:
        /* <DEDUP_REMOVED lines=33> */
.L_x_1442:
        /* <DEDUP_REMOVED lines=32> */
.L_x_1444:
        /* <DEDUP_REMOVED lines=32> */
.L_x_1440:
[----:B------:R-:W-:Y:S01]  /*2a20*/  ISETP.NE.U32.AND P0, PT, RZ, UR4, PT ;  /* 0x00000004ff007c0c */ /* 0x000fe2000bf05070 */
[----:B------:R-:W1:Y:S01]  /*2a30*/  LDC.64 R140, c[0x0][0x468] ;  /* 0x00011a00ff8c7b82 */ /* 0x000e620000000a00 */
[----:B------:R-:W-:Y:S02]  /*2a40*/  ISETP.NE.U32.AND P1, PT, RZ, UR6, PT ;  /* 0x00000006ff007c0c */ /* 0x000fe4000bf25070 */
[----:B------:R-:W-:Y:S02]  /*2a50*/  ISETP.NE.AND.EX P0, PT, RZ, UR5, PT, P0 ;  /* 0x00000005ff007c0c */ /* 0x000fe4000bf05300 */
[----:B------:R-:W-:-:S11]  /*2a60*/  ISETP.NE.AND.EX P1, PT, RZ, UR7, PT, P1 ;  /* 0x00000007ff007c0c */ /* 0x000fd6000bf25310 */
[----:B0-----:R-:W0:Y:S08]  /*2a70*/  @P0 LDC.64 R134, c[0x0][0x478] ;  /* 0x00011e00ff860b82 */ /* 0x001e300000000a00 */
[----:B------:R-:W2:Y:S01]  /*2a80*/  @P1 LDC.64 R142, c[0x0][0x470] ;  /* 0x00011c00ff8e1b82 */ /* 0x000ea20000000a00 */
[----:B-1----:R-:W-:-:S04]  /*2a90*/  IMAD.WIDE.U32 R140, R138, 0x10, R140 ;  /* 0x000000108a8c7825 */ /* 0x002fc800078e008c */
[----:B0-----:R-:W-:-:S05]  /*2aa0*/  @P0 IMAD.WIDE.U32 R134, R138, 0x20, R134 ;  /* 0x000000208a860825 */ /* 0x001fca00078e0086 */
[----:B------:R1:W-:Y:S01]  /*2ab0*/  @P0 STG.E.128 desc[UR10][R134.64], R124 ;  /* 0x0000007c86000986 */ /* 0x0003e2000c101d0a */
[----:B--2---:R-:W-:-:S03]  /*2ac0*/  @P1 IMAD.WIDE.U32 R142, R138, 0x10, R142 ;  /* 0x000000108a8e1825 */ /* 0x004fc600078e008e */
[----:B------:R1:W-:Y:S01]  /*2ad0*/  @P0 STG.E.128 desc[UR10][R134.64+0x10], R120 ;  /* 0x0000107886000986 */ /* 0x0003e2000c101d0a */
[----:B------:R-:W-:-:S03]  /*2ae0*/  IADD3 R138, PT, PT, R138, 0x20, RZ ;  /* 0x000000208a8a7810 */ /* 0x000fc60007ffe0ff */
[----:B------:R1:W-:Y:S04]  /*2af0*/  STG.E.128 desc[UR10][R140.64], R128 ;  /* 0x000000808c007986 */ /* 0x0003e8000c101d0a */
[----:B------:R1:W-:Y:S02]  /*2b00*/  @P1 STG.E.128 desc[UR10][R142.64], R116 ;  /* 0x000000748e001986 */ /* 0x0003e4000c101d0a */
.L_x_1436:
[----:B------:R-:W-:Y:S05]  /*2b10*/  BSYNC.RECONVERGENT B0 ;  /* 0x0000000000007941 */ /* 0x000fea0003800200 */
.L_x_1435:
        /* <DEDUP_REMOVED lines=46> */
.L_x_1449:
        /* <DEDUP_REMOVED lines=29> */
.L_x_1448:
        /* <DEDUP_REMOVED lines=37> */
.L_x_1451:
        /* <DEDUP_REMOVED lines=29> */
.L_x_1447:
        /* <DEDUP_REMOVED lines=41> */
.L_x_1453:
        /* <DEDUP_REMOVED lines=29> */
.L_x_1452:
        /* <DEDUP_REMOVED lines=37> */
.L_x_1454:
        /* <DEDUP_REMOVED lines=28> */
.L_x_1450:
        /* <DEDUP_REMOVED lines=10> */
.L_x_1446:
[----:B------:R-:W-:Y:S05]  /*3d00*/  BSYNC.RECONVERGENT B0 ;  /* 0x0000000000007941 */ /* 0x000fea0003800200 */
.L_x_1445:
[----:B-1-3--:R-:W1:Y:S02]  /*3d10*/  LDC.64 R128, c[0x0][0x380] ;  /* 0x0000e000ff807b82 */ /* 0x00ae640000000a00 */
[----:B-1----:R-:W-:-:S04]  /*3d20*/  LEA R137, R128, R137, 0x2 ;  /* 0x0000008980897211 */ /* 0x002fc800078e10ff */
[----:B------:R-:W-:-:S13]  /*3d30*/  ISETP.GE.AND P0, PT, R137, R129, PT ;  /* 0x000000818900720c */ /* 0x000fda0003f06270 */
[----:B------:R-:W-:Y:S05]  /*3d40*/  @!P0 BRA `(.L_x_1455) ;  /* 0xffffffc800648947 */ /* 0x000fea000383ffff */
.L_x_1429:
[----:B------:R-:W1:Y:S01]  /*3d50*/  S2R R6, SR_TID.X ;  /* 0x0000000000067919 */ /* 0x000e620000002100 */
        /* <DEDUP_REMOVED lines=17> */
[----:B-----5:R-:W-:Y:S01]  /*3e70*/  IADD3 R84, P4, PT, R9, R6, RZ ;  /* 0x0000000609547210 */ /* 0x020fe20007f9e0ff */
[----:B------:R1:W-:Y:S01]  /*3e80*/  STS.128 [R0], R64 ;  /* 0x0000004000007388 */ /* 0x0003e20000000c00 */
[C---:B------:R-:W-:Y:S02]  /*3e90*/  ISETP.GE.U32.AND P3, PT, R7.reuse, 0x80, PT ;  /* 0x000000800700780c */ /* 0x040fe40003f66070 */
[C---:B------:R-:W-:Y:S01]  /*3ea0*/  ISETP.GE.U32.AND P0, PT, R7.reuse, 0x100, PT ;  /* 0x000001000700780c */ /* 0x040fe20003f06070 */
[----:B------:R-:W-:Y:S01]  /*3eb0*/  STS.128 [R0+0x10], R60 ;  /* 0x0000103c00007388 */ /* 0x000fe20000000c00 */
[C---:B------:R-:W-:Y:S02]  /*3ec0*/  ISETP.GE.U32.AND P1, PT, R7.reuse, 0x180, PT ;  /* 0x000001800700780c */ /* 0x040fe40003f26070 */
[----:B------:R-:W-:Y:S01]  /*3ed0*/  ISETP.GE.U32.AND P2, PT, R7, 0x200, PT ;  /* 0x000002000700780c */ /* 0x000fe20003f46070 */
[----:B------:R-:W-:Y:S04]  /*3ee0*/  STS.128 [R0+0x400], R56 ;  /* 0x0004003800007388 */ /* 0x000fe80000000c00 */
[----:B------:R-:W-:Y:S01]  /*3ef0*/  STS.128 [R0+0x410], R52 ;  /* 0x0004103400007388 */ /* 0x000fe20000000c00 */
[----:B------:R-:W-:Y:S01]  /*3f00*/  BAR.SYNC.DEFER_BLOCKING 0x0 ;  /* 0x0000000000007b1d */ /* 0x000fe20000010000 */
[----:B-1----:R-:W-:-:S05]  /*3f10*/  IADD3.X R67, PT, PT, RZ, RZ, RZ, P4, !PT ;  /* 0x000000ffff437210 */ /* 0x002fca00027fe4ff */
        /* <DEDUP_REMOVED lines=34> */
[----:B----4-:R-:W-:-:S03]  /*4140*/  FADD.FTZ R11, R5, R18 ;  /* 0x00000012050b7221 */ /* 0x010fc60000010000 */
[----:B------:R2:W-:Y:S01]  /*4150*/  STS.128 [R0+0x410], R68 ;  /* 0x0004104400007388 */ /* 0x0005e20000000c00 */
[----:B0-----:R-:W-:Y:S01]  /*4160*/  FADD.FTZ R17, R6, R17 ;  /* 0x0000001106117221 */ /* 0x001fe20000010000 */
[----:B------:R-:W-:Y:S01]  /*4170*/  BAR.SYNC.DEFER_BLOCKING 0x0 ;  /* 0x0000000000007b1d */ /* 0x000fe20000010000 */
[C---:B-1----:R-:W-:Y:S02]  /*4180*/  SHF.L.U64.HI R72, R84.reuse, 0x2, R67 ;  /* 0x0000000254487819 */ /* 0x042fe40000010243 */
[----:B--2---:R-:W-:-:S04]  /*4190*/  SHF.L.U32 R71, R84, 0x2, RZ ;  /* 0x0000000254477819 */ /* 0x004fc800000006ff */
[C---:B------:R-:W-:Y:S02]  /*41a0*/  IADD3 R70, P6, PT, R71.reuse, UR18, RZ ;  /* 0x0000001247467c10 */ /* 0x040fe4000ffde0ff */
        /* <DEDUP_REMOVED lines=36> */
[----:B------:R-:W-:Y:S01]  /*43f0*/  STS.128 [R0+0x400], R24 ;  /* 0x0004001800007388 */ /* 0x000fe20000000c00 */
[----:B---3--:R-:W-:-:S03]  /*4400*/  FADD.FTZ R53, R53, R66 ;  /* 0x0000004235357221 */ /* 0x008fc60000010000 */
[----:B------:R-:W-:Y:S01]  /*4410*/  STS.128 [R0+0x410], R20 ;  /* 0x0004101400007388 */ /* 0x000fe20000000c00 */
[----:B----4-:R-:W-:Y:S01]  /*4420*/  FADD.FTZ R65, R54, R65 ;  /* 0x0000004136417221 */ /* 0x010fe20000010000 */
[----:B------:R-:W-:Y:S01]  /*4430*/  BAR.SYNC.DEFER_BLOCKING 0x0 ;  /* 0x0000000000007b1d */ /* 0x000fe20000010000 */
[C---:B0-----:R-:W-:Y:S02]  /*4440*/  IADD3 R34, P4, PT, R71.reuse, UR22, RZ ;  /* 0x0000001647227c10 */ /* 0x041fe4000ff9e0ff */
[----:B-1----:R-:W-:Y:S02]  /*4450*/  IADD3 R30, P6, PT, R71, UR20, RZ ;  /* 0x00000014471e7c10 */ /* 0x002fe4000ffde0ff */
        /* <DEDUP_REMOVED lines=70> */
[----:B--2---:R-:W-:Y:S02]  /*48c0*/  MOV R2, R70 ;  /* 0x0000004600027202 */ /* 0x004fe40000000f00 */
        /* <DEDUP_REMOVED lines=19> */
.L_x_1457:
[----:B------:R-:W-:Y:S05]  /*4a00*/  BSYNC.RECONVERGENT B0 ;  /* 0x0000000000007941 */ /* 0x000fea0003800200 */
.L_x_1456:
        /* <DEDUP_REMOVED lines=23> */
.L_x_1459:
[----:B------:R-:W-:Y:S05]  /*4b80*/  BSYNC.RECONVERGENT B0 ;  /* 0x0000000000007941 */ /* 0x000fea0003800200 */
.L_x_1458:
        /* <DEDUP_REMOVED lines=23> */
.L_x_1461:
[----:B------:R-:W-:Y:S05]  /*4d00*/  BSYNC.RECONVERGENT B0 ;  /* 0x0000000000007941 */ /* 0x000fea0003800200 */
.L_x_1460:
[----:B-123--:R-:W-:Y:S02]  /*4d10*/  MOV R2, R70 ;  /* 0x0000004600027202 */ /* 0x00efe40000000f00 */
[----:B------:R-:W-:Y:S01]  /*4d20*/  MOV R3, R75 ;  /* 0x0000004b00037202 */ /* 0x000fe20000000f00 */
[----:B------:R-:W-:Y:S06]  /*4d30*/  @!P2 EXIT ;  /* 0x000000000000a94d */ /* 0x000fec0003800000 */
[----:B------:R0:W-:Y:S01]  /*4d40*/  STG.E desc[UR10][R2.64], R65 ;  /* 0x0000004102007986 */ /* 0x0001e2000c10190a */
[----:B----4-:R-:W-:Y:S01]  /*4d50*/  FADD.FTZ R45, R12, R45 ;  /* 0x0000002d0c2d7221 */ /* 0x010fe20000010000 */
[----:B------:R-:W-:Y:S02]  /*4d60*/  MOV R4, R30 ;  /* 0x0000001e00047202 */ /* 0x000fe40000000f00 */
[----:B------:R-:W-:Y:S02]  /*4d70*/  MOV R5, R49 ;  /* 0x0000003100057202 */ /* 0x000fe40000000f00 */
[----:B0-----:R-:W-:Y:S02]  /*4d80*/  MOV R2, R68 ;  /* 0x0000004400027202 */ /* 0x001fe40000000f00 */
[----:B------:R-:W-:-:S05]  /*4d90*/  MOV R3, R73 ;  /* 0x0000004900037202 */ /* 0x000fca0000000f00 */
[----:B------:R0:W-:Y:S02]  /*4da0*/  STG.E desc[UR10][R2.64], R17 ;  /* 0x0000001102007986 */ /* 0x0001e4000c10190a */
[----:B0-----:R-:W-:Y:S02]  /*4db0*/  MOV R2, R34 ;  /* 0x0000002200027202 */ /* 0x001fe40000000f00 */
[----:B------:R-:W-:-:S05]  /*4dc0*/  MOV R3, R71 ;  /* 0x0000004700037202 */ /* 0x000fca0000000f00 */
[----:B------:R-:W-:Y:S04]  /*4dd0*/  STG.E desc[UR10][R2.64], R45 ;  /* 0x0000002d02007986 */ /* 0x000fe8000c10190a */
[----:B------:R-:W-:Y:S01]  /*4de0*/  STG.E desc[UR10][R4.64], R69 ;  /* 0x0000004504007986 */ /* 0x000fe2000c10190a */
[----:B------:R-:W-:Y:S05]  /*4df0*/  EXIT ;  /* 0x000000000000794d */ /* 0x000fea0003800000 */
.L_x_1434:
        /* <DEDUP_REMOVED lines=8> */
.L_x_1463:
[----:B------:R-:W-:Y:S05]  /*4e80*/  BSYNC B0 ;  /* 0x0000000000007941 */ /* 0x000fea0003800000 */
.L_x_1462:
        /* <DEDUP_REMOVED lines=8> */
.L_x_1464:
[----:B------:R-:W-:-:S05]  /*4f10*/  FADD.FTZ R128, R128, R181 ;  /* 0x000000b580807221 */ /* 0x000fca0000010000 */
[----:B------:R-:W-:Y:S01]  /*4f20*/  MOV R143, R128 ;  /* 0x00000080008f7202 */ /* 0x000fe20000000f00 */
[----:B------:R-:W-:Y:S01]  /*4f30*/  HFMA2 R142, -RZ, RZ, 0, 1.1920928955078125e-07 ;  /* 0x00000002ff8e7431 */ /* 0x000fe200000001ff */
[----:B------:R-:W-:-:S07]  /*4f40*/  MOV R129, R141 ;  /* 0x0000008d00817202 */ /* 0x000fce0000000f00 */
[----:B------:R-:W-:Y:S05]  /*4f50*/  WARPSYNC.COLLECTIVE R140, `(.L_x_1465) ;  /* 0x000000008c087348 */ /* 0x000fea0003c00000 */
[----:B------:R0:W1:Y:S02]  /*4f60*/  SHFL.BFLY P0, R141, R143, R142, R145 ;  /* 0x0c00008e8f8d7389 */ /* 0x0000640000000091 */
[----:B01----:R-:W-:Y:S05]  /*4f70*/  ENDCOLLECTIVE ;  /* 0x000000000000791b */ /* 0x003fea0003800000 */
.L_x_1465:
[----:B------:R-:W-:-:S05]  /*4f80*/  FADD.FTZ R129, R129, R180 ;  /* 0x000000b481817221 */ /* 0x000fca0000010000 */
[----:B------:R-:W-:Y:S02]  /*4f90*/  MOV R143, R129 ;  /* 0x00000081008f7202 */ /* 0x000fe40000000f00 */
[----:B------:R-:W-:-:S07]  /*4fa0*/  MOV R131, R141 ;  /* 0x0000008d00837202 */ /* 0x000fce0000000f00 */
[----:B------:R-:W-:Y:S05]  /*4fb0*/  WARPSYNC.COLLECTIVE R140, `(.L_x_1466) ;  /* 0x000000008c087348 */ /* 0x000fea0003c00000 */
[----:B------:R0:W1:Y:S02]  /*4fc0*/  SHFL.BFLY P0, R141, R143, R142, R145 ;  /* 0x0c00008e8f8d7389 */ /* 0x0000640000000091 */
[----:B01----:R-:W-:Y:S05]  /*4fd0*/  ENDCOLLECTIVE ;  /* 0x000000000000791b */ /* 0x003fea0003800000 */
.L_x_1466:
[----:B------:R-:W-:-:S05]  /*4fe0*/  FADD.FTZ R131, R128, R131 ;  /* 0x0000008380837221 */ /* 0x000fca0000010000 */
[----:B------:R-:W-:Y:S01]  /*4ff0*/  MOV R143, R131 ;  /* 0x00000083008f7202 */ /* 0x000fe20000000f00 */
[----:B------:R-:W-:Y:S01]  /*5000*/  HFMA2 R142, -RZ, RZ, 0, 2.384185791015625e-07 ;  /* 0x00000004ff8e7431 */ /* 0x000fe200000001ff */
[----:B------:R-:W-:-:S07]  /*5010*/  MOV R130, R141 ;  /* 0x0000008d00827202 */ /* 0x000fce0000000f00 */
[----:B------:R-:W-:Y:S05]  /*5020*/  WARPSYNC.COLLECTIVE R140, `(.L_x_1467) ;  /* 0x000000008c087348 */ /* 0x000fea0003c00000 */
[----:B------:R0:W1:Y:S02]  /*5030*/  SHFL.BFLY P0, R141, R143, R142, R145 ;  /* 0x0c00008e8f8d7389 */ /* 0x0000640000000091 */
[----:B01----:R-:W-:Y:S05]  /*5040*/  ENDCOLLECTIVE ;  /* 0x000000000000791b */ /* 0x003fea0003800000 */
.L_x_1467:
[----:B------:R-:W-:-:S05]  /*5050*/  FADD.FTZ R130, R129, R130 ;  /* 0x0000008281827221 */ /* 0x000fca0000010000 */
[----:B------:R-:W-:Y:S02]  /*5060*/  MOV R143, R130 ;  /* 0x00000082008f7202 */ /* 0x000fe40000000f00 */
[----:B------:R-:W-:-:S07]  /*5070*/  MOV R132, R141 ;  /* 0x0000008d00847202 */ /* 0x000fce0000000f00 */
[----:B------:R-:W-:Y:S05]  /*5080*/  WARPSYNC.COLLECTIVE R140, `(.L_x_1468) ;  /* 0x000000008c087348 */ /* 0x000fea0003c00000 */
[----:B------:R0:W1:Y:S02]  /*5090*/  SHFL.BFLY P0, R141, R143, R142, R145 ;  /* 0x0c00008e8f8d7389 */ /* 0x0000640000000091 */
[----:B01----:R-:W-:Y:S05]  /*50a0*/  ENDCOLLECTIVE ;  /* 0x000000000000791b */ /* 0x003fea0003800000 */
.L_x_1468:
[----:B------:R-:W-:-:S05]  /*50b0*/  FADD.FTZ R132, R131, R132 ;  /* 0x0000008483847221 */ /* 0x000fca0000010000 */
[----:B------:R-:W-:Y:S01]  /*50c0*/  MOV R143, R132 ;  /* 0x00000084008f7202 */ /* 0x000fe20000000f00 */
[----:B------:R-:W-:Y:S01]  /*50d0*/  HFMA2 R142, -RZ, RZ, 0, 4.76837158203125e-07 ;  /* 0x00000008ff8e7431 */ /* 0x000fe200000001ff */
[----:B------:R-:W-:-:S07]  /*50e0*/  MOV R133, R141 ;  /* 0x0000008d00857202 */ /* 0x000fce0000000f00 */
[----:B------:R-:W-:Y:S05]  /*50f0*/  WARPSYNC.COLLECTIVE R140, `(.L_x_1469) ;  /* 0x000000008c087348 */ /* 0x000fea0003c00000 */
[----:B------:R0:W1:Y:S02]  /*5100*/  SHFL.BFLY P0, R141, R143, R142, R145 ;  /* 0x0c00008e8f8d7389 */ /* 0x0000640000000091 */
[----:B01----:R-:W-:Y:S05]  /*5110*/  ENDCOLLECTIVE ;  /* 0x000000000000791b */ /* 0x003fea0003800000 */
.L_x_1469:
[----:B------:R-:W-:-:S05]  /*5120*/  FADD.FTZ R133, R130, R133 ;  /* 0x0000008582857221 */ /* 0x000fca0000010000 */
[----:B------:R-:W-:Y:S02]  /*5130*/  MOV R143, R133 ;  /* 0x00000085008f7202 */ /* 0x000fe40000000f00 */
[----:B------:R-:W-:-:S07]  /*5140*/  MOV R135, R141 ;  /* 0x0000008d00877202 */ /* 0x000fce0000000f00 */
[----:B------:R-:W-:Y:S05]  /*5150*/  WARPSYNC.COLLECTIVE R140, `(.L_x_1470) ;  /* 0x000000008c087348 */ /* 0x000fea0003c00000 */
[----:B------:R0:W1:Y:S02]  /*5160*/  SHFL.BFLY P0, R141, R143, R142, R145 ;  /* 0x0c00008e8f8d7389 */ /* 0x0000640000000091 */
[----:B01----:R-:W-:Y:S05]  /*5170*/  ENDCOLLECTIVE ;  /* 0x000000000000791b */ /* 0x003fea0003800000 */
.L_x_1470:
[----:B------:R-:W-:-:S05]  /*5180*/  FADD.FTZ R135, R132, R135 ;  /* 0x0000008784877221 */ /* 0x000fca0000010000 */
[----:B------:R-:W-:Y:S01]  /*5190*/  MOV R143, R135 ;  /* 0x00000087008f7202 */ /* 0x000fe20000000f00 */
[----:B------:R-:W-:Y:S01]  /*51a0*/  HFMA2 R142, -RZ, RZ, 0, 9.5367431640625e-07 ;  /* 0x00000010ff8e7431 */ /* 0x000fe200000001ff */
[----:B------:R-:W-:-:S07]  /*51b0*/  MOV R134, R141 ;  /* 0x0000008d00867202 */ /* 0x000fce0000000f00 */
[----:B------:R-:W-:Y:S05]  /*51c0*/  WARPSYNC.COLLECTIVE R140, `(.L_x_1471) ;  /* 0x000000008c087348 */ /* 0x000fea0003c00000 */
[----:B------:R0:W1:Y:S02]  /*51d0*/  SHFL.BFLY P0, R141, R143, R142, R145 ;  /* 0x0c00008e8f8d7389 */ /* 0x0000640000000091 */
[----:B01----:R-:W-:Y:S05]  /*51e0*/  ENDCOLLECTIVE ;  /* 0x000000000000791b */ /* 0x003fea0003800000 */
.L_x_1471:
[----:B------:R-:W-:-:S05]  /*51f0*/  FADD.FTZ R134, R133, R134 ;  /* 0x0000008685867221 */ /* 0x000fca0000010000 */
[----:B------:R-:W-:Y:S02]  /*5200*/  MOV R143, R134 ;  /* 0x00000086008f7202 */ /* 0x000fe40000000f00 */
[----:B------:R-:W-:-:S07]  /*5210*/  MOV R128, R141 ;  /* 0x0000008d00807202 */ /* 0x000fce0000000f00 */
[----:B------:R-:W-:Y:S05]  /*5220*/  WARPSYNC.COLLECTIVE R140, `(.L_x_1472) ;  /* 0x000000008c087348 */ /* 0x000fea0003c00000 */
[----:B------:R0:W1:Y:S02]  /*5230*/  SHFL.BFLY P0, R141, R143, R142, R145 ;  /* 0x0c00008e8f8d7389 */ /* 0x0000640000000091 */
[----:B01----:R-:W-:Y:S05]  /*5240*/  ENDCOLLECTIVE ;  /* 0x000000000000791b */ /* 0x003fea0003800000 */
.L_x_1472:
[----:B------:R-:W-:Y:S01]  /*5250*/  MOV R129, R141 ;  /* 0x0000008d00817202 */ /* 0x000fe20000000f00 */
[----:B------:R-:W-:Y:S06]  /*5260*/  BRA `(.L_x_1473) ;  /* 0xffffffc400907947 */ /* 0x000fec000383ffff */
.L_x_1474:
        /* <DEDUP_REMOVED lines=9> */
.L_x_3934:


//--------------------- .text._ZN10layer_norm31ln_parallel_residual_bwd_kernelINS_13Kernel_traitsIf13__nv_bfloat16fS2_fjLj512ELj1ELj4ELj1ELj16ENS_18Kernel_traits_baseILj512EfS2_fS2_fjLj128EEEEELb0ELb0ELb1EEEvNS_9BwdParamsE --------------------------
	.section	.text._ZN10layer_norm31ln_parallel_residual_bwd_kernelINS_13Kernel_traitsIf13__nv_bfloat16fS2_fjLj512ELj1ELj4ELj1ELj16ENS_18Kernel_traits_baseILj512EfS2_fS2_fjLj128EEEEELb0ELb0ELb1EEEvNS_9BwdParamsE,"ax",@progbits
	.align	128
        .global         _ZN10layer_norm31ln_parallel_residual_bwd_kernelINS_13Kernel_traitsIf13__nv_bfloat16fS2_fjLj512ELj1ELj4ELj1ELj16ENS_18Kernel_traits_baseILj512EfS2_fS2_fjLj128EEEEELb0ELb0ELb1EEEvNS_9BwdParamsE
        .type           _ZN10layer_norm31ln_parallel_residual_bwd_kernelINS_13Kernel_traitsIf13__nv_bfloat16fS2_fjLj512ELj1ELj4ELj1ELj16ENS_18Kernel_traits_baseILj512EfS2_fS2_fjLj128EEEEELb0ELb0ELb1EEEvNS_9BwdParamsE,@function
        .size           _ZN10layer_norm31ln_parallel_residual_bwd_kernelINS_13Kernel_traitsIf13__nv_bfloat16fS2_fjLj512ELj1ELj4ELj1ELj16ENS_18Kernel_traits_baseILj512EfS2_fS2_fjLj128EEEEELb0ELb0ELb1EEEvNS_9BwdParamsE,(.L_x_3935 - _ZN10layer_norm31ln_parallel_residual_bwd_kernelINS_13Kernel_traitsIf13__nv_bfloat16fS2_fjLj512ELj1ELj4ELj1ELj16ENS_18Kernel_traits_baseILj512EfS2_fS2_fjLj128EEEEELb0ELb0ELb1EEEvNS_9BwdParamsE)
        .other          _ZN10layer_norm31ln_parallel_residual_bwd_kernelINS_13Kernel_traitsIf13__nv_bfloat16fS2_fjLj512ELj1ELj4ELj1ELj16ENS_18Kernel_traits_baseILj512EfS2_fS2_fjLj128EEEEELb0ELb0ELb1EEEvNS_9BwdParamsE,@"STO_CUDA_ENTRY STV_DEFAULT"
_ZN10layer_norm31ln_parallel_residual_bwd_kernelINS_13Kernel_traitsIf13__nv_bfloat16fS2_fjLj512ELj1ELj4ELj1ELj16ENS_18Kernel_traits_baseILj512EfS2_fS2_fjLj128EEEEELb0ELb0ELb1EEEvNS_9BwdParamsE:
.text._ZN10layer_norm31ln_parallel_residual_bwd_kernelINS_13Kernel_traitsIf13__nv_bfloat16fS2_fjLj512ELj1ELj4ELj1ELj16ENS_18Kernel_traits_baseILj512EfS2_fS2_fjLj128EEEEELb0ELb0ELb1EEEvNS_9BwdParamsE:
        /* <DEDUP_REMOVED lines=53> */
[----:B------:R-:W5:Y:S01]  /*0350*/  LDG.E.128 R16, desc[UR10][R36.64] ;  /* 0x0000000a24107981 */ /* 0x000f62000c1e1d00 */
[----:B-1----:R-:W-:-:S03]  /*0360*/  IMAD.WIDE.U32 R2, R151, 0x20, R2 ;  /* 0x0000002097027825 */ /* 0x002fc600078e0002 */
[----:B------:R-:W5:Y:S04]  /*0370*/  LDG.E.128 R12, desc[UR10][R36.64+0x10] ;  /* 0x0000100a240c7981 */ /* 0x000f68000c1e1d00 */
[----:B------:R-:W5:Y:S04]  /*0380*/  LDG.E.128 R8, desc[UR10][R36.64+0x400] ;  /* 0x0004000a24087981 */ /* 0x000f68000c1e1d00 */
[----:B------:R-:W5:Y:S01]  /*0390*/  LDG.E.128 R4, desc[UR10][R36.64+0x410] ;  /* 0x0004100a24047981 */ /* 0x000f62000c1e1d00 */
[----:B------:R-:W-:Y:S01]  /*03a0*/  BSSY B1, `(.L_x_1477) ;  /* 0x000035f000017945 */ /* 0x000fe20003800000 */
[----:B------:R-:W-:-:S02]  /*03b0*/  CS2R R112, SRZ ;  /* 0x0000000000707805 */ /* 0x000fc4000001ff00 */
[----:B------:R-:W-:Y:S01]  /*03c0*/  CS2R R110, SRZ ;  /* 0x00000000006e7805 */ /* 0x000fe2000001ff00 */
[----:B------:R-:W5:Y:S01]  /*03d0*/  LDG.E.128 R32, desc[UR10][R2.64] ;  /* 0x0000000a02207981 */ /* 0x000f62000c1e1d00 */
[----:B------:R-:W-:Y:S02]  /*03e0*/  CS2R R108, SRZ ;  /* 0x00000000006c7805 */ /* 0x000fe4000001ff00 */
[----:B------:R-:W-:Y:S02]  /*03f0*/  CS2R R134, SRZ ;  /* 0x0000000000867805 */ /* 0x000fe4000001ff00 */
[----:B------:R-:W-:Y:S01]  /*0400*/  CS2R R132, SRZ ;  /* 0x0000000000847805 */ /* 0x000fe2000001ff00 */
[----:B------:R-:W5:Y:S01]  /*0410*/  LDG.E.128 R28, desc[UR10][R2.64+0x10] ;  /* 0x0000100a021c7981 */ /* 0x000f62000c1e1d00 */
[----:B------:R-:W-:Y:S02]  /*0420*/  CS2R R130, SRZ ;  /* 0x0000000000827805 */ /* 0x000fe4000001ff00 */
[----:B------:R-:W-:-:S02]  /*0430*/  CS2R R90, SRZ ;  /* 0x00000000005a7805 */ /* 0x000fc4000001ff00 */
[----:B------:R-:W-:Y:S01]  /*0440*/  CS2R R94, SRZ ;  /* 0x00000000005e7805 */ /* 0x000fe2000001ff00 */
[----:B------:R-:W5:Y:S01]  /*0450*/  LDG.E.128 R24, desc[UR10][R2.64+0x400] ;  /* 0x0004000a02187981 */ /* 0x000f62000c1e1d00 */
[----:B------:R-:W-:Y:S02]  /*0460*/  CS2R R114, SRZ ;  /* 0x0000000000727805 */ /* 0x000fe4000001ff00 */
[----:B------:R-:W-:Y:S02]  /*0470*/  CS2R R138, SRZ ;  /* 0x00000000008a7805 */ /* 0x000fe4000001ff00 */
[----:B------:R-:W-:Y:S01]  /*0480*/  CS2R R142, SRZ ;  /* 0x00000000008e7805 */ /* 0x000fe2000001ff00 */
        /* <DEDUP_REMOVED lines=21> */
[----:B------:R-:W-:-:S07]  /*05e0*/  CS2R R118, SRZ ;  /* 0x0000000000767805 */ /* 0x000fce000001ff00 */
.L_x_1495:
        /* <DEDUP_REMOVED lines=19> */
[----:B------:R-:W-:-:S04]  /*0720*/  ISETP.NE.AND P2, PT, RZ, UR12, PT ;  /* 0x0000000cff007c0c */ /* 0x000fc8000bf45270 */
[----:B----4-:R-:W-:-:S05]  /*0730*/  FSEL R156, R72, RZ, !P2 ;  /* 0x000000ff489c7208 */ /* 0x010fca0005000000 */
[C---:B------:R-:W-:Y:S01]  /*0740*/  FADD.FTZ R0, -R156.reuse, R76 ;  /* 0x0000004c9c007221 */ /* 0x040fe20000010100 */
[C---:B------:R-:W-:Y:S01]  /*0750*/  FADD.FTZ R78, -R156.reuse, R78 ;  /* 0x0000004e9c4e7221 */ /* 0x040fe20000010100 */
[----:B------:R-:W-:Y:S01]  /*0760*/  FADD.FTZ R76, -R156, R77 ;  /* 0x0000004d9c4c7221 */ /* 0x000fe20000010100 */
[C---:B--2---:R-:W-:Y:S02]  /*0770*/  SHF.L.U32 R73, R64.reuse, 0x10, RZ ;  /* 0x0000001040497819 */ /* 0x044fe400000006ff */
[----:B------:R-:W-:Y:S02]  /*0780*/  SHF.L.U32 R161, R65, 0x10, RZ ;  /* 0x0000001041a17819 */ /* 0x000fe400000006ff */
[----:B------:R-:W-:Y:S01]  /*0790*/  PRMT R65, R64, 0x7632, R65 ;  /* 0x0000763240417816 */ /* 0x000fe20000000041 */
[----:B---3--:R-:W-:Y:S01]  /*07a0*/  FMUL.FTZ R0, R155, R0 ;  /* 0x000000009b007220 */ /* 0x008fe20000410000 */
[----:B------:R-:W-:Y:S01]  /*07b0*/  FADD.FTZ R146, R73, R146 ;  /* 0x0000009249927221 */ /* 0x000fe20000010000 */
[----:B------:R-:W-:Y:S01]  /*07c0*/  FMUL.FTZ R152, R155, R78 ;  /* 0x0000004e9b987220 */ /* 0x000fe20000410000 */
[C---:B------:R-:W-:Y:S01]  /*07d0*/  SHF.L.U32 R77, R65.reuse, 0x10, RZ ;  /* 0x00000010414d7819 */ /* 0x040fe200000006ff */
[-C--:B------:R-:W-:Y:S01]  /*07e0*/  FFMA.FTZ R147, R0, R73.reuse, R147 ;  /* 0x0000004900937223 */ /* 0x080fe20000010093 */
[----:B-----5:R-:W-:Y:S01]  /*07f0*/  FMUL.FTZ R73, R16, R73 ;  /* 0x0000004910497220 */ /* 0x020fe20000410000 */
[----:B------:R-:W-:-:S02]  /*0800*/  PRMT R65, R65, 0x7632, R65 ;  /* 0x0000763241417816 */ /* 0x000fc40000000041 */
[C---:B------:R-:W-:Y:S02]  /*0810*/  SHF.L.U32 R157, R68.reuse, 0x10, RZ ;  /* 0x00000010449d7819 */ /* 0x040fe400000006ff */
[----:B------:R-:W-:Y:S01]  /*0820*/  PRMT R64, R68, 0x7632, R64 ;  /* 0x0000763244407816 */ /* 0x000fe20000000040 */
[----:B------:R-:W-:Y:S01]  /*0830*/  FADD.FTZ R138, R161, R138 ;  /* 0x0000008aa18a7221 */ /* 0x000fe20000010000 */
[----:B------:R-:W-:Y:S01]  /*0840*/  SHF.L.U32 R159, R69, 0x10, RZ ;  /* 0x00000010459f7819 */ /* 0x000fe200000006ff */
[----:B------:R-:W-:Y:S01]  /*0850*/  FFMA.FTZ R139, R152, R161, R139 ;  /* 0x000000a1988b7223 */ /* 0x000fe2000001008b */
[----:B------:R-:W-:Y:S01]  /*0860*/  FADD.FTZ R148, R157, R148 ;  /* 0x000000949d947221 */ /* 0x000fe20000010000 */
[----:B------:R-:W-:Y:S01]  /*0870*/  FFMA.FTZ R149, R0, R157, R149 ;  /* 0x0000009d00957223 */ /* 0x000fe20000010095 */
[----:B------:R-:W-:Y:S01]  /*0880*/  FMUL.FTZ R161, R18, R161 ;  /* 0x000000a112a17220 */ /* 0x000fe20000410000 */
[----:B------:R-:W-:Y:S01]  /*0890*/  FMUL.FTZ R68, R155, R76 ;  /* 0x0000004c9b447220 */ /* 0x000fe20000410000 */
[----:B------:R-:W-:Y:S01]  /*08a0*/  SHF.L.U32 R64, R64, 0x10, RZ ;  /* 0x0000001040407819 */ /* 0x000fe200000006ff */
[----:B------:R-:W-:Y:S01]  /*08b0*/  FFMA.FTZ R157, R32, R157, R73 ;  /* 0x0000009d209d7223 */ /* 0x000fe20000010049 */
[----:B------:R-:W-:Y:S01]  /*08c0*/  FMUL.FTZ R76, R17, R77 ;  /* 0x0000004d114c7220 */ /* 0x000fe20000410000 */
[----:B------:R-:W2:Y:S01]  /*08d0*/  LDG.E.128 R72, desc[UR10][R86.64+0x10] ;  /* 0x0000100a56487981 */ /* 0x000ea2000c1e1d00 */
[----:B------:R-:W-:Y:S01]  /*08e0*/  PRMT R69, R69, 0x7632, R69 ;  /* 0x0000763245457816 */ /* 0x000fe20000000045 */
[----:B------:R-:W-:Y:S01]  /*08f0*/  FADD.FTZ R140, R159, R140 ;  /* 0x0000008c9f8c7221 */ /* 0x000fe20000010000 */
[----:B------:R-:W-:Y:S01]  /*0900*/  SHF.L.U32 R65, R65, 0x10, RZ ;  /* 0x0000001041417819 */ /* 0x000fe200000006ff */
[-C--:B------:R-:W-:Y:S01]  /*0910*/  FFMA.FTZ R141, R152, R159.reuse, R141 ;  /* 0x0000009f988d7223 */ /* 0x080fe2000001008d */
[----:B------:R-:W-:Y:S01]  /*0920*/  FADD.FTZ R154, -R156, R79 ;  /* 0x0000004f9c9a7221 */ /* 0x000fe20000010100 */
[----:B------:R-:W-:Y:S01]  /*0930*/  FFMA.FTZ R159, R34, R159, R161 ;  /* 0x0000009f229f7223 */ /* 0x000fe200000100a1 */
[-C--:B------:R-:W-:Y:S01]  /*0940*/  FFMA.FTZ R145, R68, R64.reuse, R145 ;  /* 0x0000004044917223 */ /* 0x080fe20000010091 */
[----:B------:R-:W-:Y:S01]  /*0950*/  FADD.FTZ R144, R64, R144 ;  /* 0x0000009040907221 */ /* 0x000fe20000010000 */
[----:B------:R-:W-:Y:S01]  /*0960*/  FFMA.FTZ R161, R33, R64, R76 ;  /* 0x0000004021a17223 */ /* 0x000fe2000001004c */
[----:B------:R-:W-:Y:S01]  /*0970*/  SHF.L.U32 R64, R69, 0x10, RZ ;  /* 0x0000001045407819 */ /* 0x000fe200000006ff */
[----:B------:R-:W-:Y:S01]  /*0980*/  FMUL.FTZ R154, R155, R154 ;  /* 0x0000009a9b9a7220 */ /* 0x000fe20000410000 */
[-C--:B------:R-:W-:Y:S01]  /*0990*/  FMUL.FTZ R76, R19, R65.reuse ;  /* 0x00000041134c7220 */ /* 0x080fe20000410000 */
[----:B------:R-:W-:Y:S01]  /*09a0*/  IADD3 R69, PT, PT, R153, 0x20, RZ ;  /* 0x0000002099457810 */ /* 0x000fe20007ffe0ff */
[----:B------:R-:W-:Y:S01]  /*09b0*/  FADD.FTZ R130, R65, R130 ;  /* 0x0000008241827221 */ /* 0x000fe20000010000 */
[C---:B------:R-:W-:Y:S01]  /*09c0*/  FFMA.FTZ R135, R154.reuse, R65, R135 ;  /* 0x000000419a877223 */ /* 0x040fe20000010087 */
[-C--:B------:R-:W-:Y:S01]  /*09d0*/  FFMA.FTZ R137, R154, R64.reuse, R137 ;  /* 0x000000409a897223 */ /* 0x080fe20000010089 */
[----:B------:R-:W-:Y:S01]  /*09e0*/  FADD.FTZ R136, R64, R136 ;  /* 0x0000008840887221 */ /* 0x000fe20000010000 */
[----:B------:R-:W-:Y:S01]  /*09f0*/  FFMA.FTZ R163, R35, R64, R76 ;  /* 0x0000004023a37223 */ /* 0x000fe2000001004c */
[----:B------:R-:W-:-:S04]  /*0a00*/  IMAD.WIDE.U32 R64, R69, 0x20, R82 ;  /* 0x0000002045407825 */ /* 0x000fc800078e0052 */
[----:B------:R-:W-:Y:S01]  /*0a10*/  FFMA.FTZ R143, R68, R77, R143 ;  /* 0x0000004d448f7223 */ /* 0x000fe2000001008f */
[----:B------:R-:W-:Y:S01]  /*0a20*/  FADD.FTZ R142, R77, R142 ;  /* 0x0000008e4d8e7221 */ /* 0x000fe20000010000 */
[C---:B------:R-:W-:Y:S02]  /*0a30*/  IMAD.WIDE.U32 R76, R69.reuse, 0x10, R84 ;  /* 0x00000010454c7825 */ /* 0x040fe400078e0054 */
[----:B------:R-:W3:Y:S02]  /*0a40*/  LDG.E.128 R84, desc[UR10][R64.64] ;  /* 0x0000000a40547981 */ /* 0x000ee4000c1e1d00 */
[----:B------:R-:W-:Y:S02]  /*0a50*/  IMAD.WIDE.U32 R80, R69, 0x10, R80 ;  /* 0x0000001045507825 */ /* 0x000fe400078e0050 */
[----:B------:R-:W4:Y:S04]  /*0a60*/  LDG.E.128 R76, desc[UR10][R76.64] ;  /* 0x0000000a4c4c7981 */ /* 0x000f28000c1e1d00 */
[----:B------:R-:W4:Y:S01]  /*0a70*/  LDG.E.128 R80, desc[UR10][R80.64] ;  /* 0x0000000a50507981 */ /* 0x000f22000c1e1d00 */
[----:B------:R-:W-:-:S02]  /*0a80*/  SHF.L.U32 R169, R66, 0x10, RZ ;  /* 0x0000001042a97819 */ /* 0x000fc400000006ff */
[----:B------:R-:W-:Y:S02]  /*0a90*/  SHF.L.U32 R167, R70, 0x10, RZ ;  /* 0x0000001046a77819 */ /* 0x000fe400000006ff */
[----:B------:R-:W-:Y:S02]  /*0aa0*/  PRMT R66, R66, 0x7632, R66 ;  /* 0x0000763242427816 */ /* 0x000fe40000000042 */
[----:B------:R-:W-:Y:S02]  /*0ab0*/  PRMT R70, R70, 0x7632, R70 ;  /* 0x0000763246467816 */ /* 0x000fe40000000046 */
[----:B------:R-:W-:Y:S02]  /*0ac0*/  SHF.L.U32 R160, R66, 0x10, RZ ;  /* 0x0000001042a07819 */ /* 0x000fe400000006ff */
[----:B------:R-:W-:Y:S02]  /*0ad0*/  SHF.L.U32 R66, R70, 0x10, RZ ;  /* 0x0000001046427819 */ /* 0x000fe400000006ff */
[----:B------:R-:W-:-:S02]  /*0ae0*/  SHF.L.U32 R171, R67, 0x10, RZ ;  /* 0x0000001043ab7819 */ /* 0x000fc400000006ff */
[----:B------:R-:W-:Y:S01]  /*0af0*/  PRMT R67, R67, 0x7632, R67 ;  /* 0x0000763243437816 */ /* 0x000fe20000000043 */
[----:B------:R-:W-:Y:S01]  /*0b00*/  FMUL.FTZ R165, R12, R169 ;  /* 0x000000a90ca57220 */ /* 0x000fe20000410000 */
[----:B------:R-:W-:Y:S01]  /*0b10*/  FADD.FTZ R114, R169, R114 ;  /* 0x00000072a9727221 */ /* 0x000fe20000010000 */
[----:B------:R-:W-:Y:S01]  /*0b20*/  FADD.FTZ R94, R160, R94 ;  /* 0x0000005ea05e7221 */ /* 0x000fe20000010000 */
[----:B------:R-:W-:Y:S01]  /*0b30*/  SHF.L.U32 R67, R67, 0x10, RZ ;  /* 0x0000001043437819 */ /* 0x000fe200000006ff */
[----:B------:R-:W-:Y:S01]  /*0b40*/  FADD.FTZ R116, R167, R116 ;  /* 0x00000074a7747221 */ /* 0x000fe20000010000 */
[----:B------:R-:W-:Y:S01]  /*0b50*/  FFMA.FTZ R165, R28, R167, R165 ;  /* 0x000000a71ca57223 */ /* 0x000fe200000100a5 */
[----:B------:R-:W-:Y:S02]  /*0b60*/  FADD.FTZ R100, R66, R100 ;  /* 0x0000006442647221 */ /* 0x000fe40000010000 */
[----:B------:R-:W-:Y:S01]  /*0b70*/  FADD.FTZ R2, R67, R2 ;  /* 0x0000000243027221 */ /* 0x000fe20000010000 */
[----:B------:R-:W-:Y:S01]  /*0b80*/  FADD.FTZ R90, R171, R90 ;  /* 0x0000005aab5a7221 */ /* 0x000fe20000010000 */
[C---:B--2---:R-:W-:Y:S01]  /*0b90*/  FADD.FTZ R72, -R156.reuse, R72 ;  /* 0x000000489c487221 */ /* 0x044fe20000010100 */
[----:B------:R-:W-:-:S03]  /*0ba0*/  FADD.FTZ R158, -R156, R73 ;  /* 0x000000499c9e7221 */ /* 0x000fc60000010100 */
[C---:B------:R-:W-:Y:S01]  /*0bb0*/  FMUL.FTZ R72, R155.reuse, R72 ;  /* 0x000000489b487220 */ /* 0x040fe20000410000 */
[----:B------:R-:W-:Y:S01]  /*0bc0*/  FMUL.FTZ R70, R155, R158 ;  /* 0x0000009e9b467220 */ /* 0x000fe20000410000 */
[-C--:B------:R-:W-:Y:S01]  /*0bd0*/  FMUL.FTZ R158, R13, R160.reuse ;  /* 0x000000a00d9e7220 */ /* 0x080fe20000410000 */
[----:B------:R-:W-:Y:S01]  /*0be0*/  FADD.FTZ R74, -R156, R74 ;  /* 0x0000004a9c4a7221 */ /* 0x000fe20000010100 */
[----:B------:R-:W-:Y:S01]  /*0bf0*/  FFMA.FTZ R115, R72, R169, R115 ;  /* 0x000000a948737223 */ /* 0x000fe20000010073 */
[----:B------:R-:W-:Y:S01]  /*0c00*/  FFMA.FTZ R95, R70, R160, R95 ;  /* 0x000000a0465f7223 */ /* 0x000fe2000001005f */
[C---:B------:R-:W-:Y:S01]  /*0c10*/  SHF.L.U32 R169, R71.reuse, 0x10, RZ ;  /* 0x0000001047a97819 */ /* 0x040fe200000006ff */
[----:B------:R-:W-:Y:S01]  /*0c20*/  FADD.FTZ R160, -R156, R75 ;  /* 0x0000004b9ca07221 */ /* 0x000fe20000010100 */
[----:B------:R-:W-:Y:S01]  /*0c30*/  PRMT R71, R71, 0x7632, R71 ;  /* 0x0000763247477816 */ /* 0x000fe20000000047 */
[----:B------:R-:W-:Y:S01]  /*0c40*/  FFMA.FTZ R117, R72, R167, R117 ;  /* 0x000000a748757223 */ /* 0x000fe20000010075 */
[-C--:B------:R-:W-:Y:S01]  /*0c50*/  FFMA.FTZ R73, R29, R66.reuse, R158 ;  /* 0x000000421d497223 */ /* 0x080fe2000001009e */
[----:B------:R-:W-:Y:S01]  /*0c60*/  FFMA.FTZ R113, R70, R66, R113 ;  /* 0x0000004246717223 */ /* 0x000fe20000010071 */
[C---:B------:R-:W-:Y:S01]  /*0c70*/  FMUL.FTZ R158, R155.reuse, R74 ;  /* 0x0000004a9b9e7220 */ /* 0x040fe20000410000 */
[----:B------:R-:W-:Y:S01]  /*0c80*/  FMUL.FTZ R167, R14, R171 ;  /* 0x000000ab0ea77220 */ /* 0x000fe20000410000 */
[----:B------:R-:W-:Y:S01]  /*0c90*/  FMUL.FTZ R160, R155, R160 ;  /* 0x000000a09ba07220 */ /* 0x000fe20000410000 */
[----:B------:R-:W-:Y:S01]  /*0ca0*/  SHF.L.U32 R66, R71, 0x10, RZ ;  /* 0x0000001047427819 */ /* 0x000fe200000006ff */
[----:B------:R-:W-:Y:S01]  /*0cb0*/  FMUL.FTZ R74, R15, R67 ;  /* 0x000000430f4a7220 */ /* 0x000fe20000410000 */
[----:B------:R-:W-:Y:S01]  /*0cc0*/  FADD.FTZ R92, R169, R92 ;  /* 0x0000005ca95c7221 */ /* 0x000fe20000010000 */
[-C--:B------:R-:W-:Y:S01]  /*0cd0*/  FFMA.FTZ R167, R30, R169.reuse, R167 ;  /* 0x000000a91ea77223 */ /* 0x080fe200000100a7 */
[----:B------:R-:W-:Y:S01]  /*0ce0*/  FFMA.FTZ R93, R158, R169, R93 ;  /* 0x000000a99e5d7223 */ /* 0x000fe2000001005d */
[----:B---3--:R-:W-:Y:S01]  /*0cf0*/  FADD.FTZ R84, -R156, R84 ;  /* 0x000000549c547221 */ /* 0x008fe20000010100 */
[----:B------:R-:W-:Y:S01]  /*0d00*/  FFMA.FTZ R3, R160, R67, R3 ;  /* 0x00000043a0037223 */ /* 0x000fe20000010003 */
[----:B------:R-:W-:Y:S01]  /*0d10*/  FADD.FTZ R88, R66, R88 ;  /* 0x0000005842587221 */ /* 0x000fe20000010000 */
[-C--:B------:R-:W-:Y:S01]  /*0d20*/  FFMA.FTZ R71, R31, R66.reuse, R74 ;  /* 0x000000421f477223 */ /* 0x080fe2000001004a */
[----:B----4-:R-:W-:Y:S01]  /*0d30*/  SHF.L.U32 R169, R76, 0x10, RZ ;  /* 0x000000104ca97819 */ /* 0x010fe200000006ff */
[----:B------:R-:W-:Y:S01]  /*0d40*/  FFMA.FTZ R89, R160, R66, R89 ;  /* 0x00000042a0597223 */ /* 0x000fe20000010059 */
[----:B------:R-:W-:Y:S01]  /*0d50*/  FMUL.FTZ R75, R155, R84 ;  /* 0x000000549b4b7220 */ /* 0x000fe20000410000 */
[----:B------:R-:W-:-:S02]  /*0d60*/  PRMT R76, R76, 0x7632, R76 ;  /* 0x000076324c4c7816 */ /* 0x000fc4000000004c */
[----:B------:R-:W-:Y:S01]  /*0d70*/  SHF.L.U32 R67, R80, 0x10, RZ ;  /* 0x0000001050437819 */ /* 0x000fe200000006ff */
[----:B------:R-:W-:Y:S01]  /*0d80*/  FADD.FTZ R66, -R156, R85 ;  /* 0x000000559c427221 */ /* 0x000fe20000010100 */
[----:B------:R-:W-:Y:S01]  /*0d90*/  PRMT R80, R80, 0x7632, R80 ;  /* 0x0000763250507816 */ /* 0x000fe20000000050 */
[----:B------:R-:W-:Y:S01]  /*0da0*/  FFMA.FTZ R91, R158, R171, R91 ;  /* 0x000000ab9e5b7223 */ /* 0x000fe2000001005b */
[-C--:B------:R-:W-:Y:S01]  /*0db0*/  FMUL.FTZ R171, R8, R169.reuse ;  /* 0x000000a908ab7220 */ /* 0x080fe20000410000 */
[----:B------:R-:W-:Y:S01]  /*0dc0*/  FFMA.FTZ R126, R75, R169, R126 ;  /* 0x000000a94b7e7223 */ /* 0x000fe2000001007e */
[----:B------:R-:W-:Y:S01]  /*0dd0*/  FADD.FTZ R131, R169, R131 ;  /* 0x00000083a9837221 */ /* 0x000fe20000010000 */
[----:B------:R-:W-:Y:S02]  /*0de0*/  SHF.L.U32 R162, R76, 0x10, RZ ;  /* 0x000000104ca27819 */ /* 0x000fe400000006ff */
[----:B------:R-:W-:Y:S01]  /*0df0*/  SHF.L.U32 R84, R80, 0x10, RZ ;  /* 0x0000001050547819 */ /* 0x000fe200000006ff */
[----:B------:R-:W-:Y:S01]  /*0e00*/  FMUL.FTZ R80, R155, R66 ;  /* 0x000000429b507220 */ /* 0x000fe20000410000 */
[C---:B------:R-:W-:Y:S01]  /*0e10*/  SHF.L.U32 R169, R77.reuse, 0x10, RZ ;  /* 0x000000104da97819 */ /* 0x040fe200000006ff */
[----:B------:R-:W-:Y:S01]  /*0e20*/  FADD.FTZ R86, -R156, R86 ;  /* 0x000000569c567221 */ /* 0x000fe20000010100 */
[----:B------:R-:W-:Y:S01]  /*0e30*/  PRMT R77, R77, 0x7632, R77 ;  /* 0x000076324d4d7816 */ /* 0x000fe2000000004d */
        /* <DEDUP_REMOVED lines=8> */
[----:B------:R-:W-:Y:S01]  /*0ec0*/  PRMT R81, R81, 0x7632, R81 ;  /* 0x0000763251517816 */ /* 0x000fe20000000051 */
[----:B------:R-:W-:Y:S01]  /*0ed0*/  FADD.FTZ R86, -R156, R87 ;  /* 0x000000579c567221 */ /* 0x000fe20000010100 */
[----:B------:R-:W-:Y:S01]  /*0ee0*/  SHF.L.U32 R162, R77, 0x10, RZ ;  /* 0x000000104da27819 */ /* 0x000fe200000006ff */
[----:B------:R-:W-:Y:S01]  /*0ef0*/  FMUL.FTZ R171, R10, R169 ;  /* 0x000000a90aab7220 */ /* 0x000fe20000410000 */
[----:B------:R-:W-:Y:S01]  /*0f00*/  SHF.L.U32 R66, R81, 0x10, RZ ;  /* 0x0000001051427819 */ /* 0x000fe200000006ff */
[----:B------:R-:W-:-:S02]  /*0f10*/  FMUL.FTZ R86, R155, R86 ;  /* 0x000000569b567220 */ /* 0x000fc40000410000 */
[----:B------:R-:W-:Y:S01]  /*0f20*/  FMUL.FTZ R164, R11, R162 ;  /* 0x000000a20ba47220 */ /* 0x000fe20000410000 */
        /* <DEDUP_REMOVED lines=8> */
[----:B------:R-:W-:Y:S02]  /*0fb0*/  FADD.FTZ R125, R66, R125 ;  /* 0x0000007d427d7221 */ /* 0x000fe40000010000 */
[----:B------:R-:W2:Y:S01]  /*0fc0*/  LDG.E.128 R64, desc[UR10][R64.64+0x10] ;  /* 0x0000100a40407981 */ /* 0x000ea2000c1e1d00 */
[----:B------:R-:W-:Y:S01]  /*0fd0*/  FFMA.FTZ R129, R86, R162, R129 ;  /* 0x000000a256817223 */ /* 0x000fe20000010081 */
[----:B------:R-:W-:Y:S01]  /*0fe0*/  FADD.FTZ R134, R162, R134 ;  /* 0x00000086a2867221 */ /* 0x000fe20000010000 */
[----:B------:R-:W-:Y:S01]  /*0ff0*/  ISETP.NE.U32.AND P0, PT, RZ, UR14, PT ;  /* 0x0000000eff007c0c */ /* 0x000fe2000bf05070 */
[----:B------:R-:W-:Y:S01]  /*1000*/  FFMA.FTZ R128, R85, R169, R128 ;  /* 0x000000a955807223 */ /* 0x000fe20000010080 */
[----:B------:R-:W-:-:S02]  /*1010*/  FADD.FTZ R133, R169, R133 ;  /* 0x00000085a9857221 */ /* 0x000fc40000010000 */
[----:B------:R-:W-:Y:S01]  /*1020*/  ISETP.NE.AND.EX P0, PT, RZ, UR15, PT, P0 ;  /* 0x0000000fff007c0c */ /* 0x000fe2000bf05300 */
[----:B------:R-:W-:Y:S01]  /*1030*/  UMOV UR4, 0xffffffff ;  /* 0xffffffff00047882 */ /* 0x000fe20000000000 */
[----:B------:R-:W-:-:S04]  /*1040*/  ISETP.NE.U32.AND P1, PT, RZ, UR14, PT ;  /* 0x0000000eff007c0c */ /* 0x000fc8000bf25070 */
[----:B------:R-:W-:Y:S01]  /*1050*/  ISETP.NE.AND.EX P1, PT, RZ, UR15, PT, P1 ;  /* 0x0000000fff007c0c */ /* 0x000fe2000bf25310 */
[----:B--2---:R-:W-:-:S04]  /*1060*/  FADD.FTZ R162, -R156, R64 ;  /* 0x000000409ca27221 */ /* 0x004fc80000010100 */
[----:B------:R-:W-:Y:S01]  /*1070*/  FMUL.FTZ R81, R155, R162 ;  /* 0x000000a29b517220 */ /* 0x000fe20000410000 */
[C---:B------:R-:W-:Y:S02]  /*1080*/  SHF.L.U32 R162, R78.reuse, 0x10, RZ ;  /* 0x000000104ea27819 */ /* 0x040fe400000006ff */
[----:B------:R-:W-:Y:S01]  /*1090*/  PRMT R78, R78, 0x7632, R78 ;  /* 0x000076324e4e7816 */ /* 0x000fe2000000004e */
[C---:B------:R-:W-:Y:S01]  /*10a0*/  FADD.FTZ R166, -R156.reuse, R66 ;  /* 0x000000429ca67221 */ /* 0x040fe20000010100 */
[----:B------:R-:W-:Y:S01]  /*10b0*/  FADD.FTZ R164, -R156, R65 ;  /* 0x000000419ca47221 */ /* 0x000fe20000010100 */
[----:B------:R-:W-:Y:S01]  /*10c0*/  SHF.L.U32 R66, R82, 0x10, RZ ;  /* 0x0000001052427819 */ /* 0x000fe200000006ff */
[----:B------:R-:W-:Y:S01]  /*10d0*/  FADD.FTZ R168, -R156, R67 ;  /* 0x000000439ca87221 */ /* 0x000fe20000010100 */
[----:B------:R-:W-:Y:S01]  /*10e0*/  PRMT R82, R82, 0x7632, R82 ;  /* 0x0000763252527816 */ /* 0x000fe20000000052 */
[----:B------:R-:W-:Y:S01]  /*10f0*/  FMUL.FTZ R67, R4, R162 ;  /* 0x000000a204437220 */ /* 0x000fe20000410000 */
[----:B------:R-:W-:Y:S01]  /*1100*/  SHF.L.U32 R65, R78, 0x10, RZ ;  /* 0x000000104e417819 */ /* 0x000fe200000006ff */
[-C--:B------:R-:W-:Y:S01]  /*1110*/  FFMA.FTZ R96, R81, R66.reuse, R96 ;  /* 0x0000004251607223 */ /* 0x080fe20000010060 */
[----:B------:R-:W-:Y:S01]  /*1120*/  SHF.L.U32 R82, R82, 0x10, RZ ;  /* 0x0000001052527819 */ /* 0x000fe200000006ff */
[----:B------:R-:W-:Y:S01]  /*1130*/  FFMA.FTZ R156, R20, R66, R67 ;  /* 0x00000042149c7223 */ /* 0x000fe20000010043 */
[----:B------:R-:W-:Y:S01]  /*1140*/  FADD.FTZ R101, R66, R101 ;  /* 0x0000006542657221 */ /* 0x000fe20000010000 */
[-C--:B------:R-:W-:Y:S01]  /*1150*/  FMUL.FTZ R64, R5, R65.reuse ;  /* 0x0000004105407220 */ /* 0x080fe20000410000 */
[----:B------:R-:W-:Y:S01]  /*1160*/  FMUL.FTZ R78, R155, R164 ;  /* 0x000000a49b4e7220 */ /* 0x000fe20000410000 */
[----:B------:R-:W-:Y:S01]  /*1170*/  SHF.L.U32 R66, R79, 0x10, RZ ;  /* 0x000000104f427819 */ /* 0x000fe200000006ff */
[----:B------:R-:W-:Y:S01]  /*1180*/  FADD.FTZ R110, R65, R110 ;  /* 0x0000006e416e7221 */ /* 0x000fe20000010000 */
[----:B------:R-:W-:Y:S01]  /*1190*/  FFMA.FTZ R87, R21, R82, R64 ;  /* 0x0000005215577223 */ /* 0x000fe20000010040 */
[----:B------:R-:W-:Y:S01]  /*11a0*/  FFMA.FTZ R106, R78, R65, R106 ;  /* 0x000000414e6a7223 */ /* 0x000fe2000001006a */
[----:B------:R-:W-:Y:S01]  /*11b0*/  SHF.L.U32 R64, R83, 0x10, RZ ;  /* 0x0000001053407819 */ /* 0x000fe200000006ff */
[----:B------:R-:W-:Y:S01]  /*11c0*/  FMUL.FTZ R65, R6, R66 ;  /* 0x0000004206417220 */ /* 0x000fe20000410000 */
[----:B------:R-:W-:Y:S01]  /*11d0*/  PRMT R79, R79, 0x7632, R79 ;  /* 0x000076324f4f7816 */ /* 0x000fe2000000004f */
[----:B------:R-:W-:Y:S01]  /*11e0*/  FFMA.FTZ R97, R78, R82, R97 ;  /* 0x000000524e617223 */ /* 0x000fe20000010061 */
[----:B------:R-:W-:Y:S01]  /*11f0*/  FADD.FTZ R102, R82, R102 ;  /* 0x0000006652667221 */ /* 0x000fe20000010000 */
[----:B------:R-:W-:Y:S01]  /*1200*/  FFMA.FTZ R82, R22, R64, R65 ;  /* 0x0000004016527223 */ /* 0x000fe20000010041 */
[----:B------:R-:W-:Y:S01]  /*1210*/  FMUL.FTZ R169, R155, R166 ;  /* 0x000000a69ba97220 */ /* 0x000fe20000410000 */
[----:B------:R-:W-:-:S02]  /*1220*/  SHF.L.U32 R65, R79, 0x10, RZ ;  /* 0x000000104f417819 */ /* 0x000fc400000006ff */
[----:B------:R-:W-:Y:S01]  /*1230*/  PRMT R83, R83, 0x7632, R83 ;  /* 0x0000763253537816 */ /* 0x000fe20000000053 */
[----:B------:R-:W-:Y:S01]  /*1240*/  FFMA.FTZ R98, R169, R64, R98 ;  /* 0x00000040a9627223 */ /* 0x000fe20000010062 */
[----:B------:R-:W-:Y:S01]  /*1250*/  FADD.FTZ R103, R64, R103 ;  /* 0x0000006740677221 */ /* 0x000fe20000010000 */
[----:B------:R-:W-:Y:S01]  /*1260*/  FFMA.FTZ R105, R81, R162, R105 ;  /* 0x000000a251697223 */ /* 0x000fe20000010069 */
[----:B------:R-:W-:Y:S01]  /*1270*/  FADD.FTZ R109, R162, R109 ;  /* 0x0000006da26d7221 */ /* 0x000fe20000010000 */
[----:B------:R-:W-:Y:S01]  /*1280*/  SHF.L.U32 R83, R83, 0x10, RZ ;  /* 0x0000001053537819 */ /* 0x000fe200000006ff */
[----:B------:R-:W-:Y:S01]  /*1290*/  FMUL.FTZ R64, R7, R65 ;  /* 0x0000004107407220 */ /* 0x000fe20000410000 */
[----:B------:R-:W-:Y:S01]  /*12a0*/  FMUL.FTZ R162, R155, R168 ;  /* 0x000000a89ba27220 */ /* 0x000fe20000410000 */
[----:B------:R-:W-:Y:S02]  /*12b0*/  FADD.FTZ R112, R65, R112 ;  /* 0x0000007041707221 */ /* 0x000fe40000010000 */
[----:B------:R-:W-:Y:S01]  /*12c0*/  FFMA.FTZ R79, R23, R83, R64 ;  /* 0x00000053174f7223 */ /* 0x000fe20000010040 */
[----:B------:R-:W-:-:S02]  /*12d0*/  FFMA.FTZ R108, R162, R65, R108 ;  /* 0x00000041a26c7223 */ /* 0x000fc4000001006c */
[----:B------:R-:W0:Y:S01]  /*12e0*/  @P0 LDC.64 R64, c[0x0][0x438] ;  /* 0x00010e00ff400b82 */ /* 0x000e220000000a00 */
[----:B------:R-:W-:Y:S01]  /*12f0*/  FFMA.FTZ R99, R162, R83, R99 ;  /* 0x00000053a2637223 */ /* 0x000fe20000010063 */
[----:B------:R-:W-:Y:S01]  /*1300*/  FADD.FTZ R104, R83, R104 ;  /* 0x0000006853687221 */ /* 0x000fe20000010000 */
[----:B------:R-:W-:Y:S01]  /*1310*/  FADD.FTZ R164, RZ, R157 ;  /* 0x0000009dffa47221 */ /* 0x000fe20000010000 */
[----:B------:R-:W-:Y:S01]  /*1320*/  FFMA.FTZ R83, R0, R157, RZ ;  /* 0x0000009d00537223 */ /* 0x000fe200000100ff */
[----:B------:R-:W-:Y:S01]  /*1330*/  FFMA.FTZ R107, R169, R66, R107 ;  /* 0x00000042a96b7223 */ /* 0x000fe2000001006b */
[----:B------:R-:W-:Y:S01]  /*1340*/  FADD.FTZ R111, R66, R111 ;  /* 0x0000006f426f7221 */ /* 0x000fe20000010000 */
[----:B------:R-:W-:Y:S01]  /*1350*/  FADD.FTZ R164, R161, R164 ;  /* 0x000000a4a1a47221 */ /* 0x000fe20000010000 */
[----:B------:R-:W1:Y:S01]  /*1360*/  @P0 LDC.64 R66, c[0x0][0x438] ;  /* 0x00010e00ff420b82 */ /* 0x000e620000000a00 */
[----:B------:R-:W-:Y:S02]  /*1370*/  FFMA.FTZ R83, R68, R161, R83 ;  /* 0x000000a144537223 */ /* 0x000fe40000010053 */
[----:B------:R-:W-:-:S02]  /*1380*/  FADD.FTZ R164, R159, R164 ;  /* 0x000000a49fa47221 */ /* 0x000fc40000010000 */
[----:B------:R-:W-:Y:S02]  /*1390*/  FFMA.FTZ R83, R152, R159, R83 ;  /* 0x0000009f98537223 */ /* 0x000fe40000010053 */
[----:B------:R-:W-:Y:S02]  /*13a0*/  FADD.FTZ R164, R163, R164 ;  /* 0x000000a4a3a47221 */ /* 0x000fe40000010000 */
[----:B------:R-:W-:Y:S02]  /*13b0*/  FFMA.FTZ R83, R154, R163, R83 ;  /* 0x000000a39a537223 */ /* 0x000fe40000010053 */
[----:B------:R-:W-:Y:S02]  /*13c0*/  FADD.FTZ R164, R165, R164 ;  /* 0x000000a4a5a47221 */ /* 0x000fe40000010000 */
[----:B------:R-:W-:Y:S02]  /*13d0*/  FFMA.FTZ R83, R72, R165, R83 ;  /* 0x000000a548537223 */ /* 0x000fe40000010053 */
[----:B------:R-:W-:Y:S01]  /*13e0*/  FADD.FTZ R164, R73, R164 ;  /* 0x000000a449a47221 */ /* 0x000fe20000010000 */
[----:B0-----:R-:W-:-:S04]  /*13f0*/  @P0 IMAD.WIDE.U32 R64, R153, 0x20, R64 ;  /* 0x0000002099400825 */ /* 0x001fc800078e0040 */
[----:B------:R-:W-:Y:S01]  /*1400*/  FFMA.FTZ R83, R70, R73, R83 ;  /* 0x0000004946537223 */ /* 0x000fe20000010053 */
[----:B------:R-:W-:-:S03]  /*1410*/  FADD.FTZ R164, R167, R164 ;  /* 0x000000a4a7a47221 */ /* 0x000fc60000010000 */
[----:B------:R-:W-:Y:S01]  /*1420*/  FFMA.FTZ R83, R158, R167, R83 ;  /* 0x000000a79e537223 */ /* 0x000fe20000010053 */
[----:B------:R-:W5:Y:S01]  /*1430*/  @P0 LDG.E.128 R36, desc[UR10][R64.64] ;  /* 0x0000000a40240981 */ /* 0x000f62000c1e1d00 */
[----:B-1----:R-:W-:-:S03]  /*1440*/  @P0 IMAD.WIDE.U32 R66, R69, 0x20, R66 ;  /* 0x0000002045420825 */ /* 0x002fc600078e0042 */
[----:B------:R0:W5:Y:S04]  /*1450*/  @P0 LDG.E.128 R40, desc[UR10][R64.64+0x10] ;  /* 0x0000100a40280981 */ /* 0x000168000c1e1d00 */
[----:B------:R-:W5:Y:S04]  /*1460*/  @P0 LDG.E.128 R44, desc[UR10][R66.64] ;  /* 0x0000000a422c0981 */ /* 0x000f68000c1e1d00 */
[----:B------:R1:W5:Y:S01]  /*1470*/  @P0 LDG.E.128 R48, desc[UR10][R66.64+0x10] ;  /* 0x0000100a42300981 */ /* 0x000362000c1e1d00 */
[----:B0-----:R-:W-:Y:S01]  /*1480*/  FADD.FTZ R65, R71, R164 ;  /* 0x000000a447417221 */ /* 0x001fe20000010000 */
[----:B------:R-:W-:-:S03]  /*1490*/  FFMA.FTZ R64, R160, R71, R83 ;  /* 0x00000047a0407223 */ /* 0x000fc60000010053 */
[----:B------:R-:W-:Y:S01]  /*14a0*/  FADD.FTZ R65, R74, R65 ;  /* 0x000000414a417221 */ /* 0x000fe20000010000 */
[----:B-1----:R-:W-:-:S03]  /*14b0*/  FFMA.FTZ R67, R75, R74, R64 ;  /* 0x0000004a4b437223 */ /* 0x002fc60000010040 */
        /* <DEDUP_REMOVED lines=33> */
.L_x_1507:
        /* <DEDUP_REMOVED lines=33> */
[C---:B0-----:R-:W-:Y:S01]  /*18e0*/  FMUL.FTZ R65, R155.reuse, R152 ;  /* 0x000000989b417220 */ /* 0x041fe20000410000 */
        /* <DEDUP_REMOVED lines=9> */
.L_x_1481:
        /* <DEDUP_REMOVED lines=33> */
.L_x_1480:
        /* <DEDUP_REMOVED lines=28> */
[----:B0-----:R-:W-:Y:S02]  /*1d50*/  F2FP.BF16.F32.PACK_AB R66, R57, R56 ;  /* 0x000000383942723e */ /* 0x001fe400000010ff */
[----:B------:R-:W-:Y:S02]  /*1d60*/  F2FP.BF16.F32.PACK_AB R65, R63, R62 ;  /* 0x0000003e3f41723e */ /* 0x000fe400000010ff */
[----:B------:R-:W-:Y:S01]  /*1d70*/  F2FP.BF16.F32.PACK_AB R64, R61, R60 ;  /* 0x0000003c3d40723e */ /* 0x000fe200000010ff */
[----:B------:R-:W-:Y:S06]  /*1d80*/  BRA `(.L_x_1482) ;  /* 0x00000008009c7947 */ /* 0x000fec0003800000 */
.L_x_1483:
        /* <DEDUP_REMOVED lines=27> */
[----:B------:R-:W-:Y:S02]  /*1f40*/  F2FP.BF16.F32.PACK_AB R64, R61, R60 ;  /* 0x0000003c3d40723e */ /* 0x000fe400000010ff */
[----:B------:R-:W-:Y:S02]  /*1f50*/  MOV R55, R67 ;  /* 0x0000004300377202 */ /* 0x000fe40000000f00 */
[----:B------:R-:W-:-:S02]  /*1f60*/  MOV R54, R66 ;  /* 0x0000004200367202 */ /* 0x000fc40000000f00 */
[----:B------:R-:W-:Y:S02]  /*1f70*/  MOV R53, R65 ;  /* 0x0000004100357202 */ /* 0x000fe40000000f00 */
[----:B------:R-:W-:Y:S01]  /*1f80*/  MOV R52, R64 ;  /* 0x0000004000347202 */ /* 0x000fe20000000f00 */
[----:B------:R-:W-:Y:S06]  /*1f90*/  BRA `(.L_x_1482) ;  /* 0x0000000800187947 */ /* 0x000fec0003800000 */
.L_x_1479:
        /* <DEDUP_REMOVED lines=22> */
[----:B0-----:R-:W-:Y:S01]  /*2100*/  FADD.FTZ R65, R159, -R152 ;  /* 0x800000989f417221 */ /* 0x001fe20000010000 */
        /* <DEDUP_REMOVED lines=14> */
.L_x_1485:
        /* <DEDUP_REMOVED lines=19> */
[C---:B0-----:R-:W-:Y:S01]  /*2320*/  FFMA.FTZ R65, R155.reuse, R159, R38 ;  /* 0x0000009f9b417223 */ /* 0x041fe20000010026 */
        /* <DEDUP_REMOVED lines=13> */
.L_x_1484:
        /* <DEDUP_REMOVED lines=28> */
[----:B0-----:R-:W-:Y:S02]  /*25c0*/  F2FP.BF16.F32.PACK_AB R66, R57, R56 ;  /* 0x000000383942723e */ /* 0x001fe400000010ff */
[----:B------:R-:W-:Y:S02]  /*25d0*/  F2FP.BF16.F32.PACK_AB R65, R63, R62 ;  /* 0x0000003e3f41723e */ /* 0x000fe400000010ff */
[----:B------:R-:W-:Y:S01]  /*25e0*/  F2FP.BF16.F32.PACK_AB R64, R61, R60 ;  /* 0x0000003c3d40723e */ /* 0x000fe200000010ff */
[----:B------:R-:W-:Y:S06]  /*25f0*/  BRA `(.L_x_1482) ;  /* 0x0000000000807947 */ /* 0x000fec0003800000 */
.L_x_1486:
        /* <DEDUP_REMOVED lines=27> */
[----:B------:R-:W-:Y:S02]  /*27b0*/  F2FP.BF16.F32.PACK_AB R64, R61, R60 ;  /* 0x0000003c3d40723e */ /* 0x000fe400000010ff */
[----:B------:R-:W-:Y:S02]  /*27c0*/  MOV R55, R67 ;  /* 0x0000004300377202 */ /* 0x000fe40000000f00 */
[----:B------:R-:W-:-:S02]  /*27d0*/  MOV R54, R66 ;  /* 0x0000004200367202 */ /* 0x000fc40000000f00 */
[----:B------:R-:W-:Y:S02]  /*27e0*/  MOV R53, R65 ;  /* 0x0000004100357202 */ /* 0x000fe40000000f00 */
[----:B------:R-:W-:-:S07]  /*27f0*/  MOV R52, R64 ;  /* 0x0000004000347202 */ /* 0x000fce0000000f00 */
.L_x_1482:
        /* <DEDUP_REMOVED lines=18> */
[-CC-:B0-----:R-:W-:Y:S01]  /*2920*/  FFMA.FTZ R53, R80, R83.reuse, R171.reuse ;  /* 0x0000005350357223 */ /* 0x181fe200000100ab */
        /* <DEDUP_REMOVED lines=31> */
.L_x_1489:
        /* <DEDUP_REMOVED lines=29> */
.L_x_1488:
        /* <DEDUP_REMOVED lines=8> */
[----:B0-----:R-:W-:Y:S01]  /*2d70*/  FFMA.FTZ R53, R80, R83, R171 ;  /* 0x0000005350357223 */ /* 0x001fe200000100ab */
        /* <DEDUP_REMOVED lines=25> */
.L_x_1491:
        /* <DEDUP_REMOVED lines=29> */
.L_x_1487:
        /* <DEDUP_REMOVED lines=35> */
.L_x_1493:
        /* <DEDUP_REMOVED lines=29> */
.L_x_1492:
        /* <DEDUP_REMOVED lines=34> */
.L_x_1494:
        /* <DEDUP_REMOVED lines=28> */
.L_x_1490:
        /* <DEDUP_REMOVED lines=14> */
.L_x_1477:
        /* <DEDUP_REMOVED lines=32> */
[----:B-----5:R-:W-:Y:S02]  /*3ba0*/  MOV R44, R118 ;  /* 0x00000076002c7202 */ /* 0x020fe40000000f00 */
        /* <DEDUP_REMOVED lines=27> */
.L_x_1476:
[----:B------:R-:W-:Y:S05]  /*3d60*/  BSYNC B0 ;  /* 0x0000000000007941 */ /* 0x000fea0003800000 */
.L_x_1475:
        /* <DEDUP_REMOVED lines=196> */
.L_x_1478:
        /* <DEDUP_REMOVED lines=8> */
.L_x_1497:
[----:B------:R-:W-:Y:S05]  /*4a30*/  BSYNC B2 ;  /* 0x0000000000027941 */ /* 0x000fea0003800000 */
.L_x_1496:
        /* <DEDUP_REMOVED lines=8> */
.L_x_1498:
[----:B------:R-:W-:-:S05]  /*4ac0*/  FADD.FTZ R67, R66, R67 ;  /* 0x0000004342437221 */ /* 0x000fca0000010000 */
[----:B------:R-:W-:Y:S01]  /*4ad0*/  MOV R173, R67 ;  /* 0x0000004300ad7202 */ /* 0x000fe20000000f00 */
[----:B------:R-:W-:Y:S01]  /*4ae0*/  HFMA2 R172, -RZ, RZ, 0, 1.1920928955078125e-07 ;  /* 0x00000002ffac7431 */ /* 0x000fe200000001ff */
[----:B------:R-:W-:-:S07]  /*4af0*/  MOV R64, R170 ;  /* 0x000000aa00407202 */ /* 0x000fce0000000f00 */
[----:B------:R-:W-:Y:S05]  /*4b00*/  WARPSYNC.COLLECTIVE R168, `(.L_x_1499) ;  /* 0x00000000a8087348 */ /* 0x000fea0003c00000 */
[----:B------:R0:W1:Y:S02]  /*4b10*/  SHFL.BFLY P3, R170, R173, R172, R175 ;  /* 0x0c0000acadaa7389 */ /* 0x00006400000600af */
[----:B01----:R-:W-:Y:S05]  /*4b20*/  ENDCOLLECTIVE ;  /* 0x000000000000791b */ /* 0x003fea0003800000 */
.L_x_1499:
[----:B------:R-:W-:-:S05]  /*4b30*/  FADD.FTZ R64, R65, R64 ;  /* 0x0000004041407221 */ /* 0x000fca0000010000 */
[----:B------:R-:W-:Y:S02]  /*4b40*/  MOV R173, R64 ;  /* 0x0000004000ad7202 */ /* 0x000fe40000000f00 */
[----:B------:R-:W-:-:S07]  /*4b50*/  MOV R164, R170 ;  /* 0x000000aa00a47202 */ /* 0x000fce0000000f00 */
[----:B------:R-:W-:Y:S05]  /*4b60*/  WARPSYNC.COLLECTIVE R168, `(.L_x_1500) ;  /* 0x00000000a8087348 */ /* 0x000fea0003c00000 */
[----:B------:R0:W1:Y:S02]  /*4b70*/  SHFL.BFLY P3, R170, R173, R172, R175 ;  /* 0x0c0000acadaa7389 */ /* 0x00006400000600af */
[----:B01----:R-:W-:Y:S05]  /*4b80*/  ENDCOLLECTIVE ;  /* 0x000000000000791b */ /* 0x003fea0003800000 */
.L_x_1500:
[----:B------:R-:W-:-:S05]  /*4b90*/  FADD.FTZ R164, R67, R164 ;  /* 0x000000a443a47221 */ /* 0x000fca0000010000 */
[----:B------:R-:W-:Y:S01]  /*4ba0*/  MOV R173, R164 ;  /* 0x000000a400ad7202 */ /* 0x000fe20000000f00 */
[----:B------:R-:W-:Y:S01]  /*4bb0*/  HFMA2 R172, -RZ, RZ, 0, 2.384185791015625e-07 ;  /* 0x00000004ffac7431 */ /* 0x000fe200000001ff */
[----:B------:R-:W-:-:S07]  /*4bc0*/  MOV R83, R170 ;  /* 0x000000aa00537202 */ /* 0x000fce0000000f00 */
[----:B------:R-:W-:Y:S05]  /*4bd0*/  WARPSYNC.COLLECTIVE R168, `(.L_x_1501) ;  /* 0x00000000a8087348 */ /* 0x000fea0003c00000 */
[----:B------:R0:W1:Y:S02]  /*4be0*/  SHFL.BFLY P3, R170, R173, R172, R175 ;  /* 0x0c0000acadaa7389 */ /* 0x00006400000600af */
[----:B01----:R-:W-:Y:S05]  /*4bf0*/  ENDCOLLECTIVE ;  /* 0x000000000000791b */ /* 0x003fea0003800000 */
.L_x_1501:
[----:B------:R-:W-:-:S05]  /*4c00*/  FADD.FTZ R83, R64, R83 ;  /* 0x0000005340537221 */ /* 0x000fca0000010000 */
[----:B------:R-:W-:Y:S02]  /*4c10*/  MOV R173, R83 ;  /* 0x0000005300ad7202 */ /* 0x000fe40000000f00 */
[----:B------:R-:W-:-:S07]  /*4c20*/  MOV R171, R170 ;  /* 0x000000aa00ab7202 */ /* 0x000fce0000000f00 */
[----:B------:R-:W-:Y:S05]  /*4c30*/  WARPSYNC.COLLECTIVE R168, `(.L_x_1502) ;  /* 0x00000000a8087348 */ /* 0x000fea0003c00000 */
[----:B------:R0:W1:Y:S02]  /*4c40*/  SHFL.BFLY P3, R170, R173, R172, R175 ;  /* 0x0c0000acadaa7389 */ /* 0x00006400000600af */
[----:B01----:R-:W-:Y:S05]  /*4c50*/  ENDCOLLECTIVE ;  /* 0x000000000000791b */ /* 0x003fea0003800000 */
.L_x_1502:
[----:B------:R-:W-:-:S05]  /*4c60*/  FADD.FTZ R171, R164, R171 ;  /* 0x000000aba4ab7221 */ /* 0x000fca0000010000 */
[----:B------:R-:W-:Y:S01]  /*4c70*/  MOV R173, R171 ;  /* 0x000000ab00ad7202 */ /* 0x000fe20000000f00 */
[----:B------:R-:W-:Y:S01]  /*4c80*/  HFMA2 R172, -RZ, RZ, 0, 4.76837158203125e-07 ;  /* 0x00000008ffac7431 */ /* 0x000fe200000001ff */
[----:B------:R-:W-:-:S07]  /*4c90*/  MOV R166, R170 ;  /* 0x000000aa00a67202 */ /* 0x000fce0000000f00 */
[----:B------:R-:W-:Y:S05]  /*4ca0*/  WARPSYNC.COLLECTIVE R168, `(.L_x_1503) ;  /* 0x00000000a8087348 */ /* 0x000fea0003c00000 */
[----:B------:R0:W1:Y:S02]  /*4cb0*/  SHFL.BFLY P3, R170, R173, R172, R175 ;  /* 0x0c0000acadaa7389 */ /* 0x00006400000600af */
[----:B01----:R-:W-:Y:S05]  /*4cc0*/  ENDCOLLECTIVE ;  /* 0x000000000000791b */ /* 0x003fea0003800000 */
.L_x_1503:
[----:B------:R-:W-:-:S05]  /*4cd0*/  FADD.FTZ R166, R83, R166 ;  /* 0x000000a653a67221 */ /* 0x000fca0000010000 */
[----:B------:R-:W-:Y:S02]  /*4ce0*/  MOV R173, R166 ;  /* 0x000000a600ad7202 */ /* 0x000fe40000000f00 */
[----:B------:R-:W-:-:S07]  /*4cf0*/  MOV R66, R170 ;  /* 0x000000aa00427202 */ /* 0x000fce0000000f00 */
[----:B------:R-:W-:Y:S05]  /*4d00*/  WARPSYNC.COLLECTIVE R168, `(.L_x_1504) ;  /* 0x00000000a8087348 */ /* 0x000fea0003c00000 */
[----:B------:R0:W1:Y:S02]  /*4d10*/  SHFL.BFLY P3, R170, R173, R172, R175 ;  /* 0x0c0000acadaa7389 */ /* 0x00006400000600af */
[----:B01----:R-:W-:Y:S05]  /*4d20*/  ENDCOLLECTIVE ;  /* 0x000000000000791b */ /* 0x003fea0003800000 */
.L_x_1504:
[----:B------:R-:W-:-:S05]  /*4d30*/  FADD.FTZ R66, R171, R66 ;  /* 0x00000042ab427221 */ /* 0x000fca0000010000 */
[----:B------:R-:W-:Y:S01]  /*4d40*/  MOV R173, R66 ;  /* 0x0000004200ad7202 */ /* 0x000fe20000000f00 */
[----:B------:R-:W-:Y:S01]  /*4d50*/  HFMA2 R172, -RZ, RZ, 0, 9.5367431640625e-07 ;  /* 0x00000010ffac7431 */ /* 0x000fe200000001ff */
[----:B------:R-:W-:-:S07]  /*4d60*/  MOV R65, R170 ;  /* 0x000000aa00417202 */ /* 0x000fce0000000f00 */
[----:B------:R-:W-:Y:S05]  /*4d70*/  WARPSYNC.COLLECTIVE R168, `(.L_x_1505) ;  /* 0x00000000a8087348 */ /* 0x000fea0003c00000 */
[----:B------:R0:W1:Y:S02]  /*4d80*/  SHFL.BFLY P3, R170, R173, R172, R175 ;  /* 0x0c0000acadaa7389 */ /* 0x00006400000600af */
[----:B01----:R-:W-:Y:S05]  /*4d90*/  ENDCOLLECTIVE ;  /* 0x000000000000791b */ /* 0x003fea0003800000 */
.L_x_1505:
[----:B------:R-:W-:-:S05]  /*4da0*/  FADD.FTZ R65, R166, R65 ;  /* 0x00000041a6417221 */ /* 0x000fca0000010000 */
[----:B------:R-:W-:Y:S02]  /*4db0*/  MOV R173, R65 ;  /* 0x0000004100ad7202 */ /* 0x000fe40000000f00 */
[----:B------:R-:W-:-:S07]  /*4dc0*/  MOV R67, R170 ;  /* 0x000000aa00437202 */ /* 0x000fce0000000f00 */
[----:B------:R-:W-:Y:S05]  /*4dd0*/  WARPSYNC.COLLECTIVE R168, `(.L_x_1506) ;  /* 0x00000000a8087348 */ /* 0x000fea0003c00000 */
[----:B------:R0:W1:Y:S02]  /*4de0*/  SHFL.BFLY P3, R170, R173, R172, R175 ;  /* 0x0c0000acadaa7389 */ /* 0x00006400000600af */
[----:B01----:R-:W-:Y:S05]  /*4df0*/  ENDCOLLECTIVE ;  /* 0x000000000000791b */ /* 0x003fea0003800000 */
.L_x_1506:
[----:B------:R-:W-:Y:S01]  /*4e00*/  MOV R64, R170 ;  /* 0x000000aa00407202 */ /* 0x000fe20000000f00 */
[----:B------:R-:W-:Y:S06]  /*4e10*/  BRA `(.L_x_1507) ;  /* 0xffffffc8002c7947 */ /* 0x000fec000383ffff */
.L_x_1508:
        /* <DEDUP_REMOVED lines=14> */
.L_x_3935:


//--------------------- .text._ZN10layer_norm31ln_parallel_residual_bwd_kernelINS_13Kernel_traitsIf13__nv_bfloat16fS2_fjLj512ELj1ELj4ELj1ELj16ENS_18Kernel_traits_baseILj512EfS2_fS2_fjLj128EEEEELb0ELb1ELb0EEEvNS_9BwdParamsE --------------------------
	.section	.text._ZN10layer_norm31ln_parallel_residual_bwd_kernelINS_13Kernel_traitsIf13__nv_bfloat16fS2_fjLj512ELj1ELj4ELj1ELj16ENS_18Kernel_traits_baseILj512EfS2_fS2_fjLj128EEEEELb0ELb1ELb0EEEvNS_9BwdParamsE,"ax",@progbits
	.align	128
        .global         _ZN10layer_norm31ln_parallel_residual_bwd_kernelINS_13Kernel_traitsIf13__nv_bfloat16fS2_fjLj512ELj1ELj4ELj1ELj16ENS_18Kernel_traits_baseILj512EfS2_fS2_fjLj128EEEEELb0ELb1ELb0EEEvNS_9BwdParamsE
        .type           _ZN10layer_norm31ln_parallel_residual_bwd_kernelINS_13Kernel_traitsIf13__nv_bfloat16fS2_fjLj512ELj1ELj4ELj1ELj16ENS_18Kernel_traits_baseILj512EfS2_fS2_fjLj128EEEEELb0ELb1ELb0EEEvNS_9BwdParamsE,@function
        .size           _ZN10layer_norm31ln_parallel_residual_bwd_kernelINS_13Kernel_traitsIf13__nv_bfloat16fS2_fjLj512ELj1ELj4ELj1ELj16ENS_18Kernel_traits_baseILj512EfS2_fS2_fjLj128EEEEELb0ELb1ELb0EEEvNS_9BwdParamsE,(.L_x_3936 - _ZN10layer_norm31ln_parallel_residual_bwd_kernelINS_13Kernel_traitsIf13__nv_bfloat16fS2_fjLj512ELj1ELj4ELj1ELj16ENS_18Kernel_traits_baseILj512EfS2_fS2_fjLj128EEEEELb0ELb1ELb0EEEvNS_9BwdParamsE)
        .other          _ZN10layer_norm31ln_parallel_residual_bwd_kernelINS_13Kernel_traitsIf13__nv_bfloat16fS2_fjLj512ELj1ELj4ELj1ELj16ENS_18Kernel_traits_baseILj512EfS2_fS2_fjLj128EEEEELb0ELb1ELb0EEEvNS_9BwdParamsE,@"STO_CUDA_ENTRY STV_DEFAULT"
_ZN10layer_norm31ln_parallel_residual_bwd_kernelINS_13Kernel_traitsIf13__nv_bfloat16fS2_fjLj512ELj1ELj4ELj1ELj16ENS_18Kernel_traits_baseILj512EfS2_fS2_fjLj128EEEEELb0ELb1ELb0EEEvNS_9BwdParamsE:
.text._ZN10layer_norm31ln_parallel_residual_bwd_kernelINS_13Kernel_traitsIf13__nv_bfloat16fS2_fjLj512ELj1ELj4ELj1ELj16ENS_18Kernel_traits_baseILj512EfS2_fS2_fjLj128EEEEELb0ELb1ELb0EEEvNS_9BwdParamsE:
        /* <DEDUP_REMOVED lines=17> */
[----:B------:R-:W2:Y:S01]  /*0110*/  S2UR UR4, SR_CTAID.X ;  /* 0x00000000000479c3 */ /* 0x000ea20000002500 */
[----:B------:R-:W-:Y:S02]  /*0120*/  MOV R7, R124 ;  /* 0x0000007c00077202 */ /* 0x000fe40000000f00 */
[C---:B------:R-:W-:Y:S02]  /*0130*/  ISETP.GE.U32.AND P2, PT, R121.reuse, 0x20, PT ;  /* 0x000000207900780c */ /* 0x040fe40003f46070 */
[----:B------:R-:W-:-:S11]  /*0140*/  ISETP.GE.U32.AND P0, PT, R121, 0x40, PT ;  /* 0x000000407900780c */ /* 0x000fd60003f06070 */
[----:B------:R-:W3:Y:S08]  /*0150*/  @P2 LDC.64 R2, c[0x0][0x3d0] ;  /* 0x0000f400ff022b82 */ /* 0x000ef00000000a00 */
[----:B------:R-:W4:Y:S01]  /*0160*/  @P0 LDC.64 R4, c[0x0][0x3d0] ;  /* 0x0000f400ff040b82 */ /* 0x000f220000000a00 */
[----:B--2---:R-:W-:Y:S01]  /*0170*/  USHF.L.U32 UR4, UR4, 0x2, URZ ;  /* 0x0000000204047899 */ /* 0x004fe200080006ff */
[C---:B---3--:R-:W-:Y:S01]  /*0180*/  @P2 IMAD.WIDE.U32 R2, R7.reuse, 0x20, R2 ;  /* 0x0000002007022825 */ /* 0x048fe200078e0002 */
[----:B------:R-:W-:-:S04]  /*0190*/  @P2 LOP3.LUT R7, R7, 0x20, RZ, 0xfc, !PT ;  /* 0x0000002007072812 */ /* 0x000fc800078efcff */
[----:B------:R-:W5:Y:S01]  /*01a0*/  @P2 LDG.E.128 R116, desc[UR10][R2.64] ;  /* 0x0000000a02742981 */ /* 0x000f62000c1e1d00 */
[----:B----4-:R-:W-:-:S03]  /*01b0*/  @P0 IMAD.WIDE.U32 R4, R7, 0x20, R4 ;  /* 0x0000002007040825 */ /* 0x010fc600078e0004 */
[----:B------:R2:W5:Y:S04]  /*01c0*/  @P2 LDG.E.128 R112, desc[UR10][R2.64+0x10] ;  /* 0x0000100a02702981 */ /* 0x000568000c1e1d00 */
[----:B------:R3:W5:Y:S04]  /*01d0*/  @P0 LDG.E.128 R108, desc[UR10][R4.64] ;  /* 0x0000000a046c0981 */ /* 0x000768000c1e1d00 */
[----:B------:R3:W5:Y:S01]  /*01e0*/  @P0 LDG.E.128 R104, desc[UR10][R4.64+0x10] ;  /* 0x0000100a04680981 */ /* 0x000762000c1e1d00 */
[----:B--2---:R-:W-:-:S04]  /*01f0*/  SHF.R.U32.HI R2, RZ, 0x5, R6 ;  /* 0x00000005ff027819 */ /* 0x004fc80000011606 */
        /* <DEDUP_REMOVED lines=39> */
.L_x_1536:
        /* <DEDUP_REMOVED lines=22> */
[----:B-1----:R-:W-:-:S06]  /*05d0*/  IMAD.WIDE.U32 R8, R3, 0x10, R8 ;  /* 0x0000001003087825 */ /* 0x002fcc00078e0008 */
[----:B------:R-:W3:Y:S04]  /*05e0*/  LDG.E.128 R8, desc[UR10][R8.64] ;  /* 0x0000000a08087981 */ /* 0x000ee8000c1e1d00 */
[----:B------:R-:W4:Y:S01]  /*05f0*/  LDG.E.128 R12, desc[UR10][R12.64+0x10] ;  /* 0x0000100a0c0c7981 */ /* 0x000f22000c1e1d00 */
[----:B------:R-:W-:-:S04]  /*0600*/  ISETP.NE.U32.AND P0, PT, RZ, UR12, PT ;  /* 0x0000000cff007c0c */ /* 0x000fc8000bf05070 */
[----:B------:R-:W-:-:S13]  /*0610*/  ISETP.NE.AND.EX P0, PT, RZ, UR13, PT, P0 ;  /* 0x0000000dff007c0c */ /* 0x000fda000bf05300 */
[----:B------:R-:W0:Y:S02]  /*0620*/  @P0 LDC.64 R76, c[0x0][0x438] ;  /* 0x00010e00ff4c0b82 */ /* 0x000e240000000a00 */
[----:B0-----:R-:W-:-:S05]  /*0630*/  @P0 IMAD.WIDE.U32 R76, R3, 0x20, R76 ;  /* 0x00000020034c0825 */ /* 0x001fca00078e004c */
[----:B------:R-:W5:Y:S04]  /*0640*/  @P0 LDG.E.128 R20, desc[UR10][R76.64] ;  /* 0x0000000a4c140981 */ /* 0x000f68000c1e1d00 */
[----:B------:R0:W5:Y:S01]  /*0650*/  @P0 LDG.E.128 R16, desc[UR10][R76.64+0x10] ;  /* 0x0000100a4c100981 */ /* 0x000162000c1e1d00 */
[----:B------:R-:W-:Y:S01]  /*0660*/  IADD3 R103, PT, PT, R3, 0x20, RZ ;  /* 0x0000002003677810 */ /* 0x000fe20007ffe0ff */
[C---:B--2---:R-:W-:Y:S01]  /*0670*/  FADD.FTZ R88, -R96.reuse, R7 ;  /* 0x0000000760587221 */ /* 0x044fe20000010100 */
[C---:B------:R-:W-:Y:S01]  /*0680*/  FADD.FTZ R0, -R96.reuse, R4 ;  /* 0x0000000460007221 */ /* 0x040fe20000010100 */
[C---:B------:R-:W-:Y:S01]  /*0690*/  FADD.FTZ R4, -R96.reuse, R5 ;  /* 0x0000000560047221 */ /* 0x040fe20000010100 */
[----:B------:R-:W-:Y:S01]  /*06a0*/  FADD.FTZ R6, -R96, R6 ;  /* 0x0000000660067221 */ /* 0x000fe20000010100 */
[----:B---3--:R-:W-:-:S02]  /*06b0*/  PRMT R7, R8, 0x7632, R7 ;  /* 0x0000763208077816 */ /* 0x008fc40000000007 */
[----:B------:R-:W-:Y:S01]  /*06c0*/  SHF.L.U32 R97, R8, 0x10, RZ ;  /* 0x0000001008617819 */ /* 0x000fe200000006ff */
[----:B-----5:R-:W-:Y:S01]  /*06d0*/  FMUL.FTZ R4, R91, R4 ;  /* 0x000000045b047220 */ /* 0x020fe20000410000 */
[C---:B------:R-:W-:Y:S02]  /*06e0*/  PRMT R79, R10.reuse, 0x7632, R79 ;  /* 0x000076320a4f7816 */ /* 0x040fe4000000004f */
[----:B------:R-:W-:Y:S01]  /*06f0*/  SHF.L.U32 R89, R10, 0x10, RZ ;  /* 0x000000100a597819 */ /* 0x000fe200000006ff */
[----:B----4-:R-:W-:Y:S01]  /*0700*/  FADD.FTZ R10, -R96, R14 ;  /* 0x0000000e600a7221 */ /* 0x010fe20000010100 */
[----:B------:R-:W-:Y:S01]  /*0710*/  SHF.L.U32 R102, R7, 0x10, RZ ;  /* 0x0000001007667819 */ /* 0x000fe200000006ff */
[----:B------:R-:W-:Y:S01]  /*0720*/  FMUL.FTZ R7, R116, R97 ;  /* 0x0000006174077220 */ /* 0x000fe20000410000 */
[----:B------:R-:W-:Y:S01]  /*0730*/  PRMT R8, R9, 0x7632, R8 ;  /* 0x0000763209087816 */ /* 0x000fe20000000008 */
[----:B------:R-:W-:Y:S01]  /*0740*/  FMUL.FTZ R0, R91, R0 ;  /* 0x000000005b007220 */ /* 0x000fe20000410000 */
[----:B------:R-:W-:Y:S01]  /*0750*/  SHF.L.U32 R9, R9, 0x10, RZ ;  /* 0x0000001009097819 */ /* 0x000fe200000006ff */
[----:B------:R-:W-:Y:S01]  /*0760*/  FMUL.FTZ R5, R91, R6 ;  /* 0x000000065b057220 */ /* 0x000fe20000410000 */
[----:B0-----:R-:W-:Y:S01]  /*0770*/  SHF.L.U32 R77, R11, 0x10, RZ ;  /* 0x000000100b4d7819 */ /* 0x001fe200000006ff */
[C---:B------:R-:W-:Y:S01]  /*0780*/  FADD.FTZ R12, -R96.reuse, R12 ;  /* 0x0000000c600c7221 */ /* 0x040fe20000010100 */
[----:B------:R-:W-:Y:S01]  /*0790*/  FADD.FTZ R78, -R96, R13 ;  /* 0x0000000d604e7221 */ /* 0x000fe20000010100 */
[----:B------:R-:W-:Y:S01]  /*07a0*/  FMUL.FTZ R10, R91, R10 ;  /* 0x0000000a5b0a7220 */ /* 0x000fe20000410000 */
[-C--:B------:R-:W-:Y:S01]  /*07b0*/  FFMA.FTZ R53, R4, R102.reuse, R53 ;  /* 0x0000006604357223 */ /* 0x080fe20000010035 */
[----:B------:R-:W-:Y:S01]  /*07c0*/  FADD.FTZ R37, R37, R102 ;  /* 0x0000006625257221 */ /* 0x000fe20000010000 */
[----:B------:R-:W-:Y:S01]  /*07d0*/  FMUL.FTZ R13, R117, R102 ;  /* 0x00000066750d7220 */ /* 0x000fe20000410000 */
[----:B------:R-:W-:Y:S01]  /*07e0*/  FADD.FTZ R90, -R96, R15 ;  /* 0x0000000f605a7221 */ /* 0x000fe20000010100 */
[----:B------:R-:W-:Y:S01]  /*07f0*/  SHF.L.U32 R14, R8, 0x10, RZ ;  /* 0x00000010080e7819 */ /* 0x000fe200000006ff */
[----:B------:R-:W-:Y:S01]  /*0800*/  FADD.FTZ R102, RZ, R7 ;  /* 0x00000007ff667221 */ /* 0x000fe20000010000 */
[----:B------:R-:W-:Y:S01]  /*0810*/  FADD.FTZ R38, R38, R9 ;  /* 0x0000000926267221 */ /* 0x000fe20000010000 */
[-C--:B------:R-:W-:Y:S01]  /*0820*/  FFMA.FTZ R54, R5, R9.reuse, R54 ;  /* 0x0000000905367223 */ /* 0x080fe20000010036 */
[----:B------:R-:W-:Y:S01]  /*0830*/  FMUL.FTZ R8, R118, R9 ;  /* 0x0000000976087220 */ /* 0x000fe20000410000 */
[----:B------:R-:W-:Y:S01]  /*0840*/  FFMA.FTZ R15, R0, R7, RZ ;  /* 0x00000007000f7223 */ /* 0x000fe200000100ff */
[C---:B------:R-:W-:Y:S01]  /*0850*/  FMUL.FTZ R9, R91.reuse, R12 ;  /* 0x0000000c5b097220 */ /* 0x040fe20000410000 */
[----:B------:R-:W-:Y:S01]  /*0860*/  FADD.FTZ R34, R34, R77 ;  /* 0x0000004d22227221 */ /* 0x000fe20000010000 */
[-C--:B------:R-:W-:Y:S01]  /*0870*/  FFMA.FTZ R50, R10, R77.reuse, R50 ;  /* 0x0000004d0a327223 */ /* 0x080fe20000010032 */
[----:B------:R-:W-:Y:S01]  /*0880*/  FMUL.FTZ R12, R114, R77 ;  /* 0x0000004d720c7220 */ /* 0x000fe20000410000 */
[----:B------:R-:W-:Y:S01]  /*0890*/  FMUL.FTZ R6, R91, R88 ;  /* 0x000000585b067220 */ /* 0x000fe20000410000 */
[----:B------:R-:W-:Y:S01]  /*08a0*/  FADD.FTZ R77, R102, R13 ;  /* 0x0000000d664d7221 */ /* 0x000fe20000010000 */
[----:B------:R-:W-:Y:S01]  /*08b0*/  FFMA.FTZ R102, R4, R13, R15 ;  /* 0x0000000d04667223 */ /* 0x000fe2000001000f */
[----:B------:R-:W-:Y:S01]  /*08c0*/  SHF.L.U32 R88, R79, 0x10, RZ ;  /* 0x000000104f587819 */ /* 0x000fe200000006ff */
[-C--:B------:R-:W-:Y:S01]  /*08d0*/  FFMA.FTZ R55, R6, R14.reuse, R55 ;  /* 0x0000000e06377223 */ /* 0x080fe20000010037 */
[----:B------:R-:W-:Y:S01]  /*08e0*/  FADD.FTZ R39, R39, R14 ;  /* 0x0000000e27277221 */ /* 0x000fe20000010000 */
[----:B------:R-:W-:Y:S01]  /*08f0*/  FMUL.FTZ R14, R119, R14 ;  /* 0x0000000e770e7220 */ /* 0x000fe20000410000 */
[----:B------:R-:W-:Y:S01]  /*0900*/  FADD.FTZ R77, R77, R8 ;  /* 0x000000084d4d7221 */ /* 0x000fe20000010000 */
[----:B------:R-:W-:Y:S01]  /*0910*/  FFMA.FTZ R79, R5, R8, R102 ;  /* 0x00000008054f7223 */ /* 0x000fe20000010066 */
[----:B------:R-:W-:Y:S01]  /*0920*/  PRMT R76, R11, 0x7632, R76 ;  /* 0x000076320b4c7816 */ /* 0x000fe2000000004c */
        /* <DEDUP_REMOVED lines=9> */
[----:B------:R-:W-:-:S02]  /*09c0*/  SHF.L.U32 R76, R76, 0x10, RZ ;  /* 0x000000104c4c7819 */ /* 0x000fc400000006ff */
        /* <DEDUP_REMOVED lines=14> */
.L_x_1512:
[----:B------:R-:W-:Y:S05]  /*0ab0*/  BSYNC.RECONVERGENT B1 ;  /* 0x0000000000017941 */ /* 0x000fea0003800200 */
.L_x_1511:
[----:B------:R-:W-:Y:S04]  /*0ac0*/  BSSY.RECONVERGENT B1, `(.L_x_1513) ;  /* 0x0000053000017945 */ /* 0x000fe80003800200 */
[----:B------:R-:W-:Y:S05]  /*0ad0*/  @!P1 BRA `(.L_x_1514) ;  /* 0x0000000400449947 */ /* 0x000fea0003800000 */
        /* <DEDUP_REMOVED lines=13> */
[C---:B--2---:R-:W-:Y:S01]  /*0bb0*/  FADD.FTZ R98, -R96.reuse, R76 ;  /* 0x0000004c60627221 */ /* 0x044fe20000010100 */
[C---:B------:R-:W-:Y:S01]  /*0bc0*/  FADD.FTZ R78, -R96.reuse, R78 ;  /* 0x0000004e604e7221 */ /* 0x040fe20000010100 */
[C---:B------:R-:W-:Y:S01]  /*0bd0*/  FADD.FTZ R77, -R96.reuse, R77 ;  /* 0x0000004d604d7221 */ /* 0x040fe20000010100 */
[----:B------:R-:W-:Y:S01]  /*0be0*/  FADD.FTZ R79, -R96, R79 ;  /* 0x0000004f604f7221 */ /* 0x000fe20000010100 */
[C---:B---3--:R-:W-:Y:S02]  /*0bf0*/  PRMT R123, R84.reuse, 0x7632, R123 ;  /* 0x00007632547b7816 */ /* 0x048fe4000000007b */
[----:B------:R-:W-:Y:S01]  /*0c00*/  SHF.L.U32 R101, R84, 0x10, RZ ;  /* 0x0000001054657819 */ /* 0x000fe200000006ff */
[C---:B----4-:R-:W-:Y:S01]  /*0c10*/  FADD.FTZ R92, -R96.reuse, R81 ;  /* 0x00000051605c7221 */ /* 0x050fe20000010100 */
[----:B------:R-:W-:Y:S01]  /*0c20*/  FADD.FTZ R76, -R96, R80 ;  /* 0x00000050604c7221 */ /* 0x000fe20000010100 */
[----:B------:R-:W-:Y:S01]  /*0c30*/  PRMT R94, R85, 0x7632, R94 ;  /* 0x00007632555e7816 */ /* 0x000fe2000000005e */
[----:B-----5:R-:W-:Y:S01]  /*0c40*/  FMUL.FTZ R80, R91, R98 ;  /* 0x000000625b507220 */ /* 0x020fe20000410000 */
[----:B------:R-:W-:Y:S01]  /*0c50*/  SHF.L.U32 R103, R85, 0x10, RZ ;  /* 0x0000001055677819 */ /* 0x000fe200000006ff */
[----:B------:R-:W-:Y:S01]  /*0c60*/  FMUL.FTZ R85, R91, R92 ;  /* 0x0000005c5b557220 */ /* 0x000fe20000410000 */
[----:B------:R-:W-:Y:S01]  /*0c70*/  PRMT R95, R86, 0x7632, R95 ;  /* 0x00007632565f7816 */ /* 0x000fe2000000005f */
[----:B------:R-:W-:Y:S01]  /*0c80*/  FMUL.FTZ R92, R108, R101 ;  /* 0x000000656c5c7220 */ /* 0x000fe20000410000 */
[----:B------:R-:W-:Y:S01]  /*0c90*/  SHF.L.U32 R98, R123, 0x10, RZ ;  /* 0x000000107b627819 */ /* 0x000fe200000006ff */
[C---:B------:R-:W-:Y:S01]  /*0ca0*/  FADD.FTZ R93, -R96.reuse, R82 ;  /* 0x00000052605d7221 */ /* 0x040fe20000010100 */
[C---:B------:R-:W-:Y:S01]  /*0cb0*/  FMUL.FTZ R84, R91.reuse, R76 ;  /* 0x0000004c5b547220 */ /* 0x040fe20000410000 */
[----:B------:R-:W-:Y:S01]  /*0cc0*/  FMUL.FTZ R82, R91, R78 ;  /* 0x0000004e5b527220 */ /* 0x000fe20000410000 */
[----:B------:R-:W-:Y:S01]  /*0cd0*/  SHF.L.U32 R76, R95, 0x10, RZ ;  /* 0x000000105f4c7819 */ /* 0x000fe200000006ff */
[----:B------:R-:W-:Y:S01]  /*0ce0*/  FADD.FTZ R99, -R96, R83 ;  /* 0x0000005360637221 */ /* 0x000fe20000010100 */
[----:B------:R-:W-:Y:S01]  /*0cf0*/  FADD.FTZ R78, R97, R92 ;  /* 0x0000005c614e7221 */ /* 0x000fe20000010000 */
[----:B------:R-:W-:Y:S01]  /*0d00*/  FMUL.FTZ R95, R109, R98 ;  /* 0x000000626d5f7220 */ /* 0x000fe20000410000 */
[C---:B------:R-:W-:Y:S01]  /*0d10*/  FMUL.FTZ R81, R91.reuse, R77 ;  /* 0x0000004d5b517220 */ /* 0x040fe20000410000 */
[C---:B------:R-:W-:Y:S01]  /*0d20*/  FMUL.FTZ R83, R91.reuse, R79 ;  /* 0x0000004f5b537220 */ /* 0x040fe20000410000 */
[----:B------:R-:W-:Y:S01]  /*0d30*/  FFMA.FTZ R102, R80, R92, R102 ;  /* 0x0000005c50667223 */ /* 0x000fe20000010066 */
[----:B------:R-:W-:Y:S01]  /*0d40*/  SHF.L.U32 R122, R86, 0x10, RZ ;  /* 0x00000010567a7819 */ /* 0x000fe200000006ff */
[----:B------:R-:W-:Y:S01]  /*0d50*/  FMUL.FTZ R86, R91, R93 ;  /* 0x0000005d5b567220 */ /* 0x000fe20000410000 */
[----:B------:R-:W-:Y:S01]  /*0d60*/  SHF.L.U32 R79, R94, 0x10, RZ ;  /* 0x000000105e4f7819 */ /* 0x000fe200000006ff */
[----:B------:R-:W-:Y:S01]  /*0d70*/  FMUL.FTZ R93, R110, R103 ;  /* 0x000000676e5d7220 */ /* 0x000fe20000410000 */
[----:B------:R-:W-:Y:S01]  /*0d80*/  FADD.FTZ R78, R78, R95 ;  /* 0x0000005f4e4e7221 */ /* 0x000fe20000010000 */
[C---:B------:R-:W-:Y:S01]  /*0d90*/  FFMA.FTZ R77, R81.reuse, R95, R102 ;  /* 0x0000005f514d7223 */ /* 0x040fe20000010066 */
[----:B------:R-:W-:Y:S01]  /*0da0*/  FFMA.FTZ R45, R81, R98, R45 ;  /* 0x00000062512d7223 */ /* 0x000fe2000001002d */
[----:B------:R-:W-:Y:S01]  /*0db0*/  FADD.FTZ R29, R29, R98 ;  /* 0x000000621d1d7221 */ /* 0x000fe20000010000 */
[-C--:B------:R-:W-:Y:S01]  /*0dc0*/  FFMA.FTZ R47, R83, R79.reuse, R47 ;  /* 0x0000004f532f7223 */ /* 0x080fe2000001002f */
[----:B------:R-:W-:Y:S01]  /*0dd0*/  FADD.FTZ R31, R31, R79 ;  /* 0x0000004f1f1f7221 */ /* 0x000fe20000010000 */
[----:B------:R-:W-:Y:S01]  /*0de0*/  FMUL.FTZ R98, R111, R79 ;  /* 0x0000004f6f627220 */ /* 0x000fe20000410000 */
[----:B------:R-:W-:Y:S01]  /*0df0*/  FADD.FTZ R79, R78, R93 ;  /* 0x0000005d4e4f7221 */ /* 0x000fe20000010000 */
[----:B------:R-:W-:Y:S01]  /*0e00*/  FFMA.FTZ R78, R82, R93, R77 ;  /* 0x0000005d524e7223 */ /* 0x000fe2000001004d */
[----:B------:R-:W-:Y:S01]  /*0e10*/  FMUL.FTZ R94, R104, R122 ;  /* 0x0000007a685e7220 */ /* 0x000fe20000410000 */
[----:B------:R-:W-:Y:S01]  /*0e20*/  PRMT R96, R87, 0x7632, R96 ;  /* 0x0000763257607816 */ /* 0x000fe20000000060 */
[----:B------:R-:W-:Y:S01]  /*0e30*/  FADD.FTZ R79, R79, R98 ;  /* 0x000000624f4f7221 */ /* 0x000fe20000010000 */
[----:B------:R-:W-:Y:S01]  /*0e40*/  FFMA.FTZ R77, R83, R98, R78 ;  /* 0x00000062534d7223 */ /* 0x000fe2000001004e */
[----:B------:R-:W-:Y:S01]  /*0e50*/  SHF.L.U32 R100, R87, 0x10, RZ ;  /* 0x0000001057647819 */ /* 0x000fe200000006ff */
[----:B------:R-:W-:Y:S01]  /*0e60*/  FMUL.FTZ R87, R91, R99 ;  /* 0x000000635b577220 */ /* 0x000fe20000410000 */
[-C--:B------:R-:W-:Y:S01]  /*0e70*/  FFMA.FTZ R41, R85, R76.reuse, R41 ;  /* 0x0000004c55297223 */ /* 0x080fe20000010029 */
[----:B------:R-:W-:Y:S01]  /*0e80*/  FADD.FTZ R25, R25, R76 ;  /* 0x0000004c19197221 */ /* 0x000fe20000010000 */
        /* <DEDUP_REMOVED lines=20> */
[----:B------:R-:W-:Y:S01]  /*0fd0*/  FADD.FTZ R97, R76, R101 ;  /* 0x000000654c617221 */ /* 0x000fe20000010000 */
[----:B------:R-:W-:-:S07]  /*0fe0*/  FFMA.FTZ R102, R87, R101, R102 ;  /* 0x0000006557667223 */ /* 0x000fce0000010066 */
.L_x_1514:
[----:B------:R-:W-:Y:S05]  /*0ff0*/  BSYNC.RECONVERGENT B1 ;  /* 0x0000000000017941 */ /* 0x000fea0003800200 */
.L_x_1513:
        /* <DEDUP_REMOVED lines=23> */
.L_x_1548:
        /* <DEDUP_REMOVED lines=27> */
[----:B------:R-:W-:Y:S01]  /*1320*/  FMUL.FTZ R77, R91, R78 ;  /* 0x0000004e5b4d7220 */ /* 0x000fe20000410000 */
[----:B------:R-:W-:Y:S01]  /*1330*/  FFMA.FTZ R97, R89, R102, R103 ;  /* 0x0000006659617223 */ /* 0x000fe20000010067 */
[----:B------:R-:W-:-:S03]  /*1340*/  FMUL.FTZ R79, R91, R79 ;  /* 0x0000004f5b4f7220 */ /* 0x000fc60000410000 */
[----:B------:R-:W-:Y:S01]  /*1350*/  F2FP.BF16.F32.PACK_AB R76, R77, R76 ;  /* 0x0000004c4d4c723e */ /* 0x000fe200000010ff */
[----:B------:R-:W-:-:S04]  /*1360*/  FFMA.FTZ R77, R5, R102, R103 ;  /* 0x00000066054d7223 */ /* 0x000fc80000010067 */
[----:B------:R-:W-:Y:S01]  /*1370*/  FADD.FTZ R78, R8, -R77 ;  /* 0x8000004d084e7221 */ /* 0x000fe20000010000 */
[----:B------:R-:W-:-:S04]  /*1380*/  FFMA.FTZ R77, R6, R102, R103 ;  /* 0x00000066064d7223 */ /* 0x000fc80000010067 */
[----:B------:R-:W-:Y:S01]  /*1390*/  FADD.FTZ R96, R14, -R77 ;  /* 0x8000004d0e607221 */ /* 0x000fe20000010000 */
[C---:B------:R-:W-:Y:S01]  /*13a0*/  FMUL.FTZ R77, R91.reuse, R78 ;  /* 0x0000004e5b4d7220 */ /* 0x040fe20000410000 */
[C---:B------:R-:W-:Y:S01]  /*13b0*/  FMUL.FTZ R78, R91.reuse, R122 ;  /* 0x0000007a5b4e7220 */ /* 0x040fe20000410000 */
[----:B------:R-:W-:Y:S01]  /*13c0*/  FADD.FTZ R122, R90, -R97 ;  /* 0x800000615a7a7221 */ /* 0x000fe20000010000 */
[----:B------:R-:W-:-:S03]  /*13d0*/  FMUL.FTZ R96, R91, R96 ;  /* 0x000000605b607220 */ /* 0x000fc60000410000 */
[----:B------:R-:W-:Y:S01]  /*13e0*/  F2FP.BF16.F32.PACK_AB R78, R79, R78 ;  /* 0x0000004e4f4e723e */ /* 0x000fe200000010ff */
[----:B------:R-:W-:Y:S01]  /*13f0*/  FFMA.FTZ R79, R10, R102, R103 ;  /* 0x000000660a4f7223 */ /* 0x000fe20000010067 */
[----:B------:R-:W-:Y:S01]  /*1400*/  F2FP.BF16.F32.PACK_AB R77, R96, R77 ;  /* 0x0000004d604d723e */ /* 0x000fe200000010ff */
[----:B------:R-:W-:Y:S02]  /*1410*/  FMUL.FTZ R122, R91, R122 ;  /* 0x0000007a5b7a7220 */ /* 0x000fe40000410000 */
[----:B------:R-:W-:-:S04]  /*1420*/  FADD.FTZ R96, R12, -R79 ;  /* 0x8000004f0c607221 */ /* 0x000fc80000010000 */
[----:B------:R-:W-:-:S05]  /*1430*/  FMUL.FTZ R79, R91, R96 ;  /* 0x000000605b4f7220 */ /* 0x000fca0000410000 */
[----:B------:R-:W-:Y:S01]  /*1440*/  F2FP.BF16.F32.PACK_AB R79, R122, R79 ;  /* 0x0000004f7a4f723e */ /* 0x000fe200000010ff */
[----:B------:R-:W-:Y:S06]  /*1450*/  BRA `(.L_x_1521) ;  /* 0x0000000c00a07947 */ /* 0x000fec0003800000 */
.L_x_1520:
[-CC-:B------:R-:W-:Y:S01]  /*1460*/  FFMA.FTZ R65, R10, R102.reuse, R103.reuse ;  /* 0x000000660a417223 */ /* 0x180fe20000010067 */
[-CC-:B------:R-:W-:Y:S01]  /*1470*/  FFMA.FTZ R67, R89, R102.reuse, R103.reuse ;  /* 0x0000006659437223 */ /* 0x180fe20000010067 */
[-C--:B------:R-:W-:Y:S02]  /*1480*/  FFMA.FTZ R96, R9, R102.reuse, R103 ;  /* 0x0000006609607223 */ /* 0x080fe40000010067 */
[----:B------:R-:W-:Y:S01]  /*1490*/  FADD.FTZ R64, R12, -R65 ;  /* 0x800000410c407221 */ /* 0x000fe20000010000 */
[----:B------:R-:W-:Y:S01]  /*14a0*/  FADD.FTZ R66, R90, -R67 ;  /* 0x800000435a427221 */ /* 0x000fe20000010000 */
[-CC-:B------:R-:W-:Y:S01]  /*14b0*/  FFMA.FTZ R65, R5, R102.reuse, R103.reuse ;  /* 0x0000006605417223 */ /* 0x180fe20000010067 */
[--C-:B------:R-:W-:Y:S01]  /*14c0*/  FFMA.FTZ R67, R15, R102, R103.reuse ;  /* 0x000000660f437223 */ /* 0x100fe20000010067 */
[C---:B-----5:R-:W-:Y:S01]  /*14d0*/  FMUL.FTZ R64, R91.reuse, R64 ;  /* 0x000000405b407220 */ /* 0x060fe20000410000 */
[----:B------:R-:W-:Y:S01]  /*14e0*/  FMUL.FTZ R79, R91, R66 ;  /* 0x000000425b4f7220 */ /* 0x000fe20000410000 */
[----:B------:R-:W-:Y:S01]  /*14f0*/  FFMA.FTZ R66, R4, R102, R103 ;  /* 0x0000006604427223 */ /* 0x000fe20000010067 */
[----:B------:R-:W-:Y:S01]  /*1500*/  FADD.FTZ R96, R11, -R96 ;  /* 0x800000600b607221 */ /* 0x000fe20000010000 */
[----:B------:R-:W-:-:S02]  /*1510*/  FADD.FTZ R122, R88, -R67 ;  /* 0x80000043587a7221 */ /* 0x000fc40000010000 */
[----:B------:R-:W-:Y:S01]  /*1520*/  F2FP.BF16.F32.PACK_AB R79, R79, R64 ;  /* 0x000000404f4f723e */ /* 0x000fe200000010ff */
[----:B------:R-:W-:Y:S01]  /*1530*/  FFMA.FTZ R64, R0, R102, R103 ;  /* 0x0000006600407223 */ /* 0x000fe20000010067 */
[C---:B------:R-:W-:Y:S01]  /*1540*/  FMUL.FTZ R96, R91.reuse, R96 ;  /* 0x000000605b607220 */ /* 0x040fe20000410000 */
[----:B------:R-:W-:Y:S02]  /*1550*/  FMUL.FTZ R67, R91, R122 ;  /* 0x0000007a5b437220 */ /* 0x000fe40000410000 */
[----:B------:R-:W-:Y:S01]  /*1560*/  FADD.FTZ R76, R7, -R64 ;  /* 0x80000040074c7221 */ /* 0x000fe20000010000 */
[----:B------:R-:W-:Y:S01]  /*1570*/  FADD.FTZ R64, R13, -R66 ;  /* 0x800000420d407221 */ /* 0x000fe20000010000 */
[----:B------:R-:W-:Y:S01]  /*1580*/  FADD.FTZ R66, R8, -R65 ;  /* 0x8000004108427221 */ /* 0x000fe20000010000 */
[----:B------:R-:W-:Y:S01]  /*1590*/  FFMA.FTZ R65, R6, R102, R103 ;  /* 0x0000006606417223 */ /* 0x000fe20000010067 */
[C---:B------:R-:W-:Y:S02]  /*15a0*/  FMUL.FTZ R76, R91.reuse, R76 ;  /* 0x0000004c5b4c7220 */ /* 0x040fe40000410000 */
[C---:B------:R-:W-:Y:S01]  /*15b0*/  FMUL.FTZ R66, R91.reuse, R66 ;  /* 0x000000425b427220 */ /* 0x040fe20000410000 */
[----:B------:R-:W-:Y:S01]  /*15c0*/  FADD.FTZ R78, R14, -R65 ;  /* 0x800000410e4e7221 */ /* 0x000fe20000010000 */
[----:B------:R-:W-:-:S03]  /*15d0*/  FMUL.FTZ R65, R91, R64 ;  /* 0x000000405b417220 */ /* 0x000fc60000410000 */
[----:B------:R-:W-:Y:S01]  /*15e0*/  FMUL.FTZ R77, R91, R78 ;  /* 0x0000004e5b4d7220 */ /* 0x000fe20000410000 */
        /* <DEDUP_REMOVED lines=8> */
.L_x_1519:
        /* <DEDUP_REMOVED lines=32> */
.L_x_1522:
        /* <DEDUP_REMOVED lines=33> */
.L_x_1518:
        /* <DEDUP_REMOVED lines=14> */
[----:B------:R-:W-:Y:S02]  /*1b60*/  FFMA.FTZ R97, R15, R102, R103 ;  /* 0x000000660f617223 */ /* 0x000fe40000010067 */
[C---:B-----5:R-:W-:Y:S01]  /*1b70*/  FFMA.FTZ R76, R91.reuse, R76, R20 ;  /* 0x0000004c5b4c7223 */ /* 0x060fe20000010014 */
[----:B------:R-:W-:Y:S01]  /*1b80*/  FFMA.FTZ R77, R91, R78, R21 ;  /* 0x0000004e5b4d7223 */ /* 0x000fe20000010015 */
[----:B------:R-:W-:Y:S01]  /*1b90*/  FADD.FTZ R78, R14, -R79 ;  /* 0x8000004f0e4e7221 */ /* 0x000fe20000010000 */
[----:B------:R-:W-:Y:S01]  /*1ba0*/  FADD.FTZ R79, R11, -R96 ;  /* 0x800000600b4f7221 */ /* 0x000fe20000010000 */
[----:B------:R-:W-:Y:S01]  /*1bb0*/  FADD.FTZ R96, R88, -R97 ;  /* 0x8000006158607221 */ /* 0x000fe20000010000 */
[--C-:B------:R-:W-:Y:S01]  /*1bc0*/  FFMA.FTZ R97, R89, R102, R103.reuse ;  /* 0x0000006659617223 */ /* 0x100fe20000010067 */
[----:B------:R-:W-:Y:S01]  /*1bd0*/  F2FP.BF16.F32.PACK_AB R76, R77, R76 ;  /* 0x0000004c4d4c723e */ /* 0x000fe200000010ff */
[----:B------:R-:W-:Y:S01]  /*1be0*/  FFMA.FTZ R77, R5, R102, R103 ;  /* 0x00000066054d7223 */ /* 0x000fe20000010067 */
[C---:B------:R-:W-:Y:S01]  /*1bf0*/  FFMA.FTZ R78, R91.reuse, R78, R23 ;  /* 0x0000004e5b4e7223 */ /* 0x040fe20000010017 */
[C---:B------:R-:W-:Y:S01]  /*1c00*/  FFMA.FTZ R79, R91.reuse, R79, R16 ;  /* 0x0000004f5b4f7223 */ /* 0x040fe20000010010 */
[----:B------:R-:W-:Y:S01]  /*1c10*/  FFMA.FTZ R96, R91, R96, R17 ;  /* 0x000000605b607223 */ /* 0x000fe20000010011 */
[----:B------:R-:W-:-:S04]  /*1c20*/  FADD.FTZ R77, R8, -R77 ;  /* 0x8000004d084d7221 */ /* 0x000fc80000010000 */
[----:B------:R-:W-:-:S05]  /*1c30*/  FFMA.FTZ R77, R91, R77, R22 ;  /* 0x0000004d5b4d7223 */ /* 0x000fca0000010016 */
[----:B------:R-:W-:Y:S02]  /*1c40*/  F2FP.BF16.F32.PACK_AB R77, R78, R77 ;  /* 0x0000004d4e4d723e */ /* 0x000fe400000010ff */
[----:B------:R-:W-:Y:S01]  /*1c50*/  F2FP.BF16.F32.PACK_AB R78, R96, R79 ;  /* 0x0000004f604e723e */ /* 0x000fe200000010ff */
[----:B------:R-:W-:Y:S01]  /*1c60*/  FFMA.FTZ R79, R10, R102, R103 ;  /* 0x000000660a4f7223 */ /* 0x000fe20000010067 */
[----:B------:R-:W-:-:S03]  /*1c70*/  FADD.FTZ R96, R90, -R97 ;  /* 0x800000615a607221 */ /* 0x000fc60000010000 */
[----:B------:R-:W-:Y:S01]  /*1c80*/  FADD.FTZ R79, R12, -R79 ;  /* 0x8000004f0c4f7221 */ /* 0x000fe20000010000 */
[----:B------:R-:W-:-:S03]  /*1c90*/  FFMA.FTZ R96, R91, R96, R19 ;  /* 0x000000605b607223 */ /* 0x000fc60000010013 */
[----:B------:R-:W-:-:S05]  /*1ca0*/  FFMA.FTZ R79, R91, R79, R18 ;  /* 0x0000004f5b4f7223 */ /* 0x000fca0000010012 */
[----:B------:R-:W-:Y:S01]  /*1cb0*/  F2FP.BF16.F32.PACK_AB R79, R96, R79 ;  /* 0x0000004f604f723e */ /* 0x000fe200000010ff */
[----:B------:R-:W-:Y:S06]  /*1cc0*/  BRA `(.L_x_1521) ;  /* 0x0000000400847947 */ /* 0x000fec0003800000 */
.L_x_1524:
        /* <DEDUP_REMOVED lines=9> */
[----:B------:R-:W-:-:S05]  /*1d60*/  FFMA.FTZ R64, R91, R64, R19 ;  /* 0x000000405b407223 */ /* 0x000fca0000010013 */
[----:B------:R-:W-:Y:S01]  /*1d70*/  F2FP.BF16.F32.PACK_AB R79, R64, R65 ;  /* 0x00000041404f723e */ /* 0x000fe200000010ff */
[-CC-:B------:R-:W-:Y:S01]  /*1d80*/  FFMA.FTZ R64, R0, R102.reuse, R103.reuse ;  /* 0x0000006600407223 */ /* 0x180fe20000010067 */
[----:B------:R-:W-:-:S03]  /*1d90*/  FFMA.FTZ R65, R5, R102, R103 ;  /* 0x0000006605417223 */ /* 0x000fc60000010067 */
[----:B------:R-:W-:Y:S01]  /*1da0*/  FADD.FTZ R76, R7, -R64 ;  /* 0x80000040074c7221 */ /* 0x000fe20000010000 */
        /* <DEDUP_REMOVED lines=19> */
.L_x_1523:
        /* <DEDUP_REMOVED lines=32> */
.L_x_1525:
        /* <DEDUP_REMOVED lines=32> */
.L_x_1521:
[----:B------:R-:W-:-:S04]  /*22e0*/  ISETP.NE.U32.AND P0, PT, RZ, UR4, PT ;  /* 0x00000004ff007c0c */ /* 0x000fc8000bf05070 */
[----:B------:R-:W-:-:S13]  /*22f0*/  ISETP.NE.AND.EX P0, PT, RZ, UR5, PT, P0 ;  /* 0x00000005ff007c0c */ /* 0x000fda000bf05300 */
[----:B------:R-:W0:Y:S02]  /*2300*/  @P0 LDC.64 R96, c[0x0][0x478] ;  /* 0x00011e00ff600b82 */ /* 0x000e240000000a00 */
[----:B0-----:R-:W-:-:S05]  /*2310*/  @P0 IMAD.WIDE.U32 R96, R3, 0x20, R96 ;  /* 0x0000002003600825 */ /* 0x001fca00078e0060 */
[----:B------:R-:W-:Y:S04]  /*2320*/  @P0 STG.E.128 desc[UR10][R96.64], R72 ;  /* 0x0000004860000986 */ /* 0x000fe8000c101d0a */
[----:B------:R0:W-:Y:S01]  /*2330*/  @P0 STG.E.128 desc[UR10][R96.64+0x10], R68 ;  /* 0x0000104460000986 */ /* 0x0001e2000c101d0a */
[----:B------:R-:W-:-:S04]  /*2340*/  ISETP.NE.U32.AND P0, PT, RZ, UR6, PT ;  /* 0x00000006ff007c0c */ /* 0x000fc8000bf05070 */
[----:B------:R-:W-:Y:S01]  /*2350*/  ISETP.NE.AND.EX P0, PT, RZ, UR7, PT, P0 ;  /* 0x00000007ff007c0c */ /* 0x000fe2000bf05300 */
[----:B0-----:R-:W0:Y:S02]  /*2360*/  LDC.64 R96, c[0x0][0x468] ;  /* 0x00011a00ff607b82 */ /* 0x001e240000000a00 */
[----:B0-----:R-:W-:-:S05]  /*2370*/  IMAD.WIDE.U32 R96, R3, 0x10, R96 ;  /* 0x0000001003607825 */ /* 0x001fca00078e0060 */
[----:B------:R0:W-:Y:S05]  /*2380*/  STG.E.128 desc[UR10][R96.64], R76 ;  /* 0x0000004c60007986 */ /* 0x0001ea000c101d0a */
[----:B0-----:R-:W0:Y:S02]  /*2390*/  @P0 LDC.64 R76, c[0x0][0x470] ;  /* 0x00011c00ff4c0b82 */ /* 0x001e240000000a00 */
[C---:B0-----:R-:W-:Y:S01]  /*23a0*/  @P0 IMAD.WIDE.U32 R76, R3.reuse, 0x10, R76 ;  /* 0x00000010034c0825 */ /* 0x041fe200078e004c */
[----:B------:R-:W-:-:S04]  /*23b0*/  IADD3 R3, PT, PT, R3, 0x20, RZ ;  /* 0x0000002003037810 */ /* 0x000fc80007ffe0ff */
[----:B------:R0:W-:Y:S03]  /*23c0*/  @P0 STG.E.128 desc[UR10][R76.64], R64 ;  /* 0x000000404c000986 */ /* 0x0001e6000c101d0a */
.L_x_1517:
[----:B------:R-:W-:Y:S05]  /*23d0*/  BSYNC.RECONVERGENT B1 ;  /* 0x0000000000017941 */ /* 0x000fea0003800200 */
.L_x_1516:
        /* <DEDUP_REMOVED lines=46> */
.L_x_1530:
[-CC-:B------:R-:W-:Y:S01]  /*26c0*/  FFMA.FTZ R72, R87, R102.reuse, R103.reuse ;  /* 0x0000006657487223 */ /* 0x180fe20000010067 */
[-CC-:B------:R-:W-:Y:S01]  /*26d0*/  FFMA.FTZ R69, R80, R102.reuse, R103.reuse ;  /* 0x0000006650457223 */ /* 0x180fe20000010067 */
[-CC-:B0-----:R-:W-:Y:S01]  /*26e0*/  FFMA.FTZ R76, R81, R102.reuse, R103.reuse ;  /* 0x00000066514c7223 */ /* 0x181fe20000010067 */
        /* <DEDUP_REMOVED lines=26> */
.L_x_1529:
        /* <DEDUP_REMOVED lines=37> */
.L_x_1532:
        /* <DEDUP_REMOVED lines=29> */
.L_x_1528:
        /* <DEDUP_REMOVED lines=41> */
.L_x_1534:
        /* <DEDUP_REMOVED lines=29> */
.L_x_1533:
        /* <DEDUP_REMOVED lines=37> */
.L_x_1535:
        /* <DEDUP_REMOVED lines=28> */
.L_x_1531:
[----:B------:R-:W0:Y:S08]  /*3520*/  @P0 LDC.64 R96, c[0x0][0x478] ;  /* 0x00011e00ff600b82 */ /* 0x000e300000000a00 */
[----:B------:R-:W1:Y:S01]  /*3530*/  LDC.64 R102, c[0x0][0x468] ;  /* 0x00011a00ff667b82 */ /* 0x000e620000000a00 */
[----:B0-----:R-:W-:-:S05]  /*3540*/  @P0 IMAD.WIDE.U32 R96, R3, 0x20, R96 ;  /* 0x0000002003600825 */ /* 0x001fca00078e0060 */
[----:B------:R-:W-:Y:S01]  /*3550*/  @P0 STG.E.128 desc[UR10][R96.64], R72 ;  /* 0x0000004860000986 */ /* 0x000fe2000c101d0a */
[----:B-1----:R-:W-:-:S03]  /*3560*/  IMAD.WIDE.U32 R102, R3, 0x10, R102 ;  /* 0x0000001003667825 */ /* 0x002fc600078e0066 */
[----:B------:R0:W-:Y:S04]  /*3570*/  @P0 STG.E.128 desc[UR10][R96.64+0x10], R68 ;  /* 0x0000104460000986 */ /* 0x0001e8000c101d0a */
[----:B------:R1:W-:Y:S01]  /*3580*/  STG.E.128 desc[UR10][R102.64], R76 ;  /* 0x0000004c66007986 */ /* 0x0003e2000c101d0a */
[----:B0-----:R-:W1:Y:S02]  /*3590*/  @P1 LDC.64 R96, c[0x0][0x470] ;  /* 0x00011c00ff601b82 */ /* 0x001e640000000a00 */
[----:B-1----:R-:W-:-:S05]  /*35a0*/  @P1 IMAD.WIDE.U32 R76, R3, 0x10, R96 ;  /* 0x00000010034c1825 */ /* 0x002fca00078e0060 */
[----:B------:R1:W-:Y:S02]  /*35b0*/  @P1 STG.E.128 desc[UR10][R76.64], R64 ;  /* 0x000000404c001986 */ /* 0x0003e4000c101d0a */
.L_x_1527:
[----:B------:R-:W-:Y:S05]  /*35c0*/  BSYNC.RECONVERGENT B1 ;  /* 0x0000000000017941 */ /* 0x000fea0003800200 */
.L_x_1526:
[----:B01----:R-:W0:Y:S02]  /*35d0*/  LDC.64 R76, c[0x0][0x380] ;  /* 0x0000e000ff4c7b82 */ /* 0x003e240000000a00 */
[----:B0-----:R-:W-:-:S04]  /*35e0*/  LEA R2, R76, R2, 0x2 ;  /* 0x000000024c027211 */ /* 0x001fc800078e10ff */
[----:B------:R-:W-:-:S13]  /*35f0*/  ISETP.GE.AND P0, PT, R2, R77, PT ;  /* 0x0000004d0200720c */ /* 0x000fda0003f06270 */
[----:B------:R-:W-:Y:S05]  /*3600*/  @!P0 BRA `(.L_x_1536) ;  /* 0xffffffcc00988947 */ /* 0x000fea000383ffff */
.L_x_1510:
[----:B------:R-:W-:Y:S05]  /*3610*/  BSYNC B0 ;  /* 0x0000000000007941 */ /* 0x000fea0003800000 */
.L_x_1509:
        /* <DEDUP_REMOVED lines=15> */
[----:B------:R2:W-:Y:S04]  /*3710*/  STS.128 [R0+0x400], R28 ;  /* 0x0004001c00007388 */ /* 0x0005e80000000c00 */
[----:B------:R0:W-:Y:S01]  /*3720*/  STS.128 [R0+0x410], R24 ;  /* 0x0004101800007388 */ /* 0x0001e20000000c00 */
[----:B------:R-:W-:Y:S01]  /*3730*/  BAR.SYNC.DEFER_BLOCKING 0x0 ;  /* 0x0000000000007b1d */ /* 0x000fe20000010000 */
[----:B--2---:R-:W-:Y:S01]  /*3740*/  IMAD R29, R120, UR4, RZ ;  /* 0x00000004781d7c24 */ /* 0x004fe2000f8e02ff */
[----:B0-----:R-:W-:-:S04]  /*3750*/  LOP3.LUT R27, R18, 0x7f, RZ, 0x3c, !PT ;  /* 0x0000007f121b7812 */ /* 0x001fc800078e3cff */
[----:B------:R-:W-:Y:S02]  /*3760*/  IADD3 R18, P0, PT, R29, R18, RZ ;  /* 0x000000121d127210 */ /* 0x000fe40007f1e0ff */
[----:B------:R-:W-:Y:S02]  /*3770*/  IADD3 R120, PT, PT, R27, R120, RZ ;  /* 0x000000781b787210 */ /* 0x000fe40007ffe0ff */
[----:B------:R-:W-:Y:S02]  /*3780*/  IADD3.X R27, PT, PT, RZ, RZ, RZ, P0, !PT ;  /* 0x000000ffff1b7210 */ /* 0x000fe400007fe4ff */
[C---:B------:R-:W-:Y:S02]  /*3790*/  ISETP.GE.U32.AND P3, PT, R120.reuse, 0x80, PT ;  /* 0x000000807800780c */ /* 0x040fe40003f66070 */
[C---:B------:R-:W-:Y:S01]  /*37a0*/  ISETP.GE.U32.AND P2, PT, R120.reuse, 0x100, PT ;  /* 0x000001007800780c */ /* 0x040fe20003f46070 */
[----:B------:R-:W0:Y:S01]  /*37b0*/  LDS R2, [R5] ;  /* 0x0000000005027984 */ /* 0x000e220000000800 */
[----:B------:R-:W-:-:S02]  /*37c0*/  ISETP.GE.U32.AND P1, PT, R120, 0x180, PT ;  /* 0x000001807800780c */ /* 0x000fc40003f26070 */
[----:B------:R-:W-:Y:S01]  /*37d0*/  ISETP.GE.U32.AND P0, PT, R120, 0x200, PT ;  /* 0x000002007800780c */ /* 0x000fe20003f06070 */
[----:B------:R-:W1:Y:S04]  /*37e0*/  LDS R7, [R5+0x800] ;  /* 0x0008000005077984 */ /* 0x000e680000000800 */
[----:B------:R-:W2:Y:S04]  /*37f0*/  LDS R3, [R5+0x200] ;  /* 0x0002000005037984 */ /* 0x000ea80000000800 */
[----:B------:R-:W4:Y:S04]  /*3800*/  LDS R8, [R5+0xa00] ;  /* 0x000a000005087984 */ /* 0x000f280000000800 */
        /* <DEDUP_REMOVED lines=10> */
[----:B------:R-:W1:Y:S01]  /*38b0*/  LDS R19, [R5+0x1800] ;  /* 0x0018000005137984 */ /* 0x000e620000000800 */
[----:B--2---:R-:W-:-:S03]  /*38c0*/  FADD.FTZ R3, RZ, R3 ;  /* 0x00000003ff037221 */ /* 0x004fc60000010000 */
[----:B------:R-:W2:Y:S01]  /*38d0*/  LDS R12, [R5+0x1a00] ;  /* 0x001a0000050c7984 */ /* 0x000ea20000000800 */
[----:B----4-:R-:W-:-:S03]  /*38e0*/  FADD.FTZ R3, R3, R8 ;  /* 0x0000000803037221 */ /* 0x010fc60000010000 */
[----:B------:R-:W4:Y:S01]  /*38f0*/  LDS R21, [R5+0x1c00] ;  /* 0x001c000005157984 */ /* 0x000f220000000800 */
[----:B---3--:R-:W-:-:S03]  /*3900*/  FADD.FTZ R4, RZ, R4 ;  /* 0x00000004ff047221 */ /* 0x008fc60000010000 */
        /* <DEDUP_REMOVED lines=14> */
[----:B----4-:R-:W-:-:S03]  /*39f0*/  FADD.FTZ R21, R4, R21 ;  /* 0x0000001504157221 */ /* 0x010fc60000010000 */
[----:B------:R0:W-:Y:S01]  /*3a00*/  STS.128 [R0+0x410], R40 ;  /* 0x0004102800007388 */ /* 0x0001e20000000c00 */
[----:B---3--:R-:W-:Y:S01]  /*3a10*/  FADD.FTZ R23, R6, R23 ;  /* 0x0000001706177221 */ /* 0x008fe20000010000 */
[----:B------:R-:W-:Y:S01]  /*3a20*/  BAR.SYNC.DEFER_BLOCKING 0x0 ;  /* 0x0000000000007b1d */ /* 0x000fe20000010000 */
[C---:B0-----:R-:W-:Y:S02]  /*3a30*/  SHF.L.U64.HI R43, R18.reuse, 0x2, R27 ;  /* 0x00000002122b7819 */ /* 0x041fe4000001021b */
        /* <DEDUP_REMOVED lines=75> */
.L_x_1515:
[----:B------:R-:W-:Y:S01]  /*3ef0*/  HFMA2 R78, -RZ, RZ, 0, 5.9604644775390625e-08 ;  /* 0x00000001ff4e7431 */ /* 0x000fe200000001ff */
[----:B------:R-:W-:Y:S01]  /*3f00*/  BSSY B1, `(.L_x_1537) ;  /* 0x0000006000017945 */ /* 0x000fe20003800000 */
[----:B------:R-:W-:Y:S02]  /*3f10*/  MOV R77, 0x1f ;  /* 0x0000001f004d7802 */ /* 0x000fe40000000f00 */
[----:B------:R-:W-:-:S07]  /*3f20*/  MOV R76, 0xffffffff ;  /* 0xffffffff004c7802 */ /* 0x000fce0000000f00 */
[----:B-----5:R-:W-:Y:S05]  /*3f30*/  WARPSYNC.COLLECTIVE R76, `(.L_x_1538) ;  /* 0x000000004c087348 */ /* 0x020fea0003c00000 */
[----:B------:R0:W1:Y:S02]  /*3f40*/  SHFL.BFLY P0, R79, R97, R78, R77 ;  /* 0x0c00004e614f7389 */ /* 0x000064000000004d */
[----:B01---5:R-:W-:Y:S05]  /*3f50*/  ENDCOLLECTIVE ;  /* 0x000000000000791b */ /* 0x023fea0003800000 */
.L_x_1538:
[----:B------:R-:W-:Y:S05]  /*3f60*/  BSYNC B1 ;  /* 0x0000000000017941 */ /* 0x000fea0003800000 */
.L_x_1537:
        /* <DEDUP_REMOVED lines=8> */
.L_x_1539:
[----:B------:R-:W-:Y:S01]  /*3ff0*/  MOV R97, R96 ;  /* 0x0000006000617202 */ /* 0x000fe20000000f00 */
[----:B------:R-:W-:Y:S01]  /*4000*/  HFMA2 R78, -RZ, RZ, 0, 1.1920928955078125e-07 ;  /* 0x00000002ff4e7431 */ /* 0x000fe200000001ff */
[----:B------:R-:W-:-:S07]  /*4010*/  MOV R103, R79 ;  /* 0x0000004f00677202 */ /* 0x000fce0000000f00 */
[----:B------:R-:W-:Y:S05]  /*4020*/  WARPSYNC.COLLECTIVE R76, `(.L_x_1540) ;  /* 0x000000004c087348 */ /* 0x000fea0003c00000 */
[----:B------:R0:W1:Y:S02]  /*4030*/  SHFL.BFLY P0, R79, R97, R78, R77 ;  /* 0x0c00004e614f7389 */ /* 0x000064000000004d */
[----:B01----:R-:W-:Y:S05]  /*4040*/  ENDCOLLECTIVE ;  /* 0x000000000000791b */ /* 0x003fea0003800000 */
.L_x_1540:
[----:B------:R-:W-:-:S05]  /*4050*/  FADD.FTZ R103, R103, R102 ;  /* 0x0000006667677221 */ /* 0x000fca0000010000 */
[----:B------:R-:W-:Y:S01]  /*4060*/  MOV R97, R103 ;  /* 0x0000006700617202 */ /* 0x000fe20000000f00 */
[----:B------:R-:W-:-:S07]  /*4070*/  FADD.FTZ R123, R96, R79 ;  /* 0x0000004f607b7221 */ /* 0x000fce0000010000 */
[----:B------:R-:W-:Y:S05]  /*4080*/  WARPSYNC.COLLECTIVE R76, `(.L_x_1541) ;  /* 0x000000004c087348 */ /* 0x000fea0003c00000 */
[----:B------:R0:W1:Y:S02]  /*4090*/  SHFL.BFLY P0, R79, R97, R78, R77 ;  /* 0x0c00004e614f7389 */ /* 0x000064000000004d */
[----:B01----:R-:W-:Y:S05]  /*40a0*/  ENDCOLLECTIVE ;  /* 0x000000000000791b */ /* 0x003fea0003800000 */
.L_x_1541:
[----:B------:R-:W-:Y:S01]  /*40b0*/  MOV R97, R123 ;  /* 0x0000007b00617202 */ /* 0x000fe20000000f00 */
[----:B------:R-:W-:Y:S01]  /*40c0*/  HFMA2 R78, -RZ, RZ, 0, 2.384185791015625e-07 ;  /* 0x00000004ff4e7431 */ /* 0x000fe200000001ff */
[----:B------:R-:W-:-:S07]  /*40d0*/  MOV R122, R79 ;  /* 0x0000004f007a7202 */ /* 0x000fce0000000f00 */
[----:B------:R-:W-:Y:S05]  /*40e0*/  WARPSYNC.COLLECTIVE R76, `(.L_x_1542) ;  /* 0x000000004c087348 */ /* 0x000fea0003c00000 */
[----:B------:R0:W1:Y:S02]  /*40f0*/  SHFL.BFLY P0, R79, R97, R78, R77 ;  /* 0x0c00004e614f7389 */ /* 0x000064000000004d */
[----:B01----:R-:W-:Y:S05]  /*4100*/  ENDCOLLECTIVE ;  /* 0x000000000000791b */ /* 0x003fea0003800000 */
.L_x_1542:
[----:B------:R-:W-:-:S05]  /*4110*/  FADD.FTZ R122, R103, R122 ;  /* 0x0000007a677a7221 */ /* 0x000fca0000010000 */
[----:B------:R-:W-:Y:S01]  /*4120*/  MOV R97, R122 ;  /* 0x0000007a00617202 */ /* 0x000fe20000000f00 */
[----:B------:R-:W-:-:S07]  /*4130*/  FADD.FTZ R123, R123, R79 ;  /* 0x0000004f7b7b7221 */ /* 0x000fce0000010000 */
[----:B------:R-:W-:Y:S05]  /*4140*/  WARPSYNC.COLLECTIVE R76, `(.L_x_1543) ;  /* 0x000000004c087348 */ /* 0x000fea0003c00000 */
[----:B------:R0:W1:Y:S02]  /*4150*/  SHFL.BFLY P0, R79, R97, R78, R77 ;  /* 0x0c00004e614f7389 */ /* 0x000064000000004d */
[----:B01----:R-:W-:Y:S05]  /*4160*/  ENDCOLLECTIVE ;  /* 0x000000000000791b */ /* 0x003fea0003800000 */
.L_x_1543:
[----:B------:R-:W-:Y:S01]  /*4170*/  MOV R97, R123 ;  /* 0x0000007b00617202 */ /* 0x000fe20000000f00 */
[----:B------:R-:W-:Y:S01]  /*4180*/  HFMA2 R78, -RZ, RZ, 0, 4.76837158203125e-07 ;  /* 0x00000008ff4e7431 */ /* 0x000fe200000001ff */
[----:B------:R-:W-:-:S07]  /*4190*/  MOV R125, R79 ;  /* 0x0000004f007d7202 */ /* 0x000fce0000000f00 */
[----:B------:R-:W-:Y:S05]  /*41a0*/  WARPSYNC.COLLECTIVE R76, `(.L_x_1544) ;  /* 0x000000004c087348 */ /* 0x000fea0003c00000 */
[----:B------:R0:W1:Y:S02]  /*41b0*/  SHFL.BFLY P0, R79, R97, R78, R77 ;  /* 0x0c00004e614f7389 */ /* 0x000064000000004d */
[----:B01----:R-:W-:Y:S05]  /*41c0*/  ENDCOLLECTIVE ;  /* 0x000000000000791b */ /* 0x003fea0003800000 */
.L_x_1544:
[----:B------:R-:W-:-:S05]  /*41d0*/  FADD.FTZ R125, R122, R125 ;  /* 0x0000007d7a7d7221 */ /* 0x000fca0000010000 */
[----:B------:R-:W-:Y:S01]  /*41e0*/  MOV R97, R125 ;  /* 0x0000007d00617202 */ /* 0x000fe20000000f00 */
[----:B------:R-:W-:-:S07]  /*41f0*/  FADD.FTZ R96, R123, R79 ;  /* 0x0000004f7b607221 */ /* 0x000fce0000010000 */
[----:B------:R-:W-:Y:S05]  /*4200*/  WARPSYNC.COLLECTIVE R76, `(.L_x_1545) ;  /* 0x000000004c087348 */ /* 0x000fea0003c00000 */
[----:B------:R0:W1:Y:S02]  /*4210*/  SHFL.BFLY P0, R79, R97, R78, R77 ;  /* 0x0c00004e614f7389 */ /* 0x000064000000004d */
[----:B01----:R-:W-:Y:S05]  /*4220*/  ENDCOLLECTIVE ;  /* 0x000000000000791b */ /* 0x003fea0003800000 */
.L_x_1545:
[----:B------:R-:W-:Y:S01]  /*4230*/  MOV R97, R96 ;  /* 0x0000006000617202 */ /* 0x000fe20000000f00 */
[----:B------:R-:W-:Y:S01]  /*4240*/  HFMA2 R78, -RZ, RZ, 0, 9.5367431640625e-07 ;  /* 0x00000010ff4e7431 */ /* 0x000fe200000001ff */
[----:B------:R-:W-:-:S07]  /*4250*/  MOV R102, R79 ;  /* 0x0000004f00667202 */ /* 0x000fce0000000f00 */
[----:B------:R-:W-:Y:S05]  /*4260*/  WARPSYNC.COLLECTIVE R76, `(.L_x_1546) ;  /* 0x000000004c087348 */ /* 0x000fea0003c00000 */
[----:B------:R0:W1:Y:S02]  /*4270*/  SHFL.BFLY P0, R79, R97, R78, R77 ;  /* 0x0c00004e614f7389 */ /* 0x000064000000004d */
[----:B01----:R-:W-:Y:S05]  /*4280*/  ENDCOLLECTIVE ;  /* 0x000000000000791b */ /* 0x003fea0003800000 */
.L_x_1546:
[----:B------:R-:W-:-:S05]  /*4290*/  FADD.FTZ R102, R125, R102 ;  /* 0x000000667d667221 */ /* 0x000fca0000010000 */
[----:B------:R-:W-:Y:S02]  /*42a0*/  MOV R97, R102 ;  /* 0x0000006600617202 */ /* 0x000fe40000000f00 */
[----:B------:R-:W-:-:S07]  /*42b0*/  MOV R103, R79 ;  /* 0x0000004f00677202 */ /* 0x000fce0000000f00 */
[----:B------:R-:W-:Y:S05]  /*42c0*/  WARPSYNC.COLLECTIVE R76, `(.L_x_1547) ;  /* 0x000000004c087348 */ /* 0x000fea0003c00000 */
[----:B------:R0:W1:Y:S02]  /*42d0*/  SHFL.BFLY P0, R79, R97, R78, R77 ;  /* 0x0c00004e614f7389 */ /* 0x000064000000004d */
[----:B01----:R-:W-:Y:S05]  /*42e0*/  ENDCOLLECTIVE ;  /* 0x000000000000791b */ /* 0x003fea0003800000 */
.L_x_1547:
[----:B------:R-:W-:Y:S05]  /*42f0*/  BRA `(.L_x_1548) ;  /* 0xffffffcc009c7947 */ /* 0x000fea000383ffff */
.L_x_1549:
        /* <DEDUP_REMOVED lines=16> */
.L_x_3936:


//--------------------- .text._ZN10layer_norm31ln_parallel_residual_bwd_kernelINS_13Kernel_traitsIf13__nv_bfloat16fS2_fjLj512ELj1ELj4ELj1ELj16ENS_18Kernel_traits_baseILj512EfS2_fS2_fjLj128EEEEELb0ELb1ELb1EEEvNS_9BwdParamsE --------------------------
	.section	.text._ZN10layer_norm31ln_parallel_residual_bwd_kernelINS_13Kernel_traitsIf13__nv_bfloat16fS2_fjLj512ELj1ELj4ELj1ELj16ENS_18Kernel_traits_baseILj512EfS2_fS2_fjLj128EEEEELb0ELb1ELb1EEEvNS_9BwdParamsE,"ax",@progbits
	.align	128
        .global         _ZN10layer_norm31ln_parallel_residual_bwd_kernelINS_13Kernel_traitsIf13__nv_bfloat16fS2_fjLj512ELj1ELj4ELj1ELj16ENS_18Kernel_traits_baseILj512EfS2_fS2_fjLj128EEEEELb0ELb1ELb1EEEvNS_9BwdParamsE
        .type           _ZN10layer_norm31ln_parallel_residual_bwd_kernelINS_13Kernel_traitsIf13__nv_bfloat16fS2_fjLj512ELj1ELj4ELj1ELj16ENS_18Kernel_traits_baseILj512EfS2_fS2_fjLj128EEEEELb0ELb1ELb1EEEvNS_9BwdParamsE,@function
        .size           _ZN10layer_norm31ln_parallel_residual_bwd_kernelINS_13Kernel_traitsIf13__nv_bfloat16fS2_fjLj512ELj1ELj4ELj1ELj16ENS_18Kernel_traits_baseILj512EfS2_fS2_fjLj128EEEEELb0ELb1ELb1EEEvNS_9BwdParamsE,(.L_x_3937 - _ZN10layer_norm31ln_parallel_residual_bwd_kernelINS_13Kernel_traitsIf13__nv_bfloat16fS2_fjLj512ELj1ELj4ELj1ELj16ENS_18Kernel_traits_baseILj512EfS2_fS2_fjLj128EEEEELb0ELb1ELb1EEEvNS_9BwdParamsE)
        .other          _ZN10layer_norm31ln_parallel_residual_bwd_kernelINS_13Kernel_traitsIf13__nv_bfloat16fS2_fjLj512ELj1ELj4ELj1ELj16ENS_18Kernel_traits_baseILj512EfS2_fS2_fjLj128EEEEELb0ELb1ELb1EEEvNS_9BwdParamsE,@"STO_CUDA_ENTRY STV_DEFAULT"
_ZN10layer_norm31ln_parallel_residual_bwd_kernelINS_13Kernel_traitsIf13__nv_bfloat16fS2_fjLj512ELj1ELj4ELj1ELj16ENS_18Kernel_traits_baseILj512EfS2_fS2_fjLj128EEEEELb0ELb1ELb1EEEvNS_9BwdParamsE:
.text._ZN10layer_norm31ln_parallel_residual_bwd_kernelINS_13Kernel_traitsIf13__nv_bfloat16fS2_fjLj512ELj1ELj4ELj1ELj16ENS_18Kernel_traits_baseILj512EfS2_fS2_fjLj128EEEEELb0ELb1ELb1EEEvNS_9BwdParamsE:
        /* <DEDUP_REMOVED lines=35> */
[----:B------:R-:W-:Y:S01]  /*0230*/  LOP3.LUT R102, R102, 0x1f, RZ, 0xc0, !PT ;  /* 0x0000001f66667812 */ /* 0x000fe200078ec0ff */
[----:B------:R-:W2:Y:S01]  /*0240*/  LDCU.U8 UR8, c[0x0][0x410] ;  /* 0x00008200ff0877ac */ /* 0x000ea20008000000 */
[----:B------:R-:W-:Y:S01]  /*0250*/  BSSY B1, `(.L_x_1552) ;  /* 0x0000306000017945 */ /* 0x000fe20003800000 */
[----:B------:R-:W-:Y:S02]  /*0260*/  CS2R R92, SRZ ;  /* 0x00000000005c7805 */ /* 0x000fe4000001ff00 */
[----:B------:R-:W-:Y:S02]  /*0270*/  CS2R R84, SRZ ;  /* 0x0000000000547805 */ /* 0x000fe4000001ff00 */
[----:B------:R-:W-:Y:S01]  /*0280*/  CS2R R86, SRZ ;  /* 0x0000000000567805 */ /* 0x000fe2000001ff00 */
[----:B-1----:R-:W-:-:S04]  /*0290*/  UISETP.NE.U32.AND UP0, UPT, UR12, URZ, UPT ;  /* 0x000000ff0c00728c */ /* 0x002fc8000bf05070 */
[----:B------:R-:W-:Y:S01]  /*02a0*/  UISETP.NE.AND.EX UP0, UPT, UR13, URZ, UPT, UP0 ;  /* 0x000000ff0d00728c */ /* 0x000fe2000bf05300 */
[----:B0-----:R-:W-:Y:S01]  /*02b0*/  IMAD.WIDE.U32 R2, R102, 0x20, R2 ;  /* 0x0000002066027825 */ /* 0x001fe200078e0002 */
[----:B--2---:R-:W-:Y:S01]  /*02c0*/  UISETP.NE.AND UP1, UPT, UR8, URZ, UPT ;  /* 0x000000ff0800728c */ /* 0x004fe2000bf25270 */
        /* <DEDUP_REMOVED lines=15> */
[----:B------:R0:W5:Y:S01]  /*03c0*/  LDG.E.128 R44, desc[UR10][R2.64+0x410] ;  /* 0x0004100a022c7981 */ /* 0x000162000c1e1d00 */
[----:B------:R-:W-:Y:S02]  /*03d0*/  PLOP3.LUT P3, PT, PT, PT, UP1, 0x80, 0x8 ;  /* 0x000000000008781c */ /* 0x000fe40003f6f018 */
[----:B------:R-:W-:Y:S02]  /*03e0*/  PLOP3.LUT P2, PT, PT, PT, UP0, 0x80, 0x8 ;  /* 0x000000000008781c */ /* 0x000fe40003f4f008 */
[----:B0-----:R-:W-:-:S11]  /*03f0*/  CS2R R2, SRZ ;  /* 0x0000000000027805 */ /* 0x001fd6000001ff00 */
.L_x_1570:
        /* <DEDUP_REMOVED lines=11> */
[C-C-:B-1----:R-:W-:Y:S01]  /*04b0*/  IMAD.WIDE.U32 R114, R105.reuse, 0x20, R110.reuse ;  /* 0x0000002069727825 */ /* 0x142fe200078e006e */
[----:B------:R-:W0:Y:S03]  /*04c0*/  @P2 LDC.64 R108, c[0x0][0x438] ;  /* 0x00010e00ff6c2b82 */ /* 0x000e260000000a00 */
[C---:B------:R-:W-:Y:S01]  /*04d0*/  IMAD.WIDE.U32 R110, R104.reuse, 0x20, R110 ;  /* 0x00000020686e7825 */ /* 0x040fe200078e006e */
[----:B------:R-:W4:Y:S03]  /*04e0*/  LDG.E.128 R60, desc[UR10][R114.64] ;  /* 0x0000000a723c7981 */ /* 0x000f26000c1e1d00 */
[--C-:B--2---:R-:W-:Y:S01]  /*04f0*/  IMAD.WIDE.U32 R64, R105, 0x10, R80.reuse ;  /* 0x0000001069407825 */ /* 0x104fe200078e0050 */
[----:B------:R-:W2:Y:S03]  /*0500*/  LDG.E.128 R68, desc[UR10][R114.64+0x10] ;  /* 0x0000100a72447981 */ /* 0x000ea6000c1e1d00 */
[----:B------:R-:W-:Y:S01]  /*0510*/  IMAD.WIDE.U32 R80, R104, 0x10, R80 ;  /* 0x0000001068507825 */ /* 0x000fe200078e0050 */
[----:B------:R-:W2:Y:S03]  /*0520*/  LDG.E.128 R72, desc[UR10][R110.64] ;  /* 0x0000000a6e487981 */ /* 0x000ea6000c1e1d00 */
[----:B---3--:R-:W-:Y:S01]  /*0530*/  IMAD.WIDE R106, R103, 0x4, R106 ;  /* 0x00000004676a7825 */ /* 0x008fe200078e026a */
[----:B------:R-:W3:Y:S04]  /*0540*/  LDG.E.128 R64, desc[UR10][R64.64] ;  /* 0x0000000a40407981 */ /* 0x000ee8000c1e1d00 */
[----:B------:R1:W3:Y:S04]  /*0550*/  LDG.E.128 R76, desc[UR10][R110.64+0x10] ;  /* 0x0000100a6e4c7981 */ /* 0x0002e8000c1e1d00 */
[----:B------:R4:W3:Y:S04]  /*0560*/  LDG.E R107, desc[UR10][R106.64] ;  /* 0x0000000a6a6b7981 */ /* 0x0008e8000c1e1900 */
[----:B------:R-:W3:Y:S01]  /*0570*/  LDG.E.128 R80, desc[UR10][R80.64] ;  /* 0x0000000a50507981 */ /* 0x000ee2000c1e1d00 */
[----:B------:R-:W-:Y:S01]  /*0580*/  UISETP.NE.U32.AND UP0, UPT, UR20, URZ, UPT ;  /* 0x000000ff1400728c */ /* 0x000fe2000bf05070 */
[----:B0-----:R-:W-:-:S03]  /*0590*/  @P2 IMAD.WIDE.U32 R112, R105, 0x20, R108 ;  /* 0x0000002069702825 */ /* 0x001fc600078e006c */
[----:B------:R-:W-:Y:S02]  /*05a0*/  UISETP.NE.AND.EX UP0, UPT, UR21, URZ, UPT, UP0 ;  /* 0x000000ff1500728c */ /* 0x000fe4000bf05300 */
[----:B-----5:R-:W5:Y:S04]  /*05b0*/  @P2 LDG.E.128 R28, desc[UR10][R112.64] ;  /* 0x0000000a701c2981 */ /* 0x020f68000c1e1d00 */
[----:B------:R0:W5:Y:S01]  /*05c0*/  @P2 LDG.E.128 R24, desc[UR10][R112.64+0x10] ;  /* 0x0000100a70182981 */ /* 0x000162000c1e1d00 */
        /* <DEDUP_REMOVED lines=14> */
[C---:B--2---:R-:W-:Y:S01]  /*06b0*/  FADD.FTZ R68, -R0.reuse, R68 ;  /* 0x0000004400447221 */ /* 0x044fe20000010100 */
[C---:B0-----:R-:W-:Y:S01]  /*06c0*/  FADD.FTZ R112, -R0.reuse, R69 ;  /* 0x0000004500707221 */ /* 0x041fe20000010100 */
[C---:B------:R-:W-:Y:S01]  /*06d0*/  FADD.FTZ R70, -R0.reuse, R70 ;  /* 0x0000004600467221 */ /* 0x040fe20000010100 */
[C---:B------:R-:W-:Y:S01]  /*06e0*/  FADD.FTZ R114, -R0.reuse, R71 ;  /* 0x0000004700727221 */ /* 0x040fe20000010100 */
[C---:B------:R-:W-:Y:S01]  /*06f0*/  FADD.FTZ R72, -R0.reuse, R72 ;  /* 0x0000004800487221 */ /* 0x040fe20000010100 */
[----:B------:R-:W-:Y:S01]  /*0700*/  FADD.FTZ R116, -R0, R73 ;  /* 0x0000004900747221 */ /* 0x000fe20000010100 */
[----:B---3--:R-:W-:-:S02]  /*0710*/  PRMT R61, R64, 0x7632, R61 ;  /* 0x00007632403d7816 */ /* 0x008fc4000000003d */
[----:B------:R-:W-:Y:S02]  /*0720*/  SHF.L.U32 R63, R64, 0x10, RZ ;  /* 0x00000010403f7819 */ /* 0x000fe400000006ff */
[----:B------:R-:W-:Y:S02]  /*0730*/  PRMT R64, R65, 0x7632, R64 ;  /* 0x0000763241407816 */ /* 0x000fe40000000040 */
[C---:B------:R-:W-:Y:S02]  /*0740*/  PRMT R109, R66.reuse, 0x7632, R109 ;  /* 0x00007632426d7816 */ /* 0x040fe4000000006d */
[----:B-1----:R-:W-:Y:S01]  /*0750*/  SHF.L.U32 R111, R66, 0x10, RZ ;  /* 0x00000010426f7819 */ /* 0x002fe200000006ff */
[C---:B------:R-:W-:Y:S01]  /*0760*/  FADD.FTZ R74, -R0.reuse, R74 ;  /* 0x0000004a004a7221 */ /* 0x040fe20000010100 */
[C---:B------:R-:W-:Y:S01]  /*0770*/  PRMT R66, R67.reuse, 0x7632, R66 ;  /* 0x0000763243427816 */ /* 0x040fe20000000042 */
[C---:B------:R-:W-:Y:S01]  /*0780*/  FADD.FTZ R118, -R0.reuse, R75 ;  /* 0x0000004b00767221 */ /* 0x040fe20000010100 */
[C---:B------:R-:W-:Y:S01]  /*0790*/  FADD.FTZ R76, -R0.reuse, R76 ;  /* 0x0000004c004c7221 */ /* 0x040fe20000010100 */
[C---:B------:R-:W-:Y:S01]  /*07a0*/  FADD.FTZ R120, -R0.reuse, R77 ;  /* 0x0000004d00787221 */ /* 0x040fe20000010100 */
[C---:B------:R-:W-:Y:S01]  /*07b0*/  FADD.FTZ R78, -R0.reuse, R78 ;  /* 0x0000004e004e7221 */ /* 0x040fe20000010100 */
[----:B------:R-:W-:Y:S01]  /*07c0*/  FADD.FTZ R122, -R0, R79 ;  /* 0x0000004f007a7221 */ /* 0x000fe20000010100 */
[----:B------:R-:W-:Y:S01]  /*07d0*/  SHF.L.U32 R110, R67, 0x10, RZ ;  /* 0x00000010436e7819 */ /* 0x000fe200000006ff */
[C---:B------:R-:W-:Y:S01]  /*07e0*/  FMUL.FTZ R0, R107.reuse, R106 ;  /* 0x0000006a6b007220 */ /* 0x040fe20000410000 */
[C---:B------:R-:W-:Y:S01]  /*07f0*/  PRMT R67, R80.reuse, 0x7632, R67 ;  /* 0x0000763250437816 */ /* 0x040fe20000000043 */
[----:B------:R-:W-:Y:S01]  /*0800*/  FMUL.FTZ R108, R107, R108 ;  /* 0x0000006c6b6c7220 */ /* 0x000fe20000410000 */
[----:B------:R-:W-:-:S02]  /*0810*/  SHF.L.U32 R69, R80, 0x10, RZ ;  /* 0x0000001050457819 */ /* 0x000fc400000006ff */
[----:B------:R-:W-:Y:S01]  /*0820*/  SHF.L.U32 R64, R64, 0x10, RZ ;  /* 0x0000001040407819 */ /* 0x000fe200000006ff */
[C---:B------:R-:W-:Y:S01]  /*0830*/  FMUL.FTZ R119, R107.reuse, R114 ;  /* 0x000000726b777220 */ /* 0x040fe20000410000 */
[----:B------:R-:W-:Y:S01]  /*0840*/  SHF.L.U32 R80, R66, 0x10, RZ ;  /* 0x0000001042507819 */ /* 0x000fe200000006ff */
[----:B------:R-:W-:Y:S01]  /*0850*/  FMUL.FTZ R60, R107, R60 ;  /* 0x0000003c6b3c7220 */ /* 0x000fe20000410000 */
[----:B------:R-:W-:Y:S01]  /*0860*/  SHF.L.U32 R117, R61, 0x10, RZ ;  /* 0x000000103d757819 */ /* 0x000fe200000006ff */
[----:B------:R-:W-:Y:S01]  /*0870*/  FADD.FTZ R100, R63, R100 ;  /* 0x000000643f647221 */ /* 0x000fe20000010000 */
[-C--:B------:R-:W-:Y:S01]  /*0880*/  FFMA.FTZ R101, R0, R63.reuse, R101 ;  /* 0x0000003f00657223 */ /* 0x080fe20000010065 */
[----:B------:R-:W-:Y:S01]  /*0890*/  FMUL.FTZ R63, R32, R63 ;  /* 0x0000003f203f7220 */ /* 0x000fe20000410000 */
[-C--:B------:R-:W-:Y:S01]  /*08a0*/  FFMA.FTZ R95, R108, R64.reuse, R95 ;  /* 0x000000406c5f7223 */ /* 0x080fe2000001005f */
[----:B------:R-:W-:Y:S01]  /*08b0*/  FADD.FTZ R94, R64, R94 ;  /* 0x0000005e405e7221 */ /* 0x000fe20000010000 */
[----:B------:R-:W-:Y:S01]  /*08c0*/  FMUL.FTZ R115, R35, R64 ;  /* 0x0000004023737220 */ /* 0x000fe20000410000 */
[----:B------:R-:W-:Y:S01]  /*08d0*/  SHF.L.U32 R65, R65, 0x10, RZ ;  /* 0x0000001041417819 */ /* 0x000fe200000006ff */
[----:B------:R-:W-:Y:S01]  /*08e0*/  FADD.FTZ R9, R80, R9 ;  /* 0x0000000950097221 */ /* 0x000fe20000010000 */
[-C--:B------:R-:W-:Y:S01]  /*08f0*/  FFMA.FTZ R2, R119, R80.reuse, R2 ;  /* 0x0000005077027223 */ /* 0x080fe20000010002 */
[----:B------:R-:W-:Y:S01]  /*0900*/  FMUL.FTZ R64, R39, R80 ;  /* 0x0000005027407220 */ /* 0x000fe20000410000 */
[----:B------:R-:W-:Y:S01]  /*0910*/  FMUL.FTZ R62, R107, R62 ;  /* 0x0000003e6b3e7220 */ /* 0x000fe20000410000 */
[-C--:B------:R-:W-:Y:S01]  /*0920*/  FFMA.FTZ R99, R60, R117.reuse, R99 ;  /* 0x000000753c637223 */ /* 0x080fe20000010063 */
[----:B------:R-:W-:Y:S01]  /*0930*/  FADD.FTZ R98, R117, R98 ;  /* 0x0000006275627221 */ /* 0x000fe20000010000 */
[----:B------:R-:W-:Y:S01]  /*0940*/  SHF.L.U32 R80, R67, 0x10, RZ ;  /* 0x0000001043507819 */ /* 0x000fe200000006ff */
[----:B------:R-:W-:Y:S01]  /*0950*/  FMUL.FTZ R117, R33, R117 ;  /* 0x0000007521757220 */ /* 0x000fe20000410000 */
[----:B------:R-:W-:Y:S01]  /*0960*/  FMUL.FTZ R79, R107, R74 ;  /* 0x0000004a6b4f7220 */ /* 0x000fe20000410000 */
[----:B------:R-:W-:Y:S01]  /*0970*/  FFMA.FTZ R67, R0, R63, RZ ;  /* 0x0000003f00437223 */ /* 0x000fe200000100ff */
[----:B------:R-:W-:Y:S01]  /*0980*/  FADD.FTZ R74, RZ, R63 ;  /* 0x0000003fff4a7221 */ /* 0x000fe20000010000 */
[----:B------:R-:W-:Y:S01]  /*0990*/  FADD.FTZ R96, R65, R96 ;  /* 0x0000006041607221 */ /* 0x000fe20000010000 */
[-C--:B------:R-:W-:Y:S01]  /*09a0*/  FFMA.FTZ R97, R62, R65.reuse, R97 ;  /* 0x000000413e617223 */ /* 0x080fe20000010061 */
[----:B------:R-:W-:Y:S01]  /*09b0*/  FMUL.FTZ R65, R34, R65 ;  /* 0x0000004122417220 */ /* 0x000fe20000410000 */
[----:B------:R-:W-:Y:S01]  /*09c0*/  FFMA.FTZ R67, R60, R117, R67 ;  /* 0x000000753c437223 */ /* 0x000fe20000010043 */
[----:B------:R-:W-:Y:S01]  /*09d0*/  FADD.FTZ R74, R117, R74 ;  /* 0x0000004a754a7221 */ /* 0x000fe20000010000 */
[C---:B------:R-:W-:Y:S01]  /*09e0*/  FMUL.FTZ R68, R107.reuse, R68 ;  /* 0x000000446b447220 */ /* 0x040fe20000410000 */
[----:B------:R-:W-:Y:S01]  /*09f0*/  FMUL.FTZ R70, R107, R70 ;  /* 0x000000466b467220 */ /* 0x000fe20000410000 */
[----:B------:R-:W-:Y:S01]  /*0a00*/  FFMA.FTZ R67, R62, R65, R67 ;  /* 0x000000413e437223 */ /* 0x000fe20000010043 */
[----:B------:R-:W-:Y:S01]  /*0a10*/  FADD.FTZ R74, R65, R74 ;  /* 0x0000004a414a7221 */ /* 0x000fe20000010000 */
[----:B------:R-:W-:Y:S01]  /*0a20*/  SHF.L.U32 R77, R109, 0x10, RZ ;  /* 0x000000106d4d7819 */ /* 0x000fe200000006ff */
[----:B------:R-:W-:Y:S01]  /*0a30*/  FADD.FTZ R6, R111, R6 ;  /* 0x000000066f067221 */ /* 0x000fe20000010000 */
[-C--:B------:R-:W-:Y:S01]  /*0a40*/  FFMA.FTZ R7, R68, R111.reuse, R7 ;  /* 0x0000006f44077223 */ /* 0x080fe20000010007 */
[----:B------:R-:W-:Y:S01]  /*0a50*/  FMUL.FTZ R111, R36, R111 ;  /* 0x0000006f246f7220 */ /* 0x000fe20000410000 */
[----:B------:R-:W-:Y:S01]  /*0a60*/  FADD.FTZ R5, R110, R5 ;  /* 0x000000056e057221 */ /* 0x000fe20000010000 */
[-C--:B------:R-:W-:Y:S01]  /*0a70*/  FFMA.FTZ R3, R70, R110.reuse, R3 ;  /* 0x0000006e46037223 */ /* 0x080fe20000010003 */
[----:B------:R-:W-:Y:S01]  /*0a80*/  FMUL.FTZ R61, R38, R110 ;  /* 0x0000006e263d7220 */ /* 0x000fe20000410000 */
[----:B------:R-:W-:Y:S01]  /*0a90*/  FFMA.FTZ R67, R108, R115, R67 ;  /* 0x000000736c437223 */ /* 0x000fe20000010043 */
[----:B------:R-:W-:Y:S01]  /*0aa0*/  FADD.FTZ R110, R115, R74 ;  /* 0x0000004a736e7221 */ /* 0x000fe20000010000 */
[----:B------:R-:W-:Y:S01]  /*0ab0*/  PRMT R71, R81, 0x7632, R71 ;  /* 0x0000763251477816 */ /* 0x000fe20000000047 */
[----:B------:R-:W-:Y:S01]  /*0ac0*/  FMUL.FTZ R109, R107, R112 ;  /* 0x000000706b6d7220 */ /* 0x000fe20000410000 */
[----:B------:R-:W-:Y:S01]  /*0ad0*/  FMUL.FTZ R66, R37, R77 ;  /* 0x0000004d25427220 */ /* 0x000fe20000410000 */
[----:B------:R-:W-:Y:S01]  /*0ae0*/  FFMA.FTZ R106, R68, R111, R67 ;  /* 0x0000006f446a7223 */ /* 0x000fe20000010043 */
[----:B------:R-:W-:Y:S01]  /*0af0*/  FADD.FTZ R67, R111, R110 ;  /* 0x0000006e6f437221 */ /* 0x000fe20000010000 */
[----:B------:R-:W-:Y:S01]  /*0b00*/  FMUL.FTZ R121, R107, R78 ;  /* 0x0000004e6b797220 */ /* 0x000fe20000410000 */
[----:B------:R-:W-:Y:S01]  /*0b10*/  SHF.L.U32 R78, R71, 0x10, RZ ;  /* 0x00000010474e7819 */ /* 0x000fe200000006ff */
[----:B------:R-:W-:Y:S01]  /*0b20*/  FFMA.FTZ R71, R109, R66, R106 ;  /* 0x000000426d477223 */ /* 0x000fe2000001006a */
[----:B------:R-:W-:Y:S01]  /*0b30*/  PRMT R73, R82, 0x7632, R73 ;  /* 0x0000763252497816 */ /* 0x000fe20000000049 */
[----:B------:R-:W-:Y:S01]  /*0b40*/  FADD.FTZ R110, R66, R67 ;  /* 0x00000043426e7221 */ /* 0x000fe20000010000 */
[----:B------:R-:W-:Y:S01]  /*0b50*/  SHF.L.U32 R82, R82, 0x10, RZ ;  /* 0x0000001052527819 */ /* 0x000fe200000006ff */
[----:B------:R-:W-:Y:S01]  /*0b60*/  FMUL.FTZ R76, R107, R76 ;  /* 0x0000004c6b4c7220 */ /* 0x000fe20000410000 */
[----:B------:R-:W-:Y:S01]  /*0b70*/  PRMT R75, R83, 0x7632, R75 ;  /* 0x00007632534b7816 */ /* 0x000fe2000000004b */
[----:B------:R-:W-:Y:S01]  /*0b80*/  FMUL.FTZ R72, R107, R72 ;  /* 0x000000486b487220 */ /* 0x000fe20000410000 */
[----:B------:R-:W-:Y:S01]  /*0b90*/  FFMA.FTZ R106, R70, R61, R71 ;  /* 0x0000003d466a7223 */ /* 0x000fe20000010047 */
[----:B------:R-:W-:Y:S01]  /*0ba0*/  FADD.FTZ R71, R61, R110 ;  /* 0x0000006e3d477221 */ /* 0x000fe20000010000 */
        /* <DEDUP_REMOVED lines=8> */
[-C--:B------:R-:W-:Y:S01]  /*0c30*/  FFMA.FTZ R11, R72, R69.reuse, R11 ;  /* 0x00000045480b7223 */ /* 0x080fe2000001000b */
[----:B------:R-:W-:Y:S01]  /*0c40*/  FFMA.FTZ R75, R119, R64, R106 ;  /* 0x00000040774b7223 */ /* 0x000fe2000001006a */
[----:B------:R-:W-:Y:S01]  /*0c50*/  FMUL.FTZ R69, R40, R69 ;  /* 0x0000004528457220 */ /* 0x000fe20000410000 */
[----:B------:R-:W-:Y:S01]  /*0c60*/  FADD.FTZ R106, R64, R71 ;  /* 0x00000047406a7221 */ /* 0x000fe20000010000 */
[----:B------:R-:W-:Y:S01]  /*0c70*/  SHF.L.U32 R81, R81, 0x10, RZ ;  /* 0x0000001051517819 */ /* 0x000fe200000006ff */
[-C--:B------:R-:W-:Y:S01]  /*0c80*/  FFMA.FTZ R92, R77, R80.reuse, R92 ;  /* 0x000000504d5c7223 */ /* 0x080fe2000001005c */
[----:B------:R-:W-:Y:S01]  /*0c90*/  FADD.FTZ R15, R80, R15 ;  /* 0x0000000f500f7221 */ /* 0x000fe20000010000 */
[----:B------:R-:W-:Y:S01]  /*0ca0*/  FMUL.FTZ R80, R41, R80 ;  /* 0x0000005029507220 */ /* 0x000fe20000410000 */
[----:B------:R-:W-:Y:S01]  /*0cb0*/  FFMA.FTZ R110, R72, R69, R75 ;  /* 0x00000045486e7223 */ /* 0x000fe2000001004b */
[----:B------:R-:W-:Y:S01]  /*0cc0*/  FADD.FTZ R71, R69, R106 ;  /* 0x0000006a45477221 */ /* 0x000fe20000010000 */
        /* <DEDUP_REMOVED lines=9> */
[----:B------:R-:W-:-:S02]  /*0d60*/  SHF.L.U32 R73, R73, 0x10, RZ ;  /* 0x0000001049497819 */ /* 0x000fc400000006ff */
[----:B------:R-:W-:Y:S01]  /*0d70*/  FFMA.FTZ R75, R113, R78, R110 ;  /* 0x0000004e714b7223 */ /* 0x000fe2000001006e */
[----:B------:R-:W-:Y:S01]  /*0d80*/  FADD.FTZ R106, R71, R78 ;  /* 0x0000004e476a7221 */ /* 0x000fe20000010000 */
[----:B------:R-:W-:Y:S01]  /*0d90*/  SHF.L.U32 R83, R83, 0x10, RZ ;  /* 0x0000001053537819 */ /* 0x000fe200000006ff */
[----:B------:R-:W-:Y:S01]  /*0da0*/  FMUL.FTZ R120, R107, R120 ;  /* 0x000000786b787220 */ /* 0x000fe20000410000 */
[----:B------:R-:W-:Y:S01]  /*0db0*/  FMUL.FTZ R71, R45, R73 ;  /* 0x000000492d477220 */ /* 0x000fe20000410000 */
[----:B------:R-:W-:Y:S01]  /*0dc0*/  FFMA.FTZ R75, R76, R67, R75 ;  /* 0x000000434c4b7223 */ /* 0x000fe2000001004b */
[----:B------:R-:W-:Y:S01]  /*0dd0*/  FADD.FTZ R110, R106, R67 ;  /* 0x000000436a6e7221 */ /* 0x000fe20000010000 */
[----:B------:R-:W-:Y:S01]  /*0de0*/  FMUL.FTZ R123, R107, R122 ;  /* 0x0000007a6b7b7220 */ /* 0x000fe20000410000 */
[----:B------:R-:W-:Y:S01]  /*0df0*/  FFMA.FTZ R89, R120, R73, R89 ;  /* 0x0000004978597223 */ /* 0x000fe20000010059 */
        /* <DEDUP_REMOVED lines=12> */
[----:B------:R-:W-:Y:S01]  /*0ec0*/  FADD.FTZ R85, R83, R85 ;  /* 0x0000005553557221 */ /* 0x000fe20000010000 */
[----:B------:R-:W-:Y:S01]  /*0ed0*/  FFMA.FTZ R88, R121, R83, R88 ;  /* 0x0000005379587223 */ /* 0x000fe20000010058 */
[----:B------:R-:W-:Y:S01]  /*0ee0*/  FFMA.FTZ R112, R123, R82, R112 ;  /* 0x000000527b707223 */ /* 0x000fe20000010070 */
        /* <DEDUP_REMOVED lines=20> */
.L_x_1582:
        /* <DEDUP_REMOVED lines=41> */
.L_x_1556:
        /* <DEDUP_REMOVED lines=33> */
.L_x_1555:
        /* <DEDUP_REMOVED lines=32> */
.L_x_1558:
        /* <DEDUP_REMOVED lines=33> */
.L_x_1554:
        /* <DEDUP_REMOVED lines=35> */
.L_x_1560:
        /* <DEDUP_REMOVED lines=33> */
.L_x_1559:
        /* <DEDUP_REMOVED lines=32> */
.L_x_1561:
        /* <DEDUP_REMOVED lines=32> */
.L_x_1557:
        /* <DEDUP_REMOVED lines=50> */
.L_x_1564:
        /* <DEDUP_REMOVED lines=29> */
.L_x_1563:
        /* <DEDUP_REMOVED lines=34> */
.L_x_1566:
        /* <DEDUP_REMOVED lines=29> */
.L_x_1562:
        /* <DEDUP_REMOVED lines=35> */
.L_x_1568:
        /* <DEDUP_REMOVED lines=29> */
.L_x_1567:
        /* <DEDUP_REMOVED lines=34> */
.L_x_1569:
        /* <DEDUP_REMOVED lines=28> */
.L_x_1565:
        /* <DEDUP_REMOVED lines=14> */
.L_x_1552:
        /* <DEDUP_REMOVED lines=32> */
.L_x_1551:
[----:B------:R-:W-:Y:S05]  /*34c0*/  BSYNC B0 ;  /* 0x0000000000007941 */ /* 0x000fea0003800000 */
.L_x_1550:
[----:B------:R-:W1:Y:S01]  /*34d0*/  S2R R38, SR_TID.X ;  /* 0x0000000000267919 */ /* 0x000e620000002100 */
[----:B------:R-:W-:Y:S01]  /*34e0*/  MOV R36, 0x400 ;  /* 0x0000040000247802 */ /* 0x000fe20000000f00 */
[----:B------:R-:W-:Y:S05]  /*34f0*/  WARPSYNC.ALL ;  /* 0x0000000000007948 */ /* 0x000fea0003800000 */
[----:B------:R-:W2:Y:S01]  /*3500*/  S2R R37, SR_CgaCtaId ;  /* 0x0000000000257919 */ /* 0x000ea20000008800 */
[----:B------:R-:W3:Y:S01]  /*3510*/  LDCU.128 UR16, c[0x0][0x440] ;  /* 0x00008800ff1077ac */ /* 0x000ee20008000c00 */
[C---:B-1----:R-:W-:Y:S02]  /*3520*/  SHF.L.U32 R2, R38.reuse, 0x6, RZ ;  /* 0x0000000626027819 */ /* 0x042fe400000006ff */
[----:B------:R-:W-:-:S02]  /*3530*/  SHF.L.U32 R0, R38, 0x5, RZ ;  /* 0x0000000526007819 */ /* 0x000fc400000006ff */
        /* <DEDUP_REMOVED lines=12> */
[----:B------:R-:W4:Y:S04]  /*3600*/  LDS R3, [R37+0x200] ;  /* 0x0002000025037984 */ /* 0x000f280000000800 */
[----:B------:R-:W5:Y:S04]  /*3610*/  LDS R36, [R37+0xa00] ;  /* 0x000a000025247984 */ /* 0x000f680000000800 */
[----:B------:R-:W0:Y:S04]  /*3620*/  LDS R20, [R37+0x400] ;  /* 0x0004000025147984 */ /* 0x000e280000000800 */
        /* <DEDUP_REMOVED lines=8> */
[----:B--2---:R-:W-:-:S03]  /*36b0*/  FADD.FTZ R2, R2, R39 ;  /* 0x0000002702027221 */ /* 0x004fc60000010000 */
[----:B------:R-:W2:Y:S01]  /*36c0*/  LDS R27, [R37+0x1800] ;  /* 0x00180000251b7984 */ /* 0x000ea20000000800 */
[----:B----4-:R-:W-:-:S03]  /*36d0*/  FADD.FTZ R3, RZ, R3 ;  /* 0x00000003ff037221 */ /* 0x010fc60000010000 */
[----:B------:R-:W-:Y:S01]  /*36e0*/  LDS R22, [R37+0x1a00] ;  /* 0x001a000025167984 */ /* 0x000fe20000000800 */
[----:B-----5:R-:W-:-:S03]  /*36f0*/  FADD.FTZ R3, R3, R36 ;  /* 0x0000002403037221 */ /* 0x020fc60000010000 */
[----:B------:R-:W4:Y:S01]  /*3700*/  LDS R33, [R37+0x1c00] ;  /* 0x001c000025217984 */ /* 0x000f220000000800 */
[----:B0-----:R-:W-:-:S03]  /*3710*/  FADD.FTZ R20, RZ, R20 ;  /* 0x00000014ff147221 */ /* 0x001fc60000010000 */
[----:B------:R-:W0:Y:S01]  /*3720*/  LDS R35, [R37+0x1e00] ;  /* 0x001e000025237984 */ /* 0x000e220000000800 */
        /* <DEDUP_REMOVED lines=10> */
[----:B------:R-:W-:Y:S04]  /*37d0*/  STS.128 [R0+0x10], R28 ;  /* 0x0000101c00007388 */ /* 0x000fe80000000c00 */
[----:B------:R1:W-:Y:S01]  /*37e0*/  STS.128 [R0+0x400], R4 ;  /* 0x0004000400007388 */ /* 0x0003e20000000c00 */
[----:B----4-:R-:W-:-:S03]  /*37f0*/  FADD.FTZ R33, R20, R33 ;  /* 0x0000002114217221 */ /* 0x010fc60000010000 */
[----:B------:R2:W-:Y:S01]  /*3800*/  STS.128 [R0+0x410], R12 ;  /* 0x0004100c00007388 */ /* 0x0005e20000000c00 */
[----:B0-----:R-:W-:Y:S01]  /*3810*/  FADD.FTZ R35, R8, R35 ;  /* 0x0000002308237221 */ /* 0x001fe20000010000 */
[----:B------:R-:W-:Y:S01]  /*3820*/  BAR.SYNC.DEFER_BLOCKING 0x0 ;  /* 0x0000000000007b1d */ /* 0x000fe20000010000 */
[----:B-1----:R-:W-:-:S07]  /*3830*/  FADD.FTZ R7, R3, R22 ;  /* 0x0000001603077221 */ /* 0x002fce0000010000 */
[----:B--2---:R-:W0:Y:S01]  /*3840*/  LDC R14, c[0x0][0x388] ;  /* 0x0000e200ff0e7b82 */ /* 0x004e220000000800 */
        /* <DEDUP_REMOVED lines=50> */
.L_x_1553:
[----:B------:R-:W-:Y:S01]  /*3b70*/  HFMA2 R83, -RZ, RZ, 0, 5.9604644775390625e-08 ;  /* 0x00000001ff537431 */ /* 0x000fe200000001ff */
[----:B------:R-:W-:Y:S01]  /*3b80*/  BSSY B2, `(.L_x_1571) ;  /* 0x0000006000027945 */ /* 0x000fe20003800000 */
[----:B------:R-:W-:Y:S02]  /*3b90*/  MOV R114, 0x1f ;  /* 0x0000001f00727802 */ /* 0x000fe40000000f00 */
[----:B------:R-:W-:-:S07]  /*3ba0*/  MOV R81, 0xffffffff ;  /* 0xffffffff00517802 */ /* 0x000fce0000000f00 */
[----:B-----5:R-:W-:Y:S05]  /*3bb0*/  WARPSYNC.COLLECTIVE R81, `(.L_x_1572) ;  /* 0x0000000051087348 */ /* 0x020fea0003c00000 */
[----:B------:R0:W1:Y:S02]  /*3bc0*/  SHFL.BFLY P1, R81, R116, R83, R114 ;  /* 0x0c00005374517389 */ /* 0x0000640000020072 */
[----:B01---5:R-:W-:Y:S05]  /*3bd0*/  ENDCOLLECTIVE ;  /* 0x000000000000791b */ /* 0x023fea0003800000 */
.L_x_1572:
[----:B------:R-:W-:Y:S05]  /*3be0*/  BSYNC B2 ;  /* 0x0000000000027941 */ /* 0x000fea0003800000 */
.L_x_1571:
        /* <DEDUP_REMOVED lines=9> */
.L_x_1573:
        /* <DEDUP_REMOVED lines=8> */
.L_x_1574:
[----:B------:R-:W-:Y:S02]  /*3d00*/  MOV R116, R118 ;  /* 0x0000007600747202 */ /* 0x000fe40000000f00 */
[----:B------:R-:W-:Y:S02]  /*3d10*/  MOV R73, R81 ;  /* 0x0000005100497202 */ /* 0x000fe40000000f00 */
[----:B------:R-:W-:-:S03]  /*3d20*/  MOV R81, 0xffffffff ;  /* 0xffffffff00517802 */ /* 0x000fc60000000f00 */
[----:B------:R-:W-:-:S07]  /*3d30*/  FADD.FTZ R122, R110, R73 ;  /* 0x000000496e7a7221 */ /* 0x000fce0000010000 */
[----:B------:R-:W-:Y:S05]  /*3d40*/  WARPSYNC.COLLECTIVE R81, `(.L_x_1575) ;  /* 0x0000000051087348 */ /* 0x000fea0003c00000 */
[----:B------:R0:W1:Y:S02]  /*3d50*/  SHFL.BFLY P1, R81, R116, R83, R114 ;  /* 0x0c00005374517389 */ /* 0x0000640000020072 */
[----:B01----:R-:W-:Y:S05]  /*3d60*/  ENDCOLLECTIVE ;  /* 0x000000000000791b */ /* 0x003fea0003800000 */
.L_x_1575:
        /* <DEDUP_REMOVED lines=8> */
.L_x_1576:
[----:B------:R-:W-:Y:S02]  /*3df0*/  MOV R116, R124 ;  /* 0x0000007c00747202 */ /* 0x000fe40000000f00 */
[----:B------:R-:W-:Y:S02]  /*3e00*/  MOV R73, R81 ;  /* 0x0000005100497202 */ /* 0x000fe40000000f00 */
[----:B------:R-:W-:-:S03]  /*3e10*/  MOV R81, 0xffffffff ;  /* 0xffffffff00517802 */ /* 0x000fc60000000f00 */
[----:B------:R-:W-:-:S07]  /*3e20*/  FADD.FTZ R125, R122, R73 ;  /* 0x000000497a7d7221 */ /* 0x000fce0000010000 */
[----:B------:R-:W-:Y:S05]  /*3e30*/  WARPSYNC.COLLECTIVE R81, `(.L_x_1577) ;  /* 0x0000000051087348 */ /* 0x000fea0003c00000 */
[----:B------:R0:W1:Y:S02]  /*3e40*/  SHFL.BFLY P1, R81, R116, R83, R114 ;  /* 0x0c00005374517389 */ /* 0x0000640000020072 */
[----:B01----:R-:W-:Y:S05]  /*3e50*/  ENDCOLLECTIVE ;  /* 0x000000000000791b */ /* 0x003fea0003800000 */
.L_x_1577:
        /* <DEDUP_REMOVED lines=8> */
.L_x_1578:
[----:B------:R-:W-:Y:S02]  /*3ee0*/  MOV R116, R75 ;  /* 0x0000004b00747202 */ /* 0x000fe40000000f00 */
[----:B------:R-:W-:Y:S02]  /*3ef0*/  MOV R112, R81 ;  /* 0x0000005100707202 */ /* 0x000fe40000000f00 */
[----:B------:R-:W-:-:S03]  /*3f00*/  MOV R81, 0xffffffff ;  /* 0xffffffff00517802 */ /* 0x000fc60000000f00 */
[----:B------:R-:W-:-:S07]  /*3f10*/  FADD.FTZ R73, R125, R112 ;  /* 0x000000707d497221 */ /* 0x000fce0000010000 */
[----:B------:R-:W-:Y:S05]  /*3f20*/  WARPSYNC.COLLECTIVE R81, `(.L_x_1579) ;  /* 0x0000000051087348 */ /* 0x000fea0003c00000 */
[----:B------:R0:W1:Y:S02]  /*3f30*/  SHFL.BFLY P1, R81, R116, R83, R114 ;  /* 0x0c00005374517389 */ /* 0x0000640000020072 */
[----:B01----:R-:W-:Y:S05]  /*3f40*/  ENDCOLLECTIVE ;  /* 0x000000000000791b */ /* 0x003fea0003800000 */
.L_x_1579:
        /* <DEDUP_REMOVED lines=8> */
.L_x_1580:
[----:B------:R-:W-:Y:S02]  /*3fd0*/  MOV R116, R75 ;  /* 0x0000004b00747202 */ /* 0x000fe40000000f00 */
[----:B------:R-:W-:Y:S02]  /*3fe0*/  MOV R110, R81 ;  /* 0x00000051006e7202 */ /* 0x000fe40000000f00 */
[----:B------:R-:W-:-:S07]  /*3ff0*/  MOV R81, 0xffffffff ;  /* 0xffffffff00517802 */ /* 0x000fce0000000f00 */
[----:B------:R-:W-:Y:S05]  /*4000*/  WARPSYNC.COLLECTIVE R81, `(.L_x_1581) ;  /* 0x0000000051087348 */ /* 0x000fea0003c00000 */
[----:B------:R0:W1:Y:S02]  /*4010*/  SHFL.BFLY P1, R81, R116, R83, R114 ;  /* 0x0c00005374517389 */ /* 0x0000640000020072 */
[----:B01----:R-:W-:Y:S05]  /*4020*/  ENDCOLLECTIVE ;  /* 0x000000000000791b */ /* 0x003fea0003800000 */
.L_x_1581:
[----:B------:R-:W-:Y:S01]  /*4030*/  MOV R112, R81 ;  /* 0x0000005100707202 */ /* 0x000fe20000000f00 */
[----:B------:R-:W-:Y:S06]  /*4040*/  BRA `(.L_x_1582) ;  /* 0xffffffcc00f87947 */ /* 0x000fec000383ffff */
.L_x_1583:
        /* <DEDUP_REMOVED lines=11> */
.L_x_3937:


//--------------------- .text._ZN10layer_norm31ln_parallel_residual_bwd_kernelINS_13Kernel_traitsIf13__nv_bfloat16fS2_fjLj512ELj1ELj4ELj1ELj16ENS_18Kernel_traits_baseILj512EfS2_fS2_fjLj128EEEEELb1ELb0ELb0EEEvNS_9BwdParamsE --------------------------
	.section	.text._ZN10layer_norm31ln_parallel_residual_bwd_kernelINS_13Kernel_traitsIf13__nv_bfloat16fS2_fjLj512ELj1ELj4ELj1ELj16ENS_18Kernel_traits_baseILj512EfS2_fS2_fjLj128EEEEELb1ELb0ELb0EEEvNS_9BwdParamsE,"ax",@progbits
	.align	128
        .global         _ZN10layer_norm31ln_parallel_residual_bwd_kernelINS_13Kernel_traitsIf13__nv_bfloat16fS2_fjLj512ELj1ELj4ELj1ELj16ENS_18Kernel_traits_baseILj512EfS2_fS2_fjLj128EEEEELb1ELb0ELb0EEEvNS_9BwdParamsE
        .type           _ZN10layer_norm31ln_parallel_residual_bwd_kernelINS_13Kernel_traitsIf13__nv_bfloat16fS2_fjLj512ELj1ELj4ELj1ELj16ENS_18Kernel_traits_baseILj512EfS2_fS2_fjLj128EEEEELb1ELb0ELb0EEEvNS_9BwdParamsE,@function
        .size           _ZN10layer_norm31ln_parallel_residual_bwd_kernelINS_13Kernel_traitsIf13__nv_bfloat16fS2_fjLj512ELj1ELj4ELj1ELj16ENS_18Kernel_traits_baseILj512EfS2_fS2_fjLj128EEEEELb1ELb0ELb0EEEvNS_9BwdParamsE,(.L_x_3938 - _ZN10layer_norm31ln_parallel_residual_bwd_kernelINS_13Kernel_traitsIf13__nv_bfloat16fS2_fjLj512ELj1ELj4ELj1ELj16ENS_18Kernel_traits_baseILj512EfS2_fS2_fjLj128EEEEELb1ELb0ELb0EEEvNS_9BwdParamsE)
        .other          _ZN10layer_norm31ln_parallel_residual_bwd_kernelINS_13Kernel_traitsIf13__nv_bfloat16fS2_fjLj512ELj1ELj4ELj1ELj16ENS_18Kernel_traits_baseILj512EfS2_fS2_fjLj128EEEEELb1ELb0ELb0EEEvNS_9BwdParamsE,@"STO_CUDA_ENTRY STV_DEFAULT"
_ZN10layer_norm31ln_parallel_residual_bwd_kernelINS_13Kernel_traitsIf13__nv_bfloat16fS2_fjLj512ELj1ELj4ELj1ELj16ENS_18Kernel_traits_baseILj512EfS2_fS2_fjLj128EEEEELb1ELb0ELb0EEEvNS_9BwdParamsE:
.text._ZN10layer_norm31ln_parallel_residual_bwd_kernelINS_13Kernel_traitsIf13__nv_bfloat16fS2_fjLj512ELj1ELj4ELj1ELj16ENS_18Kernel_traits_baseILj512EfS2_fS2_fjLj128EEEEELb1ELb0ELb0EEEvNS_9BwdParamsE:
        /* <DEDUP_REMOVED lines=111> */
.L_x_1610:
        /* <DEDUP_REMOVED lines=25> */
[----:B-1----:R-:W-:-:S03]  /*0880*/  IMAD.WIDE.U32 R140, R150, 0x10, R140 ;  /* 0x00000010968c7825 */ /* 0x002fc600078e008c */
[----:B------:R-:W4:Y:S04]  /*0890*/  LDG.E.128 R144, desc[UR8][R132.64+0x10] ;  /* 0x0000100884907981 */ /* 0x000f28000c1e1d00 */
[----:B------:R-:W4:Y:S01]  /*08a0*/  LDG.E.128 R140, desc[UR8][R140.64] ;  /* 0x000000088c8c7981 */ /* 0x000f22000c1e1d00 */
[----:B--2---:R-:W-:-:S06]  /*08b0*/  IMAD.WIDE.U32 R136, R150, 0x10, R136 ;  /* 0x0000001096887825 */ /* 0x004fcc00078e0088 */
[----:B------:R-:W2:Y:S01]  /*08c0*/  LDG.E.128 R136, desc[UR8][R136.64] ;  /* 0x0000000888887981 */ /* 0x000ea2000c1e1d00 */
[----:B------:R-:W-:Y:S02]  /*08d0*/  ISETP.NE.U32.AND P2, PT, RZ, UR10, PT ;  /* 0x0000000aff007c0c */ /* 0x000fe4000bf45070 */
[----:B------:R-:W-:Y:S02]  /*08e0*/  ISETP.NE.AND.EX P0, PT, RZ, UR25, PT, P0 ;  /* 0x00000019ff007c0c */ /* 0x000fe4000bf05300 */
[----:B------:R-:W-:-:S11]  /*08f0*/  ISETP.NE.AND.EX P2, PT, RZ, UR11, PT, P2 ;  /* 0x0000000bff007c0c */ /* 0x000fd6000bf45320 */
[----:B------:R-:W1:Y:S08]  /*0900*/  @P0 LDC.64 R154, c[0x0][0x438] ;  /* 0x00010e00ff9a0b82 */ /* 0x000e700000000a00 */
[----:B------:R-:W1:Y:S01]  /*0910*/  @P2 LDC.64 R158, c[0x0][0x3b8] ;  /* 0x0000ee00ff9e2b82 */ /* 0x000e620000000a00 */
[----:B0-----:R-:W-:-:S05]  /*0920*/  IMAD.WIDE.U32 R156, R150, 0x8, R156 ;  /* 0x00000008969c7825 */ /* 0x001fca00078e009c */
[----:B------:R-:W5:Y:S01]  /*0930*/  LDG.E.64 R132, desc[UR8][R156.64] ;  /* 0x000000089c847981 */ /* 0x000f62000c1e1b00 */
[----:B-1----:R-:W-:-:S05]  /*0940*/  @P0 IMAD.WIDE.U32 R154, R150, 0x20, R154 ;  /* 0x00000020969a0825 */ /* 0x002fca00078e009a */
[----:B------:R-:W5:Y:S01]  /*0950*/  @P0 LDG.E.128 R8, desc[UR8][R154.64] ;  /* 0x000000089a080981 */ /* 0x000f62000c1e1d00 */
[----:B------:R-:W-:-:S03]  /*0960*/  @P2 IMAD.WIDE.U32 R158, R150, 0x8, R158 ;  /* 0x00000008969e2825 */ /* 0x000fc600078e009e */
[----:B------:R0:W5:Y:S04]  /*0970*/  @P0 LDG.E.128 R4, desc[UR8][R154.64+0x10] ;  /* 0x000010089a040981 */ /* 0x000168000c1e1d00 */
[----:B------:R1:W5:Y:S01]  /*0980*/  @P2 LDG.E.64 R186, desc[UR8][R158.64] ;  /* 0x000000089eba2981 */ /* 0x000362000c1e1b00 */
[C---:B---3--:R-:W-:Y:S01]  /*0990*/  FADD.FTZ R162, -R152.reuse, R130 ;  /* 0x0000008298a27221 */ /* 0x048fe20000010100 */
[C---:B------:R-:W-:Y:S01]  /*09a0*/  FADD.FTZ R128, -R152.reuse, R128 ;  /* 0x0000008098807221 */ /* 0x040fe20000010100 */
[----:B------:R-:W-:Y:S01]  /*09b0*/  FADD.FTZ R160, -R152, R129 ;  /* 0x0000008198a07221 */ /* 0x000fe20000010100 */
        /* <DEDUP_REMOVED lines=13> */
[----:B-1----:R-:W-:Y:S02]  /*0a90*/  SHF.L.U32 R159, R137, 0x10, RZ ;  /* 0x00000010899f7819 */ /* 0x002fe400000006ff */
[----:B------:R-:W-:Y:S02]  /*0aa0*/  SHF.L.U32 R138, R138, 0x10, RZ ;  /* 0x000000108a8a7819 */ /* 0x000fe400000006ff */
[----:B------:R-:W-:Y:S01]  /*0ab0*/  SHF.L.U32 R137, R140, 0x10, RZ ;  /* 0x000000108c897819 */ /* 0x000fe200000006ff */
[-C--:B------:R-:W-:Y:S01]  /*0ac0*/  FFMA.FTZ R73, R154, R128.reuse, R73 ;  /* 0x000000809a497223 */ /* 0x080fe20000010049 */
[----:B------:R-:W-:Y:S01]  /*0ad0*/  SHF.L.U32 R141, R141, 0x10, RZ ;  /* 0x000000108d8d7819 */ /* 0x000fe200000006ff */
[----:B------:R-:W-:Y:S01]  /*0ae0*/  FFMA.FTZ R153, R105, R128, R136 ;  /* 0x0000008069997223 */ /* 0x000fe20000010088 */
[C---:B------:R-:W-:Y:S01]  /*0af0*/  PRMT R140, R142.reuse, 0x7632, R140 ;  /* 0x000076328e8c7816 */ /* 0x040fe2000000008c */
[----:B------:R-:W-:Y:S01]  /*0b00*/  FADD.FTZ R57, R57, R128 ;  /* 0x0000008039397221 */ /* 0x000fe20000010000 */
[----:B------:R-:W-:Y:S01]  /*0b10*/  SHF.L.U32 R128, R161, 0x10, RZ ;  /* 0x00000010a1807819 */ /* 0x000fe200000006ff */
[----:B------:R-:W-:Y:S01]  /*0b20*/  FMUL.FTZ R158, R151, R164 ;  /* 0x000000a4979e7220 */ /* 0x000fe20000410000 */
[----:B------:R-:W-:Y:S01]  /*0b30*/  FMUL.FTZ R136, R99, R138 ;  /* 0x0000008a63887220 */ /* 0x000fe20000410000 */
[----:B------:R-:W-:Y:S01]  /*0b40*/  SHF.L.U32 R183, R142, 0x10, RZ ;  /* 0x000000108eb77819 */ /* 0x000fe200000006ff */
[----:B------:R-:W-:Y:S01]  /*0b50*/  FADD.FTZ R142, -R152, R145 ;  /* 0x00000091988e7221 */ /* 0x000fe20000010100 */
[----:B------:R-:W-:Y:S01]  /*0b60*/  SHF.L.U32 R140, R140, 0x10, RZ ;  /* 0x000000108c8c7819 */ /* 0x000fe200000006ff */
[----:B------:R-:W-:Y:S01]  /*0b70*/  FMUL.FTZ R129, R98, R141 ;  /* 0x0000008d62817220 */ /* 0x000fe20000410000 */
[----:B------:R-:W-:-:S02]  /*0b80*/  PRMT R168, R139, 0x7632, R168 ;  /* 0x000076328ba87816 */ /* 0x000fc400000000a8 */
[----:B------:R-:W-:Y:S01]  /*0b90*/  SHF.L.U32 R185, R139, 0x10, RZ ;  /* 0x000000108bb97819 */ /* 0x000fe200000006ff */
[----:B------:R-:W-:Y:S01]  /*0ba0*/  FMUL.FTZ R139, R96, R137 ;  /* 0x00000089608b7220 */ /* 0x000fe20000410000 */
[----:B------:R-:W-:Y:S01]  /*0bb0*/  PRMT R190, R143, 0x7632, R190 ;  /* 0x000076328fbe7816 */ /* 0x000fe200000000be */
[-C--:B------:R-:W-:Y:S01]  /*0bc0*/  FFMA.FTZ R75, R158, R128.reuse, R75 ;  /* 0x000000809e4b7223 */ /* 0x080fe2000001004b */
[----:B------:R-:W-:Y:S01]  /*0bd0*/  FFMA.FTZ R157, R107, R128, R136 ;  /* 0x000000806b9d7223 */ /* 0x000fe20000010088 */
[----:B------:R-:W-:Y:S01]  /*0be0*/  FADD.FTZ R59, R59, R128 ;  /* 0x000000803b3b7221 */ /* 0x000fe20000010000 */
[----:B------:R-:W-:Y:S01]  /*0bf0*/  SHF.L.U32 R143, R143, 0x10, RZ ;  /* 0x000000108f8f7819 */ /* 0x000fe200000006ff */
[----:B------:R-:W-:Y:S01]  /*0c00*/  FMUL.FTZ R155, R151, R162 ;  /* 0x000000a2979b7220 */ /* 0x000fe20000410000 */
[----:B------:R-:W-:Y:S01]  /*0c10*/  FFMA.FTZ R41, R154, R130, R41 ;  /* 0x000000829a297223 */ /* 0x000fe20000010029 */
[----:B------:R-:W-:Y:S01]  /*0c20*/  FADD.FTZ R25, R25, R130 ;  /* 0x0000008219197221 */ /* 0x000fe20000010000 */
[----:B------:R-:W-:Y:S01]  /*0c30*/  SHF.L.U32 R128, R163, 0x10, RZ ;  /* 0x00000010a3807819 */ /* 0x000fe200000006ff */
[----:B------:R-:W-:Y:S01]  /*0c40*/  FFMA.FTZ R160, R106, R159, R129 ;  /* 0x0000009f6aa07223 */ /* 0x000fe20000010081 */
[----:B------:R-:W-:Y:S01]  /*0c50*/  FMUL.FTZ R162, R151, R142 ;  /* 0x0000008e97a27220 */ /* 0x000fe20000410000 */
[----:B------:R-:W-:Y:S01]  /*0c60*/  FMUL.FTZ R130, R93, R140 ;  /* 0x0000008c5d827220 */ /* 0x000fe20000410000 */
[----:B------:R-:W-:Y:S01]  /*0c70*/  FFMA.FTZ R156, R104, R131, R139 ;  /* 0x00000083689c7223 */ /* 0x000fe2000001008b */
[----:B------:R-:W-:Y:S01]  /*0c80*/  FMUL.FTZ R129, R92, R183 ;  /* 0x000000b75c817220 */ /* 0x000fe20000410000 */
[----:B------:R-:W-:Y:S01]  /*0c90*/  FADD.FTZ R56, R56, R131 ;  /* 0x0000008338387221 */ /* 0x000fe20000010000 */
[----:B------:R-:W-:Y:S01]  /*0ca0*/  FFMA.FTZ R72, R3, R131, R72 ;  /* 0x0000008303487223 */ /* 0x000fe20000010048 */
[----:B------:R-:W-:Y:S01]  /*0cb0*/  FADD.FTZ R53, R53, R128 ;  /* 0x0000008035357221 */ /* 0x000fe20000010000 */
[-C--:B------:R-:W-:Y:S01]  /*0cc0*/  FFMA.FTZ R161, R101, R128.reuse, R130 ;  /* 0x0000008065a17223 */ /* 0x080fe20000010082 */
[----:B------:R-:W-:Y:S01]  /*0cd0*/  FFMA.FTZ R69, R162, R128, R69 ;  /* 0x00000080a2457223 */ /* 0x000fe20000010045 */
[----:B------:R-:W-:Y:S01]  /*0ce0*/  FMUL.FTZ R131, R94, R143 ;  /* 0x0000008f5e837220 */ /* 0x000fe20000410000 */
[----:B------:R-:W-:Y:S01]  /*0cf0*/  FFMA.FTZ R164, R100, R165, R129 ;  /* 0x000000a564a47223 */ /* 0x000fe20000010081 */
[----:B------:R-:W-:Y:S01]  /*0d00*/  FADD.FTZ R128, RZ, R156 ;  /* 0x0000009cff807221 */ /* 0x000fe20000010000 */
[----:B------:R-:W-:Y:S01]  /*0d10*/  FFMA.FTZ R129, R3, R156, RZ ;  /* 0x0000009c03817223 */ /* 0x000fe200000100ff */
[----:B------:R-:W-:-:S02]  /*0d20*/  FFMA.FTZ R166, R102, R185, R131 ;  /* 0x000000b966a67223 */ /* 0x000fc40000010083 */
[----:B------:R-:W-:Y:S01]  /*0d30*/  FADD.FTZ R131, R128, R153 ;  /* 0x0000009980837221 */ /* 0x000fe20000010000 */
[----:B------:R-:W-:Y:S01]  /*0d40*/  FFMA.FTZ R128, R154, R153, R129 ;  /* 0x000000999a807223 */ /* 0x000fe20000010081 */
[----:B------:R-:W-:Y:S02]  /*0d50*/  FADD.FTZ R144, -R152, R144 ;  /* 0x0000009098907221 */ /* 0x000fe40000010100 */
[----:B------:R-:W-:Y:S01]  /*0d60*/  FADD.FTZ R130, R131, R160 ;  /* 0x000000a083827221 */ /* 0x000fe20000010000 */
[C---:B------:R-:W-:Y:S01]  /*0d70*/  FFMA.FTZ R129, R155.reuse, R160, R128 ;  /* 0x000000a09b817223 */ /* 0x040fe20000010080 */
[----:B------:R-:W-:Y:S01]  /*0d80*/  FADD.FTZ R58, R58, R159 ;  /* 0x0000009f3a3a7221 */ /* 0x000fe20000010000 */
[----:B------:R-:W-:Y:S01]  /*0d90*/  FFMA.FTZ R74, R155, R159, R74 ;  /* 0x0000009f9b4a7223 */ /* 0x000fe2000001004a */
[----:B------:R-:W-:Y:S01]  /*0da0*/  FMUL.FTZ R159, R151, R144 ;  /* 0x00000090979f7220 */ /* 0x000fe20000410000 */
[----:B------:R-:W-:Y:S01]  /*0db0*/  FADD.FTZ R131, R130, R157 ;  /* 0x0000009d82837221 */ /* 0x000fe20000010000 */
[C---:B------:R-:W-:Y:S01]  /*0dc0*/  FFMA.FTZ R128, R158.reuse, R157, R129 ;  /* 0x0000009d9e807223 */ /* 0x040fe20000010081 */
[----:B------:R-:W-:Y:S01]  /*0dd0*/  FFMA.FTZ R43, R158, R138, R43 ;  /* 0x0000008a9e2b7223 */ /* 0x000fe2000001002b */
[----:B------:R-:W-:Y:S01]  /*0de0*/  FADD.FTZ R27, R27, R138 ;  /* 0x0000008a1b1b7221 */ /* 0x000fe20000010000 */
[----:B------:R-:W-:Y:S01]  /*0df0*/  SHF.L.U32 R138, R190, 0x10, RZ ;  /* 0x00000010be8a7819 */ /* 0x000fe200000006ff */
[----:B------:R-:W-:Y:S01]  /*0e00*/  FADD.FTZ R146, -R152, R146 ;  /* 0x0000009298927221 */ /* 0x000fe20000010100 */
[----:B------:R-:W-:Y:S01]  /*0e10*/  FADD.FTZ R130, R131, R164 ;  /* 0x000000a483827221 */ /* 0x000fe20000010000 */
[----:B------:R-:W-:Y:S01]  /*0e20*/  FFMA.FTZ R129, R159, R164, R128 ;  /* 0x000000a49f817223 */ /* 0x000fe20000010080 */
[----:B------:R-:W-:Y:S01]  /*0e30*/  FADD.FTZ R21, R21, R140 ;  /* 0x0000008c15157221 */ /* 0x000fe20000010000 */
[----:B------:R-:W-:Y:S01]  /*0e40*/  FFMA.FTZ R37, R162, R140, R37 ;  /* 0x0000008ca2257223 */ /* 0x000fe20000010025 */
[----:B------:R-:W-:Y:S01]  /*0e50*/  SHF.L.U32 R136, R168, 0x10, RZ ;  /* 0x00000010a8887819 */ /* 0x000fe200000006ff */
[----:B------:R-:W-:Y:S01]  /*0e60*/  FADD.FTZ R192, -R152, R147 ;  /* 0x0000009398c07221 */ /* 0x000fe20000010100 */
        /* <DEDUP_REMOVED lines=27> */
.L_x_1586:
[----:B------:R-:W-:Y:S05]  /*1020*/  BSYNC.RECONVERGENT B0 ;  /* 0x0000000000007941 */ /* 0x000fea0003800200 */
.L_x_1585:
        /* <DEDUP_REMOVED lines=15> */
[C---:B0-----:R-:W-:Y:S01]  /*1120*/  IMAD.WIDE.U32 R172, R185.reuse, 0x8, R172 ;  /* 0x00000008b9ac7825 */ /* 0x041fe200078e00ac */
[----:B------:R-:W-:Y:S02]  /*1130*/  ISETP.NE.AND.EX P0, PT, RZ, UR25, PT, P0 ;  /* 0x00000019ff007c0c */ /* 0x000fe4000bf05300 */
[----:B------:R-:W-:Y:S02]  /*1140*/  ISETP.NE.AND.EX P2, PT, RZ, UR11, PT, P2 ;  /* 0x0000000bff007c0c */ /* 0x000fe4000bf45320 */
[----:B------:R2:W5:Y:S09]  /*1150*/  LDG.E.64 R134, desc[UR8][R172.64] ;  /* 0x00000008ac867981 */ /* 0x000572000c1e1b00 */
[----:B------:R-:W0:Y:S08]  /*1160*/  @P0 LDC.64 R170, c[0x0][0x438] ;  /* 0x00010e00ffaa0b82 */ /* 0x000e300000000a00 */
[----:B------:R-:W1:Y:S01]  /*1170*/  @P2 LDC.64 R174, c[0x0][0x3b8] ;  /* 0x0000ee00ffae2b82 */ /* 0x000e620000000a00 */
[----:B0-----:R-:W-:-:S05]  /*1180*/  @P0 IMAD.WIDE.U32 R170, R185, 0x20, R170 ;  /* 0x00000020b9aa0825 */ /* 0x001fca00078e00aa */
[----:B------:R-:W5:Y:S01]  /*1190*/  @P0 LDG.E.128 R108, desc[UR8][R170.64] ;  /* 0x00000008aa6c0981 */ /* 0x000f62000c1e1d00 */
[----:B-1----:R-:W-:-:S03]  /*11a0*/  @P2 IMAD.WIDE.U32 R174, R185, 0x8, R174 ;  /* 0x00000008b9ae2825 */ /* 0x002fc600078e00ae */
[----:B------:R0:W5:Y:S04]  /*11b0*/  @P0 LDG.E.128 R112, desc[UR8][R170.64+0x10] ;  /* 0x00001008aa700981 */ /* 0x000168000c1e1d00 */
[----:B------:R1:W5:Y:S01]  /*11c0*/  @P2 LDG.E.64 R188, desc[UR8][R174.64] ;  /* 0x00000008aebc2981 */ /* 0x000362000c1e1b00 */
[C---:B---3--:R-:W-:Y:S02]  /*11d0*/  PRMT R169, R128.reuse, 0x7632, R169 ;  /* 0x0000763280a97816 */ /* 0x048fe400000000a9 */
[----:B------:R-:W-:Y:S02]  /*11e0*/  SHF.L.U32 R177, R128, 0x10, RZ ;  /* 0x0000001080b17819 */ /* 0x000fe400000006ff */
[----:B------:R-:W-:Y:S02]  /*11f0*/  PRMT R178, R130, 0x7632, R178 ;  /* 0x0000763282b27816 */ /* 0x000fe400000000b2 */
[----:B----4-:R-:W-:-:S02]  /*1200*/  PRMT R128, R136, 0x7632, R128 ;  /* 0x0000763288807816 */ /* 0x010fc40000000080 */
[----:B------:R-:W-:Y:S02]  /*1210*/  SHF.L.U32 R181, R130, 0x10, RZ ;  /* 0x0000001082b57819 */ /* 0x000fe400000006ff */
[----:B------:R-:W-:Y:S01]  /*1220*/  SHF.L.U32 R130, R128, 0x10, RZ ;  /* 0x0000001080827819 */ /* 0x000fe200000006ff */
[C---:B--2---:R-:W-:Y:S01]  /*1230*/  FADD.FTZ R172, -R152.reuse, R141 ;  /* 0x0000008d98ac7221 */ /* 0x044fe20000010100 */
[----:B0-----:R-:W-:Y:S01]  /*1240*/  PRMT R171, R137, 0x7632, R171 ;  /* 0x0000763289ab7816 */ /* 0x001fe200000000ab */
[C---:B-1----:R-:W-:Y:S02]  /*1250*/  FADD.FTZ R174, -R152.reuse, R143 ;  /* 0x0000008f98ae7221 */ /* 0x042fe40000010100 */
[----:B-----5:R-:W-:Y:S01]  /*1260*/  FMUL.FTZ R172, R151, R172 ;  /* 0x000000ac97ac7220 */ /* 0x020fe20000410000 */
[C---:B------:R-:W-:Y:S01]  /*1270*/  PRMT R176, R129.reuse, 0x7632, R176 ;  /* 0x0000763281b07816 */ /* 0x040fe200000000b0 */
[----:B------:R-:W-:Y:S01]  /*1280*/  FADD.FTZ R140, -R152, R140 ;  /* 0x0000008c988c7221 */ /* 0x000fe20000010100 */
[----:B------:R-:W-:Y:S01]  /*1290*/  SHF.L.U32 R179, R129, 0x10, RZ ;  /* 0x0000001081b37819 */ /* 0x000fe200000006ff */
[----:B------:R-:W-:Y:S01]  /*12a0*/  FADD.FTZ R17, R17, R130 ;  /* 0x0000008211117221 */ /* 0x000fe20000010000 */
[----:B------:R-:W-:Y:S01]  /*12b0*/  SHF.L.U32 R129, R136, 0x10, RZ ;  /* 0x0000001088817819 */ /* 0x000fe200000006ff */
[-C--:B------:R-:W-:Y:S01]  /*12c0*/  FMUL.FTZ R136, R81, R130.reuse ;  /* 0x0000008251887220 */ /* 0x080fe20000410000 */
[----:B------:R-:W-:Y:S01]  /*12d0*/  SHF.L.U32 R128, R169, 0x10, RZ ;  /* 0x00000010a9807819 */ /* 0x000fe200000006ff */
[----:B------:R-:W-:Y:S01]  /*12e0*/  FFMA.FTZ R33, R172, R130, R33 ;  /* 0x00000082ac217223 */ /* 0x000fe20000010021 */
[----:B------:R-:W-:Y:S01]  /*12f0*/  SHF.L.U32 R130, R171, 0x10, RZ ;  /* 0x00000010ab827819 */ /* 0x000fe200000006ff */
[----:B------:R-:W-:Y:S01]  /*1300*/  FMUL.FTZ R174, R151, R174 ;  /* 0x000000ae97ae7220 */ /* 0x000fe20000410000 */
[----:B------:R-:W-:Y:S01]  /*1310*/  SHF.L.U32 R137, R137, 0x10, RZ ;  /* 0x0000001089897819 */ /* 0x000fe200000006ff */
[----:B------:R-:W-:Y:S01]  /*1320*/  FMUL.FTZ R167, R151, R140 ;  /* 0x0000008c97a77220 */ /* 0x000fe20000410000 */
[----:B------:R-:W-:Y:S01]  /*1330*/  PRMT R175, R138, 0x7632, R175 ;  /* 0x000076328aaf7816 */ /* 0x000fe200000000af */
[----:B------:R-:W-:Y:S01]  /*1340*/  FADD.FTZ R49, R49, R128 ;  /* 0x0000008031317221 */ /* 0x000fe20000010000 */
[-C--:B------:R-:W-:Y:S01]  /*1350*/  FFMA.FTZ R169, R89, R128.reuse, R136 ;  /* 0x0000008059a97223 */ /* 0x080fe20000010088 */
[----:B------:R-:W-:Y:S01]  /*1360*/  FFMA.FTZ R65, R172, R128, R65 ;  /* 0x00000080ac417223 */ /* 0x000fe20000010041 */
[----:B------:R-:W-:Y:S01]  /*1370*/  SHF.L.U32 R128, R176, 0x10, RZ ;  /* 0x00000010b0807819 */ /* 0x000fe200000006ff */
[-C--:B------:R-:W-:Y:S01]  /*1380*/  FMUL.FTZ R136, R83, R130.reuse ;  /* 0x0000008253887220 */ /* 0x080fe20000410000 */
[----:B------:R-:W-:Y:S01]  /*1390*/  PRMT R184, R131, 0x7632, R184 ;  /* 0x0000763283b87816 */ /* 0x000fe200000000b8 */
[----:B------:R-:W-:Y:S01]  /*13a0*/  FADD.FTZ R19, R19, R130 ;  /* 0x0000008213137221 */ /* 0x000fe20000010000 */
[----:B------:R-:W-:Y:S01]  /*13b0*/  SHF.L.U32 R191, R131, 0x10, RZ ;  /* 0x0000001083bf7819 */ /* 0x000fe200000006ff */
[----:B------:R-:W-:Y:S01]  /*13c0*/  FFMA.FTZ R35, R174, R130, R35 ;  /* 0x00000082ae237223 */ /* 0x000fe20000010023 */
[----:B------:R-:W-:Y:S01]  /*13d0*/  SHF.L.U32 R185, R138, 0x10, RZ ;  /* 0x000000108ab97819 */ /* 0x000fe200000006ff */
[-C--:B------:R-:W-:Y:S01]  /*13e0*/  FMUL.FTZ R131, R80, R129.reuse ;  /* 0x0000008150837220 */ /* 0x080fe20000410000 */
[----:B------:R-:W-:Y:S01]  /*13f0*/  FADD.FTZ R16, R16, R129 ;  /* 0x0000008110107221 */ /* 0x000fe20000010000 */
[----:B------:R-:W-:Y:S01]  /*1400*/  FFMA.FTZ R32, R167, R129, R32 ;  /* 0x00000081a7207223 */ /* 0x000fe20000010020 */
[----:B------:R-:W-:Y:S01]  /*1410*/  SHF.L.U32 R130, R175, 0x10, RZ ;  /* 0x00000010af827819 */ /* 0x000fe200000006ff */
[----:B------:R-:W-:Y:S01]  /*1420*/  FADD.FTZ R138, -R152, R145 ;  /* 0x00000091988a7221 */ /* 0x000fe20000010100 */
[----:B------:R-:W-:Y:S01]  /*1430*/  FMUL.FTZ R129, R82, R137 ;  /* 0x0000008952817220 */ /* 0x000fe20000410000 */
[----:B------:R-:W-:Y:S01]  /*1440*/  PRMT R192, R139, 0x7632, R192 ;  /* 0x000076328bc07816 */ /* 0x000fe200000000c0 */
[----:B------:R-:W-:Y:S01]  /*1450*/  FADD.FTZ R51, R51, R128 ;  /* 0x0000008033337221 */ /* 0x000fe20000010000 */
[-C--:B------:R-:W-:Y:S01]  /*1460*/  FFMA.FTZ R173, R91, R128.reuse, R136 ;  /* 0x000000805bad7223 */ /* 0x080fe20000010088 */
[----:B------:R-:W-:Y:S01]  /*1470*/  FFMA.FTZ R67, R174, R128, R67 ;  /* 0x00000080ae437223 */ /* 0x000fe20000010043 */
[----:B------:R-:W-:Y:S01]  /*1480*/  SHF.L.U32 R139, R139, 0x10, RZ ;  /* 0x000000108b8b7819 */ /* 0x000fe200000006ff */
[----:B------:R-:W-:Y:S01]  /*1490*/  FFMA.FTZ R176, R90, R179, R129 ;  /* 0x000000b35ab07223 */ /* 0x000fe20000010081 */
[----:B------:R-:W-:Y:S01]  /*14a0*/  SHF.L.U32 R128, R178, 0x10, RZ ;  /* 0x00000010b2807819 */ /* 0x000fe200000006ff */
        /* <DEDUP_REMOVED lines=11> */
[----:B------:R-:W-:Y:S01]  /*1560*/  FADD.FTZ R128, R183, R170 ;  /* 0x000000aab7807221 */ /* 0x000fe20000010000 */
[----:B------:R-:W-:Y:S01]  /*1570*/  FADD.FTZ R142, -R152, R142 ;  /* 0x0000008e988e7221 */ /* 0x000fe20000010100 */
[----:B------:R-:W-:Y:S01]  /*1580*/  FFMA.FTZ R129, R167, R170, R190 ;  /* 0x000000aaa7817223 */ /* 0x000fe200000100be */
[----:B------:R-:W-:Y:S01]  /*1590*/  FFMA.FTZ R182, R86, R191, R131 ;  /* 0x000000bf56b67223 */ /* 0x000fe20000010083 */
[----:B------:R-:W-:Y:S01]  /*15a0*/  FADD.FTZ R131, R128, R169 ;  /* 0x000000a980837221 */ /* 0x000fe20000010000 */
[----:B------:R-:W-:Y:S01]  /*15b0*/  FMUL.FTZ R171, R151, R142 ;  /* 0x0000008e97ab7220 */ /* 0x000fe20000410000 */
[----:B------:R-:W-:Y:S01]  /*15c0*/  FFMA.FTZ R128, R172, R169, R129 ;  /* 0x000000a9ac807223 */ /* 0x000fe20000010081 */
[----:B------:R-:W-:Y:S01]  /*15d0*/  FADD.FTZ R13, R13, R130 ;  /* 0x000000820d0d7221 */ /* 0x000fe20000010000 */
[----:B------:R-:W-:Y:S01]  /*15e0*/  FFMA.FTZ R29, R178, R130, R29 ;  /* 0x00000082b21d7223 */ /* 0x000fe2000001001d */
[----:B------:R-:W-:Y:S01]  /*15f0*/  FADD.FTZ R144, -R152, R144 ;  /* 0x0000009098907221 */ /* 0x000fe20000010100 */
[----:B------:R-:W-:Y:S01]  /*1600*/  FADD.FTZ R130, R131, R176 ;  /* 0x000000b083827221 */ /* 0x000fe20000010000 */
[----:B------:R-:W-:-:S02]  /*1610*/  FFMA.FTZ R129, R171, R176, R128 ;  /* 0x000000b0ab817223 */ /* 0x000fc40000010080 */
[----:B------:R-:W-:Y:S01]  /*1620*/  FMUL.FTZ R175, R151, R144 ;  /* 0x0000009097af7220 */ /* 0x000fe20000410000 */
[----:B------:R-:W-:Y:S01]  /*1630*/  FADD.FTZ R131, R130, R173 ;  /* 0x000000ad82837221 */ /* 0x000fe20000010000 */
[----:B------:R-:W-:Y:S01]  /*1640*/  FFMA.FTZ R128, R174, R173, R129 ;  /* 0x000000adae807223 */ /* 0x000fe20000010081 */
        /* <DEDUP_REMOVED lines=32> */
.L_x_1588:
[----:B------:R-:W-:Y:S05]  /*1850*/  BSYNC.RECONVERGENT B0 ;  /* 0x0000000000007941 */ /* 0x000fea0003800200 */
.L_x_1587:
        /* <DEDUP_REMOVED lines=23> */
.L_x_1628:
        /* <DEDUP_REMOVED lines=22> */
[----:B0-----:R-:W-:Y:S01]  /*1b30*/  FADD.FTZ R138, R165, -R128 ;  /* 0x80000080a58a7221 */ /* 0x001fe20000010000 */
        /* <DEDUP_REMOVED lines=49> */
.L_x_1594:
        /* <DEDUP_REMOVED lines=25> */
[----:B------:R-:W-:Y:S01]  /*1fe0*/  FFMA.FTZ R140, R162, R136, R137 ;  /* 0x00000088a28c7223 */ /* 0x000fe20000010089 */
[----:B------:R-:W-:Y:S01]  /*1ff0*/  FADD.FTZ R130, R157, -R130 ;  /* 0x800000829d827221 */ /* 0x000fe20000010000 */
[C---:B------:R-:W-:Y:S01]  /*2000*/  FMUL.FTZ R117, R151.reuse, R118 ;  /* 0x0000007697757220 */ /* 0x040fe20000410000 */
[----:B0-----:R-:W-:Y:S01]  /*2010*/  FADD.FTZ R138, R164, -R119 ;  /* 0x80000077a48a7221 */ /* 0x001fe20000010000 */
        /* <DEDUP_REMOVED lines=25> */
.L_x_1593:
        /* <DEDUP_REMOVED lines=59> */
.L_x_1596:
        /* <DEDUP_REMOVED lines=54> */
.L_x_1592:
        /* <DEDUP_REMOVED lines=83> */
.L_x_1598:
[-CC-:B------:R-:W-:Y:S01]  /*2df0*/  FFMA.FTZ R117, R163, R136.reuse, R137.reuse ;  /* 0x00000088a3757223 */ /* 0x180fe20000010089 */
[-CC-:B------:R-:W-:Y:S01]  /*2e00*/  FFMA.FTZ R116, R168, R136.reuse, R137.reuse ;  /* 0x00000088a8747223 */ /* 0x180fe20000010089 */
[----:B------:R-:W-:Y:S01]  /*2e10*/  ISETP.GE.U32.AND P0, PT, R186, RZ, PT ;  /* 0x000000ffba00720c */ /* 0x000fe20003f06070 */
[-C--:B------:R-:W-:Y:S01]  /*2e20*/  FFMA.FTZ R124, R158, R136.reuse, R137 ;  /* 0x000000889e7c7223 */ /* 0x080fe20000010089 */
        /* <DEDUP_REMOVED lines=12> */
[----:B------:R-:W-:Y:S01]  /*2ef0*/  LOP3.LUT P6, RZ, R187, 0xff, RZ, 0xc0, !PT ;  /* 0x000000ffbbff7812 */ /* 0x000fe200078cc0ff */
[----:B------:R-:W-:Y:S01]  /*2f00*/  FADD.FTZ R128, R157, -R124 ;  /* 0x8000007c9d807221 */ /* 0x000fe20000010000 */
[----:B------:R-:W-:-:S02]  /*2f10*/  FSEL R127, R118, RZ, P2 ;  /* 0x000000ff767f7208 */ /* 0x000fc40001000000 */
        /* <DEDUP_REMOVED lines=39> */
[----:B------:R-:W-:Y:S01]  /*3190*/  FSEL R140, R125, RZ, P2 ;  /* 0x000000ff7d8c7208 */ /* 0x000fe20001000000 */
[----:B------:R-:W-:Y:S01]  /*31a0*/  FMUL.FTZ R125, R117, UR13 ;  /* 0x0000000d757d7c20 */ /* 0x000fe20008410000 */
[C---:B------:R-:W-:Y:S02]  /*31b0*/  FSEL R142, R128.reuse, RZ, P6 ;  /* 0x000000ff808e7208 */ /* 0x040fe40003000000 */
[----:B------:R-:W-:Y:S02]  /*31c0*/  FSEL R143, R128, RZ, P3 ;  /* 0x000000ff808f7208 */ /* 0x000fe40001800000 */
[----:B------:R-:W-:-:S02]  /*31d0*/  LOP3.LUT P0, RZ, R132, 0xff00, RZ, 0xc0, !PT ;  /* 0x0000ff0084ff7812 */ /* 0x000fc4000780c0ff */
[C---:B------:R-:W-:Y:S02]  /*31e0*/  LOP3.LUT P2, RZ, R186.reuse, 0xff00, RZ, 0xc0, !PT ;  /* 0x0000ff00baff7812 */ /* 0x040fe4000784c0ff */
[----:B------:R-:W-:Y:S02]  /*31f0*/  LOP3.LUT P6, RZ, R186, 0xff, RZ, 0xc0, !PT ;  /* 0x000000ffbaff7812 */ /* 0x000fe400078cc0ff */
[----:B------:R-:W-:Y:S02]  /*3200*/  LOP3.LUT P3, RZ, R132, 0xff, RZ, 0xc0, !PT ;  /* 0x000000ff84ff7812 */ /* 0x000fe4000786c0ff */
[C---:B0-----:R-:W-:Y:S02]  /*3210*/  FSEL R139, R125.reuse, RZ, P0 ;  /* 0x000000ff7d8b7208 */ /* 0x041fe40000000000 */
        /* <DEDUP_REMOVED lines=8> */
.L_x_1597:
        /* <DEDUP_REMOVED lines=80> */
.L_x_1599:
        /* <DEDUP_REMOVED lines=15> */
[----:B------:R-:W-:Y:S01]  /*3890*/  FADD.FTZ R117, R164, -R117 ;  /* 0x80000075a4757221 */ /* 0x000fe20000010000 */
[----:B------:R-:W-:-:S02]  /*38a0*/  LOP3.LUT P6, RZ, R187, 0xff, RZ, 0xc0, !PT ;  /* 0x000000ffbbff7812 */ /* 0x000fc400078cc0ff */
[----:B------:R-:W-:Y:S01]  /*38b0*/  FSEL R127, R118, RZ, P2 ;  /* 0x000000ff767f7208 */ /* 0x000fe20001000000 */
[----:B------:R-:W-:Y:S01]  /*38c0*/  FFMA.FTZ R120, R151, R117, R4 ;  /* 0x0000007597787223 */ /* 0x000fe20000010004 */
        /* <DEDUP_REMOVED lines=55> */
.L_x_1595:
        /* <DEDUP_REMOVED lines=15> */
.L_x_1591:
[----:B------:R-:W-:Y:S05]  /*3d30*/  BSYNC.RECONVERGENT B0 ;  /* 0x0000000000007941 */ /* 0x000fea0003800200 */
.L_x_1590:
        /* <DEDUP_REMOVED lines=31> */
[C---:B------:R-:W-:Y:S01]  /*3f30*/  FSEL R130, R121.reuse, RZ, P2 ;  /* 0x000000ff79827208 */ /* 0x040fe20001000000 */
[----:B------:R-:W-:Y:S01]  /*3f40*/  FADD.FTZ R119, R180, -R119 ;  /* 0x80000077b4777221 */ /* 0x000fe20000010000 */
[----:B------:R-:W-:Y:S01]  /*3f50*/  FSEL R136, R121, RZ, P3 ;  /* 0x000000ff79887208 */ /* 0x000fe20001800000 */
[----:B------:R-:W-:Y:S01]  /*3f60*/  FFMA.FTZ R121, R151, R126, R113 ;  /* 0x0000007e97797223 */ /* 0x000fe20000010071 */
[----:B------:R-:W-:Y:S01]  /*3f70*/  LOP3.LUT P6, RZ, R135, 0xff0000, RZ, 0xc0, !PT ;  /* 0x00ff000087ff7812 */ /* 0x000fe200078cc0ff */
[----:B------:R-:W-:Y:S01]  /*3f80*/  FFMA.FTZ R120, R151, R119, R112 ;  /* 0x0000007797787223 */ /* 0x000fe20000010070 */
[----:B------:R-:W-:Y:S01]  /*3f90*/  FADD.FTZ R117, R176, -R117 ;  /* 0x80000075b0757221 */ /* 0x000fe20000010000 */
[----:B------:R-:W-:Y:S01]  /*3fa0*/  FMUL.FTZ R128, R121, UR13 ;  /* 0x0000000d79807c20 */ /* 0x000fe20008410000 */
[----:B------:R-:W-:Y:S01]  /*3fb0*/  FSEL R131, R127, RZ, P6 ;  /* 0x000000ff7f837208 */ /* 0x000fe20003000000 */
[----:B------:R-:W-:Y:S01]  /*3fc0*/  FADD.FTZ R124, R173, -R118 ;  /* 0x80000076ad7c7221 */ /* 0x000fe20000010000 */
[C---:B------:R-:W-:Y:S01]  /*3fd0*/  LOP3.LUT P6, RZ, R189.reuse, 0xff00, RZ, 0xc0, !PT ;  /* 0x0000ff00bdff7812 */ /* 0x040fe200078cc0ff */
[----:B------:R-:W-:Y:S01]  /*3fe0*/  FMUL.FTZ R125, R120, UR13 ;  /* 0x0000000d787d7c20 */ /* 0x000fe20008410000 */
[----:B------:R-:W-:Y:S01]  /*3ff0*/  LOP3.LUT P2, RZ, R189, 0xff0000, RZ, 0xc0, !PT ;  /* 0x00ff0000bdff7812 */ /* 0x000fe2000784c0ff */
[----:B------:R-:W-:Y:S01]  /*4000*/  FFMA.FTZ R118, R151, R117, R110 ;  /* 0x0000007597767223 */ /* 0x000fe2000001006e */
[----:B------:R-:W-:Y:S01]  /*4010*/  FSEL R129, R128, RZ, P6 ;  /* 0x000000ff80817208 */ /* 0x000fe20003000000 */
[----:B------:R-:W-:Y:S01]  /*4020*/  FADD.FTZ R116, R169, -R116 ;  /* 0x80000074a9747221 */ /* 0x000fe20000010000 */
        /* <DEDUP_REMOVED lines=40> */
.L_x_1604:
        /* <DEDUP_REMOVED lines=25> */
[-C--:B------:R-:W-:Y:S01]  /*4440*/  FFMA.FTZ R124, R172, R136.reuse, R137 ;  /* 0x00000088ac7c7223 */ /* 0x080fe20000010089 */
[C---:B------:R-:W-:Y:S01]  /*4450*/  LOP3.LUT P6, RZ, R189.reuse, 0xff, RZ, 0xc0, !PT ;  /* 0x000000ffbdff7812 */ /* 0x040fe200078cc0ff */
[----:B------:R-:W-:Y:S01]  /*4460*/  FADD.FTZ R125, R176, -R125 ;  /* 0x8000007db07d7221 */ /* 0x000fe20000010000 */
[----:B------:R-:W-:Y:S01]  /*4470*/  ISETP.GE.U32.AND.EX P3, PT, R189, 0x1000000, PT, P3 ;  /* 0x01000000bd00780c */ /* 0x000fe20003f66130 */
[----:B------:R-:W-:Y:S01]  /*4480*/  FFMA.FTZ R137, R167, R136, R137 ;  /* 0x00000088a7897223 */ /* 0x000fe20000010089 */
[----:B------:R-:W-:Y:S01]  /*4490*/  FMUL.FTZ R136, R128, UR13 ;  /* 0x0000000d80887c20 */ /* 0x000fe20008410000 */
[C---:B------:R-:W-:Y:S01]  /*44a0*/  FSEL R140, R138.reuse, RZ, P2 ;  /* 0x000000ff8a8c7208 */ /* 0x040fe20001000000 */
[----:B------:R-:W-:Y:S01]  /*44b0*/  FFMA.FTZ R128, R151, R126, R111 ;  /* 0x0000007e97807223 */ /* 0x000fe2000001006f */
[----:B------:R-:W-:Y:S01]  /*44c0*/  LOP3.LUT P2, RZ, R189, 0xff00, RZ, 0xc0, !PT ;  /* 0x0000ff00bdff7812 */ /* 0x000fe2000784c0ff */
[----:B------:R-:W-:Y:S01]  /*44d0*/  FFMA.FTZ R125, R151, R125, R110 ;  /* 0x0000007d977d7223 */ /* 0x000fe2000001006e */
[----:B------:R-:W-:Y:S01]  /*44e0*/  FSEL R127, R138, RZ, P3 ;  /* 0x000000ff8a7f7208 */ /* 0x000fe20001800000 */
[----:B------:R-:W-:Y:S01]  /*44f0*/  FADD.FTZ R124, R169, -R124 ;  /* 0x8000007ca97c7221 */ /* 0x000fe20000010000 */
[----:B------:R-:W-:Y:S01]  /*4500*/  FSEL R126, R129, RZ, P6 ;  /* 0x000000ff817e7208 */ /* 0x000fe20003000000 */
[----:B------:R-:W-:Y:S01]  /*4510*/  FMUL.FTZ R125, R125, UR13 ;  /* 0x0000000d7d7d7c20 */ /* 0x000fe20008410000 */
[----:B------:R-:W-:Y:S01]  /*4520*/  LOP3.LUT P6, RZ, R135, 0xff, RZ, 0xc0, !PT ;  /* 0x000000ff87ff7812 */ /* 0x000fe200078cc0ff */
[----:B------:R-:W-:Y:S01]  /*4530*/  FFMA.FTZ R124, R151, R124, R109 ;  /* 0x0000007c977c7223 */ /* 0x000fe2000001006d */
[----:B------:R-:W-:Y:S01]  /*4540*/  FSEL R139, R136, RZ, P2 ;  /* 0x000000ff888b7208 */ /* 0x000fe20001000000 */
[----:B------:R-:W-:Y:S01]  /*4550*/  FADD.FTZ R137, R170, -R137 ;  /* 0x80000089aa897221 */ /* 0x000fe20000010000 */
[----:B------:R-:W-:Y:S01]  /*4560*/  F2FP.BF16.F32.PACK_AB R127, R127, R130 ;  /* 0x000000827f7f723e */ /* 0x000fe200000010ff */
        /* <DEDUP_REMOVED lines=31> */
.L_x_1603:
        /* <DEDUP_REMOVED lines=15> */
[-CC-:B------:R-:W-:Y:S01]  /*4850*/  FFMA.FTZ R120, R174, R136.reuse, R137.reuse ;  /* 0x00000088ae787223 */ /* 0x180fe20000010089 */
[-CC-:B------:R-:W-:Y:S01]  /*4860*/  FFMA.FTZ R118, R172, R136.reuse, R137.reuse ;  /* 0x00000088ac767223 */ /* 0x180fe20000010089 */
[----:B------:R-:W-:Y:S01]  /*4870*/  FFMA.FTZ R137, R167, R136, R137 ;  /* 0x00000088a7897223 */ /* 0x000fe20000010089 */
[----:B------:R-:W-:Y:S01]  /*4880*/  FMUL.FTZ R117, R123, UR13 ;  /* 0x0000000d7b757c20 */ /* 0x000fe20008410000 */
[----:B------:R-:W-:Y:S01]  /*4890*/  FMUL.FTZ R116, R122, UR13 ;  /* 0x0000000d7a747c20 */ /* 0x000fe20008410000 */
[----:B------:R-:W-:Y:S01]  /*48a0*/  FADD.FTZ R136, R180, -R121 ;  /* 0x80000079b4887221 */ /* 0x000fe20000010000 */
[----:B------:R-:W-:Y:S01]  /*48b0*/  FADD.FTZ R128, R176, -R119 ;  /* 0x80000077b0807221 */ /* 0x000fe20000010000 */
        /* <DEDUP_REMOVED lines=13> */
[----:B------:R-:W-:Y:S01]  /*4990*/  FMUL.FTZ R119, R151, R138 ;  /* 0x0000008a97777220 */ /* 0x000fe20000410000 */
[----:B------:R-:W-:Y:S01]  /*49a0*/  LOP3.LUT P6, RZ, R189, 0xff00, RZ, 0xc0, !PT ;  /* 0x0000ff00bdff7812 */ /* 0x000fe200078cc0ff */
[----:B------:R-:W-:Y:S01]  /*49b0*/  FMUL.FTZ R125, R120, UR13 ;  /* 0x0000000d787d7c20 */ /* 0x000fe20008410000 */
[----:B------:R-:W-:Y:S01]  /*49c0*/  FSEL R130, R117, RZ, P3 ;  /* 0x000000ff75827208 */ /* 0x000fe20001800000 */
[----:B------:R-:W-:Y:S01]  /*49d0*/  FMUL.FTZ R117, R151, R126 ;  /* 0x0000007e97757220 */ /* 0x000fe20000410000 */
[----:B------:R-:W-:Y:S01]  /*49e0*/  FSEL R127, R116, RZ, P2 ;  /* 0x000000ff747f7208 */ /* 0x000fe20001000000 */
[----:B------:R-:W-:Y:S01]  /*49f0*/  FADD.FTZ R136, R170, -R137 ;  /* 0x80000089aa887221 */ /* 0x000fe20000010000 */
[----:B------:R-:W-:-:S02]  /*4a00*/  FSEL R129, R128, RZ, P6 ;  /* 0x000000ff80817208 */ /* 0x000fc40003000000 */
[----:B------:R-:W-:Y:S01]  /*4a10*/  LOP3.LUT P3, RZ, R189, 0xff, RZ, 0xc0, !PT ;  /* 0x000000ffbdff7812 */ /* 0x000fe2000786c0ff */
[----:B------:R-:W-:Y:S01]  /*4a20*/  FMUL.FTZ R116, R151, R136 ;  /* 0x0000008897747220 */ /* 0x000fe20000410000 */
[----:B------:R-:W-:Y:S02]  /*4a30*/  LOP3.LUT P6, RZ, R135, 0xff, RZ, 0xc0, !PT ;  /* 0x000000ff87ff7812 */ /* 0x000fe400078cc0ff */
[----:B------:R-:W-:Y:S02]  /*4a40*/  F2FP.BF16.F32.PACK_AB R127, R130, R127 ;  /* 0x0000007f827f723e */ /* 0x000fe400000010ff */
[----:B------:R-:W-:Y:S01]  /*4a50*/  F2FP.BF16.F32.PACK_AB R131, R124, R131 ;  /* 0x000000837c83723e */ /* 0x000fe200000010ff */
[----:B------:R-:W-:Y:S01]  /*4a60*/  FMUL.FTZ R124, R118, UR13 ;  /* 0x0000000d767c7c20 */ /* 0x000fe20008410000 */
[----:B------:R-:W-:Y:S02]  /*4a70*/  FSEL R126, R125, RZ, P3 ;  /* 0x000000ff7d7e7208 */ /* 0x000fe40001800000 */
        /* <DEDUP_REMOVED lines=29> */
.L_x_1606:
[-CC-:B------:R-:W-:Y:S01]  /*4c50*/  FFMA.FTZ R129, R179, R136.reuse, R137.reuse ;  /* 0x00000088b3817223 */ /* 0x180fe20000010089 */
[-CC-:B0-----:R-:W-:Y:S01]  /*4c60*/  FFMA.FTZ R138, R184, R136.reuse, R137.reuse ;  /* 0x00000088b88a7223 */ /* 0x181fe20000010089 */
        /* <DEDUP_REMOVED lines=10> */
[----:B------:R-:W-:Y:S01]  /*4d10*/  FADD.FTZ R136, R180, -R127 ;  /* 0x8000007fb4887221 */ /* 0x000fe20000010000 */
[----:B------:R-:W-:Y:S01]  /*4d20*/  FMUL.FTZ R130, R130, UR13 ;  /* 0x0000000d82827c20 */ /* 0x000fe20008410000 */
[----:B------:R-:W-:Y:S01]  /*4d30*/  LOP3.LUT P3, RZ, R135, 0xff0000, RZ, 0xc0, !PT ;  /* 0x00ff000087ff7812 */ /* 0x000fe2000786c0ff */
[----:B------:R-:W-:Y:S01]  /*4d40*/  FMUL.FTZ R129, R138, UR13 ;  /* 0x0000000d8a817c20 */ /* 0x000fe20008410000 */
[----:B------:R-:W-:Y:S01]  /*4d50*/  LOP3.LUT P6, RZ, R189, 0xff0000, RZ, 0xc0, !PT ;  /* 0x00ff0000bdff7812 */ /* 0x000fe200078cc0ff */
[----:B------:R-:W-:Y:S01]  /*4d60*/  FADD.FTZ R138, R177, -R128 ;  /* 0x80000080b18a7221 */ /* 0x000fe20000010000 */
[----:B------:R-:W-:Y:S01]  /*4d70*/  ISETP.GE.U32.AND P2, PT, R134, RZ, PT ;  /* 0x000000ff8600720c */ /* 0x000fe20003f46070 */
[C---:B------:R-:W-:Y:S01]  /*4d80*/  FMUL.FTZ R136, R151.reuse, R136 ;  /* 0x0000008897887220 */ /* 0x040fe20000410000 */
        /* <DEDUP_REMOVED lines=55> */
.L_x_1602:
        /* <DEDUP_REMOVED lines=61> */
.L_x_1608:
        /* <DEDUP_REMOVED lines=54> */
.L_x_1607:
        /* <DEDUP_REMOVED lines=13> */
[----:B0-----:R-:W-:Y:S01]  /*5900*/  FADD.FTZ R138, R182, -R123 ;  /* 0x8000007bb68a7221 */ /* 0x001fe20000010000 */
        /* <DEDUP_REMOVED lines=44> */
.L_x_1609:
        /* <DEDUP_REMOVED lines=53> */
.L_x_1605:
        /* <DEDUP_REMOVED lines=10> */
.L_x_1601:
[----:B------:R-:W-:Y:S05]  /*5fc0*/  BSYNC.RECONVERGENT B0 ;  /* 0x0000000000007941 */ /* 0x000fea0003800200 */
.L_x_1600:
[----:B-1-3--:R-:W1:Y:S02]  /*5fd0*/  LDC.64 R128, c[0x0][0x380] ;  /* 0x0000e000ff807b82 */ /* 0x00ae640000000a00 */
[----:B-1----:R-:W-:-:S04]  /*5fe0*/  LEA R149, R128, R149, 0x2 ;  /* 0x0000009580957211 */ /* 0x002fc800078e10ff */
[----:B------:R-:W-:-:S13]  /*5ff0*/  ISETP.GE.AND P0, PT, R149, R129, PT ;  /* 0x000000819500720c */ /* 0x000fda0003f06270 */
[----:B------:R-:W-:Y:S05]  /*6000*/  @!P0 BRA `(.L_x_1610) ;  /* 0xffffffa400b88947 */ /* 0x000fea000383ffff */
.L_x_1584:
        /* <DEDUP_REMOVED lines=23> */
[C---:B------:R-:W-:Y:S02]  /*6180*/  ISETP.GE.U32.AND P1, PT, R7.reuse, 0x180, PT ;  /* 0x000001800700780c */ /* 0x040fe40003f26070 */
[----:B------:R-:W-:Y:S01]  /*6190*/  ISETP.GE.U32.AND P2, PT, R7, 0x200, PT ;  /* 0x000002000700780c */ /* 0x000fe20003f46070 */
[----:B------:R-:W-:Y:S01]  /*61a0*/  STS.128 [R0+0x400], R48 ;  /* 0x0004003000007388 */ /* 0x000fe20000000c00 */
[----:B------:R-:W-:-:S03]  /*61b0*/  IADD3.X R76, PT, PT, RZ, RZ, RZ, P4, !PT ;  /* 0x000000ffff4c7210 */ /* 0x000fc600027fe4ff */
[----:B------:R-:W-:Y:S01]  /*61c0*/  STS.128 [R0+0x410], R44 ;  /* 0x0004102c00007388 */ /* 0x000fe20000000c00 */
[----:B------:R-:W-:Y:S01]  /*61d0*/  SHF.L.U64.HI R76, R77, 0x2, R76 ;  /* 0x000000024d4c7819 */ /* 0x000fe2000001024c */
        /* <DEDUP_REMOVED lines=35> */
[----:B----4-:R-:W-:-:S03]  /*6410*/  FADD.FTZ R11, R5, R50 ;  /* 0x00000032050b7221 */ /* 0x010fc60000010000 */
[----:B------:R-:W-:Y:S01]  /*6420*/  STS.128 [R0+0x410], R60 ;  /* 0x0004103c00007388 */ /* 0x000fe20000000c00 */
[----:B0-----:R-:W-:Y:S01]  /*6430*/  FADD.FTZ R49, R6, R49 ;  /* 0x0000003106317221 */ /* 0x001fe20000010000 */
[----:B------:R-:W-:Y:S01]  /*6440*/  BAR.SYNC.DEFER_BLOCKING 0x0 ;  /* 0x0000000000007b1d */ /* 0x000fe20000010000 */
[----:B-1----:R-:W-:-:S04]  /*6450*/  SHF.L.U32 R68, R77, 0x2, RZ ;  /* 0x000000024d447819 */ /* 0x002fc800000006ff */
        /* <DEDUP_REMOVED lines=134> */
.L_x_1612:
[----:B------:R-:W-:Y:S05]  /*6cc0*/  BSYNC.RECONVERGENT B0 ;  /* 0x0000000000007941 */ /* 0x000fea0003800200 */
.L_x_1611:
        /* <DEDUP_REMOVED lines=23> */
.L_x_1614:
[----:B------:R-:W-:Y:S05]  /*6e40*/  BSYNC.RECONVERGENT B0 ;  /* 0x0000000000007941 */ /* 0x000fea0003800200 */
.L_x_1613:
        /* <DEDUP_REMOVED lines=23> */
.L_x_1616:
[----:B------:R-:W-:Y:S05]  /*6fc0*/  BSYNC.RECONVERGENT B0 ;  /* 0x0000000000007941 */ /* 0x000fea0003800200 */
.L_x_1615:
        /* <DEDUP_REMOVED lines=15> */
.L_x_1589:
        /* <DEDUP_REMOVED lines=8> */
.L_x_1618:
[----:B------:R-:W-:Y:S05]  /*7140*/  BSYNC B0 ;  /* 0x0000000000007941 */ /* 0x000fea0003800000 */
.L_x_1617:
        /* <DEDUP_REMOVED lines=8> */
.L_x_1619:
[----:B------:R-:W-:-:S05]  /*71d0*/  FADD.FTZ R128, R128, R183 ;  /* 0x000000b780807221 */ /* 0x000fca0000010000 */
[----:B------:R-:W-:Y:S01]  /*71e0*/  MOV R143, R128 ;  /* 0x00000080008f7202 */ /* 0x000fe20000000f00 */
[----:B------:R-:W-:Y:S01]  /*71f0*/  HFMA2 R142, -RZ, RZ, 0, 1.1920928955078125e-07 ;  /* 0x00000002ff8e7431 */ /* 0x000fe200000001ff */
[----:B------:R-:W-:-:S07]  /*7200*/  MOV R129, R141 ;  /* 0x0000008d00817202 */ /* 0x000fce0000000f00 */
[----:B------:R-:W-:Y:S05]  /*7210*/  WARPSYNC.COLLECTIVE R140, `(.L_x_1620) ;  /* 0x000000008c087348 */ /* 0x000fea0003c00000 */
[----:B------:R0:W1:Y:S02]  /*7220*/  SHFL.BFLY P0, R141, R143, R142, R145 ;  /* 0x0c00008e8f8d7389 */ /* 0x0000640000000091 */
[----:B01----:R-:W-:Y:S05]  /*7230*/  ENDCOLLECTIVE ;  /* 0x000000000000791b */ /* 0x003fea0003800000 */
.L_x_1620:
[----:B------:R-:W-:-:S05]  /*7240*/  FADD.FTZ R129, R129, R190 ;  /* 0x000000be81817221 */ /* 0x000fca0000010000 */
[----:B------:R-:W-:Y:S02]  /*7250*/  MOV R143, R129 ;  /* 0x00000081008f7202 */ /* 0x000fe40000000f00 */
[----:B------:R-:W-:-:S07]  /*7260*/  MOV R131, R141 ;  /* 0x0000008d00837202 */ /* 0x000fce0000000f00 */
[----:B------:R-:W-:Y:S05]  /*7270*/  WARPSYNC.COLLECTIVE R140, `(.L_x_1621) ;  /* 0x000000008c087348 */ /* 0x000fea0003c00000 */
[----:B------:R0:W1:Y:S02]  /*7280*/  SHFL.BFLY P0, R141, R143, R142, R145 ;  /* 0x0c00008e8f8d7389 */ /* 0x0000640000000091 */
[----:B01----:R-:W-:Y:S05]  /*7290*/  ENDCOLLECTIVE ;  /* 0x000000000000791b */ /* 0x003fea0003800000 */
.L_x_1621:
[----:B------:R-:W-:-:S05]  /*72a0*/  FADD.FTZ R131, R128, R131 ;  /* 0x0000008380837221 */ /* 0x000fca0000010000 */
[----:B------:R-:W-:Y:S01]  /*72b0*/  MOV R143, R131 ;  /* 0x00000083008f7202 */ /* 0x000fe20000000f00 */
[----:B------:R-:W-:Y:S01]  /*72c0*/  HFMA2 R142, -RZ, RZ, 0, 2.384185791015625e-07 ;  /* 0x00000004ff8e7431 */ /* 0x000fe200000001ff */
[----:B------:R-:W-:-:S07]  /*72d0*/  MOV R130, R141 ;  /* 0x0000008d00827202 */ /* 0x000fce0000000f00 */
[----:B------:R-:W-:Y:S05]  /*72e0*/  WARPSYNC.COLLECTIVE R140, `(.L_x_1622) ;  /* 0x000000008c087348 */ /* 0x000fea0003c00000 */
[----:B------:R0:W1:Y:S02]  /*72f0*/  SHFL.BFLY P0, R141, R143, R142, R145 ;  /* 0x0c00008e8f8d7389 */ /* 0x0000640000000091 */
[----:B01----:R-:W-:Y:S05]  /*7300*/  ENDCOLLECTIVE ;  /* 0x000000000000791b */ /* 0x003fea0003800000 */
.L_x_1622:
[----:B------:R-:W-:-:S05]  /*7310*/  FADD.FTZ R130, R129, R130 ;  /* 0x0000008281827221 */ /* 0x000fca0000010000 */
[----:B------:R-:W-:Y:S02]  /*7320*/  MOV R143, R130 ;  /* 0x00000082008f7202 */ /* 0x000fe40000000f00 */
[----:B------:R-:W-:-:S07]  /*7330*/  MOV R136, R141 ;  /* 0x0000008d00887202 */ /* 0x000fce0000000f00 */
[----:B------:R-:W-:Y:S05]  /*7340*/  WARPSYNC.COLLECTIVE R140, `(.L_x_1623) ;  /* 0x000000008c087348 */ /* 0x000fea0003c00000 */
[----:B------:R0:W1:Y:S02]  /*7350*/  SHFL.BFLY P0, R141, R143, R142, R145 ;  /* 0x0c00008e8f8d7389 */ /* 0x0000640000000091 */
[----:B01----:R-:W-:Y:S05]  /*7360*/  ENDCOLLECTIVE ;  /* 0x000000000000791b */ /* 0x003fea0003800000 */
.L_x_1623:
[----:B------:R-:W-:-:S05]  /*7370*/  FADD.FTZ R136, R131, R136 ;  /* 0x0000008883887221 */ /* 0x000fca0000010000 */
[----:B------:R-:W-:Y:S01]  /*7380*/  MOV R143, R136 ;  /* 0x00000088008f7202 */ /* 0x000fe20000000f00 */
[----:B------:R-:W-:Y:S01]  /*7390*/  HFMA2 R142, -RZ, RZ, 0, 4.76837158203125e-07 ;  /* 0x00000008ff8e7431 */ /* 0x000fe200000001ff */
[----:B------:R-:W-:-:S07]  /*73a0*/  MOV R137, R141 ;  /* 0x0000008d00897202 */ /* 0x000fce0000000f00 */
[----:B------:R-:W-:Y:S05]  /*73b0*/  WARPSYNC.COLLECTIVE R140, `(.L_x_1624) ;  /* 0x000000008c087348 */ /* 0x000fea0003c00000 */
[----:B------:R0:W1:Y:S02]  /*73c0*/  SHFL.BFLY P0, R141, R143, R142, R145 ;  /* 0x0c00008e8f8d7389 */ /* 0x0000640000000091 */
[----:B01----:R-:W-:Y:S05]  /*73d0*/  ENDCOLLECTIVE ;  /* 0x000000000000791b */ /* 0x003fea0003800000 */
.L_x_1624:
[----:B------:R-:W-:-:S05]  /*73e0*/  FADD.FTZ R137, R130, R137 ;  /* 0x0000008982897221 */ /* 0x000fca0000010000 */
[----:B------:R-:W-:Y:S02]  /*73f0*/  MOV R143, R137 ;  /* 0x00000089008f7202 */ /* 0x000fe40000000f00 */
[----:B------:R-:W-:-:S07]  /*7400*/  MOV R139, R141 ;  /* 0x0000008d008b7202 */ /* 0x000fce0000000f00 */
[----:B------:R-:W-:Y:S05]  /*7410*/  WARPSYNC.COLLECTIVE R140, `(.L_x_1625) ;  /* 0x000000008c087348 */ /* 0x000fea0003c00000 */
[----:B------:R0:W1:Y:S02]  /*7420*/  SHFL.BFLY P0, R141, R143, R142, R145 ;  /* 0x0c00008e8f8d7389 */ /* 0x0000640000000091 */
[----:B01----:R-:W-:Y:S05]  /*7430*/  ENDCOLLECTIVE ;  /* 0x000000000000791b */ /* 0x003fea0003800000 */
.L_x_1625:
[----:B------:R-:W-:-:S05]  /*7440*/  FADD.FTZ R139, R136, R139 ;  /* 0x0000008b888b7221 */ /* 0x000fca0000010000 */
[----:B------:R-:W-:Y:S01]  /*7450*/  MOV R143, R139 ;  /* 0x0000008b008f7202 */ /* 0x000fe20000000f00 */
[----:B------:R-:W-:Y:S01]  /*7460*/  HFMA2 R142, -RZ, RZ, 0, 9.5367431640625e-07 ;  /* 0x00000010ff8e7431 */ /* 0x000fe200000001ff */
[----:B------:R-:W-:-:S07]  /*7470*/  MOV R138, R141 ;  /* 0x0000008d008a7202 */ /* 0x000fce0000000f00 */
[----:B------:R-:W-:Y:S05]  /*7480*/  WARPSYNC.COLLECTIVE R140, `(.L_x_1626) ;  /* 0x000000008c087348 */ /* 0x000fea0003c00000 */
[----:B------:R0:W1:Y:S02]  /*7490*/  SHFL.BFLY P0, R141, R143, R142, R145 ;  /* 0x0c00008e8f8d7389 */ /* 0x0000640000000091 */
[----:B01----:R-:W-:Y:S05]  /*74a0*/  ENDCOLLECTIVE ;  /* 0x000000000000791b */ /* 0x003fea0003800000 */
.L_x_1626:
[----:B------:R-:W-:-:S05]  /*74b0*/  FADD.FTZ R138, R137, R138 ;  /* 0x0000008a898a7221 */ /* 0x000fca0000010000 */
[----:B------:R-:W-:Y:S02]  /*74c0*/  MOV R143, R138 ;  /* 0x0000008a008f7202 */ /* 0x000fe40000000f00 */
[----:B------:R-:W-:-:S07]  /*74d0*/  MOV R128, R141 ;  /* 0x0000008d00807202 */ /* 0x000fce0000000f00 */
[----:B------:R-:W-:Y:S05]  /*74e0*/  WARPSYNC.COLLECTIVE R140, `(.L_x_1627) ;  /* 0x000000008c087348 */ /* 0x000fea0003c00000 */
[----:B------:R0:W1:Y:S02]  /*74f0*/  SHFL.BFLY P0, R141, R143, R142, R145 ;  /* 0x0c00008e8f8d7389 */ /* 0x0000640000000091 */
[----:B01----:R-:W-:Y:S05]  /*7500*/  ENDCOLLECTIVE ;  /* 0x000000000000791b */ /* 0x003fea0003800000 */
.L_x_1627:
[----:B------:R-:W-:Y:S01]  /*7510*/  MOV R129, R141 ;  /* 0x0000008d00817202 */ /* 0x000fe20000000f00 */
[----:B------:R-:W-:Y:S06]  /*7520*/  BRA `(.L_x_1628) ;  /* 0xffffffa400287947 */ /* 0x000fec000383ffff */
.L_x_1629:
        /* <DEDUP_REMOVED lines=13> */
.L_x_3938:


//--------------------- .text._ZN10layer_norm31ln_parallel_residual_bwd_kernelINS_13Kernel_traitsIf13__nv_bfloat16fS2_fjLj512ELj1ELj4ELj1ELj16ENS_18Kernel_traits_baseILj512EfS2_fS2_fjLj128EEEEELb1ELb0ELb1EEEvNS_9BwdParamsE --------------------------
	.section	.text._ZN10layer_norm31ln_parallel_residual_bwd_kernelINS_13Kernel_traitsIf13__nv_bfloat16fS2_fjLj512ELj1ELj4ELj1ELj16ENS_18Kernel_traits_baseILj512EfS2_fS2_fjLj128EEEEELb1ELb0ELb1EEEvNS_9BwdParamsE,"ax",@progbits
	.align	128
        .global         _ZN10layer_norm31ln_parallel_residual_bwd_kernelINS_13Kernel_traitsIf13__nv_bfloat16fS2_fjLj512ELj1ELj4ELj1ELj16ENS_18Kernel_traits_baseILj512EfS2_fS2_fjLj128EEEEELb1ELb0ELb1EEEvNS_9BwdParamsE
        .type           _ZN10layer_norm31ln_parallel_residual_bwd_kernelINS_13Kernel_traitsIf13__nv_bfloat16fS2_fjLj512ELj1ELj4ELj1ELj16ENS_18Kernel_traits_baseILj512EfS2_fS2_fjLj128EEEEELb1ELb0ELb1EEEvNS_9BwdParamsE,@function
        .size           _ZN10layer_norm31ln_parallel_residual_bwd_kernelINS_13Kernel_traitsIf13__nv_bfloat16fS2_fjLj512ELj1ELj4ELj1ELj16ENS_18Kernel_traits_baseILj512EfS2_fS2_fjLj128EEEEELb1ELb0ELb1EEEvNS_9BwdParamsE,(.L_x_3939 - _ZN10layer_norm31ln_parallel_residual_bwd_kernelINS_13Kernel_traitsIf13__nv_bfloat16fS2_fjLj512ELj1ELj4ELj1ELj16ENS_18Kernel_traits_baseILj512EfS2_fS2_fjLj128EEEEELb1ELb0ELb1EEEvNS_9BwdParamsE)
        .other          _ZN10layer_norm31ln_parallel_residual_bwd_kernelINS_13Kernel_traitsIf13__nv_bfloat16fS2_fjLj512ELj1ELj4ELj1ELj16ENS_18Kernel_traits_baseILj512EfS2_fS2_fjLj128EEEEELb1ELb0ELb1EEEvNS_9BwdParamsE,@"STO_CUDA_ENTRY STV_DEFAULT"
_ZN10layer_norm31ln_parallel_residual_bwd_kernelINS_13Kernel_traitsIf13__nv_bfloat16fS2_fjLj512ELj1ELj4ELj1ELj16ENS_18Kernel_traits_baseILj512EfS2_fS2_fjLj128EEEEELb1ELb0ELb1EEEvNS_9BwdParamsE:
.text._ZN10layer_norm31ln_parallel_residual_bwd_kernelINS_13Kernel_traitsIf13__nv_bfloat16fS2_fjLj512ELj1ELj4ELj1ELj16ENS_18Kernel_traits_baseILj512EfS2_fS2_fjLj128EEEEELb1ELb0ELb1EEEvNS_9BwdParamsE:
        /* <DEDUP_REMOVED lines=95> */
[----:B0-----:R-:W-:-:S07]  /*05f0*/  MOV R167, RZ ;  /* 0x000000ff00a77202 */ /* 0x001fce0000000f00 */
.L_x_1650:
        /* <DEDUP_REMOVED lines=11> */
[----:B-1----:R-:W-:-:S05]  /*06b0*/  IMAD.WIDE.U32 R96, R169, 0x20, R176 ;  /* 0x00000020a9607825 */ /* 0x002fca00078e00b0 */
[----:B------:R-:W4:Y:S01]  /*06c0*/  LDG.E.128 R88, desc[UR10][R96.64] ;  /* 0x0000000a60587981 */ /* 0x000f22000c1e1d00 */
[C---:B--2---:R-:W-:Y:S01]  /*06d0*/  IMAD.WIDE.U32 R64, R169.reuse, 0x10, R80 ;  /* 0x00000010a9407825 */ /* 0x044fe200078e0050 */
[C---:B------:R-:W-:Y:S02]  /*06e0*/  IADD3 R165, PT, PT, R169.reuse, 0x20, RZ ;  /* 0x00000020a9a57810 */ /* 0x040fe40007ffe0ff */
[----:B------:R1:W2:Y:S01]  /*06f0*/  LDG.E.128 R68, desc[UR10][R96.64+0x10] ;  /* 0x0000100a60447981 */ /* 0x0002a2000c1e1d00 */
[----:B------:R-:W1:Y:S03]  /*0700*/  LDC.64 R98, c[0x0][0x438] ;  /* 0x00010e00ff627b82 */ /* 0x000e660000000a00 */
[----:B------:R-:W2:Y:S01]  /*0710*/  LDG.E.128 R64, desc[UR10][R64.64] ;  /* 0x0000000a40407981 */ /* 0x000ea2000c1e1d00 */
[----:B---3--:R-:W-:-:S04]  /*0720*/  IMAD.WIDE.U32 R92, R169, 0x10, R76 ;  /* 0x00000010a95c7825 */ /* 0x008fc800078e004c */
[----:B0-----:R-:W-:Y:S02]  /*0730*/  IMAD.WIDE R170, R166, 0x4, R170 ;  /* 0x00000004a6aa7825 */ /* 0x001fe400078e02aa */
[----:B------:R-:W3:Y:S01]  /*0740*/  LDG.E.128 R92, desc[UR10][R92.64] ;  /* 0x0000000a5c5c7981 */ /* 0x000ee2000c1e1d00 */
[----:B------:R-:W-:Y:S01]  /*0750*/  ISETP.NE.U32.AND P0, PT, RZ, UR14, PT ;  /* 0x0000000eff007c0c */ /* 0x000fe2000bf05070 */
[----:B-1----:R-:W0:Y:S02]  /*0760*/  LDC.64 R96, c[0x0][0x3b0] ;  /* 0x0000ec00ff607b82 */ /* 0x002e240000000a00 */
[----:B------:R-:W3:Y:S01]  /*0770*/  LDG.E R170, desc[UR10][R170.64] ;  /* 0x0000000aaaaa7981 */ /* 0x000ee2000c1e1900 */
[----:B------:R-:W-:-:S04]  /*0780*/  IMAD.WIDE.U32 R176, R165, 0x20, R176 ;  /* 0x00000020a5b07825 */ /* 0x000fc800078e00b0 */
[C---:B------:R-:W-:Y:S01]  /*0790*/  IMAD.WIDE.U32 R76, R165.reuse, 0x10, R76 ;  /* 0x00000010a54c7825 */ /* 0x040fe200078e004c */
[----:B------:R-:W3:Y:S03]  /*07a0*/  LDG.E.128 R72, desc[UR10][R176.64] ;  /* 0x0000000ab0487981 */ /* 0x000ee6000c1e1d00 */
[----:B------:R-:W-:Y:S01]  /*07b0*/  IMAD.WIDE.U32 R80, R165, 0x10, R80 ;  /* 0x00000010a5507825 */ /* 0x000fe200078e0050 */
[----:B------:R1:W3:Y:S04]  /*07c0*/  LDG.E.128 R84, desc[UR10][R176.64+0x10] ;  /* 0x0000100ab0547981 */ /* 0x0002e8000c1e1d00 */
[----:B------:R-:W3:Y:S04]  /*07d0*/  LDG.E.128 R76, desc[UR10][R76.64] ;  /* 0x0000000a4c4c7981 */ /* 0x000ee8000c1e1d00 */
[----:B------:R-:W3:Y:S01]  /*07e0*/  LDG.E.128 R80, desc[UR10][R80.64] ;  /* 0x0000000a50507981 */ /* 0x000ee2000c1e1d00 */
[----:B------:R-:W-:-:S02]  /*07f0*/  ISETP.NE.U32.AND P1, PT, R98, RZ, PT ;  /* 0x000000ff6200720c */ /* 0x000fc40003f25070 */
[----:B------:R-:W-:Y:S02]  /*0800*/  ISETP.NE.AND.EX P0, PT, RZ, UR15, PT, P0 ;  /* 0x0000000fff007c0c */ /* 0x000fe4000bf05300 */
[----:B------:R-:W-:-:S11]  /*0810*/  ISETP.NE.AND.EX P1, PT, R99, RZ, PT, P1 ;  /* 0x000000ff6300720c */ /* 0x000fd60003f25310 */
[----:B------:R-:W1:Y:S08]  /*0820*/  @P0 LDC.64 R178, c[0x0][0x3b8] ;  /* 0x0000ee00ffb20b82 */ /* 0x000e700000000a00 */
[----:B------:R-:W0:Y:S08]  /*0830*/  @P1 LDC.64 R100, c[0x0][0x438] ;  /* 0x00010e00ff641b82 */ /* 0x000e300000000a00 */
[----:B------:R-:W0:Y:S01]  /*0840*/  @P0 LDC.64 R180, c[0x0][0x3b8] ;  /* 0x0000ee00ffb40b82 */ /* 0x000e220000000a00 */
[----:B-1----:R-:W-:-:S07]  /*0850*/  @P0 IMAD.WIDE.U32 R176, R169, 0x8, R178 ;  /* 0x00000008a9b00825 */ /* 0x002fce00078e00b2 */
[----:B------:R-:W1:Y:S01]  /*0860*/  @P1 LDC.64 R174, c[0x0][0x438] ;  /* 0x00010e00ffae1b82 */ /* 0x000e620000000a00 */
[----:B------:R-:W-:Y:S01]  /*0870*/  ISETP.NE.AND P3, PT, RZ, UR7, PT ;  /* 0x00000007ff007c0c */ /* 0x000fe2000bf65270 */
[----:B-----5:R4:W5:Y:S01]  /*0880*/  @P0 LDG.E.64 R172, desc[UR10][R176.64] ;  /* 0x0000000ab0ac0981 */ /* 0x020962000c1e1b00 */
[----:B0-----:R-:W-:-:S04]  /*0890*/  @P1 IMAD.WIDE.U32 R178, R165, 0x20, R100 ;  /* 0x00000020a5b21825 */ /* 0x001fc800078e0064 */
[--C-:B------:R-:W-:Y:S01]  /*08a0*/  IMAD.WIDE.U32 R100, R169, 0x8, R96.reuse ;  /* 0x00000008a9647825 */ /* 0x100fe200078e0060 */
[----:B------:R-:W5:Y:S03]  /*08b0*/  @P1 LDG.E.128 R44, desc[UR10][R178.64] ;  /* 0x0000000ab22c1981 */ /* 0x000f66000c1e1d00 */
[C---:B------:R-:W-:Y:S01]  /*08c0*/  IMAD.WIDE.U32 R96, R165.reuse, 0x8, R96 ;  /* 0x00000008a5607825 */ /* 0x040fe200078e0060 */
[----:B------:R-:W5:Y:S04]  /*08d0*/  @P1 LDG.E.128 R48, desc[UR10][R178.64+0x10] ;  /* 0x0000100ab2301981 */ /* 0x000f68000c1e1d00 */
[----:B------:R-:W5:Y:S04]  /*08e0*/  LDG.E.64 R100, desc[UR10][R100.64] ;  /* 0x0000000a64647981 */ /* 0x000f68000c1e1b00 */
[----:B------:R-:W5:Y:S01]  /*08f0*/  LDG.E.64 R96, desc[UR10][R96.64] ;  /* 0x0000000a60607981 */ /* 0x000f62000c1e1b00 */
[----:B------:R-:W-:-:S04]  /*0900*/  @P0 IMAD.WIDE.U32 R180, R165, 0x8, R180 ;  /* 0x00000008a5b40825 */ /* 0x000fc800078e00b4 */
[----:B-1----:R-:W-:Y:S01]  /*0910*/  @P1 IMAD.WIDE.U32 R174, R169, 0x20, R174 ;  /* 0x00000020a9ae1825 */ /* 0x002fe200078e00ae */
[----:B------:R0:W5:Y:S04]  /*0920*/  @P0 LDG.E.64 R2, desc[UR10][R180.64] ;  /* 0x0000000ab4020981 */ /* 0x000168000c1e1b00 */
[----:B------:R-:W5:Y:S04]  /*0930*/  @P1 LDG.E.128 R36, desc[UR10][R174.64] ;  /* 0x0000000aae241981 */ /* 0x000f68000c1e1d00 */
[----:B------:R3:W5:Y:S01]  /*0940*/  @P1 LDG.E.128 R40, desc[UR10][R174.64+0x10] ;  /* 0x0000100aae281981 */ /* 0x000762000c1e1d00 */
[----:B------:R-:W-:Y:S01]  /*0950*/  UMOV UR4, 0xffffffff ;  /* 0xffffffff00047882 */ /* 0x000fe20000000000 */
[----:B------:R-:W-:-:S04]  /*0960*/  ISETP.NE.U32.AND P2, PT, RZ, UR14, PT ;  /* 0x0000000eff007c0c */ /* 0x000fc8000bf45070 */
[----:B------:R-:W-:Y:S02]  /*0970*/  ISETP.NE.AND.EX P2, PT, RZ, UR15, PT, P2 ;  /* 0x0000000fff007c0c */ /* 0x000fe4000bf45320 */
[----:B----4-:R-:W-:-:S05]  /*0980*/  FSEL R171, R0, RZ, !P3 ;  /* 0x000000ff00ab7208 */ /* 0x010fca0005800000 */
[C---:B------:R-:W-:Y:S01]  /*0990*/  FADD.FTZ R185, -R171.reuse, R91 ;  /* 0x0000005babb97221 */ /* 0x040fe20000010100 */
[C---:B------:R-:W-:Y:S01]  /*09a0*/  FADD.FTZ R177, -R171.reuse, R88 ;  /* 0x00000058abb17221 */ /* 0x040fe20000010100 */
[C-C-:B------:R-:W-:Y:S01]  /*09b0*/  FADD.FTZ R183, -R171.reuse, R90.reuse ;  /* 0x0000005aabb77221 */ /* 0x140fe20000010100 */
[----:B0-----:R-:W-:Y:S01]  /*09c0*/  FADD.FTZ R181, -R171, R89 ;  /* 0x00000059abb57221 */ /* 0x001fe20000010100 */
[C---:B--2---:R-:W-:Y:S02]  /*09d0*/  SHF.L.U32 R91, R64.reuse, 0x10, RZ ;  /* 0x00000010405b7819 */ /* 0x044fe400000006ff */
[----:B------:R-:W-:Y:S02]  /*09e0*/  PRMT R90, R64, 0x7632, R90 ;  /* 0x00007632405a7816 */ /* 0x000fe4000000005a */
[C---:B------:R-:W-:Y:S02]  /*09f0*/  PRMT R176, R66.reuse, 0x7632, R176 ;  /* 0x0000763242b07816 */ /* 0x040fe400000000b0 */
[----:B------:R-:W-:-:S02]  /*0a00*/  SHF.L.U32 R179, R66, 0x10, RZ ;  /* 0x0000001042b37819 */ /* 0x000fc400000006ff */
[----:B------:R-:W-:Y:S02]  /*0a10*/  SHF.L.U32 R90, R90, 0x10, RZ ;  /* 0x000000105a5a7819 */ /* 0x000fe400000006ff */
[C---:B---3--:R-:W-:Y:S02]  /*0a20*/  PRMT R174, R94.reuse, 0x7632, R174 ;  /* 0x000076325eae7816 */ /* 0x048fe400000000ae */
[----:B------:R-:W-:Y:S02]  /*0a30*/  SHF.L.U32 R175, R94, 0x10, RZ ;  /* 0x000000105eaf7819 */ /* 0x000fe400000006ff */
[C---:B------:R-:W-:Y:S02]  /*0a40*/  PRMT R178, R95.reuse, 0x7632, R178 ;  /* 0x000076325fb27816 */ /* 0x040fe400000000b2 */
[----:B------:R-:W-:Y:S01]  /*0a50*/  SHF.L.U32 R187, R95, 0x10, RZ ;  /* 0x000000105fbb7819 */ /* 0x000fe200000006ff */
[----:B------:R-:W-:Y:S01]  /*0a60*/  FMUL.FTZ R0, R170, R177 ;  /* 0x000000b1aa007220 */ /* 0x000fe20000410000 */
[----:B------:R-:W-:-:S02]  /*0a70*/  SHF.L.U32 R89, R92, 0x10, RZ ;  /* 0x000000105c597819 */ /* 0x000fc400000006ff */
[C---:B------:R-:W-:Y:S02]  /*0a80*/  PRMT R94, R65.reuse, 0x7632, R94 ;  /* 0x00007632415e7816 */ /* 0x040fe4000000005e */
[----:B------:R-:W-:Y:S01]  /*0a90*/  SHF.L.U32 R95, R65, 0x10, RZ ;  /* 0x00000010415f7819 */ /* 0x000fe200000006ff */
[----:B------:R-:W-:Y:S01]  /*0aa0*/  FMUL.FTZ R65, R16, R91 ;  /* 0x0000005b10417220 */ /* 0x000fe20000410000 */
[----:B------:R-:W-:Y:S01]  /*0ab0*/  PRMT R88, R92, 0x7632, R88 ;  /* 0x000076325c587816 */ /* 0x000fe20000000058 */
[C---:B------:R-:W-:Y:S01]  /*0ac0*/  FMUL.FTZ R66, R170.reuse, R181 ;  /* 0x000000b5aa427220 */ /* 0x040fe20000410000 */
[C---:B------:R-:W-:Y:S01]  /*0ad0*/  PRMT R92, R93.reuse, 0x7632, R92 ;  /* 0x000076325d5c7816 */ /* 0x040fe2000000005c */
[----:B------:R-:W-:Y:S01]  /*0ae0*/  FMUL.FTZ R64, R170, R183 ;  /* 0x000000b7aa407220 */ /* 0x000fe20000410000 */
[----:B------:R-:W-:Y:S01]  /*0af0*/  SHF.L.U32 R93, R93, 0x10, RZ ;  /* 0x000000105d5d7819 */ /* 0x000fe200000006ff */
[----:B------:R-:W-:Y:S01]  /*0b00*/  FADD.FTZ R164, R89, R164 ;  /* 0x000000a459a47221 */ /* 0x000fe20000010000 */
[C---:B------:R-:W-:Y:S01]  /*0b10*/  PRMT R180, R67.reuse, 0x7632, R180 ;  /* 0x0000763243b47816 */ /* 0x040fe200000000b4 */
[-C--:B------:R-:W-:Y:S01]  /*0b20*/  FFMA.FTZ R167, R0, R89.reuse, R167 ;  /* 0x0000005900a77223 */ /* 0x080fe200000100a7 */
[----:B------:R-:W-:Y:S01]  /*0b30*/  SHF.L.U32 R182, R67, 0x10, RZ ;  /* 0x0000001043b67819 */ /* 0x000fe200000006ff */
[----:B------:R-:W-:Y:S01]  /*0b40*/  FFMA.FTZ R65, R32, R89, R65 ;  /* 0x0000005920417223 */ /* 0x000fe20000010041 */
[----:B------:R-:W-:Y:S01]  /*0b50*/  FMUL.FTZ R67, R18, R95 ;  /* 0x0000005f12437220 */ /* 0x000fe20000410000 */
[----:B------:R-:W-:Y:S01]  /*0b60*/  SHF.L.U32 R89, R88, 0x10, RZ ;  /* 0x0000001058597819 */ /* 0x000fe200000006ff */
[-C--:B------:R-:W-:Y:S01]  /*0b70*/  FFMA.FTZ R159, R66, R90.reuse, R159 ;  /* 0x0000005a429f7223 */ /* 0x080fe2000001009f */
[----:B------:R-:W-:Y:S01]  /*0b80*/  FADD.FTZ R158, R90, R158 ;  /* 0x0000009e5a9e7221 */ /* 0x000fe20000010000 */
[----:B------:R-:W-:Y:S01]  /*0b90*/  FMUL.FTZ R90, R17, R90 ;  /* 0x0000005a115a7220 */ /* 0x000fe20000410000 */
[----:B------:R-:W-:Y:S01]  /*0ba0*/  SHF.L.U32 R176, R176, 0x10, RZ ;  /* 0x00000010b0b07819 */ /* 0x000fe200000006ff */
[----:B------:R-:W-:Y:S01]  /*0bb0*/  FADD.FTZ R156, R93, R156 ;  /* 0x0000009c5d9c7221 */ /* 0x000fe20000010000 */
[-C--:B------:R-:W-:Y:S01]  /*0bc0*/  FFMA.FTZ R157, R64, R93.reuse, R157 ;  /* 0x0000005d409d7223 */ /* 0x080fe2000001009d */
[----:B------:R-:W-:Y:S01]  /*0bd0*/  FFMA.FTZ R67, R34, R93, R67 ;  /* 0x0000005d22437223 */ /* 0x000fe20000010043 */
[----:B------:R-:W-:Y:S01]  /*0be0*/  SHF.L.U32 R94, R94, 0x10, RZ ;  /* 0x000000105e5e7819 */ /* 0x000fe200000006ff */
[----:B------:R-:W-:Y:S01]  /*0bf0*/  FMUL.FTZ R88, R170, R185 ;  /* 0x000000b9aa587220 */ /* 0x000fe20000410000 */
[----:B------:R-:W-:Y:S01]  /*0c00*/  FADD.FTZ R93, -R171, R68 ;  /* 0x00000044ab5d7221 */ /* 0x000fe20000010100 */
[----:B------:R-:W-:Y:S01]  /*0c10*/  FFMA.FTZ R161, R66, R89, R161 ;  /* 0x0000005942a17223 */ /* 0x000fe200000100a1 */
[----:B------:R-:W-:Y:S01]  /*0c20*/  FADD.FTZ R160, R89, R160 ;  /* 0x000000a059a07221 */ /* 0x000fe20000010000 */
[----:B------:R-:W-:Y:S01]  /*0c30*/  FADD.FTZ R154, R95, R154 ;  /* 0x0000009a5f9a7221 */ /* 0x000fe20000010000 */
[----:B------:R-:W-:Y:S01]  /*0c40*/  FFMA.FTZ R155, R64, R95, R155 ;  /* 0x0000005f409b7223 */ /* 0x000fe2000001009b */
[----:B------:R-:W-:Y:S01]  /*0c50*/  FFMA.FTZ R89, R33, R89, R90 ;  /* 0x0000005921597223 */ /* 0x000fe2000001005a */
[----:B------:R-:W-:Y:S01]  /*0c60*/  SHF.L.U32 R174, R174, 0x10, RZ ;  /* 0x00000010aeae7819 */ /* 0x000fe200000006ff */
[----:B------:R-:W-:Y:S01]  /*0c70*/  FADD.FTZ R95, -R171, R69 ;  /* 0x00000045ab5f7221 */ /* 0x000fe20000010100 */
[----:B------:R-:W-:Y:S01]  /*0c80*/  FMUL.FTZ R90, R13, R176 ;  /* 0x000000b00d5a7220 */ /* 0x000fe20000410000 */
[----:B------:R-:W-:Y:S01]  /*0c90*/  SHF.L.U32 R92, R92, 0x10, RZ ;  /* 0x000000105c5c7819 */ /* 0x000fe200000006ff */
[-C--:B------:R-:W-:Y:S01]  /*0ca0*/  FFMA.FTZ R151, R88, R94.reuse, R151 ;  /* 0x0000005e58977223 */ /* 0x080fe20000010097 */
[----:B------:R-:W-:Y:S01]  /*0cb0*/  FADD.FTZ R150, R94, R150 ;  /* 0x000000965e967221 */ /* 0x000fe20000010000 */
[----:B------:R-:W-:Y:S01]  /*0cc0*/  FADD.FTZ R177, -R171, R70 ;  /* 0x00000046abb17221 */ /* 0x000fe20000010100 */
[----:B------:R-:W-:Y:S01]  /*0cd0*/  FMUL.FTZ R69, R12, R179 ;  /* 0x000000b30c457220 */ /* 0x000fe20000410000 */
[----:B------:R-:W-:Y:S01]  /*0ce0*/  FMUL.FTZ R68, R170, R93 ;  /* 0x0000005daa447220 */ /* 0x000fe20000410000 */
[----:B------:R-:W-:Y:S01]  /*0cf0*/  FMUL.FTZ R94, R19, R94 ;  /* 0x0000005e135e7220 */ /* 0x000fe20000410000 */
[----:B------:R-:W-:Y:S01]  /*0d00*/  SHF.L.U32 R180, R180, 0x10, RZ ;  /* 0x00000010b4b47819 */ /* 0x000fe200000006ff */
[----:B------:R-:W-:Y:S01]  /*0d10*/  FADD.FTZ R181, -R171, R71 ;  /* 0x00000047abb57221 */ /* 0x000fe20000010100 */
[----:B------:R-:W-:Y:S01]  /*0d20*/  FMUL.FTZ R70, R170, R95 ;  /* 0x0000005faa467220 */ /* 0x000fe20000410000 */
[----:B------:R-:W-:Y:S01]  /*0d30*/  FFMA.FTZ R71, R29, R174, R90 ;  /* 0x000000ae1d477223 */ /* 0x000fe2000001005a */
[----:B------:R-:W-:Y:S01]  /*0d40*/  FADD.FTZ R162, R91, R162 ;  /* 0x000000a25ba27221 */ /* 0x000fe20000010000 */
[----:B------:R-:W-:Y:S01]  /*0d50*/  FFMA.FTZ R163, R0, R91, R163 ;  /* 0x0000005b00a37223 */ /* 0x000fe200000100a3 */
[----:B------:R-:W-:Y:S01]  /*0d60*/  FADD.FTZ R148, R175, R148 ;  /* 0x00000094af947221 */ /* 0x000fe20000010000 */
[-C--:B------:R-:W-:Y:S01]  /*0d70*/  FFMA.FTZ R69, R28, R175.reuse, R69 ;  /* 0x000000af1c457223 */ /* 0x080fe20000010045 */
[C---:B------:R-:W-:Y:S01]  /*0d80*/  FFMA.FTZ R149, R68.reuse, R175, R149 ;  /* 0x000000af44957223 */ /* 0x040fe20000010095 */
[----:B------:R-:W-:Y:S01]  /*0d90*/  FADD.FTZ R146, R179, R146 ;  /* 0x00000092b3927221 */ /* 0x000fe20000010000 */
[----:B------:R-:W-:Y:S01]  /*0da0*/  FFMA.FTZ R147, R68, R179, R147 ;  /* 0x000000b344937223 */ /* 0x000fe20000010093 */
[----:B------:R-:W-:Y:S01]  /*0db0*/  FMUL.FTZ R95, R14, R182 ;  /* 0x000000b60e5f7220 */ /* 0x000fe20000410000 */
[----:B------:R-:W-:Y:S01]  /*0dc0*/  FMUL.FTZ R90, R170, R177 ;  /* 0x000000b1aa5a7220 */ /* 0x000fe20000410000 */
[-C--:B------:R-:W-:Y:S01]  /*0dd0*/  FFMA.FTZ R153, R88, R92.reuse, R153 ;  /* 0x0000005c58997223 */ /* 0x080fe20000010099 */
[----:B------:R-:W-:Y:S01]  /*0de0*/  FADD.FTZ R152, R92, R152 ;  /* 0x000000985c987221 */ /* 0x000fe20000010000 */
[----:B------:R-:W-:Y:S01]  /*0df0*/  FFMA.FTZ R91, R35, R92, R94 ;  /* 0x0000005c235b7223 */ /* 0x000fe2000001005e */
[----:B------:R-:W-:Y:S01]  /*0e00*/  SHF.L.U32 R178, R178, 0x10, RZ ;  /* 0x00000010b2b27819 */ /* 0x000fe200000006ff */
[C-C-:B------:R-:W-:Y:S01]  /*0e10*/  FADD.FTZ R175, -R171.reuse, R72.reuse ;  /* 0x00000048abaf7221 */ /* 0x140fe20000010100 */
[----:B------:R-:W-:Y:S01]  /*0e20*/  FADD.FTZ R179, -R171, R73 ;  /* 0x00000049abb37221 */ /* 0x000fe20000010100 */
[----:B------:R-:W-:Y:S01]  /*0e30*/  FMUL.FTZ R93, R170, R181 ;  /* 0x000000b5aa5d7220 */ /* 0x000fe20000410000 */
[----:B------:R-:W-:Y:S01]  /*0e40*/  FMUL.FTZ R92, R15, R180 ;  /* 0x000000b40f5c7220 */ /* 0x000fe20000410000 */
[----:B------:R-:W-:-:S02]  /*0e50*/  PRMT R72, R79, 0x7632, R72 ;  /* 0x000076324f487816 */ /* 0x000fc40000000048 */
[----:B------:R-:W-:Y:S01]  /*0e60*/  SHF.L.U32 R73, R79, 0x10, RZ ;  /* 0x000000104f497819 */ /* 0x000fe200000006ff */
[----:B------:R-:W-:Y:S01]  /*0e70*/  FADD.FTZ R140, R187, R140 ;  /* 0x0000008cbb8c7221 */ /* 0x000fe20000010000 */
[----:B------:R-:W-:Y:S01]  /*0e80*/  SHF.L.U32 R79, R80, 0x10, RZ ;  /* 0x00000010504f7819 */ /* 0x000fe200000006ff */
[-C--:B------:R-:W-:Y:S01]  /*0e90*/  FFMA.FTZ R95, R30, R187.reuse, R95 ;  /* 0x000000bb1e5f7223 */ /* 0x080fe2000001005f */
[----:B------:R-:W-:Y:S01]  /*0ea0*/  FFMA.FTZ R141, R90, R187, R141 ;  /* 0x000000bb5a8d7223 */ /* 0x000fe2000001008d */
[----:B------:R-:W-:Y:S01]  /*0eb0*/  PRMT R94, R80, 0x7632, R94 ;  /* 0x00007632505e7816 */ /* 0x000fe2000000005e */
[----:B------:R-:W-:Y:S01]  /*0ec0*/  FADD.FTZ R187, -R171, R75 ;  /* 0x0000004babbb7221 */ /* 0x000fe20000010100 */
[----:B------:R-:W-:Y:S01]  /*0ed0*/  FADD.FTZ R135, R178, R135 ;  /* 0x00000087b2877221 */ /* 0x000fe20000010000 */
[-C--:B------:R-:W-:Y:S01]  /*0ee0*/  FFMA.FTZ R92, R31, R178.reuse, R92 ;  /* 0x000000b21f5c7223 */ /* 0x080fe2000001005c */
[----:B------:R-:W-:Y:S01]  /*0ef0*/  FFMA.FTZ R136, R93, R178, R136 ;  /* 0x000000b25d887223 */ /* 0x000fe20000010088 */
[----:B------:R-:W-:Y:S01]  /*0f00*/  PRMT R75, R76, 0x7632, R75 ;  /* 0x000076324c4b7816 */ /* 0x000fe2000000004b */
[----:B------:R-:W-:Y:S01]  /*0f10*/  FADD.FTZ R142, R176, R142 ;  /* 0x0000008eb08e7221 */ /* 0x000fe20000010000 */
[----:B------:R-:W-:Y:S01]  /*0f20*/  FFMA.FTZ R143, R70, R176, R143 ;  /* 0x000000b0468f7223 */ /* 0x000fe2000001008f */
[----:B------:R-:W-:-:S02]  /*0f30*/  SHF.L.U32 R177, R76, 0x10, RZ ;  /* 0x000000104cb17819 */ /* 0x000fc400000006ff */
[C---:B------:R-:W-:Y:S02]  /*0f40*/  PRMT R178, R81.reuse, 0x7632, R178 ;  /* 0x0000763251b27816 */ /* 0x040fe400000000b2 */
[----:B------:R-:W-:Y:S01]  /*0f50*/  SHF.L.U32 R185, R81, 0x10, RZ ;  /* 0x0000001051b97819 */ /* 0x000fe200000006ff */
[----:B------:R-:W-:Y:S01]  /*0f60*/  FMUL.FTZ R81, R8, R79 ;  /* 0x0000004f08517220 */ /* 0x000fe20000410000 */
[C---:B------:R-:W-:Y:S01]  /*0f70*/  PRMT R176, R77.reuse, 0x7632, R176 ;  /* 0x000076324db07816 */ /* 0x040fe200000000b0 */
[----:B------:R-:W-:Y:S01]  /*0f80*/  FADD.FTZ R144, R174, R144 ;  /* 0x00000090ae907221 */ /* 0x000fe20000010000 */
[----:B------:R-:W-:Y:S01]  /*0f90*/  SHF.L.U32 R183, R77, 0x10, RZ ;  /* 0x000000104db77819 */ /* 0x000fe200000006ff */
[----:B------:R-:W-:Y:S01]  /*0fa0*/  FFMA.FTZ R145, R70, R174, R145 ;  /* 0x000000ae46917223 */ /* 0x000fe20000010091 */
[----:B------:R-:W-:Y:S01]  /*0fb0*/  SHF.L.U32 R94, R94, 0x10, RZ ;  /* 0x000000105e5e7819 */ /* 0x000fe200000006ff */
[C---:B------:R-:W-:Y:S01]  /*0fc0*/  FMUL.FTZ R77, R170.reuse, R175 ;  /* 0x000000afaa4d7220 */ /* 0x040fe20000410000 */
[----:B------:R-:W-:Y:S01]  /*0fd0*/  FMUL.FTZ R80, R170, R179 ;  /* 0x000000b3aa507220 */ /* 0x000fe20000410000 */
[----:B------:R-:W-:Y:S01]  /*0fe0*/  SHF.L.U32 R174, R75, 0x10, RZ ;  /* 0x000000104bae7819 */ /* 0x000fe200000006ff */
[----:B------:R-:W-:Y:S01]  /*0ff0*/  FADD.FTZ R75, -R171, R84 ;  /* 0x00000054ab4b7221 */ /* 0x000fe20000010100 */
[-C--:B------:R-:W-:Y:S01]  /*1000*/  FFMA.FTZ R76, R24, R177.reuse, R81 ;  /* 0x000000b1184c7223 */ /* 0x080fe20000010051 */
[----:B------:R-:W-:Y:S01]  /*1010*/  FADD.FTZ R110, R177, R110 ;  /* 0x0000006eb16e7221 */ /* 0x000fe20000010000 */
[----:B------:R-:W-:Y:S01]  /*1020*/  FFMA.FTZ R102, R77, R177, R102 ;  /* 0x000000b14d667223 */ /* 0x000fe20000010066 */
[----:B------:R-:W-:Y:S01]  /*1030*/  FMUL.FTZ R81, R10, R185 ;  /* 0x000000b90a517220 */ /* 0x000fe20000410000 */
[-C--:B------:R-:W-:Y:S01]  /*1040*/  FFMA.FTZ R119, R80, R94.reuse, R119 ;  /* 0x0000005e50777223 */ /* 0x080fe20000010077 */
[----:B------:R-:W-:Y:S01]  /*1050*/  FADD.FTZ R127, R94, R127 ;  /* 0x0000007f5e7f7221 */ /* 0x000fe20000010000 */
[----:B------:R-:W-:Y:S01]  /*1060*/  FMUL.FTZ R94, R9, R94 ;  /* 0x0000005e095e7220 */ /* 0x000fe20000410000 */
[C---:B------:R-:W-:Y:S01]  /*1070*/  FADD.FTZ R177, -R171.reuse, R85 ;  /* 0x00000055abb17221 */ /* 0x040fe20000010100 */
[----:B------:R-:W-:Y:S01]  /*1080*/  FADD.FTZ R179, -R171, R86 ;  /* 0x00000056abb37221 */ /* 0x000fe20000010100 */
[----:B------:R-:W-:Y:S01]  /*1090*/  FADD.FTZ R126, R180, R126 ;  /* 0x0000007eb47e7221 */ /* 0x000fe20000010000 */
[----:B------:R-:W-:Y:S01]  /*10a0*/  FFMA.FTZ R134, R93, R180, R134 ;  /* 0x000000b45d867223 */ /* 0x000fe20000010086 */
[----:B------:R-:W-:Y:S01]  /*10b0*/  FMUL.FTZ R85, R170, R75 ;  /* 0x0000004baa557220 */ /* 0x000fe20000410000 */
[----:B------:R-:W-:Y:S01]  /*10c0*/  FADD.FTZ R86, RZ, R65 ;  /* 0x00000041ff567221 */ /* 0x000fe20000010000 */
[----:B------:R-:W-:Y:S01]  /*10d0*/  PRMT R180, R78, 0x7632, R180 ;  /* 0x000076324eb47816 */ /* 0x000fe200000000b4 */
[----:B------:R-:W-:Y:S01]  /*10e0*/  FFMA.FTZ R75, R0, R65, RZ ;  /* 0x00000041004b7223 */ /* 0x000fe200000100ff */
[----:B------:R-:W-:Y:S01]  /*10f0*/  SHF.L.U32 R189, R78, 0x10, RZ ;  /* 0x000000104ebd7819 */ /* 0x000fe200000006ff */
[----:B------:R-:W-:Y:S01]  /*1100*/  FFMA.FTZ R78, R26, R183, R81 ;  /* 0x000000b71a4e7223 */ /* 0x000fe20000010051 */
[----:B------:R-:W-:Y:S01]  /*1110*/  FFMA.FTZ R81, R25, R174, R94 ;  /* 0x000000ae19517223 */ /* 0x000fe2000001005e */
[----:B------:R-:W-:Y:S01]  /*1120*/  FADD.FTZ R94, R89, R86 ;  /* 0x00000056595e7221 */ /* 0x000fe20000010000 */
[----:B------:R-:W-:-:S03]  /*1130*/  FFMA.FTZ R75, R66, R89, R75 ;  /* 0x00000059424b7223 */ /* 0x000fc6000001004b */
[----:B------:R-:W-:Y:S01]  /*1140*/  FADD.FTZ R94, R67, R94 ;  /* 0x0000005e435e7221 */ /* 0x000fe20000010000 */
[----:B------:R-:W-:-:S03]  /*1150*/  FFMA.FTZ R75, R64, R67, R75 ;  /* 0x00000043404b7223 */ /* 0x000fc6000001004b */
[----:B------:R-:W-:Y:S01]  /*1160*/  FADD.FTZ R94, R91, R94 ;  /* 0x0000005e5b5e7221 */ /* 0x000fe20000010000 */
[----:B------:R-:W-:Y:S01]  /*1170*/  FFMA.FTZ R75, R88, R91, R75 ;  /* 0x0000005b584b7223 */ /* 0x000fe2000001004b */
[----:B------:R-:W-:Y:S01]  /*1180*/  FADD.FTZ R181, -R171, R74 ;  /* 0x0000004aabb57221 */ /* 0x000fe20000010100 */
[----:B------:R-:W-:Y:S01]  /*1190*/  FADD.FTZ R137, R182, R137 ;  /* 0x00000089b6897221 */ /* 0x000fe20000010000 */
[----:B------:R-:W-:Y:S01]  /*11a0*/  FADD.FTZ R94, R69, R94 ;  /* 0x0000005e455e7221 */ /* 0x000fe20000010000 */
[----:B------:R-:W-:Y:S01]  /*11b0*/  FFMA.FTZ R139, R90, R182, R139 ;  /* 0x000000b65a8b7223 */ /* 0x000fe2000001008b */
[----:B------:R-:W-:Y:S01]  /*11c0*/  FFMA.FTZ R75, R68, R69, R75 ;  /* 0x00000045444b7223 */ /* 0x000fe2000001004b */
[C---:B------:R-:W-:Y:S01]  /*11d0*/  PRMT R182, R82.reuse, 0x7632, R182 ;  /* 0x0000763252b67816 */ /* 0x040fe200000000b6 */
[----:B------:R-:W-:Y:S01]  /*11e0*/  FADD.FTZ R138, R79, R138 ;  /* 0x0000008a4f8a7221 */ /* 0x000fe20000010000 */
[----:B------:R-:W-:Y:S01]  /*11f0*/  SHF.L.U32 R191, R82, 0x10, RZ ;  /* 0x0000001052bf7819 */ /* 0x000fe200000006ff */
[----:B------:R-:W-:Y:S01]  /*1200*/  FFMA.FTZ R118, R77, R79, R118 ;  /* 0x0000004f4d767223 */ /* 0x000fe20000010076 */
[----:B------:R-:W-:Y:S01]  /*1210*/  SHF.L.U32 R178, R178, 0x10, RZ ;  /* 0x00000010b2b27819 */ /* 0x000fe200000006ff */
[C---:B------:R-:W-:Y:S01]  /*1220*/  FMUL.FTZ R79, R170.reuse, R181 ;  /* 0x000000b5aa4f7220 */ /* 0x040fe20000410000 */
[----:B------:R-:W-:Y:S01]  /*1230*/  FMUL.FTZ R82, R170, R187 ;  /* 0x000000bbaa527220 */ /* 0x000fe20000410000 */
[----:B------:R-:W-:Y:S01]  /*1240*/  FADD.FTZ R181, -R171, R87 ;  /* 0x00000057abb57221 */ /* 0x000fe20000010100 */
[----:B------:R-:W-:Y:S01]  /*1250*/  FADD.FTZ R94, R71, R94 ;  /* 0x0000005e475e7221 */ /* 0x000fe20000010000 */
[----:B------:R-:W-:Y:S01]  /*1260*/  FFMA.FTZ R171, R70, R71, R75 ;  /* 0x0000004746ab7223 */ /* 0x000fe2000001004b */
[----:B------:R-:W-:Y:S01]  /*1270*/  SHF.L.U32 R182, R182, 0x10, RZ ;  /* 0x00000010b6b67819 */ /* 0x000fe200000006ff */
[-C--:B------:R-:W-:Y:S01]  /*1280*/  FFMA.FTZ R121, R82, R178.reuse, R121 ;  /* 0x000000b252797223 */ /* 0x080fe20000010079 */
[----:B------:R-:W-:Y:S01]  /*1290*/  SHF.L.U32 R176, R176, 0x10, RZ ;  /* 0x00000010b0b07819 */ /* 0x000fe200000006ff */
[----:B------:R-:W-:Y:S01]  /*12a0*/  FADD.FTZ R129, R178, R129 ;  /* 0x00000081b2817221 */ /* 0x000fe20000010000 */
[----:B------:R-:W-:Y:S01]  /*12b0*/  FMUL.FTZ R178, R11, R178 ;  /* 0x000000b20bb27220 */ /* 0x000fe20000410000 */
[----:B------:R-:W-:Y:S01]  /*12c0*/  FADD.FTZ R75, R95, R94 ;  /* 0x0000005e5f4b7221 */ /* 0x000fe20000010000 */
[C---:B------:R-:W-:Y:S01]  /*12d0*/  PRMT R74, R83.reuse, 0x7632, R74 ;  /* 0x00007632534a7816 */ /* 0x040fe2000000004a */
[----:B------:R-:W-:Y:S01]  /*12e0*/  FFMA.FTZ R94, R90, R95, R171 ;  /* 0x0000005f5a5e7223 */ /* 0x000fe200000100ab */
[----:B------:R-:W-:Y:S01]  /*12f0*/  SHF.L.U32 R83, R83, 0x10, RZ ;  /* 0x0000001053537819 */ /* 0x000fe200000006ff */
[----:B------:R-:W-:Y:S01]  /*1300*/  FFMA.FTZ R103, R80, R174, R103 ;  /* 0x000000ae50677223 */ /* 0x000fe20000010067 */
[----:B------:R-:W-:Y:S01]  /*1310*/  FADD.FTZ R111, R174, R111 ;  /* 0x0000006fae6f7221 */ /* 0x000fe20000010000 */
[----:B------:R-:W-:Y:S01]  /*1320*/  FMUL.FTZ R87, R4, R191 ;  /* 0x000000bf04577220 */ /* 0x000fe20000410000 */
[----:B------:R-:W-:Y:S01]  /*1330*/  SHF.L.U32 R180, R180, 0x10, RZ ;  /* 0x00000010b4b47819 */ /* 0x000fe200000006ff */
[----:B------:R-:W-:Y:S01]  /*1340*/  FMUL.FTZ R174, R5, R182 ;  /* 0x000000b605ae7220 */ /* 0x000fe20000410000 */
[-C--:B------:R-:W-:Y:S01]  /*1350*/  FFMA.FTZ R105, R82, R176.reuse, R105 ;  /* 0x000000b052697223 */ /* 0x080fe20000010069 */
[----:B------:R-:W-:Y:S01]  /*1360*/  FADD.FTZ R113, R176, R113 ;  /* 0x00000071b0717221 */ /* 0x000fe20000010000 */
[----:B------:R-:W-:Y:S01]  /*1370*/  FFMA.FTZ R175, R27, R176, R178 ;  /* 0x000000b01baf7223 */ /* 0x000fe200000100b2 */
[----:B------:R-:W-:Y:S01]  /*1380*/  FADD.FTZ R75, R92, R75 ;  /* 0x0000004b5c4b7221 */ /* 0x000fe20000010000 */
[----:B------:R-:W-:Y:S01]  /*1390*/  FFMA.FTZ R176, R93, R92, R94 ;  /* 0x0000005c5db07223 */ /* 0x000fe2000001005e */
[----:B------:R-:W-:Y:S01]  /*13a0*/  FFMA.FTZ R84, R20, R189, R87 ;  /* 0x000000bd14547223 */ /* 0x000fe20000010057 */
[----:B------:R-:W-:Y:S01]  /*13b0*/  FMUL.FTZ R86, R170, R177 ;  /* 0x000000b1aa567220 */ /* 0x000fe20000410000 */
[----:B------:R-:W-:Y:S01]  /*13c0*/  FFMA.FTZ R87, R21, R180, R174 ;  /* 0x000000b415577223 */ /* 0x000fe200000100ae */
[----:B------:R-:W-:Y:S01]  /*13d0*/  FMUL.FTZ R177, R6, R83 ;  /* 0x0000005306b17220 */ /* 0x000fe20000410000 */
[----:B------:R-:W-:Y:S01]  /*13e0*/  FMUL.FTZ R171, R170, R179 ;  /* 0x000000b3aaab7220 */ /* 0x000fe20000410000 */
[----:B------:R-:W-:Y:S01]  /*13f0*/  FADD.FTZ R174, R76, R75 ;  /* 0x0000004b4cae7221 */ /* 0x000fe20000010000 */
[----:B------:R-:W-:Y:S01]  /*1400*/  FFMA.FTZ R75, R77, R76, R176 ;  /* 0x0000004c4d4b7223 */ /* 0x000fe200000100b0 */
[----:B------:R-:W-:Y:S01]  /*1410*/  FADD.FTZ R116, R73, R116 ;  /* 0x0000007449747221 */ /* 0x000fe20000010000 */
[-C--:B------:R-:W-:Y:S01]  /*1420*/  FFMA.FTZ R94, R22, R73.reuse, R177 ;  /* 0x00000049165e7223 */ /* 0x080fe200000100b1 */
[----:B------:R-:W-:Y:S01]  /*1430*/  FFMA.FTZ R108, R171, R73, R108 ;  /* 0x00000049ab6c7223 */ /* 0x000fe2000001006c */
[----:B------:R-:W-:Y:S01]  /*1440*/  SHF.L.U32 R178, R74, 0x10, RZ ;  /* 0x000000104ab27819 */ /* 0x000fe200000006ff */
[----:B------:R-:W-:Y:S01]  /*1450*/  FADD.FTZ R73, R174, R81 ;  /* 0x00000051ae497221 */ /* 0x000fe20000010000 */
[----:B------:R-:W-:Y:S01]  /*1460*/  FFMA.FTZ R74, R80, R81, R75 ;  /* 0x00000051504a7223 */ /* 0x000fe2000001004b */
[----:B------:R-:W-:-:S02]  /*1470*/  SHF.L.U32 R176, R72, 0x10, RZ ;  /* 0x0000001048b07819 */ /* 0x000fc400000006ff */
[----:B------:R-:W-:Y:S01]  /*1480*/  FADD.FTZ R72, R73, R78 ;  /* 0x0000004e49487221 */ /* 0x000fe20000010000 */
[----:B------:R-:W-:Y:S01]  /*1490*/  FFMA.FTZ R73, R79, R78, R74 ;  /* 0x0000004e4f497223 */ /* 0x000fe2000001004a */
[----:B------:R-:W-:Y:S02]  /*14a0*/  FMUL.FTZ R74, R7, R178 ;  /* 0x000000b2074a7220 */ /* 0x000fe40000410000 */
[----:B------:R-:W-:Y:S01]  /*14b0*/  FADD.FTZ R75, R72, R175 ;  /* 0x000000af484b7221 */ /* 0x000fe20000010000 */
[----:B------:R-:W-:Y:S01]  /*14c0*/  FFMA.FTZ R72, R82, R175, R73 ;  /* 0x000000af52487223 */ /* 0x000fe20000010049 */
[----:B------:R-:W-:Y:S02]  /*14d0*/  FFMA.FTZ R177, R23, R176, R74 ;  /* 0x000000b017b17223 */ /* 0x000fe4000001004a */
[----:B------:R-:W-:Y:S01]  /*14e0*/  FADD.FTZ R74, R75, R84 ;  /* 0x000000544b4a7221 */ /* 0x000fe20000010000 */
[----:B------:R-:W-:-:S03]  /*14f0*/  FFMA.FTZ R73, R85, R84, R72 ;  /* 0x0000005455497223 */ /* 0x000fc60000010048 */
        /* <DEDUP_REMOVED lines=44> */
.L_x_1662:
        /* <DEDUP_REMOVED lines=68> */
.L_x_1636:
        /* <DEDUP_REMOVED lines=28> */
[----:B0-----:R-:W-:Y:S01]  /*1dc0*/  FSEL R72, R52, RZ, P4 ;  /* 0x000000ff34487208 */ /* 0x001fe20002000000 */
        /* <DEDUP_REMOVED lines=25> */
.L_x_1635:
        /* <DEDUP_REMOVED lines=15> */
[----:B------:R-:W-:Y:S01]  /*2050*/  LOP3.LUT P4, RZ, R101, 0xff, RZ, 0xc0, !PT ;  /* 0x000000ff65ff7812 */ /* 0x000fe2000788c0ff */
[-CC-:B------:R-:W-:Y:S01]  /*2060*/  FFMA.FTZ R64, R64, R83.reuse, R179.reuse ;  /* 0x0000005340407223 */ /* 0x180fe200000100b3 */
[----:B------:R-:W-:Y:S01]  /*2070*/  FMUL.FTZ R66, R66, UR6 ;  /* 0x0000000642427c20 */ /* 0x000fe20008410000 */
[----:B------:R-:W-:Y:S01]  /*2080*/  FMUL.FTZ R69, R69, UR6 ;  /* 0x0000000645457c20 */ /* 0x000fe20008410000 */
[----:B------:R-:W-:Y:S01]  /*2090*/  ISETP.GE.U32.AND.EX P2, PT, R101, 0x1000000, PT, P2 ;  /* 0x010000006500780c */ /* 0x000fe20003f46120 */
[-CC-:B------:R-:W-:Y:S01]  /*20a0*/  FFMA.FTZ R70, R70, R83.reuse, R179.reuse ;  /* 0x0000005346467223 */ /* 0x180fe200000100b3 */
[-CC-:B------:R-:W-:Y:S01]  /*20b0*/  FFMA.FTZ R88, R88, R83.reuse, R179.reuse ;  /* 0x0000005358587223 */ /* 0x180fe200000100b3 */
[----:B------:R-:W-:Y:S01]  /*20c0*/  FFMA.FTZ R0, R0, R83, R179 ;  /* 0x0000005300007223 */ /* 0x000fe200000100b3 */
[----:B------:R-:W-:Y:S01]  /*20d0*/  FFMA.FTZ R68, R170, R95, R42 ;  /* 0x0000005faa447223 */ /* 0x000fe2000001002a */
[----:B0-----:R-:W-:Y:S01]  /*20e0*/  FSEL R74, R69, RZ, P2 ;  /* 0x000000ff454a7208 */ /* 0x001fe20001000000 */
[----:B------:R-:W-:Y:S01]  /*20f0*/  FADD.FTZ R90, R89, -R90 ;  /* 0x8000005a595a7221 */ /* 0x000fe20000010000 */
[----:B------:R-:W-:Y:S01]  /*2100*/  FSEL R72, R66, RZ, P4 ;  /* 0x000000ff42487208 */ /* 0x000fe20002000000 */
[----:B------:R-:W-:Y:S01]  /*2110*/  FADD.FTZ R75, R67, -R64 ;  /* 0x80000040434b7221 */ /* 0x000fe20000010000 */
[----:B------:R-:W-:Y:S01]  /*2120*/  FADD.FTZ R70, R71, -R70 ;  /* 0x8000004647467221 */ /* 0x000fe20000010000 */
[----:B------:R-:W-:Y:S01]  /*2130*/  FADD.FTZ R66, R91, -R88 ;  /* 0x800000585b427221 */ /* 0x000fe20000010000 */
[----:B------:R-:W-:Y:S01]  /*2140*/  FADD.FTZ R69, R65, -R0 ;  /* 0x8000000041457221 */ /* 0x000fe20000010000 */
[----:B------:R-:W-:Y:S01]  /*2150*/  FMUL.FTZ R68, R68, UR6 ;  /* 0x0000000644447c20 */ /* 0x000fe20008410000 */
[----:B------:R-:W-:Y:S01]  /*2160*/  LOP3.LUT P5, RZ, R101, 0xff0000, RZ, 0xc0, !PT ;  /* 0x00ff000065ff7812 */ /* 0x000fe200078ac0ff */
[C---:B------:R-:W-:Y:S01]  /*2170*/  FFMA.FTZ R64, R170.reuse, R90, R37 ;  /* 0x0000005aaa407223 */ /* 0x040fe20000010025 */
[C---:B------:R-:W-:Y:S01]  /*2180*/  FFMA.FTZ R67, R170.reuse, R70, R41 ;  /* 0x00000046aa437223 */ /* 0x040fe20000010029 */
[C---:B------:R-:W-:Y:S01]  /*2190*/  FFMA.FTZ R65, R170.reuse, R75, R38 ;  /* 0x0000004baa417223 */ /* 0x040fe20000010026 */
[C---:B------:R-:W-:Y:S01]  /*21a0*/  FFMA.FTZ R66, R170.reuse, R66, R39 ;  /* 0x00000042aa427223 */ /* 0x040fe20000010027 */
[----:B------:R-:W-:Y:S01]  /*21b0*/  FFMA.FTZ R0, R170, R69, R36 ;  /* 0x00000045aa007223 */ /* 0x000fe20000010024 */
[----:B------:R-:W-:Y:S01]  /*21c0*/  FSEL R73, R68, RZ, P5 ;  /* 0x000000ff44497208 */ /* 0x000fe20002800000 */
        /* <DEDUP_REMOVED lines=20> */
.L_x_1638:
        /* <DEDUP_REMOVED lines=29> */
[----:B0-----:R-:W-:Y:S01]  /*24e0*/  FSEL R72, R52, RZ, P4 ;  /* 0x000000ff34487208 */ /* 0x001fe20002000000 */
        /* <DEDUP_REMOVED lines=24> */
.L_x_1634:
        /* <DEDUP_REMOVED lines=22> */
[C---:B------:R-:W-:Y:S01]  /*27d0*/  FMUL.FTZ R69, R170.reuse, R69 ;  /* 0x00000045aa457220 */ /* 0x040fe20000410000 */
[----:B------:R-:W-:Y:S01]  /*27e0*/  LOP3.LUT P3, RZ, R101, 0xff0000, RZ, 0xc0, !PT ;  /* 0x00ff000065ff7812 */ /* 0x000fe2000786c0ff */
[----:B------:R-:W-:Y:S01]  /*27f0*/  FMUL.FTZ R71, R170, R71 ;  /* 0x00000047aa477220 */ /* 0x000fe20000410000 */
[-CC-:B------:R-:W-:Y:S01]  /*2800*/  FFMA.FTZ R64, R64, R83.reuse, R179.reuse ;  /* 0x0000005340407223 */ /* 0x180fe200000100b3 */
[-CC-:B------:R-:W-:Y:S01]  /*2810*/  FFMA.FTZ R88, R88, R83.reuse, R179.reuse ;  /* 0x0000005358587223 */ /* 0x180fe200000100b3 */
[----:B------:R-:W-:Y:S01]  /*2820*/  FSEL R73, R93, RZ, P5 ;  /* 0x000000ff5d497208 */ /* 0x000fe20002800000 */
[----:B------:R-:W-:Y:S01]  /*2830*/  FMUL.FTZ R69, R69, UR6 ;  /* 0x0000000645457c20 */ /* 0x000fe20008410000 */
[----:B------:R-:W-:Y:S01]  /*2840*/  LOP3.LUT P4, RZ, R101, 0xff, RZ, 0xc0, !PT ;  /* 0x000000ff65ff7812 */ /* 0x000fe2000788c0ff */
[----:B------:R-:W-:Y:S01]  /*2850*/  FMUL.FTZ R71, R71, UR6 ;  /* 0x0000000647477c20 */ /* 0x000fe20008410000 */
[----:B------:R-:W-:Y:S01]  /*2860*/  LOP3.LUT P5, RZ, R173, 0xff, RZ, 0xc0, !PT ;  /* 0x000000ffadff7812 */ /* 0x000fe200078ac0ff */
[-CC-:B------:R-:W-:Y:S01]  /*2870*/  FFMA.FTZ R0, R0, R83.reuse, R179.reuse ;  /* 0x0000005300007223 */ /* 0x180fe200000100b3 */
[----:B------:R-:W-:Y:S01]  /*2880*/  FSEL R70, R95, RZ, P3 ;  /* 0x000000ff5f467208 */ /* 0x000fe20001800000 */
[----:B------:R-:W-:Y:S01]  /*2890*/  FADD.FTZ R67, R67, -R64 ;  /* 0x8000004043437221 */ /* 0x000fe20000010000 */
[----:B------:R-:W-:Y:S01]  /*28a0*/  LOP3.LUT P3, RZ, R101, 0xff00, RZ, 0xc0, !PT ;  /* 0x0000ff0065ff7812 */ /* 0x000fe2000786c0ff */
[----:B------:R-:W-:Y:S01]  /*28b0*/  FADD.FTZ R91, R91, -R88 ;  /* 0x800000585b5b7221 */ /* 0x000fe20000010000 */
[----:B------:R-:W-:Y:S01]  /*28c0*/  ISETP.GE.U32.AND P2, PT, R172, RZ, PT ;  /* 0x000000ffac00720c */ /* 0x000fe20003f46070 */
[----:B------:R-:W-:Y:S01]  /*28d0*/  FFMA.FTZ R66, R66, R83, R179 ;  /* 0x0000005342427223 */ /* 0x000fe200000100b3 */
[----:B------:R-:W-:Y:S01]  /*28e0*/  FSEL R68, R69, RZ, P4 ;  /* 0x000000ff45447208 */ /* 0x000fe20002000000 */
[----:B------:R-:W-:Y:S01]  /*28f0*/  FADD.FTZ R65, R65, -R0 ;  /* 0x8000000041417221 */ /* 0x000fe20000010000 */
[----:B------:R-:W-:Y:S01]  /*2900*/  FSEL R62, R69, RZ, P5 ;  /* 0x000000ff453e7208 */ /* 0x000fe20002800000 */
[C---:B------:R-:W-:Y:S01]  /*2910*/  FMUL.FTZ R0, R170.reuse, R67 ;  /* 0x00000043aa007220 */ /* 0x040fe20000410000 */
[----:B------:R-:W-:Y:S01]  /*2920*/  FSEL R69, R71, RZ, P3 ;  /* 0x000000ff47457208 */ /* 0x000fe20001800000 */
        /* <DEDUP_REMOVED lines=13> */
[C---:B------:R-:W-:Y:S01]  /*2a00*/  LOP3.LUT P6, RZ, R100.reuse, 0xff0000, RZ, 0xc0, !PT ;  /* 0x00ff000064ff7812 */ /* 0x040fe200078cc0ff */
[----:B------:R-:W-:Y:S01]  /*2a10*/  FMUL.FTZ R65, R65, UR6 ;  /* 0x0000000641417c20 */ /* 0x000fe20008410000 */
[----:B------:R-:W-:-:S02]  /*2a20*/  LOP3.LUT P2, RZ, R100, 0xff000000, RZ, 0xc0, !PT ;  /* 0xff00000064ff7812 */ /* 0x000fc4000784c0ff */
[----:B------:R-:W-:Y:S02]  /*2a30*/  LOP3.LUT P3, RZ, R172, 0xff0000, RZ, 0xc0, !PT ;  /* 0x00ff0000acff7812 */ /* 0x000fe4000786c0ff */
[----:B------:R-:W-:Y:S02]  /*2a40*/  F2FP.BF16.F32.PACK_AB R67, R73, R70 ;  /* 0x000000464943723e */ /* 0x000fe400000010ff */
[----:B------:R-:W-:Y:S02]  /*2a50*/  F2FP.BF16.F32.PACK_AB R62, R61, R62 ;  /* 0x0000003e3d3e723e */ /* 0x000fe400000010ff */
[----:B------:R-:W-:Y:S02]  /*2a60*/  F2FP.BF16.F32.PACK_AB R66, R69, R68 ;  /* 0x000000444542723e */ /* 0x000fe400000010ff */
        /* <DEDUP_REMOVED lines=19> */
.L_x_1640:
        /* <DEDUP_REMOVED lines=51> */
[----:B------:R-:W-:Y:S02]  /*2ed0*/  F2FP.BF16.F32.PACK_AB R67, R71, R68 ;  /* 0x000000444743723e */ /* 0x000fe400000010ff */
        /* <DEDUP_REMOVED lines=23> */
.L_x_1639:
        /* <DEDUP_REMOVED lines=13> */
[C---:B------:R-:W-:Y:S01]  /*3120*/  FFMA.FTZ R93, R170.reuse, R93, R43 ;  /* 0x0000005daa5d7223 */ /* 0x040fe2000001002b */
[C---:B------:R-:W-:Y:S01]  /*3130*/  FFMA.FTZ R95, R170.reuse, R95, R42 ;  /* 0x0000005faa5f7223 */ /* 0x040fe2000001002a */
[----:B------:R-:W-:Y:S01]  /*3140*/  FADD.FTZ R70, R71, -R70 ;  /* 0x8000004647467221 */ /* 0x000fe20000010000 */
[----:B------:R-:W-:Y:S01]  /*3150*/  ISETP.GE.U32.AND.EX P5, PT, R101, 0x1000000, PT, P2 ;  /* 0x010000006500780c */ /* 0x000fe20003fa6120 */
[----:B------:R-:W-:Y:S01]  /*3160*/  FMUL.FTZ R93, R93, UR6 ;  /* 0x000000065d5d7c20 */ /* 0x000fe20008410000 */
[----:B------:R-:W-:Y:S01]  /*3170*/  FMUL.FTZ R95, R95, UR6 ;  /* 0x000000065f5f7c20 */ /* 0x000fe20008410000 */
[C---:B------:R-:W-:Y:S01]  /*3180*/  FFMA.FTZ R69, R170.reuse, R69, R40 ;  /* 0x00000045aa457223 */ /* 0x040fe20000010028 */
[----:B------:R-:W-:Y:S01]  /*3190*/  LOP3.LUT P3, RZ, R101, 0xff0000, RZ, 0xc0, !PT ;  /* 0x00ff000065ff7812 */ /* 0x000fe2000786c0ff */
[----:B------:R-:W-:Y:S01]  /*31a0*/  FFMA.FTZ R61, R170, R70, R41 ;  /* 0x00000046aa3d7223 */ /* 0x000fe20000010029 */
[-CC-:B------:R-:W-:Y:S01]  /*31b0*/  FFMA.FTZ R68, R64, R83.reuse, R179.reuse ;  /* 0x0000005340447223 */ /* 0x180fe200000100b3 */
[----:B0-----:R-:W-:Y:S01]  /*31c0*/  FSEL R72, R93, RZ, P5 ;  /* 0x000000ff5d487208 */ /* 0x001fe20002800000 */
[----:B------:R-:W-:Y:S01]  /*31d0*/  FMUL.FTZ R69, R69, UR6 ;  /* 0x0000000645457c20 */ /* 0x000fe20008410000 */
[-CC-:B------:R-:W-:Y:S01]  /*31e0*/  FFMA.FTZ R88, R88, R83.reuse, R179.reuse ;  /* 0x0000005358587223 */ /* 0x180fe200000100b3 */
[----:B------:R-:W-:Y:S01]  /*31f0*/  LOP3.LUT P4, RZ, R101, 0xff, RZ, 0xc0, !PT ;  /* 0x000000ff65ff7812 */ /* 0x000fe2000788c0ff */
[----:B------:R-:W-:Y:S01]  /*3200*/  FMUL.FTZ R61, R61, UR6 ;  /* 0x000000063d3d7c20 */ /* 0x000fe20008410000 */
[----:B------:R-:W-:Y:S01]  /*3210*/  LOP3.LUT P5, RZ, R173, 0xff, RZ, 0xc0, !PT ;  /* 0x000000ffadff7812 */ /* 0x000fe200078ac0ff */
[-CC-:B------:R-:W-:Y:S01]  /*3220*/  FFMA.FTZ R0, R0, R83.reuse, R179.reuse ;  /* 0x0000005300007223 */ /* 0x180fe200000100b3 */
[----:B------:R-:W-:Y:S01]  /*3230*/  FSEL R71, R95, RZ, P3 ;  /* 0x000000ff5f477208 */ /* 0x000fe20001800000 */
[----:B------:R-:W-:Y:S01]  /*3240*/  FADD.FTZ R67, R67, -R68 ;  /* 0x8000004443437221 */ /* 0x000fe20000010000 */
[----:B------:R-:W-:Y:S01]  /*3250*/  LOP3.LUT P3, RZ, R101, 0xff00, RZ, 0xc0, !PT ;  /* 0x0000ff0065ff7812 */ /* 0x000fe2000786c0ff */
[----:B------:R-:W-:Y:S01]  /*3260*/  FFMA.FTZ R66, R66, R83, R179 ;  /* 0x0000005342427223 */ /* 0x000fe200000100b3 */
[----:B------:R-:W-:Y:S01]  /*3270*/  ISETP.GE.U32.AND P2, PT, R172, RZ, PT ;  /* 0x000000ffac00720c */ /* 0x000fe20003f46070 */
[----:B------:R-:W-:Y:S01]  /*3280*/  FADD.FTZ R88, R91, -R88 ;  /* 0x800000585b587221 */ /* 0x000fe20000010000 */
[----:B------:R-:W-:Y:S01]  /*3290*/  FSEL R70, R69, RZ, P4 ;  /* 0x000000ff45467208 */ /* 0x000fe20002000000 */
[----:B------:R-:W-:Y:S01]  /*32a0*/  FADD.FTZ R65, R65, -R0 ;  /* 0x8000000041417221 */ /* 0x000fe20000010000 */
[----:B------:R-:W-:Y:S01]  /*32b0*/  FSEL R62, R69, RZ, P5 ;  /* 0x000000ff453e7208 */ /* 0x000fe20002800000 */
[C---:B------:R-:W-:Y:S01]  /*32c0*/  FFMA.FTZ R0, R170.reuse, R67, R38 ;  /* 0x00000043aa007223 */ /* 0x040fe20000010026 */
[----:B------:R-:W-:Y:S01]  /*32d0*/  FSEL R69, R61, RZ, P3 ;  /* 0x000000ff3d457208 */ /* 0x000fe20001800000 */
[----:B------:R-:W-:Y:S01]  /*32e0*/  FADD.FTZ R64, R89, -R66 ;  /* 0x8000004259407221 */ /* 0x000fe20000010000 */
[C---:B------:R-:W-:Y:S01]  /*32f0*/  LOP3.LUT P3, RZ, R173.reuse, 0xff00, RZ, 0xc0, !PT ;  /* 0x0000ff00adff7812 */ /* 0x040fe2000786c0ff */
[----:B------:R-:W-:Y:S01]  /*3300*/  FFMA.FTZ R88, R170, R88, R39 ;  /* 0x00000058aa587223 */ /* 0x000fe20000010027 */
[C---:B------:R-:W-:Y:S01]  /*3310*/  LOP3.LUT P6, RZ, R173.reuse, 0xff0000, RZ, 0xc0, !PT ;  /* 0x00ff0000adff7812 */ /* 0x040fe200078cc0ff */
[----:B------:R-:W-:Y:S01]  /*3320*/  FMUL.FTZ R0, R0, UR6 ;  /* 0x0000000600007c20 */ /* 0x000fe20008410000 */
[----:B------:R-:W-:Y:S01]  /*3330*/  ISETP.GE.U32.AND.EX P2, PT, R173, 0x1000000, PT, P2 ;  /* 0x01000000ad00780c */ /* 0x000fe20003f46120 */
[----:B------:R-:W-:Y:S01]  /*3340*/  FFMA.FTZ R64, R170, R64, R37 ;  /* 0x00000040aa407223 */ /* 0x000fe20000010025 */
[----:B------:R-:W-:Y:S01]  /*3350*/  FSEL R61, R61, RZ, P3 ;  /* 0x000000ff3d3d7208 */ /* 0x000fe20001800000 */
[----:B------:R-:W-:Y:S01]  /*3360*/  FMUL.FTZ R88, R88, UR6 ;  /* 0x0000000658587c20 */ /* 0x000fe20008410000 */
[----:B------:R-:W-:Y:S01]  /*3370*/  FSEL R63, R95, RZ, P6 ;  /* 0x000000ff5f3f7208 */ /* 0x000fe20003000000 */
[----:B------:R-:W-:Y:S01]  /*3380*/  FFMA.FTZ R65, R170, R65, R36 ;  /* 0x00000041aa417223 */ /* 0x000fe20000010024 */
[----:B------:R-:W-:Y:S01]  /*3390*/  FSEL R60, R93, RZ, P2 ;  /* 0x000000ff5d3c7208 */ /* 0x000fe20001000000 */
[----:B------:R-:W-:Y:S01]  /*33a0*/  FMUL.FTZ R64, R64, UR6 ;  /* 0x0000000640407c20 */ /* 0x000fe20008410000 */
[----:B------:R-:W-:Y:S01]  /*33b0*/  LOP3.LUT P3, RZ, R172, 0xff0000, RZ, 0xc0, !PT ;  /* 0x00ff0000acff7812 */ /* 0x000fe2000786c0ff */
[----:B------:R-:W-:Y:S01]  /*33c0*/  FMUL.FTZ R65, R65, UR6 ;  /* 0x0000000641417c20 */ /* 0x000fe20008410000 */
[----:B------:R-:W-:-:S02]  /*33d0*/  LOP3.LUT P6, RZ, R100, 0xff0000, RZ, 0xc0, !PT ;  /* 0x00ff000064ff7812 */ /* 0x000fc400078cc0ff */
[----:B------:R-:W-:Y:S02]  /*33e0*/  LOP3.LUT P2, RZ, R100, 0xff000000, RZ, 0xc0, !PT ;  /* 0xff00000064ff7812 */ /* 0x000fe4000784c0ff */
[----:B------:R-:W-:Y:S02]  /*33f0*/  F2FP.BF16.F32.PACK_AB R62, R61, R62 ;  /* 0x0000003e3d3e723e */ /* 0x000fe400000010ff */
[----:B------:R-:W-:Y:S02]  /*3400*/  FSEL R61, R0, RZ, P3 ;  /* 0x000000ff003d7208 */ /* 0x000fe40001800000 */
[----:B------:R-:W-:Y:S02]  /*3410*/  LOP3.LUT P4, RZ, R100, 0xff00, RZ, 0xc0, !PT ;  /* 0x0000ff0064ff7812 */ /* 0x000fe4000788c0ff */
[----:B------:R-:W-:Y:S02]  /*3420*/  FSEL R68, R0, RZ, P6 ;  /* 0x000000ff00447208 */ /* 0x000fe40003000000 */
[----:B------:R-:W-:-:S02]  /*3430*/  LOP3.LUT P3, RZ, R172, 0xff00, RZ, 0xc0, !PT ;  /* 0x0000ff00acff7812 */ /* 0x000fc4000786c0ff */
[----:B------:R-:W-:Y:S02]  /*3440*/  FSEL R73, R88, RZ, P2 ;  /* 0x000000ff58497208 */ /* 0x000fe40001000000 */
[----:B------:R-:W-:Y:S02]  /*3450*/  LOP3.LUT P5, RZ, R100, 0xff, RZ, 0xc0, !PT ;  /* 0x000000ff64ff7812 */ /* 0x000fe400078ac0ff */
[C---:B------:R-:W-:Y:S02]  /*3460*/  LOP3.LUT P6, RZ, R172.reuse, 0xff000000, RZ, 0xc0, !PT ;  /* 0xff000000acff7812 */ /* 0x040fe400078cc0ff */
[----:B------:R-:W-:Y:S02]  /*3470*/  LOP3.LUT P2, RZ, R172, 0xff, RZ, 0xc0, !PT ;  /* 0x000000ffacff7812 */ /* 0x000fe4000784c0ff */
[----:B------:R-:W-:Y:S02]  /*3480*/  F2FP.BF16.F32.PACK_AB R67, R72, R71 ;  /* 0x000000474843723e */ /* 0x000fe400000010ff */
[----:B------:R-:W-:-:S02]  /*3490*/  F2FP.BF16.F32.PACK_AB R66, R69, R70 ;  /* 0x000000464542723e */ /* 0x000fc400000010ff */
[----:B------:R-:W-:Y:S02]  /*34a0*/  F2FP.BF16.F32.PACK_AB R63, R60, R63 ;  /* 0x0000003f3c3f723e */ /* 0x000fe400000010ff */
[C---:B------:R-:W-:Y:S02]  /*34b0*/  FSEL R71, R64.reuse, RZ, P4 ;  /* 0x000000ff40477208 */ /* 0x040fe40002000000 */
[----:B------:R-:W-:Y:S02]  /*34c0*/  FSEL R69, R64, RZ, P3 ;  /* 0x000000ff40457208 */ /* 0x000fe40001800000 */
        /* <DEDUP_REMOVED lines=8> */
.L_x_1641:
        /* <DEDUP_REMOVED lines=53> */
[----:B------:R-:W-:Y:S02]  /*38a0*/  F2FP.BF16.F32.PACK_AB R63, R68, R63 ;  /* 0x0000003f443f723e */ /* 0x000fe400000010ff */
[----:B------:R-:W-:Y:S01]  /*38b0*/  F2FP.BF16.F32.PACK_AB R67, R61, R60 ;  /* 0x0000003c3d43723e */ /* 0x000fe200000010ff */
[----:B------:R-:W-:Y:S01]  /*38c0*/  FMUL.FTZ R60, R57, UR6 ;  /* 0x00000006393c7c20 */ /* 0x000fe20008410000 */
[----:B------:R-:W-:-:S02]  /*38d0*/  FSEL R68, R0, RZ, P2 ;  /* 0x000000ff00447208 */ /* 0x000fc40001000000 */
[----:B------:R-:W-:Y:S01]  /*38e0*/  FSEL R61, R0, RZ, P4 ;  /* 0x000000ff003d7208 */ /* 0x000fe20002000000 */
[----:B------:R-:W-:Y:S01]  /*38f0*/  FMUL.FTZ R0, R56, UR6 ;  /* 0x0000000638007c20 */ /* 0x000fe20008410000 */
[----:B------:R-:W-:Y:S02]  /*3900*/  LOP3.LUT P5, RZ, R100, 0xff00, RZ, 0xc0, !PT ;  /* 0x0000ff0064ff7812 */ /* 0x000fe400078ac0ff */
[C---:B------:R-:W-:Y:S02]  /*3910*/  LOP3.LUT P2, RZ, R172.reuse, 0xff000000, RZ, 0xc0, !PT ;  /* 0xff000000acff7812 */ /* 0x040fe4000784c0ff */
[----:B------:R-:W-:Y:S02]  /*3920*/  LOP3.LUT P4, RZ, R172, 0xff00, RZ, 0xc0, !PT ;  /* 0x0000ff00acff7812 */ /* 0x000fe4000788c0ff */
[----:B------:R-:W-:Y:S02]  /*3930*/  FSEL R65, R64, RZ, P3 ;  /* 0x000000ff40417208 */ /* 0x000fe40001800000 */
[----:B------:R-:W-:-:S02]  /*3940*/  LOP3.LUT P6, RZ, R100, 0xff, RZ, 0xc0, !PT ;  /* 0x000000ff64ff7812 */ /* 0x000fc400078cc0ff */
[----:B------:R-:W-:Y:S02]  /*3950*/  LOP3.LUT P3, RZ, R172, 0xff, RZ, 0xc0, !PT ;  /* 0x000000ffacff7812 */ /* 0x000fe4000786c0ff */
        /* <DEDUP_REMOVED lines=9> */
.L_x_1637:
[----:B------:R-:W-:Y:S01]  /*39f0*/  ISETP.NE.U32.AND P2, PT, RZ, UR4, PT ;  /* 0x00000004ff007c0c */ /* 0x000fe2000bf45070 */
[----:B------:R-:W1:Y:S03]  /*3a00*/  LDC.64 R68, c[0x0][0x468] ;  /* 0x00011a00ff447b82 */ /* 0x000e660000000a00 */
[----:B------:R-:W-:-:S05]  /*3a10*/  ISETP.NE.AND.EX P2, PT, RZ, UR5, PT, P2 ;  /* 0x00000005ff007c0c */ /* 0x000fca000bf45320 */
[----:B------:R-:W2:Y:S08]  /*3a20*/  @P0 LDC.64 R70, c[0x0][0x470] ;  /* 0x00011c00ff460b82 */ /* 0x000eb00000000a00 */
[----:B0-----:R-:W0:Y:S01]  /*3a30*/  @P2 LDC.64 R72, c[0x0][0x478] ;  /* 0x00011e00ff482b82 */ /* 0x001e220000000a00 */
[----:B-1----:R-:W-:-:S04]  /*3a40*/  IMAD.WIDE.U32 R74, R169, 0x10, R68 ;  /* 0x00000010a94a7825 */ /* 0x002fc800078e0044 */
[----:B--2---:R-:W-:-:S04]  /*3a50*/  @P0 IMAD.WIDE.U32 R70, R169, 0x10, R70 ;  /* 0x00000010a9460825 */ /* 0x004fc800078e0046 */
[----:B0-----:R-:W-:-:S05]  /*3a60*/  @P2 IMAD.WIDE.U32 R72, R169, 0x20, R72 ;  /* 0x00000020a9482825 */ /* 0x001fca00078e0048 */
        /* <DEDUP_REMOVED lines=39> */
[C---:B------:R-:W-:Y:S01]  /*3ce0*/  FSEL R66, R0.reuse, RZ, P5 ;  /* 0x000000ff00427208 */ /* 0x040fe20002800000 */
[----:B------:R-:W-:Y:S01]  /*3cf0*/  FFMA.FTZ R77, R77, R83, R179 ;  /* 0x000000534d4d7223 */ /* 0x000fe200000100b3 */
[----:B------:R-:W-:Y:S01]  /*3d00*/  FSEL R62, R0, RZ, P6 ;  /* 0x000000ff003e7208 */ /* 0x000fe20003000000 */
[----:B------:R-:W-:Y:S01]  /*3d10*/  FMUL.FTZ R0, R53, UR6 ;  /* 0x0000000635007c20 */ /* 0x000fe20008410000 */
[----:B------:R-:W-:Y:S01]  /*3d20*/  LOP3.LUT P4, RZ, R97, 0xff00, RZ, 0xc0, !PT ;  /* 0x0000ff0061ff7812 */ /* 0x000fe2000788c0ff */
[C---:B------:R-:W-:Y:S01]  /*3d30*/  FFMA.FTZ R58, R170.reuse, R79, R46 ;  /* 0x0000004faa3a7223 */ /* 0x040fe2000001002e */
        /* <DEDUP_REMOVED lines=37> */
.L_x_1644:
        /* <DEDUP_REMOVED lines=19> */
[C---:B------:R-:W-:Y:S01]  /*40c0*/  ISETP.GE.U32.AND.EX P5, PT, R97.reuse, 0x1000000, PT, P1 ;  /* 0x010000006100780c */ /* 0x040fe20003fa6110 */
[----:B------:R-:W-:Y:S01]  /*40d0*/  FFMA.FTZ R85, R170, R85, R48 ;  /* 0x00000055aa557223 */ /* 0x000fe20000010030 */
        /* <DEDUP_REMOVED lines=9> */
[C---:B------:R-:W-:Y:S01]  /*4170*/  FFMA.FTZ R79, R170.reuse, R79, R46 ;  /* 0x0000004faa4f7223 */ /* 0x040fe2000001002e */
[----:B------:R-:W-:Y:S01]  /*4180*/  LOP3.LUT P6, RZ, R3, 0xff0000, RZ, 0xc0, !PT ;  /* 0x00ff000003ff7812 */ /* 0x000fe200078cc0ff */
[----:B------:R-:W-:Y:S01]  /*4190*/  FFMA.FTZ R82, R170, R82, R47 ;  /* 0x00000052aa527223 */ /* 0x000fe2000001002f */
[----:B------:R-:W-:Y:S01]  /*41a0*/  LOP3.LUT P4, RZ, R97, 0xff, RZ, 0xc0, !PT ;  /* 0x000000ff61ff7812 */ /* 0x000fe2000788c0ff */
[----:B------:R-:W-:Y:S01]  /*41b0*/  FADD.FTZ R80, R81, -R80 ;  /* 0x8000005051507221 */ /* 0x000fe20000010000 */
[C---:B------:R-:W-:Y:S01]  /*41c0*/  LOP3.LUT P5, RZ, R3.reuse, 0xff, RZ, 0xc0, !PT ;  /* 0x000000ff03ff7812 */ /* 0x040fe200078ac0ff */
[----:B------:R-:W-:Y:S01]  /*41d0*/  FADD.FTZ R77, R76, -R77 ;  /* 0x8000004d4c4d7221 */ /* 0x000fe20000010000 */
[----:B------:R-:W-:Y:S01]  /*41e0*/  ISETP.GE.U32.AND.EX P1, PT, R3, 0x1000000, PT, P1 ;  /* 0x010000000300780c */ /* 0x000fe20003f26110 */
[----:B------:R-:W-:Y:S01]  /*41f0*/  FMUL.FTZ R79, R79, UR6 ;  /* 0x000000064f4f7c20 */ /* 0x000fe20008410000 */
[----:B------:R-:W-:Y:S01]  /*4200*/  LOP3.LUT P3, RZ, R3, 0xff00, RZ, 0xc0, !PT ;  /* 0x0000ff0003ff7812 */ /* 0x000fe2000786c0ff */
[----:B------:R-:W-:Y:S01]  /*4210*/  FMUL.FTZ R82, R82, UR6 ;  /* 0x0000000652527c20 */ /* 0x000fe20008410000 */
[----:B------:R-:W-:Y:S01]  /*4220*/  FSEL R63, R171, RZ, P6 ;  /* 0x000000ffab3f7208 */ /* 0x000fe20003000000 */
[----:B------:R-:W-:Y:S01]  /*4230*/  FFMA.FTZ R80, R170, R80, R45 ;  /* 0x00000050aa507223 */ /* 0x000fe2000001002d */
[----:B------:R-:W-:Y:S01]  /*4240*/  FSEL R174, R174, RZ, P1 ;  /* 0x000000ffaeae7208 */ /* 0x000fe20000800000 */
[----:B------:R-:W-:Y:S01]  /*4250*/  FFMA.FTZ R77, R170, R77, R44 ;  /* 0x0000004daa4d7223 */ /* 0x000fe2000001002c */
[C---:B------:R-:W-:Y:S01]  /*4260*/  FSEL R66, R85.reuse, RZ, P4 ;  /* 0x000000ff55427208 */ /* 0x040fe20002000000 */
        /* <DEDUP_REMOVED lines=29> */
.L_x_1643:
[----:B------:R-:W-:Y:S05]  /*4440*/  @!P2 BRA `(.L_x_1646) ;  /* 0x00000004002ca947 */ /* 0x000fea0003800000 */
[-CC-:B------:R-:W-:Y:S01]  /*4450*/  FFMA.FTZ R171, R171, R83.reuse, R179.reuse ;  /* 0x00000053abab7223 */ /* 0x180fe200000100b3 */
[-CC-:B------:R-:W-:Y:S01]  /*4460*/  FFMA.FTZ R174, R174, R83.reuse, R179.reuse ;  /* 0x00000053aeae7223 */ /* 0x180fe200000100b3 */
[----:B------:R-:W-:Y:S01]  /*4470*/  FFMA.FTZ R85, R85, R83, R179 ;  /* 0x0000005355557223 */ /* 0x000fe200000100b3 */
        /* <DEDUP_REMOVED lines=29> */
[C---:B------:R-:W-:Y:S01]  /*4650*/  FSEL R66, R0.reuse, RZ, P5 ;  /* 0x000000ff00427208 */ /* 0x040fe20002800000 */
[----:B------:R-:W-:Y:S01]  /*4660*/  FFMA.FTZ R77, R77, R83, R179 ;  /* 0x000000534d4d7223 */ /* 0x000fe200000100b3 */
[----:B------:R-:W-:Y:S01]  /*4670*/  FSEL R62, R0, RZ, P6 ;  /* 0x000000ff003e7208 */ /* 0x000fe20003000000 */
[----:B------:R-:W-:Y:S01]  /*4680*/  FMUL.FTZ R0, R53, UR6 ;  /* 0x0000000635007c20 */ /* 0x000fe20008410000 */
[----:B------:R-:W-:Y:S01]  /*4690*/  LOP3.LUT P4, RZ, R97, 0xff00, RZ, 0xc0, !PT ;  /* 0x0000ff0061ff7812 */ /* 0x000fe2000788c0ff */
[C---:B------:R-:W-:Y:S01]  /*46a0*/  FMUL.FTZ R58, R170.reuse, R79 ;  /* 0x0000004faa3a7220 */ /* 0x040fe20000410000 */
        /* <DEDUP_REMOVED lines=37> */
.L_x_1646:
        /* <DEDUP_REMOVED lines=75> */
.L_x_1642:
[----:B------:R-:W-:Y:S05]  /*4db0*/  @!P1 BRA `(.L_x_1647) ;  /* 0x0000000400b49947 */ /* 0x000fea0003800000 */
        /* <DEDUP_REMOVED lines=55> */
.L_x_1648:
        /* <DEDUP_REMOVED lines=54> */
.L_x_1647:
[----:B------:R-:W-:Y:S05]  /*5490*/  @!P2 BRA `(.L_x_1649) ;  /* 0x0000000000d8a947 */ /* 0x000fea0003800000 */
        /* <DEDUP_REMOVED lines=54> */
.L_x_1649:
        /* <DEDUP_REMOVED lines=53> */
.L_x_1645:
        /* <DEDUP_REMOVED lines=14> */
.L_x_1632:
        /* <DEDUP_REMOVED lines=63> */
.L_x_1631:
[----:B------:R-:W-:Y:S05]  /*6020*/  BSYNC B0 ;  /* 0x0000000000007941 */ /* 0x000fea0003800000 */
.L_x_1630:
        /* <DEDUP_REMOVED lines=196> */
.L_x_1633:
        /* <DEDUP_REMOVED lines=8> */
.L_x_1652:
[----:B------:R-:W-:Y:S05]  /*6cf0*/  BSYNC B2 ;  /* 0x0000000000027941 */ /* 0x000fea0003800000 */
.L_x_1651:
        /* <DEDUP_REMOVED lines=8> */
.L_x_1653:
[----:B------:R-:W-:-:S05]  /*6d80*/  FADD.FTZ R73, R72, R73 ;  /* 0x0000004948497221 */ /* 0x000fca0000010000 */
[----:B------:R-:W-:Y:S01]  /*6d90*/  MOV R183, R73 ;  /* 0x0000004900b77202 */ /* 0x000fe20000000f00 */
[----:B------:R-:W-:Y:S01]  /*6da0*/  HFMA2 R182, -RZ, RZ, 0, 1.1920928955078125e-07 ;  /* 0x00000002ffb67431 */ /* 0x000fe200000001ff */
[----:B------:R-:W-:-:S07]  /*6db0*/  MOV R75, R181 ;  /* 0x000000b5004b7202 */ /* 0x000fce0000000f00 */
[----:B------:R-:W-:Y:S05]  /*6dc0*/  WARPSYNC.COLLECTIVE R180, `(.L_x_1654) ;  /* 0x00000000b4087348 */ /* 0x000fea0003c00000 */
[----:B------:R0:W1:Y:S02]  /*6dd0*/  SHFL.BFLY P4, R181, R183, R182, R185 ;  /* 0x0c0000b6b7b57389 */ /* 0x00006400000800b9 */
[----:B01----:R-:W-:Y:S05]  /*6de0*/  ENDCOLLECTIVE ;  /* 0x000000000000791b */ /* 0x003fea0003800000 */
.L_x_1654:
[----:B------:R-:W-:-:S05]  /*6df0*/  FADD.FTZ R75, R74, R75 ;  /* 0x0000004b4a4b7221 */ /* 0x000fca0000010000 */
[----:B------:R-:W-:Y:S02]  /*6e00*/  MOV R183, R75 ;  /* 0x0000004b00b77202 */ /* 0x000fe40000000f00 */
[----:B------:R-:W-:-:S07]  /*6e10*/  MOV R176, R181 ;  /* 0x000000b500b07202 */ /* 0x000fce0000000f00 */
[----:B------:R-:W-:Y:S05]  /*6e20*/  WARPSYNC.COLLECTIVE R180, `(.L_x_1655) ;  /* 0x00000000b4087348 */ /* 0x000fea0003c00000 */
[----:B------:R0:W1:Y:S02]  /*6e30*/  SHFL.BFLY P4, R181, R183, R182, R185 ;  /* 0x0c0000b6b7b57389 */ /* 0x00006400000800b9 */
[----:B01----:R-:W-:Y:S05]  /*6e40*/  ENDCOLLECTIVE ;  /* 0x000000000000791b */ /* 0x003fea0003800000 */
.L_x_1655:
[----:B------:R-:W-:-:S05]  /*6e50*/  FADD.FTZ R176, R73, R176 ;  /* 0x000000b049b07221 */ /* 0x000fca0000010000 */
[----:B------:R-:W-:Y:S01]  /*6e60*/  MOV R183, R176 ;  /* 0x000000b000b77202 */ /* 0x000fe20000000f00 */
[----:B------:R-:W-:Y:S01]  /*6e70*/  HFMA2 R182, -RZ, RZ, 0, 2.384185791015625e-07 ;  /* 0x00000004ffb67431 */ /* 0x000fe200000001ff */
[----:B------:R-:W-:-:S07]  /*6e80*/  MOV R178, R181 ;  /* 0x000000b500b27202 */ /* 0x000fce0000000f00 */
[----:B------:R-:W-:Y:S05]  /*6e90*/  WARPSYNC.COLLECTIVE R180, `(.L_x_1656) ;  /* 0x00000000b4087348 */ /* 0x000fea0003c00000 */
[----:B------:R0:W1:Y:S02]  /*6ea0*/  SHFL.BFLY P4, R181, R183, R182, R185 ;  /* 0x0c0000b6b7b57389 */ /* 0x00006400000800b9 */
[----:B01----:R-:W-:Y:S05]  /*6eb0*/  ENDCOLLECTIVE ;  /* 0x000000000000791b */ /* 0x003fea0003800000 */
.L_x_1656:
[----:B------:R-:W-:-:S05]  /*6ec0*/  FADD.FTZ R178, R75, R178 ;  /* 0x000000b24bb27221 */ /* 0x000fca0000010000 */
[----:B------:R-:W-:Y:S02]  /*6ed0*/  MOV R183, R178 ;  /* 0x000000b200b77202 */ /* 0x000fe40000000f00 */
[----:B------:R-:W-:-:S07]  /*6ee0*/  MOV R83, R181 ;  /* 0x000000b500537202 */ /* 0x000fce0000000f00 */
[----:B------:R-:W-:Y:S05]  /*6ef0*/  WARPSYNC.COLLECTIVE R180, `(.L_x_1657) ;  /* 0x00000000b4087348 */ /* 0x000fea0003c00000 */
[----:B------:R0:W1:Y:S02]  /*6f00*/  SHFL.BFLY P4, R181, R183, R182, R185 ;  /* 0x0c0000b6b7b57389 */ /* 0x00006400000800b9 */
[----:B01----:R-:W-:Y:S05]  /*6f10*/  ENDCOLLECTIVE ;  /* 0x000000000000791b */ /* 0x003fea0003800000 */
.L_x_1657:
[----:B------:R-:W-:-:S05]  /*6f20*/  FADD.FTZ R83, R176, R83 ;  /* 0x00000053b0537221 */ /* 0x000fca0000010000 */
[----:B------:R-:W-:Y:S01]  /*6f30*/  MOV R183, R83 ;  /* 0x0000005300b77202 */ /* 0x000fe20000000f00 */
[----:B------:R-:W-:Y:S01]  /*6f40*/  HFMA2 R182, -RZ, RZ, 0, 4.76837158203125e-07 ;  /* 0x00000008ffb67431 */ /* 0x000fe200000001ff */
[----:B------:R-:W-:-:S07]  /*6f50*/  MOV R179, R181 ;  /* 0x000000b500b37202 */ /* 0x000fce0000000f00 */
[----:B------:R-:W-:Y:S05]  /*6f60*/  WARPSYNC.COLLECTIVE R180, `(.L_x_1658) ;  /* 0x00000000b4087348 */ /* 0x000fea0003c00000 */
[----:B------:R0:W1:Y:S02]  /*6f70*/  SHFL.BFLY P4, R181, R183, R182, R185 ;  /* 0x0c0000b6b7b57389 */ /* 0x00006400000800b9 */
[----:B01----:R-:W-:Y:S05]  /*6f80*/  ENDCOLLECTIVE ;  /* 0x000000000000791b */ /* 0x003fea0003800000 */
.L_x_1658:
[----:B------:R-:W-:-:S05]  /*6f90*/  FADD.FTZ R179, R178, R179 ;  /* 0x000000b3b2b37221 */ /* 0x000fca0000010000 */
[----:B------:R-:W-:Y:S02]  /*6fa0*/  MOV R183, R179 ;  /* 0x000000b300b77202 */ /* 0x000fe40000000f00 */
[----:B------:R-:W-:-:S07]  /*6fb0*/  MOV R72, R181 ;  /* 0x000000b500487202 */ /* 0x000fce0000000f00 */
[----:B------:R-:W-:Y:S05]  /*6fc0*/  WARPSYNC.COLLECTIVE R180, `(.L_x_1659) ;  /* 0x00000000b4087348 */ /* 0x000fea0003c00000 */
[----:B------:R0:W1:Y:S02]  /*6fd0*/  SHFL.BFLY P4, R181, R183, R182, R185 ;  /* 0x0c0000b6b7b57389 */ /* 0x00006400000800b9 */
[----:B01----:R-:W-:Y:S05]  /*6fe0*/  ENDCOLLECTIVE ;  /* 0x000000000000791b */ /* 0x003fea0003800000 */
.L_x_1659:
[----:B------:R-:W-:-:S05]  /*6ff0*/  FADD.FTZ R72, R83, R72 ;  /* 0x0000004853487221 */ /* 0x000fca0000010000 */
[----:B------:R-:W-:Y:S01]  /*7000*/  MOV R183, R72 ;  /* 0x0000004800b77202 */ /* 0x000fe20000000f00 */
[----:B------:R-:W-:Y:S01]  /*7010*/  HFMA2 R182, -RZ, RZ, 0, 9.5367431640625e-07 ;  /* 0x00000010ffb67431 */ /* 0x000fe200000001ff */
[----:B------:R-:W-:-:S07]  /*7020*/  MOV R74, R181 ;  /* 0x000000b5004a7202 */ /* 0x000fce0000000f00 */
[----:B------:R-:W-:Y:S05]  /*7030*/  WARPSYNC.COLLECTIVE R180, `(.L_x_1660) ;  /* 0x00000000b4087348 */ /* 0x000fea0003c00000 */
[----:B------:R0:W1:Y:S02]  /*7040*/  SHFL.BFLY P4, R181, R183, R182, R185 ;  /* 0x0c0000b6b7b57389 */ /* 0x00006400000800b9 */
[----:B01----:R-:W-:Y:S05]  /*7050*/  ENDCOLLECTIVE ;  /* 0x000000000000791b */ /* 0x003fea0003800000 */
.L_x_1660:
[----:B------:R-:W-:-:S05]  /*7060*/  FADD.FTZ R74, R179, R74 ;  /* 0x0000004ab34a7221 */ /* 0x000fca0000010000 */
[----:B------:R-:W-:Y:S02]  /*7070*/  MOV R183, R74 ;  /* 0x0000004a00b77202 */ /* 0x000fe40000000f00 */
[----:B------:R-:W-:-:S07]  /*7080*/  MOV R73, R181 ;  /* 0x000000b500497202 */ /* 0x000fce0000000f00 */
[----:B------:R-:W-:Y:S05]  /*7090*/  WARPSYNC.COLLECTIVE R180, `(.L_x_1661) ;  /* 0x00000000b4087348 */ /* 0x000fea0003c00000 */
[----:B------:R0:W1:Y:S02]  /*70a0*/  SHFL.BFLY P4, R181, R183, R182, R185 ;  /* 0x0c0000b6b7b57389 */ /* 0x00006400000800b9 */
[----:B01----:R-:W-:Y:S05]  /*70b0*/  ENDCOLLECTIVE ;  /* 0x000000000000791b */ /* 0x003fea0003800000 */
.L_x_1661:
[----:B------:R-:W-:Y:S01]  /*70c0*/  MOV R75, R181 ;  /* 0x000000b5004b7202 */ /* 0x000fe20000000f00 */
[----:B------:R-:W-:Y:S06]  /*70d0*/  BRA `(.L_x_1662) ;  /* 0xffffffa400b87947 */ /* 0x000fec000383ffff */
.L_x_1663:
        /* <DEDUP_REMOVED lines=10> */
.L_x_3939:


//--------------------- .text._ZN10layer_norm22ln_bwd_finalize_kernelINS_22Kernel_traits_finalizeILj512Ef13__nv_bfloat16fS2_fjLb0ELj1024ELj4ENS_18Kernel_traits_baseILj512EfS2_fS2_fjLj1024EEEEELb0ELb0EEEvNS_9BwdParamsE --------------------------
	.section	.text._ZN10layer_norm22ln_bwd_finalize_kernelINS_22Kernel_traits_finalizeILj512Ef13__nv_bfloat16fS2_fjLb0ELj1024ELj4ENS_18Kernel_traits_baseILj512EfS2_fS2_fjLj1024EEEEELb0ELb0EEEvNS_9BwdParamsE,"ax",@progbits
	.align	128
        .global         _ZN10layer_norm22ln_bwd_finalize_kernelINS_22Kernel_traits_finalizeILj512Ef13__nv_bfloat16fS2_fjLb0ELj1024ELj4ENS_18Kernel_traits_baseILj512EfS2_fS2_fjLj1024EEEEELb0ELb0EEEvNS_9BwdParamsE
        .type           _ZN10layer_norm22ln_bwd_finalize_kernelINS_22Kernel_traits_finalizeILj512Ef13__nv_bfloat16fS2_fjLb0ELj1024ELj4ENS_18Kernel_traits_baseILj512EfS2_fS2_fjLj1024EEEEELb0ELb0EEEvNS_9BwdParamsE,@function
        .size           _ZN10layer_norm22ln_bwd_finalize_kernelINS_22Kernel_traits_finalizeILj512Ef13__nv_bfloat16fS2_fjLb0ELj1024ELj4ENS_18Kernel_traits_baseILj512EfS2_fS2_fjLj1024EEEEELb0ELb0EEEvNS_9BwdParamsE,(.L_x_3940 - _ZN10layer_norm22ln_bwd_finalize_kernelINS_22Kernel_traits_finalizeILj512Ef13__nv_bfloat16fS2_fjLb0ELj1024ELj4ENS_18Kernel_traits_baseILj512EfS2_fS2_fjLj1024EEEEELb0ELb0EEEvNS_9BwdParamsE)
        .other          _ZN10layer_norm22ln_bwd_finalize_kernelINS_22Kernel_traits_finalizeILj512Ef13__nv_bfloat16fS2_fjLb0ELj1024ELj4ENS_18Kernel_traits_baseILj512EfS2_fS2_fjLj1024EEEEELb0ELb0EEEvNS_9BwdParamsE,@"STO_CUDA_ENTRY STV_DEFAULT"
_ZN10layer_norm22ln_bwd_finalize_kernelINS_22Kernel_traits_finalizeILj512Ef13__nv_bfloat16fS2_fjLb0ELj1024ELj4ENS_18Kernel_traits_baseILj512EfS2_fS2_fjLj1024EEEEELb0ELb0EEEvNS_9BwdParamsE:
.text._ZN10layer_norm22ln_bwd_finalize_kernelINS_22Kernel_traits_finalizeILj512Ef13__nv_bfloat16fS2_fjLb0ELj1024ELj4ENS_18Kernel_traits_baseILj512EfS2_fS2_fjLj1024EEEEELb0ELb0EEEvNS_9BwdParamsE:
        /* <DEDUP_REMOVED lines=82> */
.L_x_1668:
        /* <DEDUP_REMOVED lines=118> */
.L_x_1667:
[----:B------:R-:W-:Y:S05]  /*0c80*/  BSYNC.RECONVERGENT B1 ;  /* 0x0000000000017941 */ /* 0x000fea0003800200 */
.L_x_1666:
        /* <DEDUP_REMOVED lines=75> */
.L_x_1670:
[----:B------:R-:W-:Y:S05]  /*1140*/  BSYNC.RECONVERGENT B1 ;  /* 0x0000000000017941 */ /* 0x000fea0003800200 */
.L_x_1669:
        /* <DEDUP_REMOVED lines=37> */
.L_x_1672:
[----:B------:R-:W-:Y:S05]  /*13a0*/  BSYNC.RECONVERGENT B1 ;  /* 0x0000000000017941 */ /* 0x000fea0003800200 */
.L_x_1671:
[----:B------:R-:W-:Y:S05]  /*13b0*/  @!P1 BRA `(.L_x_1665) ;  /* 0x0000000000409947 */ /* 0x000fea0003800000 */
[----:B------:R-:W0:Y:S01]  /*13c0*/  LDC.64 R6, c[0x0][0x440] ;  /* 0x00011000ff067b82 */ /* 0x000e220000000a00 */
[----:B------:R-:W-:Y:S01]  /*13d0*/  IMAD R59, R2, R56, R59 ;  /* 0x00000038023b7224 */ /* 0x000fe200078e023b */
[----:B------:R-:W-:Y:S02]  /*13e0*/  LOP3.LUT R8, R8, 0x1f, RZ, 0xc0, !PT ;  /* 0x0000001f08087812 */ /* 0x000fe400078ec0ff */
[----:B------:R-:W-:Y:S02]  /*13f0*/  IADD3 R9, PT, PT, -R9, RZ, RZ ;  /* 0x000000ff09097210 */ /* 0x000fe40007ffe1ff */
[----:B------:R-:W-:Y:S02]  /*1400*/  IADD3 R59, PT, PT, R8, R59, RZ ;  /* 0x0000003b083b7210 */ /* 0x000fe40007ffe0ff */
[----:B------:R-:W1:Y:S05]  /*1410*/  LDC.64 R10, c[0x0][0x448] ;  /* 0x00011200ff0a7b82 */ /* 0x000e6a0000000a00 */
.L_x_1673:
        /* <DEDUP_REMOVED lines=10> */
.L_x_1665:
[----:B------:R-:W-:Y:S05]  /*14c0*/  BSYNC.RECONVERGENT B0 ;  /* 0x0000000000007941 */ /* 0x000fea0003800200 */
.L_x_1664:
        /* <DEDUP_REMOVED lines=57> */
.L_x_1674:
        /* <DEDUP_REMOVED lines=10> */
.L_x_3940:


//--------------------- .text._ZN10layer_norm40ln_parallel_residual_bwd_finalize_kernelINS_22Kernel_traits_finalizeILj512Ef13__nv_bfloat16fS2_fjLb0ELj1024ELj4ENS_18Kernel_traits_baseILj512EfS2_fS2_fjLj1024EEEEELb0EEEvNS_9BwdParamsE --------------------------
	.section	.text._ZN10layer_norm40ln_parallel_residual_bwd_finalize_kernelINS_22Kernel_traits_finalizeILj512Ef13__nv_bfloat16fS2_fjLb0ELj1024ELj4ENS_18Kernel_traits_baseILj512EfS2_fS2_fjLj1024EEEEELb0EEEvNS_9BwdParamsE,"ax",@progbits
	.align	128
        .global         _ZN10layer_norm40ln_parallel_residual_bwd_finalize_kernelINS_22Kernel_traits_finalizeILj512Ef13__nv_bfloat16fS2_fjLb0ELj1024ELj4ENS_18Kernel_traits_baseILj512EfS2_fS2_fjLj1024EEEEELb0EEEvNS_9BwdParamsE
        .type           _ZN10layer_norm40ln_parallel_residual_bwd_finalize_kernelINS_22Kernel_traits_finalizeILj512Ef13__nv_bfloat16fS2_fjLb0ELj1024ELj4ENS_18Kernel_traits_baseILj512EfS2_fS2_fjLj1024EEEEELb0EEEvNS_9BwdParamsE,@function
        .size           _ZN10layer_norm40ln_parallel_residual_bwd_finalize_kernelINS_22Kernel_traits_finalizeILj512Ef13__nv_bfloat16fS2_fjLb0ELj1024ELj4ENS_18Kernel_traits_baseILj512EfS2_fS2_fjLj1024EEEEELb0EEEvNS_9BwdParamsE,(.L_x_3941 - _ZN10layer_norm40ln_parallel_residual_bwd_finalize_kernelINS_22Kernel_traits_finalizeILj512Ef13__nv_bfloat16fS2_fjLb0ELj1024ELj4ENS_18Kernel_traits_baseILj512EfS2_fS2_fjLj1024EEEEELb0EEEvNS_9BwdParamsE)
        .other          _ZN10layer_norm40ln_parallel_residual_bwd_finalize_kernelINS_22Kernel_traits_finalizeILj512Ef13__nv_bfloat16fS2_fjLb0ELj1024ELj4ENS_18Kernel_traits_baseILj512EfS2_fS2_fjLj1024EEEEELb0EEEvNS_9BwdParamsE,@"STO_CUDA_ENTRY STV_DEFAULT"
_ZN10layer_norm40ln_parallel_residual_bwd_finalize_kernelINS_22Kernel_traits_finalizeILj512Ef13__nv_bfloat16fS2_fjLb0ELj1024ELj4ENS_18Kernel_traits_baseILj512EfS2_fS2_fjLj1024EEEEELb0EEEvNS_9BwdParamsE:
.text._ZN10layer_norm40ln_parallel_residual_bwd_finalize_kernelINS_22Kernel_traits_finalizeILj512Ef13__nv_bfloat16fS2_fjLb0ELj1024ELj4ENS_18Kernel_traits_baseILj512EfS2_fS2_fjLj1024EEEEELb0EEEvNS_9BwdParamsE:
        /* <DEDUP_REMOVED lines=60> */
.L_x_1679:
        /* <DEDUP_REMOVED lines=112> */
.L_x_1678:
[----:B------:R-:W-:Y:S05]  /*0ac0*/  BSYNC.RECONVERGENT B1 ;  /* 0x0000000000017941 */ /* 0x000fea0003800200 */
.L_x_1677:
        /* <DEDUP_REMOVED lines=65> */
.L_x_1681:
[----:B------:R-:W-:Y:S05]  /*0ee0*/  BSYNC.RECONVERGENT B1 ;  /* 0x0000000000017941 */ /* 0x000fea0003800200 */
.L_x_1680:
        /* <DEDUP_REMOVED lines=36> */
.L_x_1683:
[----:B------:R-:W-:Y:S05]  /*1130*/  BSYNC.RECONVERGENT B1 ;  /* 0x0000000000017941 */ /* 0x000fea0003800200 */
.L_x_1682:
        /* <DEDUP_REMOVED lines=18> */
.L_x_1676:
[----:B------:R-:W-:Y:S05]  /*1260*/  BSYNC.RECONVERGENT B0 ;  /* 0x0000000000007941 */ /* 0x000fea0003800200 */
.L_x_1675:
        /* <DEDUP_REMOVED lines=90> */
.L_x_1684:
        /* <DEDUP_REMOVED lines=15> */
.L_x_3941:


//--------------------- .text._ZN10layer_norm31ln_parallel_residual_bwd_kernelINS_13Kernel_traitsIf13__nv_bfloat16fS2_fjLj512ELj1ELj4ELj1ELj16ENS_18Kernel_traits_baseILj512EfS2_fS2_fjLj128EEEEELb1ELb1ELb0EEEvNS_9BwdParamsE --------------------------
	.section	.text._ZN10layer_norm31ln_parallel_residual_bwd_kernelINS_13Kernel_traitsIf13__nv_bfloat16fS2_fjLj512ELj1ELj4ELj1ELj16ENS_18Kernel_traits_baseILj512EfS2_fS2_fjLj128EEEEELb1ELb1ELb0EEEvNS_9BwdParamsE,"ax",@progbits
	.align	128
        .global         _ZN10layer_norm31ln_parallel_residual_bwd_kernelINS_13Kernel_traitsIf13__nv_bfloat16fS2_fjLj512ELj1ELj4ELj1ELj16ENS_18Kernel_traits_baseILj512EfS2_fS2_fjLj128EEEEELb1ELb1ELb0EEEvNS_9BwdParamsE
        .type           _ZN10layer_norm31ln_parallel_residual_bwd_kernelINS_13Kernel_traitsIf13__nv_bfloat16fS2_fjLj512ELj1ELj4ELj1ELj16ENS_18Kernel_traits_baseILj512EfS2_fS2_fjLj128EEEEELb1ELb1ELb0EEEvNS_9BwdParamsE,@function
        .size           _ZN10layer_norm31ln_parallel_residual_bwd_kernelINS_13Kernel_traitsIf13__nv_bfloat16fS2_fjLj512ELj1ELj4ELj1ELj16ENS_18Kernel_traits_baseILj512EfS2_fS2_fjLj128EEEEELb1ELb1ELb0EEEvNS_9BwdParamsE,(.L_x_3942 - _ZN10layer_norm31ln_parallel_residual_bwd_kernelINS_13Kernel_traitsIf13__nv_bfloat16fS2_fjLj512ELj1ELj4ELj1ELj16ENS_18Kernel_traits_baseILj512EfS2_fS2_fjLj128EEEEELb1ELb1ELb0EEEvNS_9BwdParamsE)
        .other          _ZN10layer_norm31ln_parallel_residual_bwd_kernelINS_13Kernel_traitsIf13__nv_bfloat16fS2_fjLj512ELj1ELj4ELj1ELj16ENS_18Kernel_traits_baseILj512EfS2_fS2_fjLj128EEEEELb1ELb1ELb0EEEvNS_9BwdParamsE,@"STO_CUDA_ENTRY STV_DEFAULT"
_ZN10layer_norm31ln_parallel_residual_bwd_kernelINS_13Kernel_traitsIf13__nv_bfloat16fS2_fjLj512ELj1ELj4ELj1ELj16ENS_18Kernel_traits_baseILj512EfS2_fS2_fjLj128EEEEELb1ELb1ELb0EEEvNS_9BwdParamsE:
.text._ZN10layer_norm31ln_parallel_residual_bwd_kernelINS_13Kernel_traitsIf13__nv_bfloat16fS2_fjLj512ELj1ELj4ELj1ELj16ENS_18Kernel_traits_baseILj512EfS2_fS2_fjLj128EEEEELb1ELb1ELb0EEEvNS_9BwdParamsE:
        /* <DEDUP_REMOVED lines=17> */
[----:B------:R-:W2:Y:S01]  /*0110*/  S2UR UR4, SR_CTAID.X ;  /* 0x00000000000479c3 */ /* 0x000ea20000002500 */
[----:B------:R-:W-:Y:S01]  /*0120*/  MOV R3, R2 ;  /* 0x0000000200037202 */ /* 0x000fe20000000f00 */
[----:B------:R-:W0:Y:S01]  /*0130*/  LDCU.64 UR10, c[0x0][0x470] ;  /* 0x00008e00ff0a77ac */ /* 0x000e220008000a00 */
[C---:B------:R-:W-:Y:S02]  /*0140*/  ISETP.GE.U32.AND P4, PT, R96.reuse, 0x20, PT ;  /* 0x000000206000780c */ /* 0x040fe40003f86070 */
[----:B------:R-:W-:-:S11]  /*0150*/  ISETP.GE.U32.AND P0, PT, R96, 0x40, PT ;  /* 0x000000406000780c */ /* 0x000fd60003f06070 */
[----:B------:R-:W3:Y:S08]  /*0160*/  @P4 LDC.64 R20, c[0x0][0x3d0] ;  /* 0x0000f400ff144b82 */ /* 0x000ef00000000a00 */
[----:B------:R-:W4:Y:S01]  /*0170*/  @P0 LDC.64 R22, c[0x0][0x3d0] ;  /* 0x0000f400ff160b82 */ /* 0x000f220000000a00 */
[----:B--2---:R-:W-:Y:S01]  /*0180*/  USHF.L.U32 UR4, UR4, 0x2, URZ ;  /* 0x0000000204047899 */ /* 0x004fe200080006ff */
[----:B------:R-:W-:-:S05]  /*0190*/  SHF.R.U32.HI R0, RZ, 0x5, R40 ;  /* 0x00000005ff007819 */ /* 0x000fca0000011628 */
[----:B------:R-:W-:Y:S01]  /*01a0*/  LOP3.LUT R0, R0, UR4, RZ, 0xfc, !PT ;  /* 0x0000000400007c12 */ /* 0x000fe2000f8efcff */
[C---:B---3--:R-:W-:Y:S01]  /*01b0*/  @P4 IMAD.WIDE.U32 R20, R3.reuse, 0x20, R20 ;  /* 0x0000002003144825 */ /* 0x048fe200078e0014 */
[----:B------:R-:W-:Y:S01]  /*01c0*/  @P4 LOP3.LUT R3, R3, 0x20, RZ, 0xfc, !PT ;  /* 0x0000002003034812 */ /* 0x000fe200078efcff */
[----:B------:R-:W-:Y:S01]  /*01d0*/  BSSY B0, `(.L_x_1685) ;  /* 0x000056e000007945 */ /* 0x000fe20003800000 */
[----:B------:R-:W-:Y:S02]  /*01e0*/  CS2R R24, SRZ ;  /* 0x0000000000187805 */ /* 0x000fe4000001ff00 */
[----:B------:R-:W-:Y:S01]  /*01f0*/  CS2R R26, SRZ ;  /* 0x00000000001a7805 */ /* 0x000fe2000001ff00 */
[----:B------:R-:W5:Y:S01]  /*0200*/  @P4 LDG.E.128 R4, desc[UR8][R20.64] ;  /* 0x0000000814044981 */ /* 0x000f62000c1e1d00 */
[----:B----4-:R-:W-:-:S03]  /*0210*/  @P0 IMAD.WIDE.U32 R22, R3, 0x20, R22 ;  /* 0x0000002003160825 */ /* 0x010fc600078e0016 */
[----:B------:R2:W5:Y:S04]  /*0220*/  @P4 LDG.E.128 R8, desc[UR8][R20.64+0x10] ;  /* 0x0000100814084981 */ /* 0x000568000c1e1d00 */
[----:B------:R-:W5:Y:S04]  /*0230*/  @P0 LDG.E.128 R12, desc[UR8][R22.64] ;  /* 0x00000008160c0981 */ /* 0x000f68000c1e1d00 */
[----:B------:R3:W5:Y:S01]  /*0240*/  @P0 LDG.E.128 R16, desc[UR8][R22.64+0x10] ;  /* 0x0000100816100981 */ /* 0x000762000c1e1d00 */
[----:B------:R-:W-:Y:S02]  /*0250*/  ISETP.GE.AND P0, PT, R0, UR5, PT ;  /* 0x0000000500007c0c */ /* 0x000fe4000bf06270 */
[----:B--2---:R-:W-:-:S02]  /*0260*/  CS2R R20, SRZ ;  /* 0x0000000000147805 */ /* 0x004fc4000001ff00 */
[----:B------:R-:W-:Y:S02]  /*0270*/  CS2R R28, SRZ ;  /* 0x00000000001c7805 */ /* 0x000fe4000001ff00 */
[----:B------:R-:W-:Y:S02]  /*0280*/  CS2R R30, SRZ ;  /* 0x00000000001e7805 */ /* 0x000fe4000001ff00 */
[----:B------:R-:W-:Y:S02]  /*0290*/  CS2R R32, SRZ ;  /* 0x0000000000207805 */ /* 0x000fe4000001ff00 */
[----:B------:R-:W-:Y:S02]  /*02a0*/  CS2R R34, SRZ ;  /* 0x0000000000227805 */ /* 0x000fe4000001ff00 */
[----:B------:R-:W-:Y:S02]  /*02b0*/  CS2R R36, SRZ ;  /* 0x0000000000247805 */ /* 0x000fe4000001ff00 */
[----:B------:R-:W-:-:S02]  /*02c0*/  CS2R R38, SRZ ;  /* 0x0000000000267805 */ /* 0x000fc4000001ff00 */
[----:B------:R-:W-:Y:S02]  /*02d0*/  CS2R R40, SRZ ;  /* 0x0000000000287805 */ /* 0x000fe4000001ff00 */
[----:B---3--:R-:W-:Y:S02]  /*02e0*/  CS2R R22, SRZ ;  /* 0x0000000000167805 */ /* 0x008fe4000001ff00 */
[----:B------:R-:W-:Y:S02]  /*02f0*/  CS2R R42, SRZ ;  /* 0x00000000002a7805 */ /* 0x000fe4000001ff00 */
[----:B------:R-:W-:Y:S02]  /*0300*/  CS2R R44, SRZ ;  /* 0x00000000002c7805 */ /* 0x000fe4000001ff00 */
[----:B------:R-:W-:Y:S02]  /*0310*/  CS2R R46, SRZ ;  /* 0x00000000002e7805 */ /* 0x000fe4000001ff00 */
[----:B------:R-:W-:-:S02]  /*0320*/  CS2R R48, SRZ ;  /* 0x0000000000307805 */ /* 0x000fc4000001ff00 */
[----:B------:R-:W-:Y:S01]  /*0330*/  CS2R R50, SRZ ;  /* 0x0000000000327805 */ /* 0x000fe2000001ff00 */
[----:B01----:R-:W-:Y:S06]  /*0340*/  @P0 BRA `(.L_x_1686) ;  /* 0x0000005400580947 */ /* 0x003fec0003800000 */
        /* <DEDUP_REMOVED lines=19> */
.L_x_1712:
        /* <DEDUP_REMOVED lines=19> */
[----:B------:R-:W-:Y:S02]  /*05b0*/  ISETP.NE.U32.AND P2, PT, RZ, UR10, PT ;  /* 0x0000000aff007c0c */ /* 0x000fe4000bf45070 */
[----:B------:R-:W-:-:S05]  /*05c0*/  ISETP.NE.U32.AND P0, PT, RZ, UR20, PT ;  /* 0x00000014ff007c0c */ /* 0x000fca000bf05070 */
[----:B------:R-:W2:Y:S01]  /*05d0*/  LDC.64 R102, c[0x0][0x3b0] ;  /* 0x0000ec00ff667b82 */ /* 0x000ea20000000a00 */
[----:B0-----:R-:W-:-:S05]  /*05e0*/  IMAD.WIDE.U32 R84, R98, 0x20, R84 ;  /* 0x0000002062547825 */ /* 0x001fca00078e0054 */
[----:B------:R-:W3:Y:S01]  /*05f0*/  LDG.E.128 R80, desc[UR8][R84.64] ;  /* 0x0000000854507981 */ /* 0x000ee2000c1e1d00 */
[----:B-1----:R-:W-:-:S03]  /*0600*/  IMAD.WIDE.U32 R88, R98, 0x10, R88 ;  /* 0x0000001062587825 */ /* 0x002fc600078e0058 */
[----:B------:R-:W4:Y:S04]  /*0610*/  LDG.E.128 R92, desc[UR8][R84.64+0x10] ;  /* 0x00001008545c7981 */ /* 0x000f28000c1e1d00 */
[----:B------:R-:W4:Y:S01]  /*0620*/  LDG.E.128 R88, desc[UR8][R88.64] ;  /* 0x0000000858587981 */ /* 0x000f22000c1e1d00 */
[----:B------:R-:W-:Y:S02]  /*0630*/  ISETP.NE.AND.EX P2, PT, RZ, UR11, PT, P2 ;  /* 0x0000000bff007c0c */ /* 0x000fe4000bf45320 */
[----:B------:R-:W-:-:S11]  /*0640*/  ISETP.NE.AND.EX P0, PT, RZ, UR21, PT, P0 ;  /* 0x00000015ff007c0c */ /* 0x000fd6000bf05300 */
[----:B------:R-:W0:Y:S08]  /*0650*/  @P2 LDC.64 R104, c[0x0][0x3b8] ;  /* 0x0000ee00ff682b82 */ /* 0x000e300000000a00 */
[----:B------:R-:W1:Y:S01]  /*0660*/  @P0 LDC.64 R100, c[0x0][0x438] ;  /* 0x00010e00ff640b82 */ /* 0x000e620000000a00 */
[----:B--2---:R-:W-:-:S05]  /*0670*/  IMAD.WIDE.U32 R102, R98, 0x8, R102 ;  /* 0x0000000862667825 */ /* 0x004fca00078e0066 */
[----:B------:R-:W5:Y:S01]  /*0680*/  LDG.E.64 R84, desc[UR8][R102.64] ;  /* 0x0000000866547981 */ /* 0x000f62000c1e1b00 */
[----:B0-----:R-:W-:-:S05]  /*0690*/  @P2 IMAD.WIDE.U32 R104, R98, 0x8, R104 ;  /* 0x0000000862682825 */ /* 0x001fca00078e0068 */
[----:B------:R-:W5:Y:S01]  /*06a0*/  @P2 LDG.E.64 R108, desc[UR8][R104.64] ;  /* 0x00000008686c2981 */ /* 0x000f62000c1e1b00 */
[----:B-1----:R-:W-:-:S05]  /*06b0*/  @P0 IMAD.WIDE.U32 R100, R98, 0x20, R100 ;  /* 0x0000002062640825 */ /* 0x002fca00078e0064 */
[----:B------:R-:W5:Y:S04]  /*06c0*/  @P0 LDG.E.128 R52, desc[UR8][R100.64] ;  /* 0x0000000864340981 */ /* 0x000f68000c1e1d00 */
[----:B------:R0:W5:Y:S01]  /*06d0*/  @P0 LDG.E.128 R56, desc[UR8][R100.64+0x10] ;  /* 0x0000100864380981 */ /* 0x000162000c1e1d00 */
[----:B------:R-:W-:Y:S01]  /*06e0*/  IADD3 R139, PT, PT, R98, 0x20, RZ ;  /* 0x00000020628b7810 */ /* 0x000fe20007ffe0ff */
[C---:B---3--:R-:W-:Y:S01]  /*06f0*/  FADD.FTZ R80, -R135.reuse, R80 ;  /* 0x0000005087507221 */ /* 0x048fe20000010100 */
[C---:B------:R-:W-:Y:S01]  /*0700*/  FADD.FTZ R106, -R135.reuse, R81 ;  /* 0x00000051876a7221 */ /* 0x040fe20000010100 */
[----:B------:R-:W-:Y:S02]  /*0710*/  FADD.FTZ R112, -R135, R83 ;  /* 0x0000005387707221 */ /* 0x000fe40000010100 */
[----:B-----5:R-:W-:Y:S01]  /*0720*/  FMUL.FTZ R3, R133, R80 ;  /* 0x0000005085037220 */ /* 0x020fe20000410000 */
[----:B----4-:R-:W-:-:S02]  /*0730*/  PRMT R81, R88, 0x7632, R81 ;  /* 0x0000763258517816 */ /* 0x010fc40000000051 */
[----:B------:R-:W-:Y:S01]  /*0740*/  SHF.L.U32 R83, R88, 0x10, RZ ;  /* 0x0000001058537819 */ /* 0x000fe200000006ff */
[----:B0-----:R-:W-:Y:S01]  /*0750*/  FMUL.FTZ R100, R133, R106 ;  /* 0x0000006a85647220 */ /* 0x001fe20000410000 */
[----:B------:R-:W-:Y:S02]  /*0760*/  PRMT R105, R90, 0x7632, R105 ;  /* 0x000076325a697816 */ /* 0x000fe40000000069 */
[----:B------:R-:W-:Y:S01]  /*0770*/  SHF.L.U32 R80, R81, 0x10, RZ ;  /* 0x0000001051507819 */ /* 0x000fe200000006ff */
[-C--:B------:R-:W-:Y:S01]  /*0780*/  FMUL.FTZ R104, R4, R83.reuse ;  /* 0x0000005304687220 */ /* 0x080fe20000410000 */
[----:B------:R-:W-:Y:S02]  /*0790*/  SHF.L.U32 R107, R90, 0x10, RZ ;  /* 0x000000105a6b7819 */ /* 0x000fe400000006ff */
[----:B------:R-:W-:Y:S01]  /*07a0*/  SHF.L.U32 R90, R105, 0x10, RZ ;  /* 0x00000010695a7819 */ /* 0x000fe200000006ff */
[-C--:B------:R-:W-:Y:S01]  /*07b0*/  FFMA.FTZ R21, R100, R80.reuse, R21 ;  /* 0x0000005064157223 */ /* 0x080fe20000010015 */
[----:B------:R-:W-:Y:S01]  /*07c0*/  PRMT R88, R89, 0x7632, R88 ;  /* 0x0000763259587816 */ /* 0x000fe20000000058 */
[----:B------:R-:W-:Y:S01]  /*07d0*/  FADD.FTZ R37, R37, R80 ;  /* 0x0000005025257221 */ /* 0x000fe20000010000 */
[----:B------:R-:W-:Y:S01]  /*07e0*/  FMUL.FTZ R105, R5, R80 ;  /* 0x0000005005697220 */ /* 0x000fe20000410000 */
[----:B------:R-:W-:Y:S01]  /*07f0*/  SHF.L.U32 R89, R89, 0x10, RZ ;  /* 0x0000001059597819 */ /* 0x000fe200000006ff */
[C---:B------:R-:W-:Y:S01]  /*0800*/  FADD.FTZ R92, -R135.reuse, R92 ;  /* 0x0000005c875c7221 */ /* 0x040fe20000010100 */
[----:B------:R-:W-:Y:S01]  /*0810*/  FADD.FTZ R80, RZ, R104 ;  /* 0x00000068ff507221 */ /* 0x000fe20000010000 */
[----:B------:R-:W-:Y:S01]  /*0820*/  FADD.FTZ R82, -R135, R82 ;  /* 0x0000005287527221 */ /* 0x000fe20000010100 */
[C---:B------:R-:W-:Y:S01]  /*0830*/  FFMA.FTZ R81, R3.reuse, R104, RZ ;  /* 0x0000006803517223 */ /* 0x040fe200000100ff */
[----:B------:R-:W-:Y:S01]  /*0840*/  FADD.FTZ R36, R36, R83 ;  /* 0x0000005324247221 */ /* 0x000fe20000010000 */
[----:B------:R-:W-:Y:S01]  /*0850*/  FFMA.FTZ R20, R3, R83, R20 ;  /* 0x0000005303147223 */ /* 0x000fe20000010014 */
[----:B------:R-:W-:Y:S01]  /*0860*/  SHF.L.U32 R88, R88, 0x10, RZ ;  /* 0x0000001058587819 */ /* 0x000fe200000006ff */
[C---:B------:R-:W-:Y:S01]  /*0870*/  FMUL.FTZ R101, R133.reuse, R92 ;  /* 0x0000005c85657220 */ /* 0x040fe20000410000 */
[----:B------:R-:W-:Y:S01]  /*0880*/  FADD.FTZ R83, R80, R105 ;  /* 0x0000006950537221 */ /* 0x000fe20000010000 */
[C---:B------:R-:W-:Y:S01]  /*0890*/  FMUL.FTZ R99, R133.reuse, R82 ;  /* 0x0000005285637220 */ /* 0x040fe20000410000 */
[----:B------:R-:W-:Y:S01]  /*08a0*/  FMUL.FTZ R106, R6, R89 ;  /* 0x00000059066a7220 */ /* 0x000fe20000410000 */
        /* <DEDUP_REMOVED lines=8> */
[----:B------:R-:W-:-:S02]  /*0930*/  FADD.FTZ R114, -R135, R93 ;  /* 0x0000005d87727221 */ /* 0x000fc40000010100 */
[----:B------:R-:W-:Y:S01]  /*0940*/  FADD.FTZ R83, R82, R107 ;  /* 0x0000006b52537221 */ /* 0x000fe20000010000 */
[----:B------:R-:W-:Y:S01]  /*0950*/  FFMA.FTZ R80, R102, R107, R81 ;  /* 0x0000006b66507223 */ /* 0x000fe20000010051 */
[----:B------:R-:W-:Y:S01]  /*0960*/  PRMT R103, R91, 0x7632, R103 ;  /* 0x000076325b677816 */ /* 0x000fe20000000067 */
[----:B------:R-:W-:Y:S01]  /*0970*/  FADD.FTZ R94, -R135, R94 ;  /* 0x0000005e875e7221 */ /* 0x000fe20000010100 */
[----:B------:R-:W-:Y:S01]  /*0980*/  SHF.L.U32 R91, R91, 0x10, RZ ;  /* 0x000000105b5b7819 */ /* 0x000fe200000006ff */
[----:B------:R-:W-:Y:S01]  /*0990*/  FMUL.FTZ R114, R133, R114 ;  /* 0x0000007285727220 */ /* 0x000fe20000410000 */
[----:B------:R-:W-:Y:S01]  /*09a0*/  FMUL.FTZ R113, R9, R90 ;  /* 0x0000005a09717220 */ /* 0x000fe20000410000 */
[----:B------:R-:W-:Y:S01]  /*09b0*/  FADD.FTZ R82, R83, R112 ;  /* 0x0000007053527221 */ /* 0x000fe20000010000 */
[----:B------:R-:W-:Y:S01]  /*09c0*/  FFMA.FTZ R81, R101, R112, R80 ;  /* 0x0000007065517223 */ /* 0x000fe20000010050 */
[----:B------:R-:W-:Y:S01]  /*09d0*/  SHF.L.U32 R92, R103, 0x10, RZ ;  /* 0x00000010675c7819 */ /* 0x000fe200000006ff */
[----:B------:R-:W-:Y:S01]  /*09e0*/  FADD.FTZ R118, -R135, R95 ;  /* 0x0000005f87767221 */ /* 0x000fe20000010100 */
        /* <DEDUP_REMOVED lines=15> */
[----:B------:R-:W-:Y:S01]  /*0ae0*/  FFMA.FTZ R26, R103, R91, R26 ;  /* 0x0000005b671a7223 */ /* 0x000fe2000001001a */
[----:B------:R-:W-:Y:S01]  /*0af0*/  FADD.FTZ R43, R43, R92 ;  /* 0x0000005c2b2b7221 */ /* 0x000fe20000010000 */
[----:B------:R-:W-:Y:S01]  /*0b00*/  FFMA.FTZ R27, R118, R92, R27 ;  /* 0x0000005c761b7223 */ /* 0x000fe2000001001b */
[----:B------:R-:W-:Y:S01]  /*0b10*/  FADD.FTZ R137, R82, R115 ;  /* 0x0000007352897221 */ /* 0x000fe20000010000 */
[----:B------:R-:W-:-:S07]  /*0b20*/  FFMA.FTZ R136, R118, R115, R80 ;  /* 0x0000007376887223 */ /* 0x000fce0000010050 */
.L_x_1688:
[----:B------:R-:W-:Y:S05]  /*0b30*/  BSYNC.RECONVERGENT B1 ;  /* 0x0000000000017941 */ /* 0x000fea0003800200 */
.L_x_1687:
        /* <DEDUP_REMOVED lines=19> */
[----:B------:R0:W5:Y:S01]  /*0c70*/  @P2 LDG.E.64 R110, desc[UR8][R122.64] ;  /* 0x000000087a6e2981 */ /* 0x000162000c1e1b00 */
[----:B-1----:R-:W-:-:S05]  /*0c80*/  @P0 IMAD.WIDE.U32 R120, R139, 0x20, R120 ;  /* 0x000000208b780825 */ /* 0x002fca00078e0078 */
[----:B------:R-:W5:Y:S04]  /*0c90*/  @P0 LDG.E.128 R60, desc[UR8][R120.64] ;  /* 0x00000008783c0981 */ /* 0x000f68000c1e1d00 */
[----:B------:R1:W5:Y:S01]  /*0ca0*/  @P0 LDG.E.128 R64, desc[UR8][R120.64+0x10] ;  /* 0x0000100878400981 */ /* 0x000362000c1e1d00 */
[C---:B---3--:R-:W-:Y:S01]  /*0cb0*/  FADD.FTZ R124, -R135.reuse, R81 ;  /* 0x00000051877c7221 */ /* 0x048fe20000010100 */
[C---:B------:R-:W-:Y:S01]  /*0cc0*/  FADD.FTZ R82, -R135.reuse, R82 ;  /* 0x0000005287527221 */ /* 0x040fe20000010100 */
[C---:B------:R-:W-:Y:S01]  /*0cd0*/  FADD.FTZ R126, -R135.reuse, R83 ;  /* 0x00000053877e7221 */ /* 0x040fe20000010100 */
[----:B------:R-:W-:Y:S02]  /*0ce0*/  FADD.FTZ R80, -R135, R80 ;  /* 0x0000005087507221 */ /* 0x000fe40000010100 */
[----:B-----5:R-:W-:Y:S01]  /*0cf0*/  FMUL.FTZ R119, R133, R82 ;  /* 0x0000005285777220 */ /* 0x020fe20000410000 */
[----:B----4-:R-:W-:-:S02]  /*0d00*/  PRMT R81, R92, 0x7632, R81 ;  /* 0x000076325c517816 */ /* 0x010fc40000000051 */
[----:B------:R-:W-:Y:S01]  /*0d10*/  SHF.L.U32 R83, R92, 0x10, RZ ;  /* 0x000000105c537819 */ /* 0x000fe200000006ff */
[----:B0-----:R-:W-:Y:S01]  /*0d20*/  FMUL.FTZ R122, R133, R126 ;  /* 0x0000007e857a7220 */ /* 0x001fe20000410000 */
[----:B------:R-:W-:Y:S01]  /*0d30*/  SHF.L.U32 R82, R81, 0x10, RZ ;  /* 0x0000001051527819 */ /* 0x000fe200000006ff */
[----:B------:R-:W-:Y:S02]  /*0d40*/  FMUL.FTZ R117, R133, R80 ;  /* 0x0000005085757220 */ /* 0x000fe40000410000 */
[-C--:B------:R-:W-:Y:S01]  /*0d50*/  FMUL.FTZ R126, R12, R83.reuse ;  /* 0x000000530c7e7220 */ /* 0x080fe20000410000 */
[--C-:B------:R-:W-:Y:S01]  /*0d60*/  FADD.FTZ R128, -R135, R88.reuse ;  /* 0x0000005887807221 */ /* 0x100fe20000010100 */
[----:B------:R-:W-:Y:S01]  /*0d70*/  PRMT R88, R93, 0x7632, R88 ;  /* 0x000076325d587816 */ /* 0x000fe20000000058 */
[----:B------:R-:W-:Y:S01]  /*0d80*/  FMUL.FTZ R125, R13, R82 ;  /* 0x000000520d7d7220 */ /* 0x000fe20000410000 */
[----:B------:R-:W-:Y:S01]  /*0d90*/  SHF.L.U32 R93, R93, 0x10, RZ ;  /* 0x000000105d5d7819 */ /* 0x000fe200000006ff */
[----:B------:R-:W-:Y:S01]  /*0da0*/  FADD.FTZ R80, R137, R126 ;  /* 0x0000007e89507221 */ /* 0x000fe20000010000 */
[----:B-1----:R-:W-:Y:S01]  /*0db0*/  FMUL.FTZ R120, R133, R124 ;  /* 0x0000007c85787220 */ /* 0x002fe20000410000 */
[C---:B------:R-:W-:Y:S01]  /*0dc0*/  FFMA.FTZ R81, R117.reuse, R126, R136 ;  /* 0x0000007e75517223 */ /* 0x040fe20000010088 */
[----:B------:R-:W-:Y:S01]  /*0dd0*/  FADD.FTZ R44, R44, R83 ;  /* 0x000000532c2c7221 */ /* 0x000fe20000010000 */
[----:B------:R-:W-:Y:S01]  /*0de0*/  FFMA.FTZ R28, R117, R83, R28 ;  /* 0x00000053751c7223 */ /* 0x000fe2000001001c */
[----:B------:R-:W-:Y:S01]  /*0df0*/  FMUL.FTZ R121, R133, R128 ;  /* 0x0000008085797220 */ /* 0x000fe20000410000 */
[----:B------:R-:W-:Y:S01]  /*0e00*/  SHF.L.U32 R88, R88, 0x10, RZ ;  /* 0x0000001058587819 */ /* 0x000fe200000006ff */
[----:B------:R-:W-:Y:S01]  /*0e10*/  FADD.FTZ R83, R80, R125 ;  /* 0x0000007d50537221 */ /* 0x000fe20000010000 */
[----:B------:R-:W-:Y:S01]  /*0e20*/  FMUL.FTZ R128, R14, R93 ;  /* 0x0000005d0e807220 */ /* 0x000fe20000410000 */
[----:B------:R-:W-:Y:S01]  /*0e30*/  FFMA.FTZ R80, R120, R125, R81 ;  /* 0x0000007d78507223 */ /* 0x000fe20000010051 */
[C---:B------:R-:W-:Y:S01]  /*0e40*/  FADD.FTZ R130, -R135.reuse, R89 ;  /* 0x0000005987827221 */ /* 0x040fe20000010100 */
[C---:B------:R-:W-:Y:S01]  /*0e50*/  FADD.FTZ R90, -R135.reuse, R90 ;  /* 0x0000005a875a7221 */ /* 0x040fe20000010100 */
[----:B------:R-:W-:Y:S01]  /*0e60*/  FADD.FTZ R134, -R135, R91 ;  /* 0x0000005b87867221 */ /* 0x000fe20000010100 */
[----:B------:R-:W-:Y:S01]  /*0e70*/  PRMT R89, R94, 0x7632, R89 ;  /* 0x000076325e597816 */ /* 0x000fe20000000059 */
[----:B------:R-:W-:Y:S01]  /*0e80*/  FFMA.FTZ R29, R120, R82, R29 ;  /* 0x00000052781d7223 */ /* 0x000fe2000001001d */
[----:B------:R-:W-:Y:S01]  /*0e90*/  SHF.L.U32 R91, R94, 0x10, RZ ;  /* 0x000000105e5b7819 */ /* 0x000fe200000006ff */
[----:B------:R-:W-:Y:S01]  /*0ea0*/  FADD.FTZ R45, R45, R82 ;  /* 0x000000522d2d7221 */ /* 0x000fe20000010000 */
[----:B------:R-:W-:Y:S01]  /*0eb0*/  FMUL.FTZ R127, R15, R88 ;  /* 0x000000580f7f7220 */ /* 0x000fe20000410000 */
[----:B------:R-:W-:Y:S01]  /*0ec0*/  FADD.FTZ R82, R83, R128 ;  /* 0x0000008053527221 */ /* 0x000fe20000010000 */
[----:B------:R-:W-:Y:S01]  /*0ed0*/  FFMA.FTZ R81, R119, R128, R80 ;  /* 0x0000008077517223 */ /* 0x000fe20000010050 */
[C---:B------:R-:W-:Y:S01]  /*0ee0*/  FMUL.FTZ R123, R133.reuse, R90 ;  /* 0x0000005a857b7220 */ /* 0x040fe20000410000 */
[----:B------:R-:W-:Y:S01]  /*0ef0*/  FMUL.FTZ R124, R133, R130 ;  /* 0x00000082857c7220 */ /* 0x000fe20000410000 */
[----:B------:R-:W-:Y:S01]  /*0f00*/  SHF.L.U32 R90, R89, 0x10, RZ ;  /* 0x00000010595a7819 */ /* 0x000fe200000006ff */
[----:B------:R-:W-:Y:S01]  /*0f10*/  FMUL.FTZ R130, R16, R91 ;  /* 0x0000005b10827220 */ /* 0x000fe20000410000 */
[----:B------:R-:W-:Y:S01]  /*0f20*/  FADD.FTZ R83, R82, R127 ;  /* 0x0000007f52537221 */ /* 0x000fe20000010000 */
[----:B------:R-:W-:Y:S01]  /*0f30*/  FFMA.FTZ R80, R122, R127, R81 ;  /* 0x0000007f7a507223 */ /* 0x000fe20000010051 */
[----:B------:R-:W-:Y:S01]  /*0f40*/  PRMT R92, R95, 0x7632, R92 ;  /* 0x000076325f5c7816 */ /* 0x000fe2000000005c */
[----:B------:R-:W-:Y:S01]  /*0f50*/  FMUL.FTZ R129, R17, R90 ;  /* 0x0000005a11817220 */ /* 0x000fe20000410000 */
[----:B------:R-:W-:Y:S01]  /*0f60*/  SHF.L.U32 R95, R95, 0x10, RZ ;  /* 0x000000105f5f7819 */ /* 0x000fe200000006ff */
[----:B------:R-:W-:Y:S01]  /*0f70*/  FADD.FTZ R82, R83, R130 ;  /* 0x0000008253527221 */ /* 0x000fe20000010000 */
[----:B------:R-:W-:Y:S01]  /*0f80*/  FFMA.FTZ R81, R121, R130, R80 ;  /* 0x0000008279517223 */ /* 0x000fe20000010050 */
[----:B------:R-:W-:-:S02]  /*0f90*/  SHF.L.U32 R92, R92, 0x10, RZ ;  /* 0x000000105c5c7819 */ /* 0x000fc400000006ff */
        /* <DEDUP_REMOVED lines=21> */
.L_x_1690:
[----:B------:R-:W-:Y:S05]  /*10f0*/  BSYNC.RECONVERGENT B1 ;  /* 0x0000000000017941 */ /* 0x000fea0003800200 */
.L_x_1689:
        /* <DEDUP_REMOVED lines=23> */
.L_x_1724:
        /* <DEDUP_REMOVED lines=39> */
[----:B0-----:R-:W-:Y:S01]  /*14e0*/  FSEL R91, R80, RZ, P3 ;  /* 0x000000ff505b7208 */ /* 0x001fe20001800000 */
        /* <DEDUP_REMOVED lines=32> */
.L_x_1696:
        /* <DEDUP_REMOVED lines=54> */
.L_x_1695:
        /* <DEDUP_REMOVED lines=59> */
.L_x_1698:
        /* <DEDUP_REMOVED lines=37> */
[----:B------:R-:W-:Y:S01]  /*2050*/  LOP3.LUT P0, RZ, R85, 0xff, RZ, 0xc0, !PT ;  /* 0x000000ff55ff7812 */ /* 0x000fe2000780c0ff */
[----:B------:R-:W-:Y:S01]  /*2060*/  FMUL.FTZ R81, R69, UR13 ;  /* 0x0000000d45517c20 */ /* 0x000fe20008410000 */
[----:B0-----:R-:W-:Y:S01]  /*2070*/  FMUL.FTZ R90, R73, UR13 ;  /* 0x0000000d495a7c20 */ /* 0x001fe20008410000 */
        /* <DEDUP_REMOVED lines=14> */
.L_x_1694:
        /* <DEDUP_REMOVED lines=65> */
[C---:B0-----:R-:W-:Y:S02]  /*2570*/  FSEL R90, R81.reuse, RZ, P0 ;  /* 0x000000ff515a7208 */ /* 0x041fe40000000000 */
        /* <DEDUP_REMOVED lines=17> */
.L_x_1700:
        /* <DEDUP_REMOVED lines=75> */
.L_x_1699:
        /* <DEDUP_REMOVED lines=45> */
[----:B------:R-:W-:Y:S01]  /*2e10*/  FSEL R89, R76, RZ, P0 ;  /* 0x000000ff4c597208 */ /* 0x000fe20000000000 */
        /* <DEDUP_REMOVED lines=34> */
.L_x_1701:
        /* <DEDUP_REMOVED lines=74> */
.L_x_1697:
        /* <DEDUP_REMOVED lines=15> */
.L_x_1693:
[----:B------:R-:W-:Y:S05]  /*35d0*/  BSYNC.RECONVERGENT B1 ;  /* 0x0000000000017941 */ /* 0x000fea0003800200 */
.L_x_1692:
        /* <DEDUP_REMOVED lines=48> */
[----:B------:R-:W-:Y:S01]  /*38e0*/  FFMA.FTZ R95, R117, R94, R95 ;  /* 0x0000005e755f7223 */ /* 0x000fe2000001005f */
[----:B------:R-:W-:Y:S01]  /*38f0*/  FFMA.FTZ R71, R133, R76, R63 ;  /* 0x0000004c85477223 */ /* 0x000fe2000001003f */
[----:B------:R-:W-:Y:S01]  /*3900*/  FSEL R79, R79, RZ, P2 ;  /* 0x000000ff4f4f7208 */ /* 0x000fe20001000000 */
[----:B------:R-:W-:Y:S01]  /*3910*/  FMUL.FTZ R76, R70, UR13 ;  /* 0x0000000d464c7c20 */ /* 0x000fe20008410000 */
[----:B------:R-:W-:Y:S01]  /*3920*/  F2FP.BF16.F32.PACK_AB R83, R82, R83 ;  /* 0x000000535253723e */ /* 0x000fe200000010ff */
[----:B------:R-:W-:Y:S01]  /*3930*/  FFMA.FTZ R69, R133, R68, R61 ;  /* 0x0000004485457223 */ /* 0x000fe2000001003d */
[----:B------:R-:W-:Y:S01]  /*3940*/  FSEL R78, R77, RZ, P3 ;  /* 0x000000ff4d4e7208 */ /* 0x000fe20001800000 */
[----:B------:R-:W-:Y:S01]  /*3950*/  FADD.FTZ R95, R126, -R95 ;  /* 0x8000005f7e5f7221 */ /* 0x000fe20000010000 */
[----:B------:R-:W-:-:S02]  /*3960*/  LOP3.LUT P2, RZ, R87, 0xff00, RZ, 0xc0, !PT ;  /* 0x0000ff0057ff7812 */ /* 0x000fc4000784c0ff */
[----:B------:R-:W-:Y:S01]  /*3970*/  FSEL R82, R77, RZ, P6 ;  /* 0x000000ff4d527208 */ /* 0x000fe20003000000 */
[----:B------:R-:W-:Y:S01]  /*3980*/  FMUL.FTZ R77, R69, UR13 ;  /* 0x0000000d454d7c20 */ /* 0x000fe20008410000 */
[----:B------:R-:W-:Y:S01]  /*3990*/  LOP3.LUT P3, RZ, R86, 0xff0000, RZ, 0xc0, !PT ;  /* 0x00ff000056ff7812 */ /* 0x000fe2000786c0ff */
[----:B------:R-:W-:Y:S01]  /*39a0*/  FFMA.FTZ R68, R133, R95, R60 ;  /* 0x0000005f85447223 */ /* 0x000fe2000001003c */
        /* <DEDUP_REMOVED lines=26> */
.L_x_1706:
        /* <DEDUP_REMOVED lines=18> */
[----:B------:R-:W-:Y:S01]  /*3c70*/  FMUL.FTZ R89, R82, UR13 ;  /* 0x0000000d52597c20 */ /* 0x000fe20008410000 */
        /* <DEDUP_REMOVED lines=11> */
[----:B0-----:R-:W-:Y:S01]  /*3d30*/  FSEL R90, R89, RZ, P2 ;  /* 0x000000ff595a7208 */ /* 0x001fe20001000000 */
        /* <DEDUP_REMOVED lines=20> */
[----:B------:R-:W-:Y:S01]  /*3e80*/  FSEL R91, R88, RZ, P2 ;  /* 0x000000ff585b7208 */ /* 0x000fe20001000000 */
[----:B------:R-:W-:Y:S01]  /*3e90*/  FMUL.FTZ R95, R95, UR13 ;  /* 0x0000000d5f5f7c20 */ /* 0x000fe20008410000 */
[C---:B------:R-:W-:Y:S02]  /*3ea0*/  FSEL R81, R77.reuse, RZ, P3 ;  /* 0x000000ff4d517208 */ /* 0x040fe40001800000 */
[----:B------:R-:W-:Y:S02]  /*3eb0*/  LOP3.LUT P2, RZ, R86, 0xff000000, RZ, 0xc0, !PT ;  /* 0xff00000056ff7812 */ /* 0x000fe4000784c0ff */
[----:B------:R-:W-:Y:S02]  /*3ec0*/  FSEL R77, R77, RZ, P6 ;  /* 0x000000ff4d4d7208 */ /* 0x000fe40003000000 */
[----:B------:R-:W-:Y:S02]  /*3ed0*/  LOP3.LUT P3, RZ, R110, 0xff000000, RZ, 0xc0, !PT ;  /* 0xff0000006eff7812 */ /* 0x000fe4000786c0ff */
[----:B------:R-:W-:-:S02]  /*3ee0*/  LOP3.LUT P6, RZ, R86, 0xff00, RZ, 0xc0, !PT ;  /* 0x0000ff0056ff7812 */ /* 0x000fc400078cc0ff */
[----:B------:R-:W-:Y:S02]  /*3ef0*/  F2FP.BF16.F32.PACK_AB R83, R90, R83 ;  /* 0x000000535a53723e */ /* 0x000fe400000010ff */
        /* <DEDUP_REMOVED lines=16> */
.L_x_1705:
        /* <DEDUP_REMOVED lines=79> */
.L_x_1708:
        /* <DEDUP_REMOVED lines=34> */
[----:B------:R-:W-:Y:S01]  /*4710*/  FMUL.FTZ R80, R133, R80 ;  /* 0x0000005085507220 */ /* 0x000fe20000410000 */
[----:B------:R-:W-:Y:S01]  /*4720*/  FSEL R78, R88, RZ, P6 ;  /* 0x000000ff584e7208 */ /* 0x000fe20003000000 */
[----:B------:R-:W-:Y:S01]  /*4730*/  FFMA.FTZ R95, R117, R94, R95 ;  /* 0x0000005e755f7223 */ /* 0x000fe2000001005f */
[----:B------:R-:W-:Y:S01]  /*4740*/  LOP3.LUT P6, RZ, R87, 0xff, RZ, 0xc0, !PT ;  /* 0x000000ff57ff7812 */ /* 0x000fe200078cc0ff */
[----:B------:R-:W-:Y:S01]  /*4750*/  FMUL.FTZ R80, R80, UR13 ;  /* 0x0000000d50507c20 */ /* 0x000fe20008410000 */
[----:B------:R-:W-:Y:S01]  /*4760*/  FSEL R94, R81, RZ, P3 ;  /* 0x000000ff515e7208 */ /* 0x000fe20001800000 */
[----:B------:R-:W-:Y:S01]  /*4770*/  FMUL.FTZ R82, R133, R82 ;  /* 0x0000005285527220 */ /* 0x000fe20000410000 */
[----:B------:R-:W-:Y:S01]  /*4780*/  FSEL R81, R90, RZ, P2 ;  /* 0x000000ff5a517208 */ /* 0x000fe20001000000 */
[----:B------:R-:W-:Y:S01]  /*4790*/  FADD.FTZ R76, R126, -R95 ;  /* 0x8000005f7e4c7221 */ /* 0x000fe20000010000 */
[----:B------:R-:W-:Y:S01]  /*47a0*/  LOP3.LUT P2, RZ, R87, 0xff00, RZ, 0xc0, !PT ;  /* 0x0000ff0057ff7812 */ /* 0x000fe2000784c0ff */
[----:B------:R-:W-:Y:S01]  /*47b0*/  FMUL.FTZ R82, R82, UR13 ;  /* 0x0000000d52527c20 */ /* 0x000fe20008410000 */
[----:B------:R-:W-:Y:S01]  /*47c0*/  FSEL R88, R88, RZ, P6 ;  /* 0x000000ff58587208 */ /* 0x000fe20003000000 */
[----:B------:R-:W-:Y:S01]  /*47d0*/  FMUL.FTZ R77, R77, UR13 ;  /* 0x0000000d4d4d7c20 */ /* 0x000fe20008410000 */
[----:B------:R-:W-:Y:S01]  /*47e0*/  LOP3.LUT P3, RZ, R86, 0xff0000, RZ, 0xc0, !PT ;  /* 0x00ff000056ff7812 */ /* 0x000fe2000786c0ff */
[----:B------:R-:W-:Y:S01]  /*47f0*/  FMUL.FTZ R76, R133, R76 ;  /* 0x0000004c854c7220 */ /* 0x000fe20000410000 */
[----:B------:R-:W-:-:S02]  /*4800*/  LOP3.LUT P6, RZ, R110, 0xff0000, RZ, 0xc0, !PT ;  /* 0x00ff00006eff7812 */ /* 0x000fc400078cc0ff */
[----:B------:R-:W-:Y:S01]  /*4810*/  F2FP.BF16.F32.PACK_AB R78, R81, R78 ;  /* 0x0000004e514e723e */ /* 0x000fe200000010ff */
[----:B------:R-:W-:Y:S01]  /*4820*/  FMUL.FTZ R76, R76, UR13 ;  /* 0x0000000d4c4c7c20 */ /* 0x000fe20008410000 */
        /* <DEDUP_REMOVED lines=23> */
.L_x_1704:
        /* <DEDUP_REMOVED lines=61> */
.L_x_1710:
[-CC-:B------:R-:W-:Y:S01]  /*4d70*/  FFMA.FTZ R89, R123, R94.reuse, R95.reuse ;  /* 0x0000005e7b597223 */ /* 0x180fe2000001005f */
[-CC-:B0-----:R-:W-:Y:S01]  /*4d80*/  FFMA.FTZ R90, R134, R94.reuse, R95.reuse ;  /* 0x0000005e865a7223 */ /* 0x181fe2000001005f */
        /* <DEDUP_REMOVED lines=52> */
.L_x_1709:
        /* <DEDUP_REMOVED lines=58> */
.L_x_1711:
        /* <DEDUP_REMOVED lines=53> */
.L_x_1707:
        /* <DEDUP_REMOVED lines=10> */
.L_x_1703:
[----:B------:R-:W-:Y:S05]  /*5860*/  BSYNC.RECONVERGENT B1 ;  /* 0x0000000000017941 */ /* 0x000fea0003800200 */
.L_x_1702:
[----:B-1-3--:R-:W1:Y:S02]  /*5870*/  LDC.64 R80, c[0x0][0x380] ;  /* 0x0000e000ff507b82 */ /* 0x00ae640000000a00 */
[----:B-1----:R-:W-:-:S04]  /*5880*/  LEA R0, R80, R0, 0x2 ;  /* 0x0000000050007211 */ /* 0x002fc800078e10ff */
[----:B------:R-:W-:-:S13]  /*5890*/  ISETP.GE.AND P0, PT, R0, R81, PT ;  /* 0x000000510000720c */ /* 0x000fda0003f06270 */
[----:B------:R-:W-:Y:S05]  /*58a0*/  @!P0 BRA `(.L_x_1712) ;  /* 0xffffffa800f48947 */ /* 0x000fea000383ffff */
.L_x_1686:
[----:B------:R-:W-:Y:S05]  /*58b0*/  BSYNC B0 ;  /* 0x0000000000007941 */ /* 0x000fea0003800000 */
.L_x_1685:
        /* <DEDUP_REMOVED lines=54> */
[----:B------:R1:W-:Y:S01]  /*5c20*/  STS.128 [R0], R20 ;  /* 0x0000001400007388 */ /* 0x0003e20000000c00 */
[----:B--2---:R-:W-:-:S03]  /*5c30*/  FADD.FTZ R19, R2, R19 ;  /* 0x0000001302137221 */ /* 0x004fc60000010000 */
[----:B------:R-:W-:Y:S01]  /*5c40*/  STS.128 [R0+0x10], R24 ;  /* 0x0000101800007388 */ /* 0x000fe20000000c00 */
[----:B---3--:R-:W-:-:S03]  /*5c50*/  FADD.FTZ R9, R3, R12 ;  /* 0x0000000c03097221 */ /* 0x008fc60000010000 */
[----:B------:R-:W-:Y:S01]  /*5c60*/  STS.128 [R0+0x400], R28 ;  /* 0x0004001c00007388 */ /* 0x000fe20000000c00 */
[----:B0-----:R-:W-:-:S03]  /*5c70*/  FADD.FTZ R37, R4, R37 ;  /* 0x0000002504257221 */ /* 0x001fc60000010000 */
[----:B------:R0:W-:Y:S01]  /*5c80*/  STS.128 [R0+0x410], R32 ;  /* 0x0004102000007388 */ /* 0x0001e20000000c00 */
[----:B----4-:R-:W-:Y:S01]  /*5c90*/  FADD.FTZ R39, R6, R39 ;  /* 0x0000002706277221 */ /* 0x010fe20000010000 */
[----:B------:R-:W-:Y:S01]  /*5ca0*/  BAR.SYNC.DEFER_BLOCKING 0x0 ;  /* 0x0000000000007b1d */ /* 0x000fe20000010000 */
[----:B-1----:R-:W-:Y:S02]  /*5cb0*/  IADD3.X R21, PT, PT, RZ, RZ, RZ, P0, !PT ;  /* 0x000000ffff157210 */ /* 0x002fe400007fe4ff */
[----:B------:R-:W-:Y:S02]  /*5cc0*/  ISETP.GE.U32.AND P0, PT, R16, 0x200, PT ;  /* 0x000002001000780c */ /* 0x000fe40003f06070 */
        /* <DEDUP_REMOVED lines=76> */
.L_x_1691:
        /* <DEDUP_REMOVED lines=8> */
.L_x_1714:
[----:B------:R-:W-:Y:S05]  /*6210*/  BSYNC B1 ;  /* 0x0000000000017941 */ /* 0x000fea0003800000 */
.L_x_1713:
        /* <DEDUP_REMOVED lines=8> */
.L_x_1715:
[----:B------:R-:W-:-:S05]  /*62a0*/  FADD.FTZ R80, R80, R137 ;  /* 0x0000008950507221 */ /* 0x000fca0000010000 */
[----:B------:R-:W-:Y:S01]  /*62b0*/  MOV R95, R80 ;  /* 0x00000050005f7202 */ /* 0x000fe20000000f00 */
[----:B------:R-:W-:Y:S01]  /*62c0*/  HFMA2 R94, -RZ, RZ, 0, 1.1920928955078125e-07 ;  /* 0x00000002ff5e7431 */ /* 0x000fe200000001ff */
[----:B------:R-:W-:-:S07]  /*62d0*/  MOV R81, R93 ;  /* 0x0000005d00517202 */ /* 0x000fce0000000f00 */
[----:B------:R-:W-:Y:S05]  /*62e0*/  WARPSYNC.COLLECTIVE R92, `(.L_x_1716) ;  /* 0x000000005c087348 */ /* 0x000fea0003c00000 */
[----:B------:R0:W1:Y:S02]  /*62f0*/  SHFL.BFLY P0, R93, R95, R94, R135 ;  /* 0x0c00005e5f5d7389 */ /* 0x0000640000000087 */
[----:B01----:R-:W-:Y:S05]  /*6300*/  ENDCOLLECTIVE ;  /* 0x000000000000791b */ /* 0x003fea0003800000 */
.L_x_1716:
[----:B------:R-:W-:-:S05]  /*6310*/  FADD.FTZ R81, R81, R136 ;  /* 0x0000008851517221 */ /* 0x000fca0000010000 */
[----:B------:R-:W-:Y:S02]  /*6320*/  MOV R95, R81 ;  /* 0x00000051005f7202 */ /* 0x000fe40000000f00 */
[----:B------:R-:W-:-:S07]  /*6330*/  MOV R83, R93 ;  /* 0x0000005d00537202 */ /* 0x000fce0000000f00 */
[----:B------:R-:W-:Y:S05]  /*6340*/  WARPSYNC.COLLECTIVE R92, `(.L_x_1717) ;  /* 0x000000005c087348 */ /* 0x000fea0003c00000 */
[----:B------:R0:W1:Y:S02]  /*6350*/  SHFL.BFLY P0, R93, R95, R94, R135 ;  /* 0x0c00005e5f5d7389 */ /* 0x0000640000000087 */
[----:B01----:R-:W-:Y:S05]  /*6360*/  ENDCOLLECTIVE ;  /* 0x000000000000791b */ /* 0x003fea0003800000 */
.L_x_1717:
[----:B------:R-:W-:-:S05]  /*6370*/  FADD.FTZ R83, R80, R83 ;  /* 0x0000005350537221 */ /* 0x000fca0000010000 */
[----:B------:R-:W-:Y:S01]  /*6380*/  MOV R95, R83 ;  /* 0x00000053005f7202 */ /* 0x000fe20000000f00 */
[----:B------:R-:W-:Y:S01]  /*6390*/  HFMA2 R94, -RZ, RZ, 0, 2.384185791015625e-07 ;  /* 0x00000004ff5e7431 */ /* 0x000fe200000001ff */
[----:B------:R-:W-:-:S07]  /*63a0*/  MOV R82, R93 ;  /* 0x0000005d00527202 */ /* 0x000fce0000000f00 */
[----:B------:R-:W-:Y:S05]  /*63b0*/  WARPSYNC.COLLECTIVE R92, `(.L_x_1718) ;  /* 0x000000005c087348 */ /* 0x000fea0003c00000 */
[----:B------:R0:W1:Y:S02]  /*63c0*/  SHFL.BFLY P0, R93, R95, R94, R135 ;  /* 0x0c00005e5f5d7389 */ /* 0x0000640000000087 */
[----:B01----:R-:W-:Y:S05]  /*63d0*/  ENDCOLLECTIVE ;  /* 0x000000000000791b */ /* 0x003fea0003800000 */
.L_x_1718:
[----:B------:R-:W-:-:S05]  /*63e0*/  FADD.FTZ R82, R81, R82 ;  /* 0x0000005251527221 */ /* 0x000fca0000010000 */
[----:B------:R-:W-:Y:S02]  /*63f0*/  MOV R95, R82 ;  /* 0x00000052005f7202 */ /* 0x000fe40000000f00 */
[----:B------:R-:W-:-:S07]  /*6400*/  MOV R88, R93 ;  /* 0x0000005d00587202 */ /* 0x000fce0000000f00 */
[----:B------:R-:W-:Y:S05]  /*6410*/  WARPSYNC.COLLECTIVE R92, `(.L_x_1719) ;  /* 0x000000005c087348 */ /* 0x000fea0003c00000 */
[----:B------:R0:W1:Y:S02]  /*6420*/  SHFL.BFLY P0, R93, R95, R94, R135 ;  /* 0x0c00005e5f5d7389 */ /* 0x0000640000000087 */
[----:B01----:R-:W-:Y:S05]  /*6430*/  ENDCOLLECTIVE ;  /* 0x000000000000791b */ /* 0x003fea0003800000 */
.L_x_1719:
[----:B------:R-:W-:-:S05]  /*6440*/  FADD.FTZ R88, R83, R88 ;  /* 0x0000005853587221 */ /* 0x000fca0000010000 */
[----:B------:R-:W-:Y:S01]  /*6450*/  MOV R95, R88 ;  /* 0x00000058005f7202 */ /* 0x000fe20000000f00 */
[----:B------:R-:W-:Y:S01]  /*6460*/  HFMA2 R94, -RZ, RZ, 0, 4.76837158203125e-07 ;  /* 0x00000008ff5e7431 */ /* 0x000fe200000001ff */
[----:B------:R-:W-:-:S07]  /*6470*/  MOV R89, R93 ;  /* 0x0000005d00597202 */ /* 0x000fce0000000f00 */
[----:B------:R-:W-:Y:S05]  /*6480*/  WARPSYNC.COLLECTIVE R92, `(.L_x_1720) ;  /* 0x000000005c087348 */ /* 0x000fea0003c00000 */
[----:B------:R0:W1:Y:S02]  /*6490*/  SHFL.BFLY P0, R93, R95, R94, R135 ;  /* 0x0c00005e5f5d7389 */ /* 0x0000640000000087 */
[----:B01----:R-:W-:Y:S05]  /*64a0*/  ENDCOLLECTIVE ;  /* 0x000000000000791b */ /* 0x003fea0003800000 */
.L_x_1720:
[----:B------:R-:W-:-:S05]  /*64b0*/  FADD.FTZ R89, R82, R89 ;  /* 0x0000005952597221 */ /* 0x000fca0000010000 */
[----:B------:R-:W-:Y:S02]  /*64c0*/  MOV R95, R89 ;  /* 0x00000059005f7202 */ /* 0x000fe40000000f00 */
[----:B------:R-:W-:-:S07]  /*64d0*/  MOV R91, R93 ;  /* 0x0000005d005b7202 */ /* 0x000fce0000000f00 */
[----:B------:R-:W-:Y:S05]  /*64e0*/  WARPSYNC.COLLECTIVE R92, `(.L_x_1721) ;  /* 0x000000005c087348 */ /* 0x000fea0003c00000 */
[----:B------:R0:W1:Y:S02]  /*64f0*/  SHFL.BFLY P0, R93, R95, R94, R135 ;  /* 0x0c00005e5f5d7389 */ /* 0x0000640000000087 */
[----:B01----:R-:W-:Y:S05]  /*6500*/  ENDCOLLECTIVE ;  /* 0x000000000000791b */ /* 0x003fea0003800000 */
.L_x_1721:
[----:B------:R-:W-:-:S05]  /*6510*/  FADD.FTZ R91, R88, R91 ;  /* 0x0000005b585b7221 */ /* 0x000fca0000010000 */
[----:B------:R-:W-:Y:S01]  /*6520*/  MOV R95, R91 ;  /* 0x0000005b005f7202 */ /* 0x000fe20000000f00 */
[----:B------:R-:W-:Y:S01]  /*6530*/  HFMA2 R94, -RZ, RZ, 0, 9.5367431640625e-07 ;  /* 0x00000010ff5e7431 */ /* 0x000fe200000001ff */
[----:B------:R-:W-:-:S07]  /*6540*/  MOV R90, R93 ;  /* 0x0000005d005a7202 */ /* 0x000fce0000000f00 */
[----:B------:R-:W-:Y:S05]  /*6550*/  WARPSYNC.COLLECTIVE R92, `(.L_x_1722) ;  /* 0x000000005c087348 */ /* 0x000fea0003c00000 */
[----:B------:R0:W1:Y:S02]  /*6560*/  SHFL.BFLY P0, R93, R95, R94, R135 ;  /* 0x0c00005e5f5d7389 */ /* 0x0000640000000087 */
[----:B01----:R-:W-:Y:S05]  /*6570*/  ENDCOLLECTIVE ;  /* 0x000000000000791b */ /* 0x003fea0003800000 */
.L_x_1722:
[----:B------:R-:W-:-:S05]  /*6580*/  FADD.FTZ R90, R89, R90 ;  /* 0x0000005a595a7221 */ /* 0x000fca0000010000 */
[----:B------:R-:W-:Y:S02]  /*6590*/  MOV R95, R90 ;  /* 0x0000005a005f7202 */ /* 0x000fe40000000f00 */
[----:B------:R-:W-:-:S07]  /*65a0*/  MOV R80, R93 ;  /* 0x0000005d00507202 */ /* 0x000fce0000000f00 */
[----:B------:R-:W-:Y:S05]  /*65b0*/  WARPSYNC.COLLECTIVE R92, `(.L_x_1723) ;  /* 0x000000005c087348 */ /* 0x000fea0003c00000 */
[----:B------:R0:W1:Y:S02]  /*65c0*/  SHFL.BFLY P0, R93, R95, R94, R135 ;  /* 0x0c00005e5f5d7389 */ /* 0x0000640000000087 */
[----:B01----:R-:W-:Y:S05]  /*65d0*/  ENDCOLLECTIVE ;  /* 0x000000000000791b */ /* 0x003fea0003800000 */
.L_x_1723:
[----:B------:R-:W-:Y:S01]  /*65e0*/  MOV R81, R93 ;  /* 0x0000005d00517202 */ /* 0x000fe20000000f00 */
[----:B------:R-:W-:Y:S06]  /*65f0*/  BRA `(.L_x_1724) ;  /* 0xffffffac001c7947 */ /* 0x000fec000383ffff */
.L_x_1725:
        /* <DEDUP_REMOVED lines=16> */
.L_x_3942:


//--------------------- .text._ZN10layer_norm22ln_bwd_finalize_kernelINS_22Kernel_traits_finalizeILj512Ef13__nv_bfloat16fS2_fjLb0ELj1024ELj4ENS_18Kernel_traits_baseILj512EfS2_fS2_fjLj1024EEEEELb0ELb1EEEvNS_9BwdParamsE --------------------------
	.section	.text._ZN10layer_norm22ln_bwd_finalize_kernelINS_22Kernel_traits_finalizeILj512Ef13__nv_bfloat16fS2_fjLb0ELj1024ELj4ENS_18Kernel_traits_baseILj512EfS2_fS2_fjLj1024EEEEELb0ELb1EEEvNS_9BwdParamsE,"ax",@progbits
	.align	128
        .global         _ZN10layer_norm22ln_bwd_finalize_kernelINS_22Kernel_traits_finalizeILj512Ef13__nv_bfloat16fS2_fjLb0ELj1024ELj4ENS_18Kernel_traits_baseILj512EfS2_fS2_fjLj1024EEEEELb0ELb1EEEvNS_9BwdParamsE
        .type           _ZN10layer_norm22ln_bwd_finalize_kernelINS_22Kernel_traits_finalizeILj512Ef13__nv_bfloat16fS2_fjLb0ELj1024ELj4ENS_18Kernel_traits_baseILj512EfS2_fS2_fjLj1024EEEEELb0ELb1EEEvNS_9BwdParamsE,@function
        .size           _ZN10layer_norm22ln_bwd_finalize_kernelINS_22Kernel_traits_finalizeILj512Ef13__nv_bfloat16fS2_fjLb0ELj1024ELj4ENS_18Kernel_traits_baseILj512EfS2_fS2_fjLj1024EEEEELb0ELb1EEEvNS_9BwdParamsE,(.L_x_3943 - _ZN10layer_norm22ln_bwd_finalize_kernelINS_22Kernel_traits_finalizeILj512Ef13__nv_bfloat16fS2_fjLb0ELj1024ELj4ENS_18Kernel_traits_baseILj512EfS2_fS2_fjLj1024EEEEELb0ELb1EEEvNS_9BwdParamsE)
        .other          _ZN10layer_norm22ln_bwd_finalize_kernelINS_22Kernel_traits_finalizeILj512Ef13__nv_bfloat16fS2_fjLb0ELj1024ELj4ENS_18Kernel_traits_baseILj512EfS2_fS2_fjLj1024EEEEELb0ELb1EEEvNS_9BwdParamsE,@"STO_CUDA_ENTRY STV_DEFAULT"
_ZN10layer_norm22ln_bwd_finalize_kernelINS_22Kernel_traits_finalizeILj512Ef13__nv_bfloat16fS2_fjLb0ELj1024ELj4ENS_18Kernel_traits_baseILj512EfS2_fS2_fjLj1024EEEEELb0ELb1EEEvNS_9BwdParamsE:
.text._ZN10layer_norm22ln_bwd_finalize_kernelINS_22Kernel_traits_finalizeILj512Ef13__nv_bfloat16fS2_fjLb0ELj1024ELj4ENS_18Kernel_traits_baseILj512EfS2_fS2_fjLj1024EEEEELb0ELb1EEEvNS_9BwdParamsE:
        /* <DEDUP_REMOVED lines=81> */
.L_x_1730:
        /* <DEDUP_REMOVED lines=118> */
.L_x_1729:
[----:B------:R-:W-:Y:S05]  /*0c70*/  BSYNC.RECONVERGENT B1 ;  /* 0x0000000000017941 */ /* 0x000fea0003800200 */
.L_x_1728:
        /* <DEDUP_REMOVED lines=77> */
.L_x_1732:
[----:B------:R-:W-:Y:S05]  /*1150*/  BSYNC.RECONVERGENT B1 ;  /* 0x0000000000017941 */ /* 0x000fea0003800200 */
.L_x_1731:
        /* <DEDUP_REMOVED lines=38> */
.L_x_1734:
[----:B------:R-:W-:Y:S05]  /*13c0*/  BSYNC.RECONVERGENT B1 ;  /* 0x0000000000017941 */ /* 0x000fea0003800200 */
.L_x_1733:
        /* <DEDUP_REMOVED lines=8> */
.L_x_1735:
        /* <DEDUP_REMOVED lines=10> */
.L_x_1727:
[----:B------:R-:W-:Y:S05]  /*14f0*/  BSYNC.RECONVERGENT B0 ;  /* 0x0000000000007941 */ /* 0x000fea0003800200 */
.L_x_1726:
        /* <DEDUP_REMOVED lines=55> */
.L_x_1736:
        /* <DEDUP_REMOVED lines=9> */
.L_x_3943:


//--------------------- .text._ZN10layer_norm40ln_parallel_residual_bwd_finalize_kernelINS_22Kernel_traits_finalizeILj512Ef13__nv_bfloat16fS2_fjLb0ELj1024ELj4ENS_18Kernel_traits_baseILj512EfS2_fS2_fjLj1024EEEEELb1EEEvNS_9BwdParamsE --------------------------
	.section	.text._ZN10layer_norm40ln_parallel_residual_bwd_finalize_kernelINS_22Kernel_traits_finalizeILj512Ef13__nv_bfloat16fS2_fjLb0ELj1024ELj4ENS_18Kernel_traits_baseILj512EfS2_fS2_fjLj1024EEEEELb1EEEvNS_9BwdParamsE,"ax",@progbits
	.align	128
        .global         _ZN10layer_norm40ln_parallel_residual_bwd_finalize_kernelINS_22Kernel_traits_finalizeILj512Ef13__nv_bfloat16fS2_fjLb0ELj1024ELj4ENS_18Kernel_traits_baseILj512EfS2_fS2_fjLj1024EEEEELb1EEEvNS_9BwdParamsE
        .type           _ZN10layer_norm40ln_parallel_residual_bwd_finalize_kernelINS_22Kernel_traits_finalizeILj512Ef13__nv_bfloat16fS2_fjLb0ELj1024ELj4ENS_18Kernel_traits_baseILj512EfS2_fS2_fjLj1024EEEEELb1EEEvNS_9BwdParamsE,@function
        .size           _ZN10layer_norm40ln_parallel_residual_bwd_finalize_kernelINS_22Kernel_traits_finalizeILj512Ef13__nv_bfloat16fS2_fjLb0ELj1024ELj4ENS_18Kernel_traits_baseILj512EfS2_fS2_fjLj1024EEEEELb1EEEvNS_9BwdParamsE,(.L_x_3944 - _ZN10layer_norm40ln_parallel_residual_bwd_finalize_kernelINS_22Kernel_traits_finalizeILj512Ef13__nv_bfloat16fS2_fjLb0ELj1024ELj4ENS_18Kernel_traits_baseILj512EfS2_fS2_fjLj1024EEEEELb1EEEvNS_9BwdParamsE)
        .other          _ZN10layer_norm40ln_parallel_residual_bwd_finalize_kernelINS_22Kernel_traits_finalizeILj512Ef13__nv_bfloat16fS2_fjLb0ELj1024ELj4ENS_18Kernel_traits_baseILj512EfS2_fS2_fjLj1024EEEEELb1EEEvNS_9BwdParamsE,@"STO_CUDA_ENTRY STV_DEFAULT"
_ZN10layer_norm40ln_parallel_residual_bwd_finalize_kernelINS_22Kernel_traits_finalizeILj512Ef13__nv_bfloat16fS2_fjLb0ELj1024ELj4ENS_18Kernel_traits_baseILj512EfS2_fS2_fjLj1024EEEEELb1EEEvNS_9BwdParamsE:
.text._ZN10layer_norm40ln_parallel_residual_bwd_finalize_kernelINS_22Kernel_traits_finalizeILj512Ef13__nv_bfloat16fS2_fjLb0ELj1024ELj4ENS_18Kernel_traits_baseILj512EfS2_fS2_fjLj1024EEEEELb1EEEvNS_9BwdParamsE:
        /* <DEDUP_REMOVED lines=60> */
.L_x_1741:
        /* <DEDUP_REMOVED lines=112> */
.L_x_1740:
[----:B------:R-:W-:Y:S05]  /*0ac0*/  BSYNC.RECONVERGENT B1 ;  /* 0x0000000000017941 */ /* 0x000fea0003800200 */
.L_x_1739:
        /* <DEDUP_REMOVED lines=66> */
.L_x_1743:
[----:B------:R-:W-:Y:S05]  /*0ef0*/  BSYNC.RECONVERGENT B1 ;  /* 0x0000000000017941 */ /* 0x000fea0003800200 */
.L_x_1742:
        /* <DEDUP_REMOVED lines=37> */
.L_x_1745:
[----:B------:R-:W-:Y:S05]  /*1150*/  BSYNC.RECONVERGENT B1 ;  /* 0x0000000000017941 */ /* 0x000fea0003800200 */
.L_x_1744:
        /* <DEDUP_REMOVED lines=19> */
.L_x_1738:
[----:B------:R-:W-:Y:S05]  /*1290*/  BSYNC.RECONVERGENT B0 ;  /* 0x0000000000007941 */ /* 0x000fea0003800200 */
.L_x_1737:
        /* <DEDUP_REMOVED lines=88> */
.L_x_1746:
        /* <DEDUP_REMOVED lines=14> */
.L_x_3944:


//--------------------- .text._ZN10layer_norm31ln_parallel_residual_bwd_kernelINS_13Kernel_traitsIf13__nv_bfloat16fS2_fjLj512ELj1ELj4ELj1ELj16ENS_18Kernel_traits_baseILj512EfS2_fS2_fjLj128EEEEELb1ELb1ELb1EEEvNS_9BwdParamsE --------------------------
	.section	.text._ZN10layer_norm31ln_parallel_residual_bwd_kernelINS_13Kernel_traitsIf13__nv_bfloat16fS2_fjLj512ELj1ELj4ELj1ELj16ENS_18Kernel_traits_baseILj512EfS2_fS2_fjLj128EEEEELb1ELb1ELb1EEEvNS_9BwdParamsE,"ax",@progbits
	.align	128
        .global         _ZN10layer_norm31ln_parallel_residual_bwd_kernelINS_13Kernel_traitsIf13__nv_bfloat16fS2_fjLj512ELj1ELj4ELj1ELj16ENS_18Kernel_traits_baseILj512EfS2_fS2_fjLj128EEEEELb1ELb1ELb1EEEvNS_9BwdParamsE
        .type           _ZN10layer_norm31ln_parallel_residual_bwd_kernelINS_13Kernel_traitsIf13__nv_bfloat16fS2_fjLj512ELj1ELj4ELj1ELj16ENS_18Kernel_traits_baseILj512EfS2_fS2_fjLj128EEEEELb1ELb1ELb1EEEvNS_9BwdParamsE,@function
        .size           _ZN10layer_norm31ln_parallel_residual_bwd_kernelINS_13Kernel_traitsIf13__nv_bfloat16fS2_fjLj512ELj1ELj4ELj1ELj16ENS_18Kernel_traits_baseILj512EfS2_fS2_fjLj128EEEEELb1ELb1ELb1EEEvNS_9BwdParamsE,(.L_x_3945 - _ZN10layer_norm31ln_parallel_residual_bwd_kernelINS_13Kernel_traitsIf13__nv_bfloat16fS2_fjLj512ELj1ELj4ELj1ELj16ENS_18Kernel_traits_baseILj512EfS2_fS2_fjLj128EEEEELb1ELb1ELb1EEEvNS_9BwdParamsE)
        .other          _ZN10layer_norm31ln_parallel_residual_bwd_kernelINS_13Kernel_traitsIf13__nv_bfloat16fS2_fjLj512ELj1ELj4ELj1ELj16ENS_18Kernel_traits_baseILj512EfS2_fS2_fjLj128EEEEELb1ELb1ELb1EEEvNS_9BwdParamsE,@"STO_CUDA_ENTRY STV_DEFAULT"
_ZN10layer_norm31ln_parallel_residual_bwd_kernelINS_13Kernel_traitsIf13__nv_bfloat16fS2_fjLj512ELj1ELj4ELj1ELj16ENS_18Kernel_traits_baseILj512EfS2_fS2_fjLj128EEEEELb1ELb1ELb1EEEvNS_9BwdParamsE:
.text._ZN10layer_norm31ln_parallel_residual_bwd_kernelINS_13Kernel_traitsIf13__nv_bfloat16fS2_fjLj512ELj1ELj4ELj1ELj16ENS_18Kernel_traits_baseILj512EfS2_fS2_fjLj128EEEEELb1ELb1ELb1EEEvNS_9BwdParamsE:
        /* <DEDUP_REMOVED lines=37> */
[----:B------:R0:W5:Y:S04]  /*0250*/  LDG.E.128 R16, desc[UR10][R2.64] ;  /* 0x0000000a02107981 */ /* 0x000168000c1e1d00 */
[----:B------:R0:W5:Y:S04]  /*0260*/  LDG.E.128 R12, desc[UR10][R2.64+0x10] ;  /* 0x0000100a020c7981 */ /* 0x000168000c1e1d00 */
[----:B------:R0:W5:Y:S04]  /*0270*/  LDG.E.128 R8, desc[UR10][R2.64+0x400] ;  /* 0x0004000a02087981 */ /* 0x000168000c1e1d00 */
[----:B------:R0:W5:Y:S01]  /*0280*/  LDG.E.128 R4, desc[UR10][R2.64+0x410] ;  /* 0x0004100a02047981 */ /* 0x000162000c1e1d00 */
[----:B-1----:R-:W-:Y:S01]  /*0290*/  UISETP.NE.U32.AND UP0, UPT, UR4, URZ, UPT ;  /* 0x000000ff0400728c */ /* 0x002fe2000bf05070 */
[----:B------:R-:W-:Y:S01]  /*02a0*/  HFMA2 R112, -RZ, RZ, 0, 0 ;  /* 0x00000000ff707431 */ /* 0x000fe200000001ff */
[----:B------:R-:W1:Y:S01]  /*02b0*/  LDCU.U8 UR4, c[0x0][0x410] ;  /* 0x00008200ff0477ac */ /* 0x000e620008000000 */
[----:B------:R-:W-:Y:S01]  /*02c0*/  BSSY B1, `(.L_x_1749) ;  /* 0x000052b000017945 */ /* 0x000fe20003800000 */
[----:B------:R-:W-:-:S02]  /*02d0*/  CS2R R110, SRZ ;  /* 0x00000000006e7805 */ /* 0x000fc4000001ff00 */
[----:B------:R-:W-:Y:S01]  /*02e0*/  CS2R R108, SRZ ;  /* 0x00000000006c7805 */ /* 0x000fe2000001ff00 */
[----:B------:R-:W-:Y:S01]  /*02f0*/  UISETP.NE.AND.EX UP0, UPT, UR5, URZ, UPT, UP0 ;  /* 0x000000ff0500728c */ /* 0x000fe2000bf05300 */
        /* <DEDUP_REMOVED lines=12> */
[----:B------:R-:W-:Y:S01]  /*03c0*/  CS2R R84, SRZ ;  /* 0x0000000000547805 */ /* 0x000fe2000001ff00 */
[----:B-1----:R-:W-:Y:S01]  /*03d0*/  UISETP.NE.AND UP1, UPT, UR4, URZ, UPT ;  /* 0x000000ff0400728c */ /* 0x002fe2000bf25270 */
[----:B------:R-:W-:Y:S02]  /*03e0*/  CS2R R82, SRZ ;  /* 0x0000000000527805 */ /* 0x000fe4000001ff00 */
[----:B------:R-:W-:-:S03]  /*03f0*/  MOV R81, RZ ;  /* 0x000000ff00517202 */ /* 0x000fc60000000f00 */
[----:B0-----:R-:W-:-:S13]  /*0400*/  PLOP3.LUT P4, PT, PT, PT, UP1, 0x80, 0x8 ;  /* 0x000000000008781c */ /* 0x001fda0003f8f018 */
.L_x_1767:
        /* <DEDUP_REMOVED lines=15> */
[----:B------:R1:W2:Y:S01]  /*0500*/  LDG.E.128 R56, desc[UR10][R74.64+0x10] ;  /* 0x0000100a4a387981 */ /* 0x0002a2000c1e1d00 */
[----:B------:R-:W0:Y:S01]  /*0510*/  LDC.64 R76, c[0x0][0x438] ;  /* 0x00010e00ff4c7b82 */ /* 0x000e220000000a00 */
[C---:B------:R-:W-:Y:S02]  /*0520*/  IMAD.WIDE.U32 R118, R80.reuse, 0x20, R118 ;  /* 0x0000002050767825 */ /* 0x040fe400078e0076 */
[----:B------:R-:W2:Y:S02]  /*0530*/  LDG.E.128 R52, desc[UR10][R52.64] ;  /* 0x0000000a34347981 */ /* 0x000ea4000c1e1d00 */
[----:B---3--:R-:W-:Y:S02]  /*0540*/  IMAD.WIDE R116, R113, 0x4, R116 ;  /* 0x0000000471747825 */ /* 0x008fe400078e0274 */
[----:B------:R-:W3:Y:S01]  /*0550*/  LDG.E.128 R60, desc[UR10][R118.64] ;  /* 0x0000000a763c7981 */ /* 0x000ee2000c1e1d00 */
[----:B-1----:R-:W1:Y:S01]  /*0560*/  LDC.64 R74, c[0x0][0x3b0] ;  /* 0x0000ec00ff4a7b82 */ /* 0x002e620000000a00 */
[----:B------:R-:W-:-:S02]  /*0570*/  IMAD.WIDE.U32 R68, R80, 0x10, R70 ;  /* 0x0000001050447825 */ /* 0x000fc400078e0046 */
[----:B------:R-:W3:Y:S04]  /*0580*/  LDG.E R116, desc[UR10][R116.64] ;  /* 0x0000000a74747981 */ /* 0x000ee8000c1e1900 */
[----:B------:R1:W3:Y:S04]  /*0590*/  LDG.E.128 R64, desc[UR10][R118.64+0x10] ;  /* 0x0000100a76407981 */ /* 0x0002e8000c1e1d00 */
[----:B------:R-:W3:Y:S01]  /*05a0*/  LDG.E.128 R68, desc[UR10][R68.64] ;  /* 0x0000000a44447981 */ /* 0x000ee2000c1e1d00 */
[----:B-1----:R-:W-:-:S04]  /*05b0*/  IMAD.WIDE.U32 R118, R115, 0x8, R74 ;  /* 0x0000000873767825 */ /* 0x002fc800078e004a */
[----:B------:R-:W-:-:S06]  /*05c0*/  IMAD.WIDE.U32 R74, R80, 0x8, R74 ;  /* 0x00000008504a7825 */ /* 0x000fcc00078e004a */
[----:B-----5:R-:W5:Y:S01]  /*05d0*/  LDG.E.64 R74, desc[UR10][R74.64] ;  /* 0x0000000a4a4a7981 */ /* 0x020f62000c1e1b00 */
[----:B------:R-:W-:Y:S01]  /*05e0*/  ISETP.NE.U32.AND P1, PT, RZ, UR12, PT ;  /* 0x0000000cff007c0c */ /* 0x000fe2000bf25070 */
[----:B0-----:R-:W-:Y:S01]  /*05f0*/  @P0 IMAD.WIDE.U32 R78, R115, 0x20, R78 ;  /* 0x00000020734e0825 */ /* 0x001fe200078e004e */
[----:B------:R-:W-:Y:S02]  /*0600*/  ISETP.NE.U32.AND P2, PT, R76, RZ, PT ;  /* 0x000000ff4c00720c */ /* 0x000fe40003f45070 */
[----:B------:R-:W-:Y:S02]  /*0610*/  ISETP.NE.AND.EX P1, PT, RZ, UR13, PT, P1 ;  /* 0x0000000dff007c0c */ /* 0x000fe4000bf25310 */
[----:B------:R-:W5:Y:S04]  /*0620*/  @P0 LDG.E.128 R20, desc[UR10][R78.64] ;  /* 0x0000000a4e140981 */ /* 0x000f68000c1e1d00 */
[----:B------:R-:W5:Y:S01]  /*0630*/  @P0 LDG.E.128 R24, desc[UR10][R78.64+0x10] ;  /* 0x0000100a4e180981 */ /* 0x000f62000c1e1d00 */
[----:B------:R-:W-:-:S06]  /*0640*/  ISETP.NE.AND.EX P0, PT, R77, RZ, PT, P2 ;  /* 0x000000ff4d00720c */ /* 0x000fcc0003f05320 */
[----:B------:R-:W0:Y:S01]  /*0650*/  @P1 LDC.64 R120, c[0x0][0x3b8] ;  /* 0x0000ee00ff781b82 */ /* 0x000e220000000a00 */
[----:B------:R-:W5:Y:S07]  /*0660*/  LDG.E.64 R78, desc[UR10][R118.64] ;  /* 0x0000000a764e7981 */ /* 0x000f6e000c1e1b00 */
        /* <DEDUP_REMOVED lines=18> */
[----:B--2---:R-:W-:Y:S01]  /*0790*/  FADD.FTZ R119, -R0, R56 ;  /* 0x0000003800777221 */ /* 0x004fe20000010100 */
[C---:B------:R-:W-:Y:S02]  /*07a0*/  PRMT R50, R52.reuse, 0x7632, R50 ;  /* 0x0000763234327816 */ /* 0x040fe40000000032 */
[----:B------:R-:W-:Y:S02]  /*07b0*/  SHF.L.U32 R52, R52, 0x10, RZ ;  /* 0x0000001034347819 */ /* 0x000fe400000006ff */
[C---:B-1----:R-:W-:Y:S01]  /*07c0*/  PRMT R124, R53.reuse, 0x7632, R124 ;  /* 0x00007632357c7816 */ /* 0x042fe2000000007c */
[----:B------:R-:W-:Y:S01]  /*07d0*/  FADD.FTZ R125, -R0, R57 ;  /* 0x00000039007d7221 */ /* 0x000fe20000010100 */
[----:B------:R-:W-:Y:S01]  /*07e0*/  SHF.L.U32 R56, R50, 0x10, RZ ;  /* 0x0000001032387819 */ /* 0x000fe200000006ff */
[----:B------:R-:W-:Y:S01]  /*07f0*/  FADD.FTZ R57, -R0, R58 ;  /* 0x0000003a00397221 */ /* 0x000fe20000010100 */
[----:B------:R-:W-:Y:S01]  /*0800*/  SHF.L.U32 R122, R53, 0x10, RZ ;  /* 0x00000010357a7819 */ /* 0x000fe200000006ff */
[----:B---3--:R-:W-:Y:S01]  /*0810*/  FMUL.FTZ R49, R116, R49 ;  /* 0x0000003174317220 */ /* 0x008fe20000410000 */
        /* <DEDUP_REMOVED lines=11> */
[----:B------:R-:W-:Y:S01]  /*08d0*/  FMUL.FTZ R53, R16, R52 ;  /* 0x0000003410357220 */ /* 0x000fe20000410000 */
[C---:B------:R-:W-:Y:S01]  /*08e0*/  FMUL.FTZ R0, R116.reuse, R127 ;  /* 0x0000007f74007220 */ /* 0x040fe20000410000 */
[C---:B------:R-:W-:Y:S01]  /*08f0*/  PRMT R134, R69.reuse, 0x7632, R134 ;  /* 0x0000763245867816 */ /* 0x040fe20000000086 */
[----:B------:R-:W-:Y:S01]  /*0900*/  FMUL.FTZ R48, R116, R121 ;  /* 0x0000007974307220 */ /* 0x000fe20000410000 */
[----:B------:R-:W-:Y:S01]  /*0910*/  SHF.L.U32 R117, R69, 0x10, RZ ;  /* 0x0000001045757819 */ /* 0x000fe200000006ff */
[-C--:B------:R-:W-:Y:S01]  /*0920*/  FFMA.FTZ R82, R49, R56.reuse, R82 ;  /* 0x0000003831527223 */ /* 0x080fe20000010052 */
[----:B------:R-:W-:Y:S01]  /*0930*/  FADD.FTZ R98, R56, R98 ;  /* 0x0000006238627221 */ /* 0x000fe20000010000 */
[----:B------:R-:W-:Y:S01]  /*0940*/  FMUL.FTZ R56, R17, R56 ;  /* 0x0000003811387220 */ /* 0x000fe20000410000 */
[-C--:B------:R-:W-:Y:S01]  /*0950*/  FFMA.FTZ R84, R51, R124.reuse, R84 ;  /* 0x0000007c33547223 */ /* 0x080fe20000010054 */
[----:B------:R-:W-:Y:S01]  /*0960*/  FADD.FTZ R100, R124, R100 ;  /* 0x000000647c647221 */ /* 0x000fe20000010000 */
[----:B------:R-:W-:Y:S01]  /*0970*/  FMUL.FTZ R58, R19, R124 ;  /* 0x0000007c133a7220 */ /* 0x000fe20000410000 */
[----:B------:R-:W-:Y:S01]  /*0980*/  FADD.FTZ R69, RZ, R53 ;  /* 0x00000035ff457221 */ /* 0x000fe20000010000 */
[----:B------:R-:W-:Y:S01]  /*0990*/  FFMA.FTZ R124, R0, R53, RZ ;  /* 0x00000035007c7223 */ /* 0x000fe200000100ff */
[----:B------:R-:W-:Y:S01]  /*09a0*/  SHF.L.U32 R123, R54, 0x10, RZ ;  /* 0x00000010367b7819 */ /* 0x000fe200000006ff */
[----:B------:R-:W-:Y:S01]  /*09b0*/  FADD.FTZ R99, R122, R99 ;  /* 0x000000637a637221 */ /* 0x000fe20000010000 */
[C---:B------:R-:W-:Y:S01]  /*09c0*/  PRMT R126, R55.reuse, 0x7632, R126 ;  /* 0x00007632377e7816 */ /* 0x040fe2000000007e */
[-C--:B------:R-:W-:Y:S01]  /*09d0*/  FFMA.FTZ R83, R48, R122.reuse, R83 ;  /* 0x0000007a30537223 */ /* 0x080fe20000010053 */
[----:B------:R-:W-:Y:S01]  /*09e0*/  SHF.L.U32 R128, R55, 0x10, RZ ;  /* 0x0000001037807819 */ /* 0x000fe200000006ff */
[----:B------:R-:W-:Y:S01]  /*09f0*/  FMUL.FTZ R55, R18, R122 ;  /* 0x0000007a12377220 */ /* 0x000fe20000410000 */
[----:B------:R-:W-:Y:S01]  /*0a00*/  FMUL.FTZ R50, R116, R119 ;  /* 0x0000007774327220 */ /* 0x000fe20000410000 */
[----:B------:R-:W-:Y:S01]  /*0a10*/  FADD.FTZ R122, R56, R69 ;  /* 0x00000045387a7221 */ /* 0x000fe20000010000 */
[----:B------:R-:W-:Y:S01]  /*0a20*/  FADD.FTZ R97, R52, R97 ;  /* 0x0000006134617221 */ /* 0x000fe20000010000 */
[----:B------:R-:W-:Y:S01]  /*0a30*/  FFMA.FTZ R81, R0, R52, R81 ;  /* 0x0000003400517223 */ /* 0x000fe20000010051 */
[----:B------:R-:W-:Y:S01]  /*0a40*/  FFMA.FTZ R69, R49, R56, R124 ;  /* 0x0000003831457223 */ /* 0x000fe2000001007c */
[----:B------:R-:W-:Y:S01]  /*0a50*/  FMUL.FTZ R52, R116, R57 ;  /* 0x0000003974347220 */ /* 0x000fe20000410000 */
[----:B------:R-:W-:Y:S01]  /*0a60*/  PRMT R118, R54, 0x7632, R118 ;  /* 0x0000763236767816 */ /* 0x000fe20000000076 */
        /* <DEDUP_REMOVED lines=8> */
[----:B------:R-:W-:Y:S01]  /*0af0*/  SHF.L.U32 R126, R126, 0x10, RZ ;  /* 0x000000107e7e7819 */ /* 0x000fe200000006ff */
[----:B------:R-:W-:Y:S01]  /*0b00*/  FFMA.FTZ R125, R51, R58, R124 ;  /* 0x0000003a337d7223 */ /* 0x000fe2000001007c */
[----:B------:R-:W-:Y:S01]  /*0b10*/  FMUL.FTZ R121, R116, R129 ;  /* 0x0000008174797220 */ /* 0x000fe20000410000 */
[C---:B------:R-:W-:Y:S01]  /*0b20*/  PRMT R130, R68.reuse, 0x7632, R130 ;  /* 0x0000763244827816 */ /* 0x040fe20000000082 */
[----:B------:R-:W-:Y:S01]  /*0b30*/  FADD.FTZ R123, R57, R122 ;  /* 0x0000007a397b7221 */ /* 0x000fe20000010000 */
[----:B------:R-:W-:Y:S01]  /*0b40*/  SHF.L.U32 R132, R68, 0x10, RZ ;  /* 0x0000001044847819 */ /* 0x000fe200000006ff */
[-C--:B------:R-:W-:Y:S01]  /*0b50*/  FMUL.FTZ R68, R13, R118.reuse ;  /* 0x000000760d447220 */ /* 0x080fe20000410000 */
[----:B------:R-:W-:Y:S01]  /*0b60*/  PRMT R120, R70, 0x7632, R120 ;  /* 0x0000763246787816 */ /* 0x000fe20000000078 */
[----:B------:R-:W-:Y:S01]  /*0b70*/  FADD.FTZ R102, R118, R102 ;  /* 0x0000006676667221 */ /* 0x000fe20000010000 */
[----:B------:R-:W-:Y:S01]  /*0b80*/  FFMA.FTZ R86, R119, R118, R86 ;  /* 0x0000007677567223 */ /* 0x000fe20000010056 */
[----:B------:R-:W-:Y:S01]  /*0b90*/  FFMA.FTZ R122, R50, R57, R125 ;  /* 0x00000039327a7223 */ /* 0x000fe2000001007d */
[----:B------:R-:W-:Y:S01]  /*0ba0*/  FADD.FTZ R104, R126, R104 ;  /* 0x000000687e687221 */ /* 0x000fe20000010000 */
[-C--:B------:R-:W-:Y:S01]  /*0bb0*/  FFMA.FTZ R88, R121, R126.reuse, R88 ;  /* 0x0000007e79587223 */ /* 0x080fe20000010058 */
[----:B------:R-:W-:Y:S01]  /*0bc0*/  FMUL.FTZ R118, R15, R126 ;  /* 0x0000007e0f767220 */ /* 0x000fe20000410000 */
[----:B------:R-:W-:Y:S01]  /*0bd0*/  SHF.L.U32 R126, R120, 0x10, RZ ;  /* 0x00000010787e7819 */ /* 0x000fe200000006ff */
[----:B------:R-:W-:Y:S01]  /*0be0*/  FMUL.FTZ R59, R14, R128 ;  /* 0x000000800e3b7220 */ /* 0x000fe20000410000 */
[----:B------:R-:W-:Y:S01]  /*0bf0*/  FADD.FTZ R120, R68, R123 ;  /* 0x0000007b44787221 */ /* 0x000fe20000010000 */
[----:B------:R-:W-:Y:S01]  /*0c00*/  FFMA.FTZ R123, R119, R68, R122 ;  /* 0x00000044777b7223 */ /* 0x000fe2000001007a */
[----:B------:R-:W-:-:S02]  /*0c10*/  SHF.L.U32 R70, R70, 0x10, RZ ;  /* 0x0000001046467819 */ /* 0x000fc400000006ff */
[----:B------:R-:W-:Y:S01]  /*0c20*/  FADD.FTZ R125, R59, R120 ;  /* 0x000000783b7d7221 */ /* 0x000fe20000010000 */
[----:B------:R-:W-:Y:S01]  /*0c30*/  FFMA.FTZ R122, R52, R59, R123 ;  /* 0x0000003b347a7223 */ /* 0x000fe2000001007b */
[----:B------:R-:W-:Y:S01]  /*0c40*/  FMUL.FTZ R64, R116, R135 ;  /* 0x0000008774407220 */ /* 0x000fe20000410000 */
[----:B------:R-:W-:Y:S01]  /*0c50*/  SHF.L.U32 R130, R130, 0x10, RZ ;  /* 0x0000001082827819 */ /* 0x000fe200000006ff */
[----:B------:R-:W-:Y:S01]  /*0c60*/  FMUL.FTZ R69, R8, R132 ;  /* 0x0000008408457220 */ /* 0x000fe20000410000 */
[----:B------:R-:W-:Y:S01]  /*0c70*/  FADD.FTZ R120, R118, R125 ;  /* 0x0000007d76787221 */ /* 0x000fe20000010000 */
[C---:B------:R-:W-:Y:S01]  /*0c80*/  FMUL.FTZ R60, R116.reuse, R131 ;  /* 0x00000083743c7220 */ /* 0x040fe20000410000 */
[----:B------:R-:W-:Y:S01]  /*0c90*/  FFMA.FTZ R127, R121, R118, R122 ;  /* 0x00000076797f7223 */ /* 0x000fe2000001007a */
[----:B------:R-:W-:Y:S01]  /*0ca0*/  PRMT R54, R71, 0x7632, R54 ;  /* 0x0000763247367816 */ /* 0x000fe20000000036 */
[----:B------:R-:W-:Y:S01]  /*0cb0*/  FMUL.FTZ R62, R116, R133 ;  /* 0x00000085743e7220 */ /* 0x000fe20000410000 */
[----:B------:R-:W-:Y:S01]  /*0cc0*/  FADD.FTZ R109, R70, R109 ;  /* 0x0000006d466d7221 */ /* 0x000fe20000010000 */
[-C--:B------:R-:W-:Y:S01]  /*0cd0*/  FFMA.FTZ R93, R64, R70.reuse, R93 ;  /* 0x00000046405d7223 */ /* 0x080fe2000001005d */
[----:B------:R-:W-:Y:S01]  /*0ce0*/  FMUL.FTZ R123, R4, R70 ;  /* 0x00000046047b7220 */ /* 0x000fe20000410000 */
[----:B------:R-:W-:Y:S01]  /*0cf0*/  FMUL.FTZ R70, R9, R130 ;  /* 0x0000008209467220 */ /* 0x000fe20000410000 */
[----:B------:R-:W-:Y:S01]  /*0d00*/  FADD.FTZ R125, R69, R120 ;  /* 0x00000078457d7221 */ /* 0x000fe20000010000 */
[----:B------:R-:W-:Y:S01]  /*0d10*/  FMUL.FTZ R61, R116, R61 ;  /* 0x0000003d743d7220 */ /* 0x000fe20000410000 */
[----:B------:R-:W-:Y:S01]  /*0d20*/  FFMA.FTZ R120, R60, R69, R127 ;  /* 0x000000453c787223 */ /* 0x000fe2000001007f */
[----:B------:R-:W-:Y:S01]  /*0d30*/  FADD.FTZ R103, R128, R103 ;  /* 0x0000006780677221 */ /* 0x000fe20000010000 */
[----:B------:R-:W-:Y:S01]  /*0d40*/  FFMA.FTZ R87, R52, R128, R87 ;  /* 0x0000008034577223 */ /* 0x000fe20000010057 */
[----:B------:R-:W-:Y:S01]  /*0d50*/  SHF.L.U32 R134, R134, 0x10, RZ ;  /* 0x0000001086867819 */ /* 0x000fe200000006ff */
[----:B------:R-:W-:Y:S01]  /*0d60*/  FADD.FTZ R107, R117, R107 ;  /* 0x0000006b756b7221 */ /* 0x000fe20000010000 */
[-C--:B------:R-:W-:Y:S01]  /*0d70*/  FFMA.FTZ R91, R62, R117.reuse, R91 ;  /* 0x000000753e5b7223 */ /* 0x080fe2000001005b */
[----:B------:R-:W-:Y:S01]  /*0d80*/  SHF.L.U32 R128, R54, 0x10, RZ ;  /* 0x0000001036807819 */ /* 0x000fe200000006ff */
[----:B------:R-:W-:Y:S01]  /*0d90*/  FMUL.FTZ R117, R10, R117 ;  /* 0x000000750a757220 */ /* 0x000fe20000410000 */
[----:B------:R-:W-:Y:S01]  /*0da0*/  FADD.FTZ R54, R125, R70 ;  /* 0x000000467d367221 */ /* 0x000fe20000010000 */
[----:B------:R-:W-:Y:S01]  /*0db0*/  FFMA.FTZ R125, R61, R70, R120 ;  /* 0x000000463d7d7223 */ /* 0x000fe20000010078 */
[----:B------:R-:W-:Y:S01]  /*0dc0*/  FMUL.FTZ R120, R11, R134 ;  /* 0x000000860b787220 */ /* 0x000fe20000410000 */
[----:B------:R-:W-:Y:S01]  /*0dd0*/  FMUL.FTZ R63, R116, R63 ;  /* 0x0000003f743f7220 */ /* 0x000fe20000410000 */
[----:B------:R-:W-:Y:S01]  /*0de0*/  FADD.FTZ R127, R54, R117 ;  /* 0x00000075367f7221 */ /* 0x000fe20000010000 */
[----:B------:R-:W-:-:S03]  /*0df0*/  FFMA.FTZ R54, R62, R117, R125 ;  /* 0x000000753e367223 */ /* 0x000fc6000001007d */
[----:B------:R-:W-:Y:S01]  /*0e00*/  FADD.FTZ R124, R127, R120 ;  /* 0x000000787f7c7221 */ /* 0x000fe20000010000 */
        /* <DEDUP_REMOVED lines=48> */
.L_x_1779:
        /* <DEDUP_REMOVED lines=68> */
.L_x_1753:
        /* <DEDUP_REMOVED lines=54> */
.L_x_1752:
        /* <DEDUP_REMOVED lines=59> */
.L_x_1755:
        /* <DEDUP_REMOVED lines=54> */
.L_x_1751:
        /* <DEDUP_REMOVED lines=83> */
.L_x_1757:
        /* <DEDUP_REMOVED lines=75> */
.L_x_1756:
        /* <DEDUP_REMOVED lines=80> */
.L_x_1758:
        /* <DEDUP_REMOVED lines=74> */
.L_x_1754:
        /* <DEDUP_REMOVED lines=90> */
.L_x_1761:
        /* <DEDUP_REMOVED lines=75> */
.L_x_1760:
        /* <DEDUP_REMOVED lines=76> */
.L_x_1763:
        /* <DEDUP_REMOVED lines=75> */
.L_x_1759:
        /* <DEDUP_REMOVED lines=56> */
.L_x_1765:
        /* <DEDUP_REMOVED lines=54> */
.L_x_1764:
        /* <DEDUP_REMOVED lines=55> */
.L_x_1766:
        /* <DEDUP_REMOVED lines=53> */
.L_x_1762:
        /* <DEDUP_REMOVED lines=14> */
.L_x_1749:
        /* <DEDUP_REMOVED lines=32> */
.L_x_1748:
[----:B------:R-:W-:Y:S05]  /*5780*/  BSYNC B0 ;  /* 0x0000000000007941 */ /* 0x000fea0003800000 */
.L_x_1747:
[----:B0-----:R-:W0:Y:S01]  /*5790*/  S2R R40, SR_TID.X ;  /* 0x0000000000287919 */ /* 0x001e220000002100 */
        /* <DEDUP_REMOVED lines=106> */
.L_x_1750:
        /* <DEDUP_REMOVED lines=8> */
.L_x_1769:
[----:B------:R-:W-:Y:S05]  /*5ec0*/  BSYNC B2 ;  /* 0x0000000000027941 */ /* 0x000fea0003800000 */
.L_x_1768:
        /* <DEDUP_REMOVED lines=8> */
.L_x_1770:
[----:B------:R-:W-:-:S05]  /*5f50*/  FADD.FTZ R127, R124, R127 ;  /* 0x0000007f7c7f7221 */ /* 0x000fca0000010000 */
[----:B------:R-:W-:Y:S01]  /*5f60*/  MOV R135, R127 ;  /* 0x0000007f00877202 */ /* 0x000fe20000000f00 */
[----:B------:R-:W-:Y:S01]  /*5f70*/  HFMA2 R134, -RZ, RZ, 0, 1.1920928955078125e-07 ;  /* 0x00000002ff867431 */ /* 0x000fe200000001ff */
[----:B------:R-:W-:-:S07]  /*5f80*/  MOV R129, R132 ;  /* 0x0000008400817202 */ /* 0x000fce0000000f00 */
[----:B------:R-:W-:Y:S05]  /*5f90*/  WARPSYNC.COLLECTIVE R130, `(.L_x_1771) ;  /* 0x0000000082087348 */ /* 0x000fea0003c00000 */
[----:B------:R0:W1:Y:S02]  /*5fa0*/  SHFL.BFLY P3, R132, R135, R134, R137 ;  /* 0x0c00008687847389 */ /* 0x0000640000060089 */
[----:B01----:R-:W-:Y:S05]  /*5fb0*/  ENDCOLLECTIVE ;  /* 0x000000000000791b */ /* 0x003fea0003800000 */
.L_x_1771:
[----:B------:R-:W-:-:S05]  /*5fc0*/  FADD.FTZ R129, R54, R129 ;  /* 0x0000008136817221 */ /* 0x000fca0000010000 */
[----:B------:R-:W-:Y:S02]  /*5fd0*/  MOV R135, R129 ;  /* 0x0000008100877202 */ /* 0x000fe40000000f00 */
[----:B------:R-:W-:-:S07]  /*5fe0*/  MOV R126, R132 ;  /* 0x00000084007e7202 */ /* 0x000fce0000000f00 */
[----:B------:R-:W-:Y:S05]  /*5ff0*/  WARPSYNC.COLLECTIVE R130, `(.L_x_1772) ;  /* 0x0000000082087348 */ /* 0x000fea0003c00000 */
[----:B------:R0:W1:Y:S02]  /*6000*/  SHFL.BFLY P3, R132, R135, R134, R137 ;  /* 0x0c00008687847389 */ /* 0x0000640000060089 */
[----:B01----:R-:W-:Y:S05]  /*6010*/  ENDCOLLECTIVE ;  /* 0x000000000000791b */ /* 0x003fea0003800000 */
.L_x_1772:
[----:B------:R-:W-:-:S05]  /*6020*/  FADD.FTZ R126, R127, R126 ;  /* 0x0000007e7f7e7221 */ /* 0x000fca0000010000 */
[----:B------:R-:W-:Y:S01]  /*6030*/  MOV R135, R126 ;  /* 0x0000007e00877202 */ /* 0x000fe20000000f00 */
[----:B------:R-:W-:Y:S01]  /*6040*/  HFMA2 R134, -RZ, RZ, 0, 2.384185791015625e-07 ;  /* 0x00000004ff867431 */ /* 0x000fe200000001ff */
[----:B------:R-:W-:-:S07]  /*6050*/  MOV R128, R132 ;  /* 0x0000008400807202 */ /* 0x000fce0000000f00 */
[----:B------:R-:W-:Y:S05]  /*6060*/  WARPSYNC.COLLECTIVE R130, `(.L_x_1773) ;  /* 0x0000000082087348 */ /* 0x000fea0003c00000 */
[----:B------:R0:W1:Y:S02]  /*6070*/  SHFL.BFLY P3, R132, R135, R134, R137 ;  /* 0x0c00008687847389 */ /* 0x0000640000060089 */
[----:B01----:R-:W-:Y:S05]  /*6080*/  ENDCOLLECTIVE ;  /* 0x000000000000791b */ /* 0x003fea0003800000 */
.L_x_1773:
[----:B------:R-:W-:-:S05]  /*6090*/  FADD.FTZ R128, R129, R128 ;  /* 0x0000008081807221 */ /* 0x000fca0000010000 */
[----:B------:R-:W-:Y:S02]  /*60a0*/  MOV R135, R128 ;  /* 0x0000008000877202 */ /* 0x000fe40000000f00 */
[----:B------:R-:W-:-:S07]  /*60b0*/  MOV R131, R132 ;  /* 0x0000008400837202 */ /* 0x000fce0000000f00 */
[----:B------:R-:W-:Y:S05]  /*60c0*/  WARPSYNC.COLLECTIVE R130, `(.L_x_1774) ;  /* 0x0000000082087348 */ /* 0x000fea0003c00000 */
[----:B------:R0:W1:Y:S02]  /*60d0*/  SHFL.BFLY P3, R132, R135, R134, R137 ;  /* 0x0c00008687847389 */ /* 0x0000640000060089 */
[----:B01----:R-:W-:Y:S05]  /*60e0*/  ENDCOLLECTIVE ;  /* 0x000000000000791b */ /* 0x003fea0003800000 */
.L_x_1774:
[----:B------:R-:W-:-:S05]  /*60f0*/  FADD.FTZ R131, R126, R131 ;  /* 0x000000837e837221 */ /* 0x000fca0000010000 */
[----:B------:R-:W-:Y:S01]  /*6100*/  MOV R135, R131 ;  /* 0x0000008300877202 */ /* 0x000fe20000000f00 */
[----:B------:R-:W-:Y:S01]  /*6110*/  HFMA2 R134, -RZ, RZ, 0, 4.76837158203125e-07 ;  /* 0x00000008ff867431 */ /* 0x000fe200000001ff */
[----:B------:R-:W-:-:S07]  /*6120*/  MOV R133, R132 ;  /* 0x0000008400857202 */ /* 0x000fce0000000f00 */
[----:B------:R-:W-:Y:S05]  /*6130*/  WARPSYNC.COLLECTIVE R130, `(.L_x_1775) ;  /* 0x0000000082087348 */ /* 0x000fea0003c00000 */
[----:B------:R0:W1:Y:S02]  /*6140*/  SHFL.BFLY P3, R132, R135, R134, R137 ;  /* 0x0c00008687847389 */ /* 0x0000640000060089 */
[----:B01----:R-:W-:Y:S05]  /*6150*/  ENDCOLLECTIVE ;  /* 0x000000000000791b */ /* 0x003fea0003800000 */
.L_x_1775:
[----:B------:R-:W-:-:S05]  /*6160*/  FADD.FTZ R133, R128, R133 ;  /* 0x0000008580857221 */ /* 0x000fca0000010000 */
[----:B------:R-:W-:Y:S02]  /*6170*/  MOV R135, R133 ;  /* 0x0000008500877202 */ /* 0x000fe40000000f00 */
[----:B------:R-:W-:-:S07]  /*6180*/  MOV R54, R132 ;  /* 0x0000008400367202 */ /* 0x000fce0000000f00 */
[----:B------:R-:W-:Y:S05]  /*6190*/  WARPSYNC.COLLECTIVE R130, `(.L_x_1776) ;  /* 0x0000000082087348 */ /* 0x000fea0003c00000 */
[----:B------:R0:W1:Y:S02]  /*61a0*/  SHFL.BFLY P3, R132, R135, R134, R137 ;  /* 0x0c00008687847389 */ /* 0x0000640000060089 */
[----:B01----:R-:W-:Y:S05]  /*61b0*/  ENDCOLLECTIVE ;  /* 0x000000000000791b */ /* 0x003fea0003800000 */
.L_x_1776:
[----:B------:R-:W-:-:S05]  /*61c0*/  FADD.FTZ R54, R131, R54 ;  /* 0x0000003683367221 */ /* 0x000fca0000010000 */
[----:B------:R-:W-:Y:S01]  /*61d0*/  MOV R135, R54 ;  /* 0x0000003600877202 */ /* 0x000fe20000000f00 */
[----:B------:R-:W-:Y:S01]  /*61e0*/  HFMA2 R134, -RZ, RZ, 0, 9.5367431640625e-07 ;  /* 0x00000010ff867431 */ /* 0x000fe200000001ff */
[----:B------:R-:W-:-:S07]  /*61f0*/  MOV R124, R132 ;  /* 0x00000084007c7202 */ /* 0x000fce0000000f00 */
[----:B------:R-:W-:Y:S05]  /*6200*/  WARPSYNC.COLLECTIVE R130, `(.L_x_1777) ;  /* 0x0000000082087348 */ /* 0x000fea0003c00000 */
[----:B------:R0:W1:Y:S02]  /*6210*/  SHFL.BFLY P3, R132, R135, R134, R137 ;  /* 0x0c00008687847389 */ /* 0x0000640000060089 */
[----:B01----:R-:W-:Y:S05]  /*6220*/  ENDCOLLECTIVE ;  /* 0x000000000000791b */ /* 0x003fea0003800000 */
.L_x_1777:
[----:B------:R-:W-:-:S05]  /*6230*/  FADD.FTZ R124, R133, R124 ;  /* 0x0000007c857c7221 */ /* 0x000fca0000010000 */
[----:B------:R-:W-:Y:S02]  /*6240*/  MOV R135, R124 ;  /* 0x0000007c00877202 */ /* 0x000fe40000000f00 */
[----:B------:R-:W-:-:S07]  /*6250*/  MOV R127, R132 ;  /* 0x00000084007f7202 */ /* 0x000fce0000000f00 */
[----:B------:R-:W-:Y:S05]  /*6260*/  WARPSYNC.COLLECTIVE R130, `(.L_x_1778) ;  /* 0x0000000082087348 */ /* 0x000fea0003c00000 */
[----:B------:R0:W1:Y:S02]  /*6270*/  SHFL.BFLY P3, R132, R135, R134, R137 ;  /* 0x0c00008687847389 */ /* 0x0000640000060089 */
[----:B01----:R-:W-:Y:S05]  /*6280*/  ENDCOLLECTIVE ;  /* 0x000000000000791b */ /* 0x003fea0003800000 */
.L_x_1778:
[----:B------:R-:W-:Y:S01]  /*6290*/  MOV R129, R132 ;  /* 0x0000008400817202 */ /* 0x000fe20000000f00 */
[----:B------:R-:W-:Y:S06]  /*62a0*/  BRA `(.L_x_1779) ;  /* 0xffffffac00987947 */ /* 0x000fec000383ffff */
.L_x_1780:
        /* <DEDUP_REMOVED lines=13> */
.L_x_3945:


//--------------------- .text._ZN10layer_norm31ln_parallel_residual_bwd_kernelINS_13Kernel_traitsIf6__halfS2_S2_fjLj512ELj1ELj4ELj1ELj16ENS_18Kernel_traits_baseILj512EfS2_S2_S2_fjLj128EEEEELb0ELb0ELb0EEEvNS_9BwdParamsE --------------------------
	.section	.text._ZN10layer_norm31ln_parallel_residual_bwd_kernelINS_13Kernel_traitsIf6__halfS2_S2_fjLj512ELj1ELj4ELj1ELj16ENS_18Kernel_traits_baseILj512EfS2_S2_S2_fjLj128EEEEELb0ELb0ELb0EEEvNS_9BwdParamsE,"ax",@progbits
	.align	128
        .global         _ZN10layer_norm31ln_parallel_residual_bwd_kernelINS_13Kernel_traitsIf6__halfS2_S2_fjLj512ELj1ELj4ELj1ELj16ENS_18Kernel_traits_baseILj512EfS2_S2_S2_fjLj128EEEEELb0ELb0ELb0EEEvNS_9BwdParamsE
        .type           _ZN10layer_norm31ln_parallel_residual_bwd_kernelINS_13Kernel_traitsIf6__halfS2_S2_fjLj512ELj1ELj4ELj1ELj16ENS_18Kernel_traits_baseILj512EfS2_S2_S2_fjLj128EEEEELb0ELb0ELb0EEEvNS_9BwdParamsE,@function
        .size           _ZN10layer_norm31ln_parallel_residual_bwd_kernelINS_13Kernel_traitsIf6__halfS2_S2_fjLj512ELj1ELj4ELj1ELj16ENS_18Kernel_traits_baseILj512EfS2_S2_S2_fjLj128EEEEELb0ELb0ELb0EEEvNS_9BwdParamsE,(.L_x_3946 - _ZN10layer_norm31ln_parallel_residual_bwd_kernelINS_13Kernel_traitsIf6__halfS2_S2_fjLj512ELj1ELj4ELj1ELj16ENS_18Kernel_traits_baseILj512EfS2_S2_S2_fjLj128EEEEELb0ELb0ELb0EEEvNS_9BwdParamsE)
        .other          _ZN10layer_norm31ln_parallel_residual_bwd_kernelINS_13Kernel_traitsIf6__halfS2_S2_fjLj512ELj1ELj4ELj1ELj16ENS_18Kernel_traits_baseILj512EfS2_S2_S2_fjLj128EEEEELb0ELb0ELb0EEEvNS_9BwdParamsE,@"STO_CUDA_ENTRY STV_DEFAULT"
_ZN10layer_norm31ln_parallel_residual_bwd_kernelINS_13Kernel_traitsIf6__halfS2_S2_fjLj512ELj1ELj4ELj1ELj16ENS_18Kernel_traits_baseILj512EfS2_S2_S2_fjLj128EEEEELb0ELb0ELb0EEEvNS_9BwdParamsE:
.text._ZN10layer_norm31ln_parallel_residual_bwd_kernelINS_13Kernel_traitsIf6__halfS2_S2_fjLj512ELj1ELj4ELj1ELj16ENS_18Kernel_traits_baseILj512EfS2_S2_S2_fjLj128EEEEELb0ELb0ELb0EEEvNS_9BwdParamsE:
        /* <DEDUP_REMOVED lines=110> */
.L_x_1807:
        /* <DEDUP_REMOVED lines=32> */
[----:B------:R-:W-:Y:S01]  /*08e0*/  IADD3 R151, PT, PT, R3, 0x20, RZ ;  /* 0x0000002003977810 */ /* 0x000fe20007ffe0ff */
[----:B---3--:R-:W-:-:S05]  /*08f0*/  HADD2.F32 R7, -RZ, R12.H0_H0 ;  /* 0x2000000cff077230 */ /* 0x008fca0000004100 */
[----:B------:R-:W-:Y:S01]  /*0900*/  FADD.FTZ R0, -R148, R7 ;  /* 0x0000000794007221 */ /* 0x000fe20000010100 */
[----:B----4-:R-:W-:-:S03]  /*0910*/  HADD2.F32 R125, -RZ, R116.H0_H0 ;  /* 0x20000074ff7d7230 */ /* 0x010fc60000004100 */
[----:B-----5:R-:W-:Y:S02]  /*0920*/  FMUL.FTZ R0, R9, R0 ;  /* 0x0000000009007220 */ /* 0x020fe40000410000 */
[----:B------:R-:W-:Y:S01]  /*0930*/  FMUL.FTZ R135, R144, R125 ;  /* 0x0000007d90877220 */ /* 0x000fe20000410000 */
[----:B--2---:R-:W-:-:S05]  /*0940*/  HADD2.F32 R7, -RZ, R120.H0_H0 ;  /* 0x20000078ff077230 */ /* 0x004fca0000004100 */
[----:B------:R-:W-:Y:S01]  /*0950*/  FADD.FTZ R64, R64, R7 ;  /* 0x0000000740407221 */ /* 0x000fe20000010000 */
[-C--:B------:R-:W-:Y:S01]  /*0960*/  FFMA.FTZ R80, R0, R7.reuse, R80 ;  /* 0x0000000700507223 */ /* 0x080fe20000010050 */
[----:B0-----:R-:W-:Y:S01]  /*0970*/  FFMA.FTZ R4, R156, R7, R135 ;  /* 0x000000079c047223 */ /* 0x001fe20000010087 */
[----:B------:R-:W-:Y:S02]  /*0980*/  HADD2.F32 R7, -RZ, R12.H1_H1 ;  /* 0x3000000cff077230 */ /* 0x000fe40000004100 */
[----:B------:R-:W-:-:S03]  /*0990*/  HADD2.F32 R116, -RZ, R116.H1_H1 ;  /* 0x30000074ff747230 */ /* 0x000fc60000004100 */
[----:B------:R-:W-:Y:S01]  /*09a0*/  FADD.FTZ R6, -R148, R7 ;  /* 0x0000000794067221 */ /* 0x000fe20000010100 */
[----:B------:R-:W-:-:S03]  /*09b0*/  HADD2.F32 R120, -RZ, R120.H1_H1 ;  /* 0x30000078ff787230 */ /* 0x000fc60000004100 */
[----:B------:R-:W-:Y:S01]  /*09c0*/  FMUL.FTZ R5, R9, R6 ;  /* 0x0000000609057220 */ /* 0x000fe20000410000 */
[----:B------:R-:W-:Y:S01]  /*09d0*/  FMUL.FTZ R6, R145, R116 ;  /* 0x0000007491067220 */ /* 0x000fe20000410000 */
[----:B------:R-:W-:Y:S01]  /*09e0*/  FADD.FTZ R65, R65, R120 ;  /* 0x0000007841417221 */ /* 0x000fe20000010000 */
[----:B------:R-:W-:Y:S02]  /*09f0*/  HADD2.F32 R7, -RZ, R13.H0_H0 ;  /* 0x2000000dff077230 */ /* 0x000fe40000004100 */
[-C--:B------:R-:W-:Y:S01]  /*0a00*/  FFMA.FTZ R81, R5, R120.reuse, R81 ;  /* 0x0000007805517223 */ /* 0x080fe20000010051 */
[----:B------:R-:W-:Y:S01]  /*0a10*/  FFMA.FTZ R6, R157, R120, R6 ;  /* 0x000000789d067223 */ /* 0x000fe20000010006 */
[----:B------:R-:W-:Y:S02]  /*0a20*/  HADD2.F32 R120, -RZ, R117.H1_H1 ;  /* 0x30000075ff787230 */ /* 0x000fe40000004100 */
[----:B------:R-:W-:Y:S01]  /*0a30*/  FADD.FTZ R33, R33, R116 ;  /* 0x0000007421217221 */ /* 0x000fe20000010000 */
[----:B------:R-:W-:Y:S01]  /*0a40*/  FFMA.FTZ R49, R5, R116, R49 ;  /* 0x0000007405317223 */ /* 0x000fe20000010031 */
[----:B------:R-:W-:-:S02]  /*0a50*/  HADD2.F32 R13, -RZ, R13.H1_H1 ;  /* 0x3000000dff0d7230 */ /* 0x000fc40000004100 */
[----:B------:R-:W-:Y:S01]  /*0a60*/  FADD.FTZ R8, -R148, R7 ;  /* 0x0000000794087221 */ /* 0x000fe20000010100 */
[----:B------:R-:W-:Y:S02]  /*0a70*/  HADD2.F32 R135, -RZ, R117.H0_H0 ;  /* 0x20000075ff877230 */ /* 0x000fe40000004100 */
[----:B------:R-:W-:Y:S01]  /*0a80*/  FMUL.FTZ R124, R147, R120 ;  /* 0x00000078937c7220 */ /* 0x000fe20000410000 */
[--C-:B------:R-:W-:Y:S02]  /*0a90*/  HADD2.F32 R116, -RZ, R121.reuse.H1_H1 ;  /* 0x30000079ff747230 */ /* 0x100fe40000004100 */
[----:B------:R-:W-:Y:S02]  /*0aa0*/  HADD2.F32 R117, -RZ, R14.H0_H0 ;  /* 0x2000000eff757230 */ /* 0x000fe40000004100 */
[----:B------:R-:W-:Y:S01]  /*0ab0*/  FADD.FTZ R32, R32, R125 ;  /* 0x0000007d20207221 */ /* 0x000fe20000010000 */
[----:B------:R-:W-:Y:S01]  /*0ac0*/  FFMA.FTZ R48, R0, R125, R48 ;  /* 0x0000007d00307223 */ /* 0x000fe20000010030 */
[----:B------:R-:W-:-:S02]  /*0ad0*/  HADD2.F32 R125, -RZ, R121.H0_H0 ;  /* 0x20000079ff7d7230 */ /* 0x000fc40000004100 */
[----:B------:R-:W-:Y:S01]  /*0ae0*/  FADD.FTZ R12, -R148, R13 ;  /* 0x0000000d940c7221 */ /* 0x000fe20000010100 */
[----:B------:R-:W-:Y:S01]  /*0af0*/  FMUL.FTZ R7, R9, R8 ;  /* 0x0000000809077220 */ /* 0x000fe20000410000 */
[----:B------:R-:W-:Y:S01]  /*0b00*/  FMUL.FTZ R141, R146, R135 ;  /* 0x00000087928d7220 */ /* 0x000fe20000410000 */
[----:B------:R-:W-:Y:S01]  /*0b10*/  FFMA.FTZ R13, R159, R116, R124 ;  /* 0x000000749f0d7223 */ /* 0x000fe2000001007c */
[----:B------:R-:W-:Y:S01]  /*0b20*/  FADD.FTZ R124, -R148, R117 ;  /* 0x00000075947c7221 */ /* 0x000fe20000010100 */
[----:B------:R-:W-:Y:S02]  /*0b30*/  HADD2.F32 R117, -RZ, R118.H0_H0 ;  /* 0x20000076ff757230 */ /* 0x000fe40000004100 */
[----:B------:R-:W-:Y:S01]  /*0b40*/  FADD.FTZ R66, R66, R125 ;  /* 0x0000007d42427221 */ /* 0x000fe20000010000 */
[-C--:B------:R-:W-:Y:S01]  /*0b50*/  FFMA.FTZ R82, R7, R125.reuse, R82 ;  /* 0x0000007d07527223 */ /* 0x080fe20000010052 */
[----:B------:R-:W-:Y:S01]  /*0b60*/  FFMA.FTZ R8, R158, R125, R141 ;  /* 0x0000007d9e087223 */ /* 0x000fe2000001008d */
[----:B------:R-:W-:-:S02]  /*0b70*/  HADD2.F32 R125, -RZ, R122.H0_H0 ;  /* 0x2000007aff7d7230 */ /* 0x000fc40000004100 */
[C---:B------:R-:W-:Y:S01]  /*0b80*/  FMUL.FTZ R124, R9.reuse, R124 ;  /* 0x0000007c097c7220 */ /* 0x040fe20000410000 */
[----:B------:R-:W-:Y:S01]  /*0b90*/  FMUL.FTZ R121, R100, R117 ;  /* 0x0000007564797220 */ /* 0x000fe20000410000 */
[----:B------:R-:W-:Y:S01]  /*0ba0*/  FADD.FTZ R28, R28, R117 ;  /* 0x000000751c1c7221 */ /* 0x000fe20000010000 */
[----:B------:R-:W-:Y:S01]  /*0bb0*/  FADD.FTZ R60, R60, R125 ;  /* 0x0000007d3c3c7221 */ /* 0x000fe20000010000 */
[-C--:B------:R-:W-:Y:S01]  /*0bc0*/  FFMA.FTZ R76, R124, R125.reuse, R76 ;  /* 0x0000007d7c4c7223 */ /* 0x080fe2000001004c */
[----:B------:R-:W-:Y:S01]  /*0bd0*/  FFMA.FTZ R125, R152, R125, R121 ;  /* 0x0000007d987d7223 */ /* 0x000fe20000010079 */
[----:B------:R-:W-:Y:S01]  /*0be0*/  FFMA.FTZ R44, R124, R117, R44 ;  /* 0x000000757c2c7223 */ /* 0x000fe2000001002c */
[----:B------:R-:W-:Y:S01]  /*0bf0*/  FMUL.FTZ R12, R9, R12 ;  /* 0x0000000c090c7220 */ /* 0x000fe20000410000 */
[----:B------:R-:W-:Y:S02]  /*0c00*/  HADD2.F32 R121, -RZ, R14.H1_H1 ;  /* 0x3000000eff797230 */ /* 0x000fe40000004100 */
[----:B------:R-:W-:-:S02]  /*0c10*/  HADD2.F32 R117, -RZ, R15.H0_H0 ;  /* 0x2000000fff757230 */ /* 0x000fc40000004100 */
[----:B------:R-:W-:Y:S01]  /*0c20*/  FADD.FTZ R67, R67, R116 ;  /* 0x0000007443437221 */ /* 0x000fe20000010000 */
[----:B------:R-:W-:Y:S01]  /*0c30*/  FFMA.FTZ R83, R12, R116, R83 ;  /* 0x000000740c537223 */ /* 0x000fe20000010053 */
[C---:B------:R-:W-:Y:S01]  /*0c40*/  FADD.FTZ R14, -R148.reuse, R121 ;  /* 0x00000079940e7221 */ /* 0x040fe20000010100 */
[----:B------:R-:W-:Y:S02]  /*0c50*/  HADD2.F32 R15, -RZ, R15.H1_H1 ;  /* 0x3000000fff0f7230 */ /* 0x000fe40000004100 */
[----:B------:R-:W-:Y:S01]  /*0c60*/  FADD.FTZ R116, -R148, R117 ;  /* 0x0000007594747221 */ /* 0x000fe20000010100 */
[----:B------:R-:W-:Y:S01]  /*0c70*/  FADD.FTZ R34, R34, R135 ;  /* 0x0000008722227221 */ /* 0x000fe20000010000 */
[----:B------:R-:W-:Y:S01]  /*0c80*/  FFMA.FTZ R50, R7, R135, R50 ;  /* 0x0000008707327223 */ /* 0x000fe20000010032 */
[----:B------:R-:W-:Y:S02]  /*0c90*/  HADD2.F32 R118, -RZ, R118.H1_H1 ;  /* 0x30000076ff767230 */ /* 0x000fe40000004100 */
[----:B------:R-:W-:Y:S01]  /*0ca0*/  FADD.FTZ R35, R35, R120 ;  /* 0x0000007823237221 */ /* 0x000fe20000010000 */
[----:B------:R-:W-:Y:S01]  /*0cb0*/  FFMA.FTZ R51, R12, R120, R51 ;  /* 0x000000780c337223 */ /* 0x000fe20000010033 */
[----:B------:R-:W-:Y:S01]  /*0cc0*/  FMUL.FTZ R14, R9, R14 ;  /* 0x0000000e090e7220 */ /* 0x000fe20000410000 */
[----:B------:R-:W-:-:S02]  /*0cd0*/  HADD2.F32 R121, -RZ, R119.H0_H0 ;  /* 0x20000077ff797230 */ /* 0x000fc40000004100 */
[----:B------:R-:W-:Y:S01]  /*0ce0*/  FMUL.FTZ R135, R9, R116 ;  /* 0x0000007409877220 */ /* 0x000fe20000410000 */
[----:B------:R-:W-:Y:S02]  /*0cf0*/  HADD2.F32 R120, -RZ, R119.H1_H1 ;  /* 0x30000077ff787230 */ /* 0x000fe40000004100 */
[----:B------:R-:W-:Y:S01]  /*0d00*/  FADD.FTZ R116, -R148, R15 ;  /* 0x0000000f94747221 */ /* 0x000fe20000010100 */
[-C--:B------:R-:W-:Y:S01]  /*0d10*/  FMUL.FTZ R134, R101, R118.reuse ;  /* 0x0000007665867220 */ /* 0x080fe20000410000 */
[----:B------:R-:W-:Y:S01]  /*0d20*/  FADD.FTZ R29, R29, R118 ;  /* 0x000000761d1d7221 */ /* 0x000fe20000010000 */
[----:B------:R-:W-:Y:S01]  /*0d30*/  FFMA.FTZ R45, R14, R118, R45 ;  /* 0x000000760e2d7223 */ /* 0x000fe2000001002d */
[--C-:B------:R-:W-:Y:S02]  /*0d40*/  HADD2.F32 R117, -RZ, R123.reuse.H0_H0 ;  /* 0x2000007bff757230 */ /* 0x100fe40000004100 */
[----:B------:R-:W-:Y:S01]  /*0d50*/  FMUL.FTZ R141, R102, R121 ;  /* 0x00000079668d7220 */ /* 0x000fe20000410000 */
[----:B------:R-:W-:-:S02]  /*0d60*/  HADD2.F32 R118, -RZ, R123.H1_H1 ;  /* 0x3000007bff767230 */ /* 0x000fc40000004100 */
[----:B------:R-:W-:Y:S01]  /*0d70*/  FMUL.FTZ R15, R9, R116 ;  /* 0x00000074090f7220 */ /* 0x000fe20000410000 */
[----:B------:R-:W-:Y:S01]  /*0d80*/  FMUL.FTZ R116, R103, R120 ;  /* 0x0000007867747220 */ /* 0x000fe20000410000 */
[----:B------:R-:W-:Y:S01]  /*0d90*/  FADD.FTZ R62, R62, R117 ;  /* 0x000000753e3e7221 */ /* 0x000fe20000010000 */
[-C--:B------:R-:W-:Y:S01]  /*0da0*/  FFMA.FTZ R78, R135, R117.reuse, R78 ;  /* 0x00000075874e7223 */ /* 0x080fe2000001004e */
[----:B------:R-:W-:Y:S01]  /*0db0*/  FFMA.FTZ R136, R154, R117, R141 ;  /* 0x000000759a887223 */ /* 0x000fe2000001008d */
[----:B------:R-:W-:Y:S01]  /*0dc0*/  FFMA.FTZ R141, R155, R118, R116 ;  /* 0x000000769b8d7223 */ /* 0x000fe20000010074 */
[----:B------:R-:W-:Y:S01]  /*0dd0*/  FADD.FTZ R117, RZ, R4 ;  /* 0x00000004ff757221 */ /* 0x000fe20000010000 */
[----:B------:R-:W-:-:S03]  /*0de0*/  FFMA.FTZ R116, R0, R4, RZ ;  /* 0x0000000400747223 */ /* 0x000fc600000100ff */
[----:B------:R-:W-:Y:S01]  /*0df0*/  FADD.FTZ R117, R117, R6 ;  /* 0x0000000675757221 */ /* 0x000fe20000010000 */
[----:B------:R-:W-:Y:S01]  /*0e00*/  FFMA.FTZ R116, R5, R6, R116 ;  /* 0x0000000605747223 */ /* 0x000fe20000010074 */
[----:B------:R-:W-:Y:S01]  /*0e10*/  FADD.FTZ R63, R63, R118 ;  /* 0x000000763f3f7221 */ /* 0x000fe20000010000 */
[----:B------:R-:W-:Y:S01]  /*0e20*/  FFMA.FTZ R79, R15, R118, R79 ;  /* 0x000000760f4f7223 */ /* 0x000fe2000001004f */
[----:B------:R-:W-:Y:S01]  /*0e30*/  FADD.FTZ R118, R117, R8 ;  /* 0x0000000875767221 */ /* 0x000fe20000010000 */
[----:B------:R-:W-:Y:S01]  /*0e40*/  FFMA.FTZ R117, R7, R8, R116 ;  /* 0x0000000807757223 */ /* 0x000fe20000010074 */
[----:B------:R-:W-:Y:S02]  /*0e50*/  HADD2.F32 R122, -RZ, R122.H1_H1 ;  /* 0x3000007aff7a7230 */ /* 0x000fe40000004100 */
[----:B------:R-:W-:Y:S01]  /*0e60*/  FADD.FTZ R118, R118, R13 ;  /* 0x0000000d76767221 */ /* 0x000fe20000010000 */
[----:B------:R-:W-:Y:S02]  /*0e70*/  FFMA.FTZ R117, R12, R13, R117 ;  /* 0x0000000d0c757223 */ /* 0x000fe40000010075 */
[----:B------:R-:W-:Y:S01]  /*0e80*/  FFMA.FTZ R134, R153, R122, R134 ;  /* 0x0000007a99867223 */ /* 0x000fe20000010086 */
        /* <DEDUP_REMOVED lines=14> */
.L_x_1783:
[----:B------:R-:W-:Y:S05]  /*0f70*/  BSYNC.RECONVERGENT B0 ;  /* 0x0000000000007941 */ /* 0x000fea0003800200 */
.L_x_1782:
        /* <DEDUP_REMOVED lines=16> */
[--C-:B---3--:R-:W-:Y:S02]  /*1080*/  HADD2.F32 R127, -RZ, R128.reuse.H0_H0 ;  /* 0x20000080ff7f7230 */ /* 0x108fe40000004100 */
[----:B------:R-:W-:Y:S02]  /*1090*/  HADD2.F32 R133, -RZ, R128.H1_H1 ;  /* 0x30000080ff857230 */ /* 0x000fe40000004100 */
[----:B------:R-:W-:Y:S02]  /*10a0*/  HADD2.F32 R137, -RZ, R129.H0_H0 ;  /* 0x20000081ff897230 */ /* 0x000fe40000004100 */
[----:B------:R-:W-:Y:S01]  /*10b0*/  FADD.FTZ R164, -R148, R127 ;  /* 0x0000007f94a47221 */ /* 0x000fe20000010100 */
[----:B------:R-:W-:Y:S02]  /*10c0*/  HADD2.F32 R151, -RZ, R131.H0_H0 ;  /* 0x20000083ff977230 */ /* 0x000fe40000004100 */
[----:B------:R-:W-:-:S02]  /*10d0*/  HADD2.F32 R129, -RZ, R129.H1_H1 ;  /* 0x30000081ff817230 */ /* 0x000fc40000004100 */
[--C-:B------:R-:W-:Y:S02]  /*10e0*/  HADD2.F32 R139, -RZ, R130.reuse.H0_H0 ;  /* 0x20000082ff8b7230 */ /* 0x100fe40000004100 */
[----:B------:R-:W-:Y:S02]  /*10f0*/  HADD2.F32 R143, -RZ, R130.H1_H1 ;  /* 0x30000082ff8f7230 */ /* 0x000fe40000004100 */
[----:B------:R-:W-:Y:S02]  /*1100*/  HADD2.F32 R131, -RZ, R131.H1_H1 ;  /* 0x30000083ff837230 */ /* 0x000fe40000004100 */
[--C-:B----4-:R-:W-:Y:S02]  /*1110*/  HADD2.F32 R127, -RZ, R116.reuse.H0_H0 ;  /* 0x20000074ff7f7230 */ /* 0x110fe40000004100 */
[C---:B------:R-:W-:Y:S01]  /*1120*/  FADD.FTZ R126, -R148.reuse, R133 ;  /* 0x00000085947e7221 */ /* 0x040fe20000010100 */
[----:B------:R-:W-:Y:S02]  /*1130*/  HADD2.F32 R116, -RZ, R116.H1_H1 ;  /* 0x30000074ff747230 */ /* 0x000fe40000004100 */
[----:B------:R-:W-:Y:S01]  /*1140*/  FADD.FTZ R128, -R148, R137 ;  /* 0x0000008994807221 */ /* 0x000fe20000010100 */
[----:B--2---:R-:W-:-:S02]  /*1150*/  HADD2.F32 R11, -RZ, R120.H0_H0 ;  /* 0x20000078ff0b7230 */ /* 0x004fc40000004100 */
[C---:B------:R-:W-:Y:S01]  /*1160*/  FADD.FTZ R130, -R148.reuse, R129 ;  /* 0x0000008194827221 */ /* 0x040fe20000010100 */
[C---:B------:R-:W-:Y:S01]  /*1170*/  FADD.FTZ R132, -R148.reuse, R139 ;  /* 0x0000008b94847221 */ /* 0x040fe20000010100 */
[C---:B------:R-:W-:Y:S01]  /*1180*/  FADD.FTZ R140, -R148.reuse, R143 ;  /* 0x0000008f948c7221 */ /* 0x040fe20000010100 */
[C---:B------:R-:W-:Y:S01]  /*1190*/  FADD.FTZ R138, -R148.reuse, R151 ;  /* 0x00000097948a7221 */ /* 0x040fe20000010100 */
[----:B------:R-:W-:Y:S01]  /*11a0*/  FADD.FTZ R142, -R148, R131 ;  /* 0x00000083948e7221 */ /* 0x000fe20000010100 */
[C---:B-----5:R-:W-:Y:S01]  /*11b0*/  FMUL.FTZ R10, R9.reuse, R164 ;  /* 0x000000a4090a7220 */ /* 0x060fe20000410000 */
[----:B------:R-:W-:Y:S02]  /*11c0*/  HADD2.F32 R120, -RZ, R120.H1_H1 ;  /* 0x30000078ff787230 */ /* 0x000fe40000004100 */
[----:B------:R-:W-:Y:S01]  /*11d0*/  FMUL.FTZ R126, R9, R126 ;  /* 0x0000007e097e7220 */ /* 0x000fe20000410000 */
[----:B------:R-:W-:Y:S01]  /*11e0*/  FMUL.FTZ R148, R89, R116 ;  /* 0x0000007459947220 */ /* 0x000fe20000410000 */
[-C--:B------:R-:W-:Y:S01]  /*11f0*/  FMUL.FTZ R129, R88, R127.reuse ;  /* 0x0000007f58817220 */ /* 0x080fe20000410000 */
[----:B------:R-:W-:Y:S01]  /*1200*/  FADD.FTZ R24, R24, R127 ;  /* 0x0000007f18187221 */ /* 0x000fe20000010000 */
[----:B------:R-:W-:Y:S01]  /*1210*/  FFMA.FTZ R40, R10, R127, R40 ;  /* 0x0000007f0a287223 */ /* 0x000fe20000010028 */
[----:B------:R-:W-:-:S02]  /*1220*/  HADD2.F32 R131, -RZ, R117.H0_H0 ;  /* 0x20000075ff837230 */ /* 0x000fc40000004100 */
[----:B------:R-:W-:Y:S01]  /*1230*/  FADD.FTZ R56, R56, R11 ;  /* 0x0000000b38387221 */ /* 0x000fe20000010000 */
[-C--:B------:R-:W-:Y:S01]  /*1240*/  FFMA.FTZ R72, R10, R11.reuse, R72 ;  /* 0x0000000b0a487223 */ /* 0x080fe20000010048 */
[----:B------:R-:W-:Y:S01]  /*1250*/  FADD.FTZ R57, R57, R120 ;  /* 0x0000007839397221 */ /* 0x000fe20000010000 */
[-C--:B------:R-:W-:Y:S01]  /*1260*/  FFMA.FTZ R73, R126, R120.reuse, R73 ;  /* 0x000000787e497223 */ /* 0x080fe20000010049 */
[----:B------:R-:W-:Y:S01]  /*1270*/  FFMA.FTZ R127, R97, R120, R148 ;  /* 0x00000078617f7223 */ /* 0x000fe20000010094 */
[----:B------:R-:W-:Y:S01]  /*1280*/  FFMA.FTZ R11, R96, R11, R129 ;  /* 0x0000000b600b7223 */ /* 0x000fe20000010081 */
[----:B------:R-:W-:Y:S02]  /*1290*/  HADD2.F32 R120, -RZ, R117.H1_H1 ;  /* 0x30000075ff787230 */ /* 0x000fe40000004100 */
[----:B------:R-:W-:Y:S01]  /*12a0*/  FMUL.FTZ R128, R9, R128 ;  /* 0x0000008009807220 */ /* 0x000fe20000410000 */
[--C-:B------:R-:W-:Y:S02]  /*12b0*/  HADD2.F32 R129, -RZ, R121.reuse.H0_H0 ;  /* 0x20000079ff817230 */ /* 0x100fe40000004100 */
[----:B------:R-:W-:Y:S01]  /*12c0*/  FADD.FTZ R25, R25, R116 ;  /* 0x0000007419197221 */ /* 0x000fe20000010000 */
[----:B------:R-:W-:Y:S01]  /*12d0*/  FFMA.FTZ R41, R126, R116, R41 ;  /* 0x000000747e297223 */ /* 0x000fe20000010029 */
[----:B------:R-:W-:Y:S01]  /*12e0*/  FMUL.FTZ R133, R90, R131 ;  /* 0x000000835a857220 */ /* 0x000fe20000410000 */
[----:B------:R-:W-:-:S02]  /*12f0*/  HADD2.F32 R116, -RZ, R121.H1_H1 ;  /* 0x30000079ff747230 */ /* 0x000fc40000004100 */
[----:B------:R-:W-:Y:S01]  /*1300*/  FMUL.FTZ R130, R9, R130 ;  /* 0x0000008209827220 */ /* 0x000fe20000410000 */
[--C-:B------:R-:W-:Y:S02]  /*1310*/  HADD2.F32 R117, -RZ, R118.reuse.H0_H0 ;  /* 0x20000076ff757230 */ /* 0x100fe40000004100 */
[----:B------:R-:W-:Y:S01]  /*1320*/  FMUL.FTZ R148, R91, R120 ;  /* 0x000000785b947220 */ /* 0x000fe20000410000 */
[----:B------:R-:W-:Y:S02]  /*1330*/  HADD2.F32 R118, -RZ, R118.H1_H1 ;  /* 0x30000076ff767230 */ /* 0x000fe40000004100 */
[----:B------:R-:W-:Y:S01]  /*1340*/  FADD.FTZ R58, R58, R129 ;  /* 0x000000813a3a7221 */ /* 0x000fe20000010000 */
[-C--:B------:R-:W-:Y:S01]  /*1350*/  FFMA.FTZ R74, R128, R129.reuse, R74 ;  /* 0x00000081804a7223 */ /* 0x080fe2000001004a */
[----:B------:R-:W-:Y:S01]  /*1360*/  FMUL.FTZ R140, R9, R140 ;  /* 0x0000008c098c7220 */ /* 0x000fe20000410000 */
[----:B------:R-:W-:Y:S01]  /*1370*/  FFMA.FTZ R129, R98, R129, R133 ;  /* 0x0000008162817223 */ /* 0x000fe20000010085 */
[----:B------:R-:W-:Y:S01]  /*1380*/  FADD.FTZ R26, R26, R131 ;  /* 0x000000831a1a7221 */ /* 0x000fe20000010000 */
[----:B------:R-:W-:Y:S01]  /*1390*/  FFMA.FTZ R42, R128, R131, R42 ;  /* 0x00000083802a7223 */ /* 0x000fe2000001002a */
[----:B------:R-:W-:-:S02]  /*13a0*/  HADD2.F32 R133, -RZ, R122.H0_H0 ;  /* 0x2000007aff857230 */ /* 0x000fc40000004100 */
[----:B------:R-:W-:Y:S01]  /*13b0*/  FADD.FTZ R59, R59, R116 ;  /* 0x000000743b3b7221 */ /* 0x000fe20000010000 */
[-C--:B------:R-:W-:Y:S01]  /*13c0*/  FFMA.FTZ R75, R130, R116.reuse, R75 ;  /* 0x00000074824b7223 */ /* 0x080fe2000001004b */
[----:B------:R-:W-:Y:S01]  /*13d0*/  FFMA.FTZ R131, R99, R116, R148 ;  /* 0x0000007463837223 */ /* 0x000fe20000010094 */
[----:B------:R-:W-:Y:S02]  /*13e0*/  HADD2.F32 R122, -RZ, R122.H1_H1 ;  /* 0x3000007aff7a7230 */ /* 0x000fe40000004100 */
[----:B------:R-:W-:Y:S01]  /*13f0*/  FMUL.FTZ R132, R9, R132 ;  /* 0x0000008409847220 */ /* 0x000fe20000410000 */
[-C--:B------:R-:W-:Y:S01]  /*1400*/  FMUL.FTZ R116, R85, R118.reuse ;  /* 0x0000007655747220 */ /* 0x080fe20000410000 */
[----:B------:R-:W-:Y:S01]  /*1410*/  FADD.FTZ R21, R21, R118 ;  /* 0x0000007615157221 */ /* 0x000fe20000010000 */
[----:B------:R-:W-:Y:S01]  /*1420*/  FFMA.FTZ R37, R140, R118, R37 ;  /* 0x000000768c257223 */ /* 0x000fe20000010025 */
[--C-:B------:R-:W-:Y:S02]  /*1430*/  HADD2.F32 R118, -RZ, R119.reuse.H1_H1 ;  /* 0x30000077ff767230 */ /* 0x100fe40000004100 */
[-C--:B------:R-:W-:Y:S01]  /*1440*/  FMUL.FTZ R121, R84, R117.reuse ;  /* 0x0000007554797220 */ /* 0x080fe20000410000 */
[----:B------:R-:W-:Y:S01]  /*1450*/  FADD.FTZ R20, R20, R117 ;  /* 0x0000007514147221 */ /* 0x000fe20000010000 */
[----:B------:R-:W-:Y:S01]  /*1460*/  FFMA.FTZ R36, R132, R117, R36 ;  /* 0x0000007584247223 */ /* 0x000fe20000010024 */
[----:B------:R-:W-:Y:S01]  /*1470*/  FFMA.FTZ R139, R93, R122, R116 ;  /* 0x0000007a5d8b7223 */ /* 0x000fe20000010074 */
[----:B------:R-:W-:Y:S01]  /*1480*/  FADD.FTZ R27, R27, R120 ;  /* 0x000000781b1b7221 */ /* 0x000fe20000010000 */
[----:B------:R-:W-:Y:S01]  /*1490*/  FFMA.FTZ R43, R130, R120, R43 ;  /* 0x00000078822b7223 */ /* 0x000fe2000001002b */
[----:B------:R-:W-:-:S02]  /*14a0*/  HADD2.F32 R117, -RZ, R119.H0_H0 ;  /* 0x20000077ff757230 */ /* 0x000fc40000004100 */
[C---:B------:R-:W-:Y:S01]  /*14b0*/  FMUL.FTZ R138, R9.reuse, R138 ;  /* 0x0000008a098a7220 */ /* 0x040fe20000410000 */
[----:B------:R-:W-:Y:S02]  /*14c0*/  HADD2.F32 R116, -RZ, R123.H1_H1 ;  /* 0x3000007bff747230 */ /* 0x000fe40000004100 */
[----:B------:R-:W-:Y:S01]  /*14d0*/  FMUL.FTZ R142, R9, R142 ;  /* 0x0000008e098e7220 */ /* 0x000fe20000410000 */
[----:B------:R-:W-:Y:S01]  /*14e0*/  FMUL.FTZ R120, R87, R118 ;  /* 0x0000007657787220 */ /* 0x000fe20000410000 */
[----:B------:R-:W-:Y:S01]  /*14f0*/  FADD.FTZ R52, R52, R133 ;  /* 0x0000008534347221 */ /* 0x000fe20000010000 */
[-C--:B------:R-:W-:Y:S01]  /*1500*/  FFMA.FTZ R68, R132, R133.reuse, R68 ;  /* 0x0000008584447223 */ /* 0x080fe20000010044 */
[----:B------:R-:W-:Y:S01]  /*1510*/  FFMA.FTZ R133, R92, R133, R121 ;  /* 0x000000855c857223 */ /* 0x000fe20000010079 */
[-C--:B------:R-:W-:Y:S01]  /*1520*/  FMUL.FTZ R121, R86, R117.reuse ;  /* 0x0000007556797220 */ /* 0x080fe20000410000 */
[----:B------:R-:W-:Y:S01]  /*1530*/  FADD.FTZ R22, R22, R117 ;  /* 0x0000007516167221 */ /* 0x000fe20000010000 */
[----:B------:R-:W-:Y:S01]  /*1540*/  FFMA.FTZ R38, R138, R117, R38 ;  /* 0x000000758a267223 */ /* 0x000fe20000010026 */
        /* <DEDUP_REMOVED lines=8> */
[----:B------:R-:W-:Y:S01]  /*15d0*/  FFMA.FTZ R117, R128, R129, R117 ;  /* 0x0000008180757223 */ /* 0x000fe20000010075 */
[----:B------:R-:W-:Y:S02]  /*15e0*/  HADD2.F32 R137, -RZ, R123.H0_H0 ;  /* 0x2000007bff897230 */ /* 0x000fe40000004100 */
        /* <DEDUP_REMOVED lines=17> */
.L_x_1785:
[----:B------:R-:W-:Y:S05]  /*1700*/  BSYNC.RECONVERGENT B0 ;  /* 0x0000000000007941 */ /* 0x000fea0003800200 */
.L_x_1784:
        /* <DEDUP_REMOVED lines=23> */
.L_x_1825:
        /* <DEDUP_REMOVED lines=25> */
[-C--:B------:R-:W-:Y:S01]  /*1a10*/  FFMA.FTZ R164, R15, R123.reuse, R149 ;  /* 0x0000007b0fa47223 */ /* 0x080fe20000010095 */
[C---:B-----5:R-:W-:Y:S01]  /*1a20*/  FMUL.FTZ R116, R9.reuse, R116 ;  /* 0x0000007409747220 */ /* 0x060fe20000410000 */
[----:B------:R-:W-:Y:S01]  /*1a30*/  FMUL.FTZ R117, R9, R118 ;  /* 0x0000007609757220 */ /* 0x000fe20000410000 */
[----:B------:R-:W-:Y:S01]  /*1a40*/  FADD.FTZ R122, R125, -R122 ;  /* 0x8000007a7d7a7221 */ /* 0x000fe20000010000 */
[----:B------:R-:W-:Y:S01]  /*1a50*/  FADD.FTZ R120, R13, -R120 ;  /* 0x800000780d787221 */ /* 0x000fe20000010000 */
[----:B------:R-:W-:Y:S01]  /*1a60*/  FADD.FTZ R150, R136, -R119 ;  /* 0x8000007788967221 */ /* 0x000fe20000010000 */
[----:B------:R-:W-:Y:S01]  /*1a70*/  FADD.FTZ R164, R141, -R164 ;  /* 0x800000a48da47221 */ /* 0x000fe20000010000 */
[----:B------:R-:W-:Y:S01]  /*1a80*/  F2FP.F16.F32.PACK_AB R116, R117, R116 ;  /* 0x000000747574723e */ /* 0x000fe200000000ff */
[-C--:B------:R-:W-:Y:S01]  /*1a90*/  FFMA.FTZ R117, R7, R123.reuse, R149 ;  /* 0x0000007b07757223 */ /* 0x080fe20000010095 */
[C---:B------:R-:W-:Y:S01]  /*1aa0*/  FMUL.FTZ R120, R9.reuse, R120 ;  /* 0x0000007809787220 */ /* 0x040fe20000410000 */
[C---:B------:R-:W-:Y:S01]  /*1ab0*/  FMUL.FTZ R150, R9.reuse, R150 ;  /* 0x0000009609967220 */ /* 0x040fe20000410000 */
[----:B------:R-:W-:Y:S01]  /*1ac0*/  FMUL.FTZ R121, R9, R164 ;  /* 0x000000a409797220 */ /* 0x000fe20000410000 */
[----:B------:R-:W-:Y:S01]  /*1ad0*/  FADD.FTZ R118, R8, -R117 ;  /* 0x8000007508767221 */ /* 0x000fe20000010000 */
[----:B------:R-:W-:-:S04]  /*1ae0*/  FFMA.FTZ R117, R14, R123, R149 ;  /* 0x0000007b0e757223 */ /* 0x000fc80000010095 */
[----:B------:R-:W-:Y:S01]  /*1af0*/  FADD.FTZ R148, R134, -R117 ;  /* 0x8000007586947221 */ /* 0x000fe20000010000 */
[C---:B------:R-:W-:Y:S01]  /*1b00*/  FMUL.FTZ R117, R9.reuse, R118 ;  /* 0x0000007609757220 */ /* 0x040fe20000410000 */
[C---:B------:R-:W-:Y:S02]  /*1b10*/  FMUL.FTZ R118, R9.reuse, R122 ;  /* 0x0000007a09767220 */ /* 0x040fe40000410000 */
[----:B------:R-:W-:Y:S02]  /*1b20*/  FMUL.FTZ R119, R9, R148 ;  /* 0x0000009409777220 */ /* 0x000fe40000410000 */
[----:B------:R-:W-:-:S03]  /*1b30*/  F2FP.F16.F32.PACK_AB R117, R120, R117 ;  /* 0x000000757875723e */ /* 0x000fc600000000ff */
[----:B------:R-:W-:Y:S02]  /*1b40*/  F2FP.F16.F32.PACK_AB R118, R119, R118 ;  /* 0x000000767776723e */ /* 0x000fe400000000ff */
[----:B------:R-:W-:Y:S01]  /*1b50*/  F2FP.F16.F32.PACK_AB R119, R121, R150 ;  /* 0x000000967977723e */ /* 0x000fe200000000ff */
[----:B------:R-:W-:Y:S06]  /*1b60*/  BRA `(.L_x_1792) ;  /* 0x0000001000607947 */ /* 0x000fec0003800000 */
.L_x_1791:
        /* <DEDUP_REMOVED lines=8> */
[C---:B-----5:R-:W-:Y:S01]  /*1bf0*/  FMUL.FTZ R108, R9.reuse, R108 ;  /* 0x0000006c096c7220 */ /* 0x060fe20000410000 */
[----:B------:R-:W-:Y:S01]  /*1c00*/  FMUL.FTZ R119, R9, R110 ;  /* 0x0000006e09777220 */ /* 0x000fe20000410000 */
[-C--:B------:R-:W-:Y:S01]  /*1c10*/  FFMA.FTZ R120, R124, R123.reuse, R149 ;  /* 0x0000007b7c787223 */ /* 0x080fe20000010095 */
[----:B------:R-:W-:Y:S01]  /*1c20*/  FADD.FTZ R116, R8, -R117 ;  /* 0x8000007508747221 */ /* 0x000fe20000010000 */
[----:B------:R-:W-:Y:S01]  /*1c30*/  FADD.FTZ R118, R13, -R118 ;  /* 0x800000760d767221 */ /* 0x000fe20000010000 */
[----:B------:R-:W-:Y:S01]  /*1c40*/  FADD.FTZ R110, R6, -R111 ;  /* 0x8000006f066e7221 */ /* 0x000fe20000010000 */
[----:B------:R-:W-:Y:S01]  /*1c50*/  F2FP.F16.F32.PACK_AB R119, R119, R108 ;  /* 0x0000006c7777723e */ /* 0x000fe200000000ff */
        /* <DEDUP_REMOVED lines=9> */
[----:B------:R-:W-:Y:S01]  /*1cf0*/  FMUL.FTZ R111, R9, R122 ;  /* 0x0000007a096f7220 */ /* 0x000fe20000410000 */
[----:B------:R-:W-:-:S03]  /*1d00*/  F2FP.F16.F32.PACK_AB R117, R117, R116 ;  /* 0x000000747575723e */ /* 0x000fc600000000ff */
[----:B------:R-:W-:Y:S02]  /*1d10*/  F2FP.F16.F32.PACK_AB R116, R109, R108 ;  /* 0x0000006c6d74723e */ /* 0x000fe400000000ff */
[----:B------:R-:W-:Y:S02]  /*1d20*/  F2FP.F16.F32.PACK_AB R118, R111, R120 ;  /* 0x000000786f76723e */ /* 0x000fe400000000ff */
[----:B------:R-:W-:Y:S02]  /*1d30*/  MOV R111, R119 ;  /* 0x00000077006f7202 */ /* 0x000fe40000000f00 */
[----:B------:R-:W-:Y:S02]  /*1d40*/  MOV R110, R118 ;  /* 0x00000076006e7202 */ /* 0x000fe40000000f00 */
[----:B------:R-:W-:Y:S02]  /*1d50*/  MOV R109, R117 ;  /* 0x00000075006d7202 */ /* 0x000fe40000000f00 */
[----:B------:R-:W-:Y:S01]  /*1d60*/  MOV R108, R116 ;  /* 0x00000074006c7202 */ /* 0x000fe20000000f00 */
[----:B------:R-:W-:Y:S06]  /*1d70*/  BRA `(.L_x_1792) ;  /* 0x0000000c00dc7947 */ /* 0x000fec0003800000 */
.L_x_1790:
        /* <DEDUP_REMOVED lines=36> */
.L_x_1793:
        /* <DEDUP_REMOVED lines=25> */
[----:B------:R-:W-:-:S02]  /*2150*/  MOV R115, R119 ;  /* 0x0000007700737202 */ /* 0x000fc40000000f00 */
        /* <DEDUP_REMOVED lines=11> */
.L_x_1789:
        /* <DEDUP_REMOVED lines=9> */
[--C-:B------:R-:W-:Y:S02]  /*22a0*/  HADD2.F32 R118, -RZ, R19.reuse.H1_H1 ;  /* 0x30000013ff767230 */ /* 0x100fe40000004100 */
[-CC-:B------:R-:W-:Y:S01]  /*22b0*/  FFMA.FTZ R117, R135, R123.reuse, R149.reuse ;  /* 0x0000007b87757223 */ /* 0x180fe20000010095 */
[----:B------:R-:W-:Y:S01]  /*22c0*/  FFMA.FTZ R121, R14, R123, R149 ;  /* 0x0000007b0e797223 */ /* 0x000fe20000010095 */
[----:B------:R-:W-:Y:S01]  /*22d0*/  FADD.FTZ R119, R141, -R116 ;  /* 0x800000748d777221 */ /* 0x000fe20000010000 */
[----:B------:R-:W-:Y:S02]  /*22e0*/  HADD2.F32 R116, -RZ, R19.H0_H0 ;  /* 0x20000013ff747230 */ /* 0x000fe40000004100 */
[----:B------:R-:W-:Y:S01]  /*22f0*/  FADD.FTZ R117, R136, -R117 ;  /* 0x8000007588757221 */ /* 0x000fe20000010000 */
[----:B------:R-:W-:Y:S02]  /*2300*/  HADD2.F32 R120, -RZ, R18.H1_H1 ;  /* 0x30000012ff787230 */ /* 0x000fe40000004100 */
[C---:B-----5:R-:W-:Y:S01]  /*2310*/  FFMA.FTZ R119, R9.reuse, R119, R118 ;  /* 0x0000007709777223 */ /* 0x060fe20000010076 */
[----:B------:R-:W-:Y:S01]  /*2320*/  FFMA.FTZ R118, R124, R123, R149 ;  /* 0x0000007b7c767223 */ /* 0x000fe20000010095 */
[----:B------:R-:W-:Y:S01]  /*2330*/  FFMA.FTZ R116, R9, R117, R116 ;  /* 0x0000007509747223 */ /* 0x000fe20000010074 */
[----:B------:R-:W-:Y:S01]  /*2340*/  FADD.FTZ R121, R134, -R121 ;  /* 0x8000007986797221 */ /* 0x000fe20000010000 */
[----:B------:R-:W-:-:S02]  /*2350*/  HADD2.F32 R122, -RZ, R17.H1_H1 ;  /* 0x30000011ff7a7230 */ /* 0x000fc40000004100 */
[----:B------:R-:W-:Y:S01]  /*2360*/  FADD.FTZ R117, R125, -R118 ;  /* 0x800000767d757221 */ /* 0x000fe20000010000 */
[----:B------:R-:W-:Y:S01]  /*2370*/  HADD2.F32 R118, -RZ, R18.H0_H0 ;  /* 0x20000012ff767230 */ /* 0x000fe20000004100 */
[----:B------:R-:W-:Y:S01]  /*2380*/  F2FP.F16.F32.PACK_AB R119, R119, R116 ;  /* 0x000000747777723e */ /* 0x000fe200000000ff */
[----:B------:R-:W-:-:S03]  /*2390*/  HADD2.F32 R148, -RZ, R16.H1_H1 ;  /* 0x30000010ff947230 */ /* 0x000fc60000004100 */
[C---:B------:R-:W-:Y:S01]  /*23a0*/  FFMA.FTZ R118, R9.reuse, R117, R118 ;  /* 0x0000007509767223 */ /* 0x040fe20000010076 */
[----:B------:R-:W-:Y:S01]  /*23b0*/  FFMA.FTZ R117, R9, R121, R120 ;  /* 0x0000007909757223 */ /* 0x000fe20000010078 */
[-CC-:B------:R-:W-:Y:S01]  /*23c0*/  FFMA.FTZ R120, R12, R123.reuse, R149.reuse ;  /* 0x0000007b0c787223 */ /* 0x180fe20000010095 */
[----:B------:R-:W-:-:S03]  /*23d0*/  FFMA.FTZ R121, R7, R123, R149 ;  /* 0x0000007b07797223 */ /* 0x000fc60000010095 */
[----:B------:R-:W-:Y:S01]  /*23e0*/  FADD.FTZ R151, R13, -R120 ;  /* 0x800000780d977221 */ /* 0x000fe20000010000 */
[----:B------:R-:W-:Y:S02]  /*23f0*/  HADD2.F32 R120, -RZ, R17.H0_H0 ;  /* 0x20000011ff787230 */ /* 0x000fe40000004100 */
[----:B------:R-:W-:Y:S01]  /*2400*/  FADD.FTZ R121, R8, -R121 ;  /* 0x8000007908797221 */ /* 0x000fe20000010000 */
[----:B------:R-:W-:-:S03]  /*2410*/  F2FP.F16.F32.PACK_AB R118, R117, R118 ;  /* 0x000000767576723e */ /* 0x000fc600000000ff */
[C---:B------:R-:W-:Y:S01]  /*2420*/  FFMA.FTZ R120, R9.reuse, R121, R120 ;  /* 0x0000007909787223 */ /* 0x040fe20000010078 */
[----:B------:R-:W-:Y:S01]  /*2430*/  FFMA.FTZ R121, R9, R151, R122 ;  /* 0x0000009709797223 */ /* 0x000fe2000001007a */
[----:B------:R-:W-:Y:S01]  /*2440*/  FFMA.FTZ R151, R0, R123, R149 ;  /* 0x0000007b00977223 */ /* 0x000fe20000010095 */
[----:B------:R-:W-:-:S03]  /*2450*/  HADD2.F32 R122, -RZ, R16.H0_H0 ;  /* 0x20000010ff7a7230 */ /* 0x000fc60000004100 */
[----:B------:R-:W-:Y:S01]  /*2460*/  FADD.FTZ R151, R4, -R151 ;  /* 0x8000009704977221 */ /* 0x000fe20000010000 */
[----:B------:R-:W-:-:S03]  /*2470*/  F2FP.F16.F32.PACK_AB R117, R121, R120 ;  /* 0x000000787975723e */ /* 0x000fc600000000ff */
[----:B------:R-:W-:Y:S01]  /*2480*/  FFMA.FTZ R122, R9, R151, R122 ;  /* 0x00000097097a7223 */ /* 0x000fe2000001007a */
[----:B------:R-:W-:-:S04]  /*2490*/  FFMA.FTZ R151, R5, R123, R149 ;  /* 0x0000007b05977223 */ /* 0x000fc80000010095 */
[----:B------:R-:W-:-:S04]  /*24a0*/  FADD.FTZ R151, R6, -R151 ;  /* 0x8000009706977221 */ /* 0x000fc80000010000 */
[----:B------:R-:W-:-:S05]  /*24b0*/  FFMA.FTZ R151, R9, R151, R148 ;  /* 0x0000009709977223 */ /* 0x000fca0000010094 */
[----:B------:R-:W-:Y:S01]  /*24c0*/  F2FP.F16.F32.PACK_AB R116, R151, R122 ;  /* 0x0000007a9774723e */ /* 0x000fe200000000ff */
[----:B------:R-:W-:Y:S06]  /*24d0*/  BRA `(.L_x_1792) ;  /* 0x0000000800047947 */ /* 0x000fec0003800000 */
.L_x_1795:
[-CC-:B------:R-:W-:Y:S01]  /*24e0*/  FFMA.FTZ R109, R0, R123.reuse, R149.reuse ;  /* 0x0000007b006d7223 */ /* 0x180fe20000010095 */
[-C--:B------:R-:W-:Y:S01]  /*24f0*/  FFMA.FTZ R111, R7, R123.reuse, R149 ;  /* 0x0000007b076f7223 */ /* 0x080fe20000010095 */
[----:B------:R-:W-:Y:S02]  /*2500*/  HADD2.F32 R108, -RZ, R16.H0_H0 ;  /* 0x20000010ff6c7230 */ /* 0x000fe40000004100 */
[----:B------:R-:W-:Y:S02]  /*2510*/  HADD2.F32 R117, -RZ, R17.H0_H0 ;  /* 0x20000011ff757230 */ /* 0x000fe40000004100 */
[----:B------:R-:W-:Y:S01]  /*2520*/  FADD.FTZ R116, R4, -R109 ;  /* 0x8000006d04747221 */ /* 0x000fe20000010000 */
[----:B------:R-:W-:Y:S01]  /*2530*/  FADD.FTZ R110, R8, -R111 ;  /* 0x8000006f086e7221 */ /* 0x000fe20000010000 */
[-C--:B------:R-:W-:Y:S01]  /*2540*/  FFMA.FTZ R109, R14, R123.reuse, R149 ;  /* 0x0000007b0e6d7223 */ /* 0x080fe20000010095 */
[--C-:B------:R-:W-:Y:S02]  /*2550*/  HADD2.F32 R118, -RZ, R18.reuse.H0_H0 ;  /* 0x20000012ff767230 */ /* 0x100fe40000004100 */
[C---:B-----5:R-:W-:Y:S01]  /*2560*/  FFMA.FTZ R116, R9.reuse, R116, R108 ;  /* 0x0000007409747223 */ /* 0x060fe2000001006c */
[----:B------:R-:W-:Y:S01]  /*2570*/  FFMA.FTZ R117, R9, R110, R117 ;  /* 0x0000006e09757223 */ /* 0x000fe20000010075 */
[----:B------:R-:W-:Y:S01]  /*2580*/  FFMA.FTZ R108, R124, R123, R149 ;  /* 0x0000007b7c6c7223 */ /* 0x000fe20000010095 */
[----:B------:R-:W-:Y:S01]  /*2590*/  FADD.FTZ R110, R134, -R109 ;  /* 0x8000006d866e7221 */ /* 0x000fe20000010000 */
[----:B------:R-:W-:-:S02]  /*25a0*/  HADD2.F32 R109, -RZ, R18.H1_H1 ;  /* 0x30000012ff6d7230 */ /* 0x000fc40000004100 */
[-C--:B------:R-:W-:Y:S01]  /*25b0*/  FFMA.FTZ R111, R135, R123.reuse, R149 ;  /* 0x0000007b876f7223 */ /* 0x080fe20000010095 */
[----:B------:R-:W-:Y:S02]  /*25c0*/  FADD.FTZ R108, R125, -R108 ;  /* 0x8000006c7d6c7221 */ /* 0x000fe40000010000 */
[----:B------:R-:W-:Y:S01]  /*25d0*/  FFMA.FTZ R109, R9, R110, R109 ;  /* 0x0000006e096d7223 */ /* 0x000fe2000001006d */
[----:B------:R-:W-:Y:S01]  /*25e0*/  FFMA.FTZ R110, R15, R123, R149 ;  /* 0x0000007b0f6e7223 */ /* 0x000fe20000010095 */
[----:B------:R-:W-:Y:S01]  /*25f0*/  FFMA.FTZ R118, R9, R108, R118 ;  /* 0x0000006c09767223 */ /* 0x000fe20000010076 */
[----:B------:R-:W-:Y:S01]  /*2600*/  FADD.FTZ R108, R136, -R111 ;  /* 0x8000006f886c7221 */ /* 0x000fe20000010000 */
[--C-:B------:R-:W-:Y:S02]  /*2610*/  HADD2.F32 R111, -RZ, R19.reuse.H1_H1 ;  /* 0x30000013ff6f7230 */ /* 0x100fe40000004100 */
[----:B------:R-:W-:Y:S01]  /*2620*/  FADD.FTZ R120, R141, -R110 ;  /* 0x8000006e8d787221 */ /* 0x000fe20000010000 */
[----:B------:R-:W-:Y:S01]  /*2630*/  HADD2.F32 R110, -RZ, R19.H0_H0 ;  /* 0x20000013ff6e7230 */ /* 0x000fe20000004100 */
[----:B------:R-:W-:-:S02]  /*2640*/  F2FP.F16.F32.PACK_AB R118, R109, R118 ;  /* 0x000000766d76723e */ /* 0x000fc400000000ff */
[----:B------:R-:W-:Y:S01]  /*2650*/  FFMA.FTZ R122, R9, R120, R111 ;  /* 0x00000078097a7223 */ /* 0x000fe2000001006f */
[-CC-:B------:R-:W-:Y:S01]  /*2660*/  FFMA.FTZ R111, R5, R123.reuse, R149.reuse ;  /* 0x0000007b056f7223 */ /* 0x180fe20000010095 */
[----:B------:R-:W-:Y:S01]  /*2670*/  FFMA.FTZ R119, R9, R108, R110 ;  /* 0x0000006c09777223 */ /* 0x000fe2000001006e */
[----:B------:R-:W-:Y:S01]  /*2680*/  FFMA.FTZ R110, R12, R123, R149 ;  /* 0x0000007b0c6e7223 */ /* 0x000fe20000010095 */
[----:B------:R-:W-:Y:S02]  /*2690*/  HADD2.F32 R120, -RZ, R17.H1_H1 ;  /* 0x30000011ff787230 */ /* 0x000fe40000004100 */
[----:B------:R-:W-:Y:S01]  /*26a0*/  FADD.FTZ R108, R6, -R111 ;  /* 0x8000006f066c7221 */ /* 0x000fe20000010000 */
[----:B------:R-:W-:Y:S02]  /*26b0*/  HADD2.F32 R111, -RZ, R16.H1_H1 ;  /* 0x30000010ff6f7230 */ /* 0x000fe40000004100 */
[----:B------:R-:W-:Y:S01]  /*26c0*/  FADD.FTZ R110, R13, -R110 ;  /* 0x8000006e0d6e7221 */ /* 0x000fe20000010000 */
[----:B------:R-:W-:-:S03]  /*26d0*/  F2FP.F16.F32.PACK_AB R119, R122, R119 ;  /* 0x000000777a77723e */ /* 0x000fc600000000ff */
[C---:B------:R-:W-:Y:S01]  /*26e0*/  FFMA.FTZ R110, R9.reuse, R110, R120 ;  /* 0x0000006e096e7223 */ /* 0x040fe20000010078 */
[----:B------:R-:W-:-:S04]  /*26f0*/  FFMA.FTZ R111, R9, R108, R111 ;  /* 0x0000006c096f7223 */ /* 0x000fc8000001006f */
[----:B------:R-:W-:Y:S02]  /*2700*/  F2FP.F16.F32.PACK_AB R117, R110, R117 ;  /* 0x000000756e75723e */ /* 0x000fe400000000ff */
[----:B------:R-:W-:Y:S02]  /*2710*/  F2FP.F16.F32.PACK_AB R116, R111, R116 ;  /* 0x000000746f74723e */ /* 0x000fe400000000ff */
[----:B------:R-:W-:Y:S02]  /*2720*/  MOV R111, R119 ;  /* 0x00000077006f7202 */ /* 0x000fe40000000f00 */
[----:B------:R-:W-:Y:S02]  /*2730*/  MOV R110, R118 ;  /* 0x00000076006e7202 */ /* 0x000fe40000000f00 */
[----:B------:R-:W-:Y:S02]  /*2740*/  MOV R109, R117 ;  /* 0x00000075006d7202 */ /* 0x000fe40000000f00 */
[----:B------:R-:W-:Y:S01]  /*2750*/  MOV R108, R116 ;  /* 0x00000074006c7202 */ /* 0x000fe20000000f00 */
[----:B------:R-:W-:Y:S06]  /*2760*/  BRA `(.L_x_1792) ;  /* 0x0000000400607947 */ /* 0x000fec0003800000 */
.L_x_1794:
[----:B------:R-:W-:-:S04]  /*2770*/  UISETP.NE.U32.AND UP0, UPT, UR6, URZ, UPT ;  /* 0x000000ff0600728c */ /* 0x000fc8000bf05070 */
[----:B------:R-:W-:-:S09]  /*2780*/  UISETP.NE.AND.EX UP0, UPT, UR7, URZ, UPT, UP0 ;  /* 0x000000ff0700728c */ /* 0x000fd2000bf05300 */
[----:B------:R-:W-:Y:S05]  /*2790*/  BRA.U UP0, `(.L_x_1796) ;  /* 0x0000000100a47547 */ /* 0x000fea000b800000 */
        /* <DEDUP_REMOVED lines=41> */
.L_x_1796:
[-CC-:B------:R-:W-:Y:S01]  /*2a30*/  FFMA.FTZ R109, R0, R123.reuse, R149.reuse ;  /* 0x0000007b006d7223 */ /* 0x180fe20000010095 */
[----:B------:R-:W-:Y:S02]  /*2a40*/  HADD2.F32 R108, -RZ, R16.H0_H0 ;  /* 0x20000010ff6c7230 */ /* 0x000fe40000004100 */
[-C--:B------:R-:W-:Y:S01]  /*2a50*/  FFMA.FTZ R112, R124, R123.reuse, R149 ;  /* 0x0000007b7c707223 */ /* 0x080fe20000010095 */
[----:B------:R-:W-:Y:S02]  /*2a60*/  HADD2.F32 R110, -RZ, R17.H0_H0 ;  /* 0x20000011ff6e7230 */ /* 0x000fe40000004100 */
[----:B------:R-:W-:Y:S01]  /*2a70*/  FADD.FTZ R116, R4, -R109 ;  /* 0x8000006d04747221 */ /* 0x000fe20000010000 */
[-CC-:B------:R-:W-:Y:S01]  /*2a80*/  FFMA.FTZ R109, R7, R123.reuse, R149.reuse ;  /* 0x0000007b076d7223 */ /* 0x180fe20000010095 */
[----:B------:R-:W-:Y:S01]  /*2a90*/  FADD.FTZ R112, R125, -R112 ;  /* 0x800000707d707221 */ /* 0x000fe20000010000 */
[----:B------:R-:W-:Y:S01]  /*2aa0*/  FFMA.FTZ R111, R14, R123, R149 ;  /* 0x0000007b0e6f7223 */ /* 0x000fe20000010095 */
[----:B-----5:R-:W-:Y:S01]  /*2ab0*/  FFMA.FTZ R116, R9, R116, R108 ;  /* 0x0000007409747223 */ /* 0x020fe2000001006c */
[----:B------:R-:W-:Y:S01]  /*2ac0*/  FADD.FTZ R108, R8, -R109 ;  /* 0x8000006d086c7221 */ /* 0x000fe20000010000 */
[----:B------:R-:W-:-:S02]  /*2ad0*/  HADD2.F32 R109, -RZ, R18.H0_H0 ;  /* 0x20000012ff6d7230 */ /* 0x000fc40000004100 */
[----:B------:R-:W-:Y:S01]  /*2ae0*/  FADD.FTZ R114, R134, -R111 ;  /* 0x8000006f86727221 */ /* 0x000fe20000010000 */
[----:B------:R-:W-:Y:S02]  /*2af0*/  HADD2.F32 R111, -RZ, R18.H1_H1 ;  /* 0x30000012ff6f7230 */ /* 0x000fe40000004100 */
[----:B------:R-:W-:Y:S01]  /*2b00*/  FFMA.FTZ R117, R9, R108, R110 ;  /* 0x0000006c09757223 */ /* 0x000fe2000001006e */
[-C--:B------:R-:W-:Y:S01]  /*2b10*/  FFMA.FTZ R110, R15, R123.reuse, R149 ;  /* 0x0000007b0f6e7223 */ /* 0x080fe20000010095 */
[----:B------:R-:W-:Y:S01]  /*2b20*/  FFMA.FTZ R118, R9, R112, R109 ;  /* 0x0000007009767223 */ /* 0x000fe2000001006d */
[----:B------:R-:W-:Y:S01]  /*2b30*/  FFMA.FTZ R109, R135, R123, R149 ;  /* 0x0000007b876d7223 */ /* 0x000fe20000010095 */
[----:B------:R-:W-:Y:S01]  /*2b40*/  FFMA.FTZ R111, R9, R114, R111 ;  /* 0x00000072096f7223 */ /* 0x000fe2000001006f */
[----:B------:R-:W-:Y:S01]  /*2b50*/  FADD.FTZ R112, R141, -R110 ;  /* 0x8000006e8d707221 */ /* 0x000fe20000010000 */
[--C-:B------:R-:W-:Y:S02]  /*2b60*/  HADD2.F32 R110, -RZ, R19.reuse.H0_H0 ;  /* 0x20000013ff6e7230 */ /* 0x100fe40000004100 */
[----:B------:R-:W-:Y:S01]  /*2b70*/  FADD.FTZ R108, R136, -R109 ;  /* 0x8000006d886c7221 */ /* 0x000fe20000010000 */
[----:B------:R-:W-:Y:S01]  /*2b80*/  HADD2.F32 R109, -RZ, R19.H1_H1 ;  /* 0x30000013ff6d7230 */ /* 0x000fe20000004100 */
[----:B------:R-:W-:-:S02]  /*2b90*/  F2FP.F16.F32.PACK_AB R118, R111, R118 ;  /* 0x000000766f76723e */ /* 0x000fc400000000ff */
[C---:B------:R-:W-:Y:S01]  /*2ba0*/  FFMA.FTZ R119, R9.reuse, R108, R110 ;  /* 0x0000006c09777223 */ /* 0x040fe2000001006e */
[-C--:B------:R-:W-:Y:S01]  /*2bb0*/  FFMA.FTZ R110, R12, R123.reuse, R149 ;  /* 0x0000007b0c6e7223 */ /* 0x080fe20000010095 */
[----:B------:R-:W-:Y:S01]  /*2bc0*/  FFMA.FTZ R114, R9, R112, R109 ;  /* 0x0000007009727223 */ /* 0x000fe2000001006d */
[----:B------:R-:W-:Y:S01]  /*2bd0*/  FFMA.FTZ R109, R5, R123, R149 ;  /* 0x0000007b056d7223 */ /* 0x000fe20000010095 */
[----:B------:R-:W-:Y:S02]  /*2be0*/  HADD2.F32 R112, -RZ, R17.H1_H1 ;  /* 0x30000011ff707230 */ /* 0x000fe40000004100 */
[----:B------:R-:W-:Y:S01]  /*2bf0*/  FADD.FTZ R110, R13, -R110 ;  /* 0x8000006e0d6e7221 */ /* 0x000fe20000010000 */
[----:B------:R-:W-:Y:S01]  /*2c00*/  FADD.FTZ R108, R6, -R109 ;  /* 0x8000006d066c7221 */ /* 0x000fe20000010000 */
[----:B------:R-:W-:Y:S02]  /*2c10*/  HADD2.F32 R109, -RZ, R16.H1_H1 ;  /* 0x30000010ff6d7230 */ /* 0x000fe40000004100 */
[----:B------:R-:W-:Y:S01]  /*2c20*/  FFMA.FTZ R110, R9, R110, R112 ;  /* 0x0000006e096e7223 */ /* 0x000fe20000010070 */
[----:B------:R-:W-:-:S02]  /*2c30*/  F2FP.F16.F32.PACK_AB R119, R114, R119 ;  /* 0x000000777277723e */ /* 0x000fc400000000ff */
[----:B------:R-:W-:Y:S01]  /*2c40*/  MOV R114, R118 ;  /* 0x0000007600727202 */ /* 0x000fe20000000f00 */
[----:B------:R-:W-:Y:S01]  /*2c50*/  FFMA.FTZ R109, R9, R108, R109 ;  /* 0x0000006c096d7223 */ /* 0x000fe2000001006d */
[----:B------:R-:W-:Y:S02]  /*2c60*/  F2FP.F16.F32.PACK_AB R117, R110, R117 ;  /* 0x000000756e75723e */ /* 0x000fe400000000ff */
[----:B------:R-:W-:Y:S02]  /*2c70*/  MOV R111, R119 ;  /* 0x00000077006f7202 */ /* 0x000fe40000000f00 */
[----:B------:R-:W-:Y:S02]  /*2c80*/  F2FP.F16.F32.PACK_AB R116, R109, R116 ;  /* 0x000000746d74723e */ /* 0x000fe400000000ff */
[----:B------:R-:W-:Y:S02]  /*2c90*/  MOV R110, R118 ;  /* 0x00000076006e7202 */ /* 0x000fe40000000f00 */
[----:B------:R-:W-:-:S02]  /*2ca0*/  MOV R109, R117 ;  /* 0x00000075006d7202 */ /* 0x000fc40000000f00 */
[-C--:B------:R-:W-:Y:S02]  /*2cb0*/  MOV R108, R116.reuse ;  /* 0x00000074006c7202 */ /* 0x080fe40000000f00 */
[----:B------:R-:W-:Y:S02]  /*2cc0*/  MOV R115, R119 ;  /* 0x0000007700737202 */ /* 0x000fe40000000f00 */
[----:B------:R-:W-:Y:S02]  /*2cd0*/  MOV R113, R117 ;  /* 0x0000007500717202 */ /* 0x000fe40000000f00 */
[----:B------:R-:W-:-:S07]  /*2ce0*/  MOV R112, R116 ;  /* 0x0000007400707202 */ /* 0x000fce0000000f00 */
.L_x_1792:
        /* <DEDUP_REMOVED lines=14> */
.L_x_1788:
[----:B------:R-:W-:Y:S05]  /*2dd0*/  BSYNC.RECONVERGENT B0 ;  /* 0x0000000000007941 */ /* 0x000fea0003800200 */
.L_x_1787:
        /* <DEDUP_REMOVED lines=13> */
[-CC-:B------:R-:W-:Y:S01]  /*2eb0*/  FFMA.FTZ R112, R10, R123.reuse, R149.reuse ;  /* 0x0000007b0a707223 */ /* 0x180fe20000010095 */
[----:B0-----:R-:W-:Y:S02]  /*2ec0*/  HADD2.F32 R116, -RZ, R104.H0_H0 ;  /* 0x20000068ff747230 */ /* 0x001fe40000004100 */
[-CC-:B------:R-:W-:Y:S01]  /*2ed0*/  FFMA.FTZ R118, R132, R123.reuse, R149.reuse ;  /* 0x0000007b84767223 */ /* 0x180fe20000010095 */
[----:B------:R-:W-:Y:S01]  /*2ee0*/  FFMA.FTZ R120, R140, R123, R149 ;  /* 0x0000007b8c787223 */ /* 0x000fe20000010095 */
[----:B------:R-:W-:Y:S01]  /*2ef0*/  FADD.FTZ R112, R11, -R112 ;  /* 0x800000700b707221 */ /* 0x000fe20000010000 */
[--C-:B------:R-:W-:Y:S02]  /*2f00*/  HADD2.F32 R109, -RZ, R106.reuse.H1_H1 ;  /* 0x3000006aff6d7230 */ /* 0x100fe40000004100 */
[----:B------:R-:W-:Y:S01]  /*2f10*/  FADD.FTZ R118, R133, -R118 ;  /* 0x8000007685767221 */ /* 0x000fe20000010000 */
[----:B------:R-:W-:Y:S01]  /*2f20*/  FADD.FTZ R120, R139, -R120 ;  /* 0x800000788b787221 */ /* 0x000fe20000010000 */
[----:B-----5:R-:W-:Y:S01]  /*2f30*/  FFMA.FTZ R116, R9, R112, R116 ;  /* 0x0000007009747223 */ /* 0x020fe20000010074 */
[----:B------:R-:W-:-:S02]  /*2f40*/  HADD2.F32 R112, -RZ, R106.H0_H0 ;  /* 0x2000006aff707230 */ /* 0x000fc40000004100 */
[-CC-:B------:R-:W-:Y:S01]  /*2f50*/  FFMA.FTZ R148, R142, R123.reuse, R149.reuse ;  /* 0x0000007b8e947223 */ /* 0x180fe20000010095 */
[-C--:B------:R-:W-:Y:S01]  /*2f60*/  FFMA.FTZ R122, R138, R123.reuse, R149 ;  /* 0x0000007b8a7a7223 */ /* 0x080fe20000010095 */
[C---:B------:R-:W-:Y:S01]  /*2f70*/  FFMA.FTZ R111, R9.reuse, R120, R109 ;  /* 0x00000078096f7223 */ /* 0x040fe2000001006d */
[--C-:B------:R-:W-:Y:S02]  /*2f80*/  HADD2.F32 R109, -RZ, R107.reuse.H0_H0 ;  /* 0x2000006bff6d7230 */ /* 0x100fe40000004100 */
[----:B------:R-:W-:Y:S01]  /*2f90*/  FFMA.FTZ R118, R9, R118, R112 ;  /* 0x0000007609767223 */ /* 0x000fe20000010070 */
[----:B------:R-:W-:Y:S02]  /*2fa0*/  HADD2.F32 R112, -RZ, R107.H1_H1 ;  /* 0x3000006bff707230 */ /* 0x000fe40000004100 */
[----:B------:R-:W-:Y:S01]  /*2fb0*/  FADD.FTZ R148, R143, -R148 ;  /* 0x800000948f947221 */ /* 0x000fe20000010000 */
[----:B------:R-:W-:Y:S01]  /*2fc0*/  FADD.FTZ R122, R137, -R122 ;  /* 0x8000007a897a7221 */ /* 0x000fe20000010000 */
[-CC-:B------:R-:W-:Y:S01]  /*2fd0*/  FFMA.FTZ R110, R126, R123.reuse, R149.reuse ;  /* 0x0000007b7e6e7223 */ /* 0x180fe20000010095 */
[-CC-:B------:R-:W-:Y:S01]  /*2fe0*/  FFMA.FTZ R114, R128, R123.reuse, R149.reuse ;  /* 0x0000007b80727223 */ /* 0x180fe20000010095 */
[----:B------:R-:W-:Y:S01]  /*2ff0*/  FFMA.FTZ R108, R130, R123, R149 ;  /* 0x0000007b826c7223 */ /* 0x000fe20000010095 */
[C---:B------:R-:W-:Y:S01]  /*3000*/  FFMA.FTZ R148, R9.reuse, R148, R112 ;  /* 0x0000009409947223 */ /* 0x040fe20000010070 */
[----:B------:R-:W-:Y:S01]  /*3010*/  FFMA.FTZ R119, R9, R122, R109 ;  /* 0x0000007a09777223 */ /* 0x000fe2000001006d */
[----:B------:R-:W-:-:S02]  /*3020*/  HADD2.F32 R117, -RZ, R105.H0_H0 ;  /* 0x20000069ff757230 */ /* 0x000fc40000004100 */
[----:B------:R-:W-:Y:S01]  /*3030*/  FADD.FTZ R114, R129, -R114 ;  /* 0x8000007281727221 */ /* 0x000fe20000010000 */
[----:B------:R-:W-:Y:S02]  /*3040*/  HADD2.F32 R112, -RZ, R105.H1_H1 ;  /* 0x30000069ff707230 */ /* 0x000fe40000004100 */
[----:B------:R-:W-:Y:S01]  /*3050*/  FADD.FTZ R110, R127, -R110 ;  /* 0x8000006e7f6e7221 */ /* 0x000fe20000010000 */
[----:B------:R-:W-:Y:S02]  /*3060*/  HADD2.F32 R109, -RZ, R104.H1_H1 ;  /* 0x30000068ff6d7230 */ /* 0x000fe40000004100 */
[----:B------:R-:W-:Y:S01]  /*3070*/  FADD.FTZ R108, R131, -R108 ;  /* 0x8000006c836c7221 */ /* 0x000fe20000010000 */
[C---:B------:R-:W-:Y:S01]  /*3080*/  FFMA.FTZ R117, R9.reuse, R114, R117 ;  /* 0x0000007209757223 */ /* 0x040fe20000010075 */
[----:B------:R-:W-:Y:S02]  /*3090*/  F2FP.F16.F32.PACK_AB R119, R148, R119 ;  /* 0x000000779477723e */ /* 0x000fe400000000ff */
[C---:B------:R-:W-:Y:S01]  /*30a0*/  FFMA.FTZ R108, R9.reuse, R108, R112 ;  /* 0x0000006c096c7223 */ /* 0x040fe20000010070 */
[----:B------:R-:W-:Y:S01]  /*30b0*/  FFMA.FTZ R109, R9, R110, R109 ;  /* 0x0000006e096d7223 */ /* 0x000fe2000001006d */
[----:B------:R-:W-:-:S02]  /*30c0*/  F2FP.F16.F32.PACK_AB R118, R111, R118 ;  /* 0x000000766f76723e */ /* 0x000fc400000000ff */
[----:B------:R-:W-:Y:S02]  /*30d0*/  MOV R111, R119 ;  /* 0x00000077006f7202 */ /* 0x000fe40000000f00 */
        /* <DEDUP_REMOVED lines=10> */
.L_x_1801:
[-CC-:B------:R-:W-:Y:S01]  /*3180*/  FFMA.FTZ R122, R128, R123.reuse, R149.reuse ;  /* 0x0000007b807a7223 */ /* 0x180fe20000010095 */
[-CC-:B0-----:R-:W-:Y:S01]  /*3190*/  FFMA.FTZ R116, R10, R123.reuse, R149.reuse ;  /* 0x0000007b0a747223 */ /* 0x181fe20000010095 */
[-CC-:B------:R-:W-:Y:S01]  /*31a0*/  FFMA.FTZ R150, R132, R123.reuse, R149.reuse ;  /* 0x0000007b84967223 */ /* 0x180fe20000010095 */
[----:B------:R-:W-:Y:S01]  /*31b0*/  FFMA.FTZ R164, R140, R123, R149 ;  /* 0x0000007b8ca47223 */ /* 0x000fe20000010095 */
[----:B------:R-:W-:Y:S01]  /*31c0*/  FADD.FTZ R148, R129, -R122 ;  /* 0x8000007a81947221 */ /* 0x000fe20000010000 */
[----:B------:R-:W-:Y:S02]  /*31d0*/  HADD2.F32 R122, -RZ, R104.H0_H0 ;  /* 0x20000068ff7a7230 */ /* 0x000fe40000004100 */
[----:B------:R-:W-:Y:S01]  /*31e0*/  FADD.FTZ R116, R11, -R116 ;  /* 0x800000740b747221 */ /* 0x000fe20000010000 */
[----:B------:R-:W-:Y:S02]  /*31f0*/  HADD2.F32 R117, -RZ, R105.H0_H0 ;  /* 0x20000069ff757230 */ /* 0x000fe40000004100 */
[----:B------:R-:W-:Y:S01]  /*3200*/  FADD.FTZ R150, R133, -R150 ;  /* 0x8000009685967221 */ /* 0x000fe20000010000 */
[----:B------:R-:W-:-:S02]  /*3210*/  HADD2.F32 R115, -RZ, R106.H1_H1 ;  /* 0x3000006aff737230 */ /* 0x000fc40000004100 */
[----:B-----5:R-:W-:Y:S01]  /*3220*/  FFMA.FTZ R116, R9, R116, R122 ;  /* 0x0000007409747223 */ /* 0x020fe2000001007a */
[----:B------:R-:W-:Y:S02]  /*3230*/  HADD2.F32 R122, -RZ, R106.H0_H0 ;  /* 0x2000006aff7a7230 */ /* 0x000fe40000004100 */
[----:B------:R-:W-:Y:S01]  /*3240*/  FADD.FTZ R164, R139, -R164 ;  /* 0x800000a48ba47221 */ /* 0x000fe20000010000 */
[-CC-:B------:R-:W-:Y:S01]  /*3250*/  FFMA.FTZ R118, R142, R123.reuse, R149.reuse ;  /* 0x0000007b8e767223 */ /* 0x180fe20000010095 */
[----:B------:R-:W-:Y:S01]  /*3260*/  FFMA.FTZ R120, R138, R123, R149 ;  /* 0x0000007b8a787223 */ /* 0x000fe20000010095 */
[C---:B------:R-:W-:Y:S01]  /*3270*/  FFMA.FTZ R117, R9.reuse, R148, R117 ;  /* 0x0000009409757223 */ /* 0x040fe20000010075 */
[C---:B------:R-:W-:Y:S01]  /*3280*/  FFMA.FTZ R113, R9.reuse, R150, R122 ;  /* 0x0000009609717223 */ /* 0x040fe2000001007a */
[----:B------:R-:W-:Y:S01]  /*3290*/  FFMA.FTZ R122, R9, R164, R115 ;  /* 0x000000a4097a7223 */ /* 0x000fe20000010073 */
[--C-:B------:R-:W-:Y:S02]  /*32a0*/  HADD2.F32 R148, -RZ, R107.reuse.H1_H1 ;  /* 0x3000006bff947230 */ /* 0x100fe40000004100 */
[----:B------:R-:W-:Y:S01]  /*32b0*/  FADD.FTZ R118, R143, -R118 ;  /* 0x800000768f767221 */ /* 0x000fe20000010000 */
[----:B------:R-:W-:-:S02]  /*32c0*/  HADD2.F32 R115, -RZ, R107.H0_H0 ;  /* 0x2000006bff737230 */ /* 0x000fc40000004100 */
[----:B------:R-:W-:Y:S01]  /*32d0*/  FADD.FTZ R120, R137, -R120 ;  /* 0x8000007889787221 */ /* 0x000fe20000010000 */
[-CC-:B------:R-:W-:Y:S01]  /*32e0*/  FFMA.FTZ R114, R126, R123.reuse, R149.reuse ;  /* 0x0000007b7e727223 */ /* 0x180fe20000010095 */
[----:B------:R-:W-:Y:S01]  /*32f0*/  FFMA.FTZ R112, R130, R123, R149 ;  /* 0x0000007b82707223 */ /* 0x000fe20000010095 */
[C---:B------:R-:W-:Y:S01]  /*3300*/  FFMA.FTZ R148, R9.reuse, R118, R148 ;  /* 0x0000007609947223 */ /* 0x040fe20000010094 */
[----:B------:R-:W-:Y:S01]  /*3310*/  FFMA.FTZ R119, R9, R120, R115 ;  /* 0x0000007809777223 */ /* 0x000fe20000010073 */
[----:B------:R-:W-:Y:S02]  /*3320*/  HADD2.F32 R118, -RZ, R105.H1_H1 ;  /* 0x30000069ff767230 */ /* 0x000fe40000004100 */
[----:B------:R-:W-:Y:S01]  /*3330*/  FADD.FTZ R114, R127, -R114 ;  /* 0x800000727f727221 */ /* 0x000fe20000010000 */
[----:B------:R-:W-:Y:S02]  /*3340*/  HADD2.F32 R115, -RZ, R104.H1_H1 ;  /* 0x30000068ff737230 */ /* 0x000fe40000004100 */
[----:B------:R-:W-:Y:S01]  /*3350*/  FADD.FTZ R112, R131, -R112 ;  /* 0x8000007083707221 */ /* 0x000fe20000010000 */
[----:B------:R-:W-:-:S03]  /*3360*/  F2FP.F16.F32.PACK_AB R119, R148, R119 ;  /* 0x000000779477723e */ /* 0x000fc600000000ff */
[C---:B------:R-:W-:Y:S01]  /*3370*/  FFMA.FTZ R112, R9.reuse, R112, R118 ;  /* 0x0000007009707223 */ /* 0x040fe20000010076 */
[----:B------:R-:W-:Y:S01]  /*3380*/  FFMA.FTZ R115, R9, R114, R115 ;  /* 0x0000007209737223 */ /* 0x000fe20000010073 */
        /* <DEDUP_REMOVED lines=8> */
.L_x_1800:
[----:B0-----:R-:W0:Y:S02]  /*3410*/  LDC.64 R116, c[0x0][0x470] ;  /* 0x00011c00ff747b82 */ /* 0x001e240000000a00 */
[----:B0-----:R-:W-:-:S04]  /*3420*/  ISETP.NE.U32.AND P1, PT, R116, RZ, PT ;  /* 0x000000ff7400720c */ /* 0x001fc80003f25070 */
[----:B------:R-:W-:-:S13]  /*3430*/  ISETP.NE.AND.EX P1, PT, R117, RZ, PT, P1 ;  /* 0x000000ff7500720c */ /* 0x000fda0003f25310 */
[----:B------:R-:W-:Y:S05]  /*3440*/  @!P1 BRA `(.L_x_1803) ;  /* 0x0000000000a49947 */ /* 0x000fea0003800000 */
[-CC-:B------:R-:W-:Y:S01]  /*3450*/  FFMA.FTZ R122, R128, R123.reuse, R149.reuse ;  /* 0x0000007b807a7223 */ /* 0x180fe20000010095 */
[-CC-:B------:R-:W-:Y:S01]  /*3460*/  FFMA.FTZ R116, R10, R123.reuse, R149.reuse ;  /* 0x0000007b0a747223 */ /* 0x180fe20000010095 */
        /* <DEDUP_REMOVED lines=39> */
.L_x_1803:
[-CC-:B------:R-:W-:Y:S01]  /*36e0*/  FFMA.FTZ R117, R142, R123.reuse, R149.reuse ;  /* 0x0000007b8e757223 */ /* 0x180fe20000010095 */
[--C-:B------:R-:W-:Y:S02]  /*36f0*/  HADD2.F32 R121, -RZ, R107.reuse.H1_H1 ;  /* 0x3000006bff797230 */ /* 0x100fe40000004100 */
[-CC-:B------:R-:W-:Y:S01]  /*3700*/  FFMA.FTZ R118, R140, R123.reuse, R149.reuse ;  /* 0x0000007b8c767223 */ /* 0x180fe20000010095 */
[-C--:B------:R-:W-:Y:S01]  /*3710*/  FFMA.FTZ R116, R138, R123.reuse, R149 ;  /* 0x0000007b8a747223 */ /* 0x080fe20000010095 */
[----:B------:R-:W-:Y:S01]  /*3720*/  FADD.FTZ R119, R143, -R117 ;  /* 0x800000758f777221 */ /* 0x000fe20000010000 */
[----:B------:R-:W-:Y:S01]  /*3730*/  FFMA.FTZ R164, R132, R123, R149 ;  /* 0x0000007b84a47223 */ /* 0x000fe20000010095 */
[----:B------:R-:W-:Y:S02]  /*3740*/  HADD2.F32 R117, -RZ, R107.H0_H0 ;  /* 0x2000006bff757230 */ /* 0x000fe40000004100 */
[----:B------:R-:W-:Y:S01]  /*3750*/  FADD.FTZ R116, R137, -R116 ;  /* 0x8000007489747221 */ /* 0x000fe20000010000 */
[----:B-----5:R-:W-:Y:S01]  /*3760*/  FFMA.FTZ R119, R9, R119, R121 ;  /* 0x0000007709777223 */ /* 0x020fe20000010079 */
[----:B------:R-:W-:Y:S01]  /*3770*/  FADD.FTZ R121, R139, -R118 ;  /* 0x800000768b797221 */ /* 0x000fe20000010000 */
[----:B------:R-:W-:-:S02]  /*3780*/  HADD2.F32 R118, -RZ, R106.H0_H0 ;  /* 0x2000006aff767230 */ /* 0x000fc40000004100 */
[-CC-:B------:R-:W-:Y:S01]  /*3790*/  FFMA.FTZ R150, R128, R123.reuse, R149.reuse ;  /* 0x0000007b80967223 */ /* 0x180fe20000010095 */
[-CC-:B------:R-:W-:Y:S01]  /*37a0*/  FFMA.FTZ R120, R130, R123.reuse, R149.reuse ;  /* 0x0000007b82787223 */ /* 0x180fe20000010095 */
[-CC-:B------:R-:W-:Y:S01]  /*37b0*/  FFMA.FTZ R122, R10, R123.reuse, R149.reuse ;  /* 0x0000007b0a7a7223 */ /* 0x180fe20000010095 */
[----:B------:R-:W-:Y:S01]  /*37c0*/  FFMA.FTZ R148, R126, R123, R149 ;  /* 0x0000007b7e947223 */ /* 0x000fe20000010095 */
[----:B------:R-:W-:Y:S01]  /*37d0*/  FADD.FTZ R164, R133, -R164 ;  /* 0x800000a485a47221 */ /* 0x000fe20000010000 */
[----:B------:R-:W-:Y:S02]  /*37e0*/  HADD2.F32 R123, -RZ, R106.H1_H1 ;  /* 0x3000006aff7b7230 */ /* 0x000fe40000004100 */
[----:B------:R-:W-:Y:S01]  /*37f0*/  FFMA.FTZ R116, R9, R116, R117 ;  /* 0x0000007409747223 */ /* 0x000fe20000010075 */
[----:B------:R-:W-:Y:S01]  /*3800*/  FADD.FTZ R150, R129, -R150 ;  /* 0x8000009681967221 */ /* 0x000fe20000010000 */
[----:B------:R-:W-:Y:S01]  /*3810*/  FFMA.FTZ R117, R9, R164, R118 ;  /* 0x000000a409757223 */ /* 0x000fe20000010076 */
[----:B------:R-:W-:Y:S01]  /*3820*/  FADD.FTZ R164, R131, -R120 ;  /* 0x8000007883a47221 */ /* 0x000fe20000010000 */
[----:B------:R-:W-:Y:S01]  /*3830*/  FFMA.FTZ R118, R9, R121, R123 ;  /* 0x0000007909767223 */ /* 0x000fe2000001007b */
[----:B------:R-:W-:-:S02]  /*3840*/  HADD2.F32 R120, -RZ, R105.H0_H0 ;  /* 0x20000069ff787230 */ /* 0x000fc40000004100 */
[----:B------:R-:W-:Y:S01]  /*3850*/  FADD.FTZ R122, R11, -R122 ;  /* 0x8000007a0b7a7221 */ /* 0x000fe20000010000 */
[----:B------:R-:W-:Y:S01]  /*3860*/  HADD2.F32 R123, -RZ, R105.H1_H1 ;  /* 0x30000069ff7b7230 */ /* 0x000fe20000004100 */
[----:B------:R-:W-:Y:S01]  /*3870*/  F2FP.F16.F32.PACK_AB R119, R119, R116 ;  /* 0x000000747777723e */ /* 0x000fe200000000ff */
[----:B------:R-:W-:Y:S01]  /*3880*/  FFMA.FTZ R121, R9, R150, R120 ;  /* 0x0000009609797223 */ /* 0x000fe20000010078 */
[----:B------:R-:W-:Y:S02]  /*3890*/  FADD.FTZ R150, R127, -R148 ;  /* 0x800000947f967221 */ /* 0x000fe40000010000 */
[C---:B------:R-:W-:Y:S01]  /*38a0*/  FFMA.FTZ R120, R9.reuse, R164, R123 ;  /* 0x000000a409787223 */ /* 0x040fe2000001007b */
[--C-:B------:R-:W-:Y:S01]  /*38b0*/  HADD2.F32 R148, -RZ, R104.reuse.H0_H0 ;  /* 0x20000068ff947230 */ /* 0x100fe20000004100 */
[----:B------:R-:W-:Y:S01]  /*38c0*/  F2FP.F16.F32.PACK_AB R118, R118, R117 ;  /* 0x000000757676723e */ /* 0x000fe200000000ff */
[----:B------:R-:W-:Y:S02]  /*38d0*/  HADD2.F32 R123, -RZ, R104.H1_H1 ;  /* 0x30000068ff7b7230 */ /* 0x000fe40000004100 */
[----:B------:R-:W-:Y:S01]  /*38e0*/  F2FP.F16.F32.PACK_AB R117, R120, R121 ;  /* 0x000000797875723e */ /* 0x000fe200000000ff */
[----:B------:R-:W-:-:S02]  /*38f0*/  FFMA.FTZ R122, R9, R122, R148 ;  /* 0x0000007a097a7223 */ /* 0x000fc40000010094 */
[----:B------:R-:W-:-:S05]  /*3900*/  FFMA.FTZ R123, R9, R150, R123 ;  /* 0x00000096097b7223 */ /* 0x000fca000001007b */
[----:B------:R-:W-:Y:S01]  /*3910*/  F2FP.F16.F32.PACK_AB R116, R123, R122 ;  /* 0x0000007a7b74723e */ /* 0x000fe200000000ff */
[----:B------:R-:W-:Y:S06]  /*3920*/  BRA `(.L_x_1802) ;  /* 0x00000008003c7947 */ /* 0x000fec0003800000 */
.L_x_1799:
        /* <DEDUP_REMOVED lines=45> */
.L_x_1805:
        /* <DEDUP_REMOVED lines=33> */
.L_x_1804:
        /* <DEDUP_REMOVED lines=37> */
.L_x_1806:
        /* <DEDUP_REMOVED lines=28> */
.L_x_1802:
        /* <DEDUP_REMOVED lines=9> */
.L_x_1798:
[----:B------:R-:W-:Y:S05]  /*42b0*/  BSYNC.RECONVERGENT B0 ;  /* 0x0000000000007941 */ /* 0x000fea0003800200 */
.L_x_1797:
[----:B01----:R-:W0:Y:S02]  /*42c0*/  LDC.64 R116, c[0x0][0x380] ;  /* 0x0000e000ff747b82 */ /* 0x003e240000000a00 */
[----:B0-----:R-:W-:-:S04]  /*42d0*/  LEA R2, R116, R2, 0x2 ;  /* 0x0000000274027211 */ /* 0x001fc800078e10ff */
[----:B------:R-:W-:-:S13]  /*42e0*/  ISETP.GE.AND P0, PT, R2, R117, PT ;  /* 0x000000750200720c */ /* 0x000fda0003f06270 */
[----:B------:R-:W-:Y:S05]  /*42f0*/  @!P0 BRA `(.L_x_1807) ;  /* 0xffffffc000f88947 */ /* 0x000fea000383ffff */
.L_x_1781:
[----:B-----5:R-:W0:Y:S01]  /*4300*/  S2R R9, SR_TID.X ;  /* 0x0000000000097919 */ /* 0x020e220000002100 */
        /* <DEDUP_REMOVED lines=19> */
[----:B------:R-:W-:Y:S01]  /*4440*/  STS.128 [R9], R64 ;  /* 0x0000004009007388 */ /* 0x000fe20000000c00 */
        /* <DEDUP_REMOVED lines=182> */
.L_x_1809:
[----:B------:R-:W-:Y:S05]  /*4fb0*/  BSYNC.RECONVERGENT B0 ;  /* 0x0000000000007941 */ /* 0x000fea0003800200 */
.L_x_1808:
        /* <DEDUP_REMOVED lines=23> */
.L_x_1811:
[----:B------:R-:W-:Y:S05]  /*5130*/  BSYNC.RECONVERGENT B0 ;  /* 0x0000000000007941 */ /* 0x000fea0003800200 */
.L_x_1810:
        /* <DEDUP_REMOVED lines=23> */
.L_x_1813:
[----:B------:R-:W-:Y:S05]  /*52b0*/  BSYNC.RECONVERGENT B0 ;  /* 0x0000000000007941 */ /* 0x000fea0003800200 */
.L_x_1812:
        /* <DEDUP_REMOVED lines=8> */
.L_x_1786:
[----:B------:R-:W-:Y:S01]  /*5340*/  HFMA2 R163, -RZ, RZ, 0, 5.9604644775390625e-08 ;  /* 0x00000001ffa37431 */ /* 0x000fe200000001ff */
[----:B------:R-:W-:Y:S01]  /*5350*/  BSSY B0, `(.L_x_1814) ;  /* 0x0000006000007945 */ /* 0x000fe20003800000 */
[----:B------:R-:W-:Y:S02]  /*5360*/  MOV R164, 0x1f ;  /* 0x0000001f00a47802 */ /* 0x000fe40000000f00 */
[----:B------:R-:W-:-:S07]  /*5370*/  MOV R148, 0xffffffff ;  /* 0xffffffff00947802 */ /* 0x000fce0000000f00 */
[----:B-----5:R-:W-:Y:S05]  /*5380*/  WARPSYNC.COLLECTIVE R148, `(.L_x_1815) ;  /* 0x0000000094087348 */ /* 0x020fea0003c00000 */
[----:B------:R0:W1:Y:S02]  /*5390*/  SHFL.BFLY P0, R151, R149, R163, R164 ;  /* 0x0c0000a395977389 */ /* 0x00006400000000a4 */
[----:B01---5:R-:W-:Y:S05]  /*53a0*/  ENDCOLLECTIVE ;  /* 0x000000000000791b */ /* 0x023fea0003800000 */
.L_x_1815:
[----:B------:R-:W-:Y:S05]  /*53b0*/  BSYNC B0 ;  /* 0x0000000000007941 */ /* 0x000fea0003800000 */
.L_x_1814:
        /* <DEDUP_REMOVED lines=9> */
.L_x_1816:
[----:B------:R-:W-:Y:S01]  /*5450*/  MOV R149, R116 ;  /* 0x0000007400957202 */ /* 0x000fe20000000f00 */
[----:B------:R-:W-:Y:S01]  /*5460*/  HFMA2 R163, -RZ, RZ, 0, 1.1920928955078125e-07 ;  /* 0x00000002ffa37431 */ /* 0x000fe200000001ff */
[----:B------:R-:W-:-:S07]  /*5470*/  MOV R117, R151 ;  /* 0x0000009700757202 */ /* 0x000fce0000000f00 */
[----:B------:R-:W-:Y:S05]  /*5480*/  WARPSYNC.COLLECTIVE R148, `(.L_x_1817) ;  /* 0x0000000094087348 */ /* 0x000fea0003c00000 */
[----:B------:R0:W1:Y:S02]  /*5490*/  SHFL.BFLY P0, R151, R149, R163, R164 ;  /* 0x0c0000a395977389 */ /* 0x00006400000000a4 */
[----:B01----:R-:W-:Y:S05]  /*54a0*/  ENDCOLLECTIVE ;  /* 0x000000000000791b */ /* 0x003fea0003800000 */
.L_x_1817:
[----:B------:R-:W-:-:S05]  /*54b0*/  FADD.FTZ R117, R117, R150 ;  /* 0x0000009675757221 */ /* 0x000fca0000010000 */
[----:B------:R-:W-:Y:S02]  /*54c0*/  MOV R149, R117 ;  /* 0x0000007500957202 */ /* 0x000fe40000000f00 */
[----:B------:R-:W-:-:S07]  /*54d0*/  MOV R119, R151 ;  /* 0x0000009700777202 */ /* 0x000fce0000000f00 */
[----:B------:R-:W-:Y:S05]  /*54e0*/  WARPSYNC.COLLECTIVE R148, `(.L_x_1818) ;  /* 0x0000000094087348 */ /* 0x000fea0003c00000 */
[----:B------:R0:W1:Y:S02]  /*54f0*/  SHFL.BFLY P0, R151, R149, R163, R164 ;  /* 0x0c0000a395977389 */ /* 0x00006400000000a4 */
[----:B01----:R-:W-:Y:S05]  /*5500*/  ENDCOLLECTIVE ;  /* 0x000000000000791b */ /* 0x003fea0003800000 */
.L_x_1818:
[----:B------:R-:W-:-:S05]  /*5510*/  FADD.FTZ R119, R116, R119 ;  /* 0x0000007774777221 */ /* 0x000fca0000010000 */
[----:B------:R-:W-:Y:S01]  /*5520*/  MOV R149, R119 ;  /* 0x0000007700957202 */ /* 0x000fe20000000f00 */
[----:B------:R-:W-:Y:S01]  /*5530*/  HFMA2 R163, -RZ, RZ, 0, 2.384185791015625e-07 ;  /* 0x00000004ffa37431 */ /* 0x000fe200000001ff */
[----:B------:R-:W-:-:S07]  /*5540*/  MOV R118, R151 ;  /* 0x0000009700767202 */ /* 0x000fce0000000f00 */
[----:B------:R-:W-:Y:S05]  /*5550*/  WARPSYNC.COLLECTIVE R148, `(.L_x_1819) ;  /* 0x0000000094087348 */ /* 0x000fea0003c00000 */
[----:B------:R0:W1:Y:S02]  /*5560*/  SHFL.BFLY P0, R151, R149, R163, R164 ;  /* 0x0c0000a395977389 */ /* 0x00006400000000a4 */
[----:B01----:R-:W-:Y:S05]  /*5570*/  ENDCOLLECTIVE ;  /* 0x000000000000791b */ /* 0x003fea0003800000 */
.L_x_1819:
[----:B------:R-:W-:-:S05]  /*5580*/  FADD.FTZ R118, R117, R118 ;  /* 0x0000007675767221 */ /* 0x000fca0000010000 */
[----:B------:R-:W-:Y:S02]  /*5590*/  MOV R149, R118 ;  /* 0x0000007600957202 */ /* 0x000fe40000000f00 */
[----:B------:R-:W-:-:S07]  /*55a0*/  MOV R120, R151 ;  /* 0x0000009700787202 */ /* 0x000fce0000000f00 */
[----:B------:R-:W-:Y:S05]  /*55b0*/  WARPSYNC.COLLECTIVE R148, `(.L_x_1820) ;  /* 0x0000000094087348 */ /* 0x000fea0003c00000 */
[----:B------:R0:W1:Y:S02]  /*55c0*/  SHFL.BFLY P0, R151, R149, R163, R164 ;  /* 0x0c0000a395977389 */ /* 0x00006400000000a4 */
[----:B01----:R-:W-:Y:S05]  /*55d0*/  ENDCOLLECTIVE ;  /* 0x000000000000791b */ /* 0x003fea0003800000 */
.L_x_1820:
[----:B------:R-:W-:-:S05]  /*55e0*/  FADD.FTZ R120, R119, R120 ;  /* 0x0000007877787221 */ /* 0x000fca0000010000 */
[----:B------:R-:W-:Y:S01]  /*55f0*/  MOV R149, R120 ;  /* 0x0000007800957202 */ /* 0x000fe20000000f00 */
[----:B------:R-:W-:Y:S01]  /*5600*/  HFMA2 R163, -RZ, RZ, 0, 4.76837158203125e-07 ;  /* 0x00000008ffa37431 */ /* 0x000fe200000001ff */
[----:B------:R-:W-:-:S07]  /*5610*/  MOV R121, R151 ;  /* 0x0000009700797202 */ /* 0x000fce0000000f00 */
[----:B------:R-:W-:Y:S05]  /*5620*/  WARPSYNC.COLLECTIVE R148, `(.L_x_1821) ;  /* 0x0000000094087348 */ /* 0x000fea0003c00000 */
[----:B------:R0:W1:Y:S02]  /*5630*/  SHFL.BFLY P0, R151, R149, R163, R164 ;  /* 0x0c0000a395977389 */ /* 0x00006400000000a4 */
[----:B01----:R-:W-:Y:S05]  /*5640*/  ENDCOLLECTIVE ;  /* 0x000000000000791b */ /* 0x003fea0003800000 */
.L_x_1821:
[----:B------:R-:W-:-:S05]  /*5650*/  FADD.FTZ R121, R118, R121 ;  /* 0x0000007976797221 */ /* 0x000fca0000010000 */
[----:B------:R-:W-:Y:S02]  /*5660*/  MOV R149, R121 ;  /* 0x0000007900957202 */ /* 0x000fe40000000f00 */
[----:B------:R-:W-:-:S07]  /*5670*/  MOV R123, R151 ;  /* 0x00000097007b7202 */ /* 0x000fce0000000f00 */
[----:B------:R-:W-:Y:S05]  /*5680*/  WARPSYNC.COLLECTIVE R148, `(.L_x_1822) ;  /* 0x0000000094087348 */ /* 0x000fea0003c00000 */
[----:B------:R0:W1:Y:S02]  /*5690*/  SHFL.BFLY P0, R151, R149, R163, R164 ;  /* 0x0c0000a395977389 */ /* 0x00006400000000a4 */
[----:B01----:R-:W-:Y:S05]  /*56a0*/  ENDCOLLECTIVE ;  /* 0x000000000000791b */ /* 0x003fea0003800000 */
.L_x_1822:
[----:B------:R-:W-:-:S05]  /*56b0*/  FADD.FTZ R123, R120, R123 ;  /* 0x0000007b787b7221 */ /* 0x000fca0000010000 */
[----:B------:R-:W-:Y:S01]  /*56c0*/  MOV R149, R123 ;  /* 0x0000007b00957202 */ /* 0x000fe20000000f00 */
[----:B------:R-:W-:Y:S01]  /*56d0*/  HFMA2 R163, -RZ, RZ, 0, 9.5367431640625e-07 ;  /* 0x00000010ffa37431 */ /* 0x000fe200000001ff */
[----:B------:R-:W-:-:S07]  /*56e0*/  MOV R122, R151 ;  /* 0x00000097007a7202 */ /* 0x000fce0000000f00 */
[----:B------:R-:W-:Y:S05]  /*56f0*/  WARPSYNC.COLLECTIVE R148, `(.L_x_1823) ;  /* 0x0000000094087348 */ /* 0x000fea0003c00000 */
[----:B------:R0:W1:Y:S02]  /*5700*/  SHFL.BFLY P0, R151, R149, R163, R164 ;  /* 0x0c0000a395977389 */ /* 0x00006400000000a4 */
[----:B01----:R-:W-:Y:S05]  /*5710*/  ENDCOLLECTIVE ;  /* 0x000000000000791b */ /* 0x003fea0003800000 */
.L_x_1823:
[----:B------:R-:W-:-:S05]  /*5720*/  FADD.FTZ R122, R121, R122 ;  /* 0x0000007a797a7221 */ /* 0x000fca0000010000 */
[----:B------:R-:W-:Y:S02]  /*5730*/  MOV R149, R122 ;  /* 0x0000007a00957202 */ /* 0x000fe40000000f00 */
[----:B------:R-:W-:-:S07]  /*5740*/  MOV R116, R151 ;  /* 0x0000009700747202 */ /* 0x000fce0000000f00 */
[----:B------:R-:W-:Y:S05]  /*5750*/  WARPSYNC.COLLECTIVE R148, `(.L_x_1824) ;  /* 0x0000000094087348 */ /* 0x000fea0003c00000 */
[----:B------:R0:W1:Y:S02]  /*5760*/  SHFL.BFLY P0, R151, R149, R163, R164 ;  /* 0x0c0000a395977389 */ /* 0x00006400000000a4 */
[----:B01----:R-:W-:Y:S05]  /*5770*/  ENDCOLLECTIVE ;  /* 0x000000000000791b */ /* 0x003fea0003800000 */
.L_x_1824:
[----:B------:R-:W-:Y:S01]  /*5780*/  MOV R117, R151 ;  /* 0x0000009700757202 */ /* 0x000fe20000000f00 */
[----:B------:R-:W-:Y:S06]  /*5790*/  BRA `(.L_x_1825) ;  /* 0xffffffc000387947 */ /* 0x000fec000383ffff */
.L_x_1826:
        /* <DEDUP_REMOVED lines=14> */
.L_x_3946:


//--------------------- .text._ZN10layer_norm31ln_parallel_residual_bwd_kernelINS_13Kernel_traitsIf6__halfS2_S2_fjLj512ELj1ELj4ELj1ELj16ENS_18Kernel_traits_baseILj512EfS2_S2_S2_fjLj128EEEEELb0ELb0ELb1EEEvNS_9BwdParamsE --------------------------
	.section	.text._ZN10layer_norm31ln_parallel_residual_bwd_kernelINS_13Kernel_traitsIf6__halfS2_S2_fjLj512ELj1ELj4ELj1ELj16ENS_18Kernel_traits_baseILj512EfS2_S2_S2_fjLj128EEEEELb0ELb0ELb1EEEvNS_9BwdParamsE,"ax",@progbits
	.align	128
        .global         _ZN10layer_norm31ln_parallel_residual_bwd_kernelINS_13Kernel_traitsIf6__halfS2_S2_fjLj512ELj1ELj4ELj1ELj16ENS_18Kernel_traits_baseILj512EfS2_S2_S2_fjLj128EEEEELb0ELb0ELb1EEEvNS_9BwdParamsE
        .type           _ZN10layer_norm31ln_parallel_residual_bwd_kernelINS_13Kernel_traitsIf6__halfS2_S2_fjLj512ELj1ELj4ELj1ELj16ENS_18Kernel_traits_baseILj512EfS2_S2_S2_fjLj128EEEEELb0ELb0ELb1EEEvNS_9BwdParamsE,@function
        .size           _ZN10layer_norm31ln_parallel_residual_bwd_kernelINS_13Kernel_traitsIf6__halfS2_S2_fjLj512ELj1ELj4ELj1ELj16ENS_18Kernel_traits_baseILj512EfS2_S2_S2_fjLj128EEEEELb0ELb0ELb1EEEvNS_9BwdParamsE,(.L_x_3947 - _ZN10layer_norm31ln_parallel_residual_bwd_kernelINS_13Kernel_traitsIf6__halfS2_S2_fjLj512ELj1ELj4ELj1ELj16ENS_18Kernel_traits_baseILj512EfS2_S2_S2_fjLj128EEEEELb0ELb0ELb1EEEvNS_9BwdParamsE)
        .other          _ZN10layer_norm31ln_parallel_residual_bwd_kernelINS_13Kernel_traitsIf6__halfS2_S2_fjLj512ELj1ELj4ELj1ELj16ENS_18Kernel_traits_baseILj512EfS2_S2_S2_fjLj128EEEEELb0ELb0ELb1EEEvNS_9BwdParamsE,@"STO_CUDA_ENTRY STV_DEFAULT"
_ZN10layer_norm31ln_parallel_residual_bwd_kernelINS_13Kernel_traitsIf6__halfS2_S2_fjLj512ELj1ELj4ELj1ELj16ENS_18Kernel_traits_baseILj512EfS2_S2_S2_fjLj128EEEEELb0ELb0ELb1EEEvNS_9BwdParamsE:
.text._ZN10layer_norm31ln_parallel_residual_bwd_kernelINS_13Kernel_traitsIf6__halfS2_S2_fjLj512ELj1ELj4ELj1ELj16ENS_18Kernel_traits_baseILj512EfS2_S2_S2_fjLj128EEEEELb0ELb0ELb1EEEvNS_9BwdParamsE:
        /* <DEDUP_REMOVED lines=96> */
.L_x_1847:
        /* <DEDUP_REMOVED lines=28> */
[----:B0-----:R-:W0:Y:S08]  /*07c0*/  @P0 LDC.64 R144, c[0x0][0x438] ;  /* 0x00010e00ff900b82 */ /* 0x001e300000000a00 */
[----:B------:R-:W1:Y:S01]  /*07d0*/  @P0 LDC.64 R146, c[0x0][0x438] ;  /* 0x00010e00ff920b82 */ /* 0x000e620000000a00 */
[----:B------:R-:W-:Y:S01]  /*07e0*/  ISETP.NE.AND P2, PT, RZ, UR12, PT ;  /* 0x0000000cff007c0c */ /* 0x000fe2000bf45270 */
[----:B0-----:R-:W-:-:S05]  /*07f0*/  @P0 IMAD.WIDE.U32 R144, R137, 0x10, R144 ;  /* 0x0000001089900825 */ /* 0x001fca00078e0090 */
[----:B-----5:R0:W5:Y:S01]  /*0800*/  @P0 LDG.E.128 R60, desc[UR10][R144.64] ;  /* 0x0000000a903c0981 */ /* 0x020162000c1e1d00 */
[----:B-1----:R-:W-:-:S05]  /*0810*/  @P0 IMAD.WIDE.U32 R146, R142, 0x10, R146 ;  /* 0x000000108e920825 */ /* 0x002fca00078e0092 */
[----:B------:R1:W5:Y:S01]  /*0820*/  @P0 LDG.E.128 R56, desc[UR10][R146.64] ;  /* 0x0000000a92380981 */ /* 0x000362000c1e1d00 */
[----:B------:R-:W-:Y:S01]  /*0830*/  UMOV UR4, 0xffffffff ;  /* 0xffffffff00047882 */ /* 0x000fe20000000000 */
[----:B------:R-:W-:Y:S01]  /*0840*/  ISETP.NE.U32.AND P1, PT, RZ, UR14, PT ;  /* 0x0000000eff007c0c */ /* 0x000fe2000bf25070 */
[--C-:B----4-:R-:W-:Y:S01]  /*0850*/  HADD2.F32 R143, -RZ, R72.reuse.H0_H0 ;  /* 0x20000048ff8f7230 */ /* 0x110fe20000004100 */
[----:B------:R-:W-:Y:S01]  /*0860*/  FSEL R152, R0, RZ, !P2 ;  /* 0x000000ff00987208 */ /* 0x000fe20005000000 */
[----:B------:R-:W-:-:S04]  /*0870*/  HADD2.F32 R151, -RZ, R72.H1_H1 ;  /* 0x30000048ff977230 */ /* 0x000fc80000004100 */
[----:B------:R-:W-:Y:S01]  /*0880*/  FADD.FTZ R0, -R152, R143 ;  /* 0x0000008f98007221 */ /* 0x000fe20000010100 */
[--C-:B--2---:R-:W-:Y:S02]  /*0890*/  HADD2.F32 R149, -RZ, R76.reuse.H0_H0 ;  /* 0x2000004cff957230 */ /* 0x104fe40000004100 */
[----:B------:R-:W-:-:S03]  /*08a0*/  HADD2.F32 R148, -RZ, R76.H1_H1 ;  /* 0x3000004cff947230 */ /* 0x000fc60000004100 */
[----:B0-----:R-:W-:Y:S01]  /*08b0*/  FMUL.FTZ R145, R36, R149 ;  /* 0x0000009524917220 */ /* 0x001fe20000410000 */
[----:B---3--:R-:W-:Y:S02]  /*08c0*/  HADD2.F32 R143, -RZ, R80.H0_H0 ;  /* 0x20000050ff8f7230 */ /* 0x008fe40000004100 */
[----:B------:R-:W-:Y:S01]  /*08d0*/  FADD.FTZ R76, -R152, R151 ;  /* 0x00000097984c7221 */ /* 0x000fe20000010100 */
[----:B------:R-:W-:Y:S02]  /*08e0*/  FMUL.FTZ R0, R141, R0 ;  /* 0x000000008d007220 */ /* 0x000fe40000410000 */
[----:B------:R-:W-:Y:S02]  /*08f0*/  FADD.FTZ R136, R143, R136 ;  /* 0x000000888f887221 */ /* 0x000fe40000010000 */
[-C--:B------:R-:W-:Y:S01]  /*0900*/  FFMA.FTZ R139, R0, R143.reuse, R139 ;  /* 0x0000008f008b7223 */ /* 0x080fe2000001008b */
[----:B------:R-:W-:Y:S01]  /*0910*/  FFMA.FTZ R143, R52, R143, R145 ;  /* 0x0000008f348f7223 */ /* 0x000fe20000010091 */
[----:B------:R-:W-:-:S02]  /*0920*/  HADD2.F32 R145, -RZ, R73.H0_H0 ;  /* 0x20000049ff917230 */ /* 0x000fc40000004100 */
[----:B------:R-:W-:Y:S01]  /*0930*/  FMUL.FTZ R76, R141, R76 ;  /* 0x0000004c8d4c7220 */ /* 0x000fe20000410000 */
[----:B------:R-:W-:Y:S02]  /*0940*/  HADD2.F32 R72, -RZ, R80.H1_H1 ;  /* 0x30000050ff487230 */ /* 0x000fe40000004100 */
[----:B------:R-:W-:Y:S01]  /*0950*/  FMUL.FTZ R80, R37, R148 ;  /* 0x0000009425507220 */ /* 0x000fe20000410000 */
[----:B-1----:R-:W-:Y:S02]  /*0960*/  HADD2.F32 R147, -RZ, R73.H1_H1 ;  /* 0x30000049ff937230 */ /* 0x002fe40000004100 */
[----:B------:R-:W-:Y:S01]  /*0970*/  FADD.FTZ R144, -R152, R145 ;  /* 0x0000009198907221 */ /* 0x000fe20000010100 */
[--C-:B------:R-:W-:Y:S02]  /*0980*/  HADD2.F32 R145, -RZ, R77.reuse.H0_H0 ;  /* 0x2000004dff917230 */ /* 0x100fe40000004100 */
[----:B------:R-:W-:Y:S01]  /*0990*/  FADD.FTZ R132, R72, R132 ;  /* 0x0000008448847221 */ /* 0x000fe20000010000 */
[-C--:B------:R-:W-:Y:S01]  /*09a0*/  FFMA.FTZ R133, R76, R72.reuse, R133 ;  /* 0x000000484c857223 */ /* 0x080fe20000010085 */
[----:B------:R-:W-:Y:S01]  /*09b0*/  FFMA.FTZ R72, R53, R72, R80 ;  /* 0x0000004835487223 */ /* 0x000fe20000010050 */
[----:B------:R-:W-:-:S02]  /*09c0*/  HADD2.F32 R146, -RZ, R77.H1_H1 ;  /* 0x3000004dff927230 */ /* 0x000fc40000004100 */
[----:B------:R-:W-:Y:S01]  /*09d0*/  FADD.FTZ R80, -R152, R147 ;  /* 0x0000009398507221 */ /* 0x000fe20000010100 */
[--C-:B------:R-:W-:Y:S02]  /*09e0*/  HADD2.F32 R73, -RZ, R81.reuse.H0_H0 ;  /* 0x20000051ff497230 */ /* 0x100fe40000004100 */
[C---:B------:R-:W-:Y:S01]  /*09f0*/  FMUL.FTZ R144, R141.reuse, R144 ;  /* 0x000000908d907220 */ /* 0x040fe20000410000 */
[----:B------:R-:W-:Y:S02]  /*0a00*/  HADD2.F32 R81, -RZ, R81.H1_H1 ;  /* 0x30000051ff517230 */ /* 0x000fe40000004100 */
[----:B------:R-:W-:Y:S01]  /*0a10*/  FMUL.FTZ R77, R38, R145 ;  /* 0x00000091264d7220 */ /* 0x000fe20000410000 */
        /* <DEDUP_REMOVED lines=9> */
[----:B------:R-:W-:Y:S01]  /*0ab0*/  FADD.FTZ R134, R149, R134 ;  /* 0x0000008695867221 */ /* 0x000fe20000010000 */
[----:B------:R-:W-:Y:S01]  /*0ac0*/  FFMA.FTZ R135, R0, R149, R135 ;  /* 0x0000009500877223 */ /* 0x000fe20000010087 */
[----:B------:R-:W-:Y:S02]  /*0ad0*/  HADD2.F32 R153, -RZ, R74.H1_H1 ;  /* 0x3000004aff997230 */ /* 0x000fe40000004100 */
[----:B------:R-:W-:Y:S02]  /*0ae0*/  HADD2.F32 R149, -RZ, R78.H0_H0 ;  /* 0x2000004eff957230 */ /* 0x000fe40000004100 */
[----:B------:R-:W-:Y:S01]  /*0af0*/  FADD.FTZ R74, -R152, R81 ;  /* 0x00000051984a7221 */ /* 0x000fe20000010100 */
[----:B------:R-:W-:Y:S01]  /*0b00*/  FADD.FTZ R130, R148, R130 ;  /* 0x0000008294827221 */ /* 0x000fe20000010000 */
[----:B------:R-:W-:Y:S01]  /*0b10*/  FFMA.FTZ R131, R76, R148, R131 ;  /* 0x000000944c837223 */ /* 0x000fe20000010083 */
[--C-:B------:R-:W-:Y:S02]  /*0b20*/  HADD2.F32 R81, -RZ, R82.reuse.H0_H0 ;  /* 0x20000052ff517230 */ /* 0x100fe40000004100 */
[----:B------:R-:W-:-:S02]  /*0b30*/  HADD2.F32 R148, -RZ, R82.H1_H1 ;  /* 0x30000052ff947230 */ /* 0x000fc40000004100 */
[----:B------:R-:W-:Y:S01]  /*0b40*/  FMUL.FTZ R82, R141, R74 ;  /* 0x0000004a8d527220 */ /* 0x000fe20000410000 */
[----:B------:R-:W-:Y:S01]  /*0b50*/  FMUL.FTZ R151, R32, R149 ;  /* 0x0000009520977220 */ /* 0x000fe20000410000 */
[----:B------:R-:W-:Y:S02]  /*0b60*/  HADD2.F32 R147, -RZ, R78.H1_H1 ;  /* 0x3000004eff937230 */ /* 0x000fe40000004100 */
[----:B------:R-:W-:Y:S01]  /*0b70*/  FADD.FTZ R120, R81, R120 ;  /* 0x0000007851787221 */ /* 0x000fe20000010000 */
[-C--:B------:R-:W-:Y:S01]  /*0b80*/  FFMA.FTZ R121, R82, R81.reuse, R121 ;  /* 0x0000005152797223 */ /* 0x080fe20000010079 */
[----:B------:R-:W-:Y:S01]  /*0b90*/  FADD.FTZ R78, -R152, R153 ;  /* 0x00000099984e7221 */ /* 0x000fe20000010100 */
[----:B------:R-:W-:Y:S01]  /*0ba0*/  FFMA.FTZ R81, R48, R81, R151 ;  /* 0x0000005130517223 */ /* 0x000fe20000010097 */
[--C-:B------:R-:W-:Y:S02]  /*0bb0*/  HADD2.F32 R151, -RZ, R75.reuse.H1_H1 ;  /* 0x3000004bff977230 */ /* 0x100fe40000004100 */
[----:B------:R-:W-:Y:S01]  /*0bc0*/  FADD.FTZ R126, R145, R126 ;  /* 0x0000007e917e7221 */ /* 0x000fe20000010000 */
[----:B------:R-:W-:Y:S01]  /*0bd0*/  FFMA.FTZ R127, R144, R145, R127 ;  /* 0x00000091907f7223 */ /* 0x000fe2000001007f */
[----:B------:R-:W-:Y:S01]  /*0be0*/  FMUL.FTZ R78, R141, R78 ;  /* 0x0000004e8d4e7220 */ /* 0x000fe20000410000 */
[----:B------:R-:W-:Y:S01]  /*0bf0*/  FMUL.FTZ R74, R33, R147 ;  /* 0x00000093214a7220 */ /* 0x000fe20000410000 */
[----:B------:R-:W-:-:S02]  /*0c00*/  HADD2.F32 R145, -RZ, R75.H0_H0 ;  /* 0x2000004bff917230 */ /* 0x000fc40000004100 */
[----:B------:R-:W-:Y:S01]  /*0c10*/  FADD.FTZ R122, R146, R122 ;  /* 0x0000007a927a7221 */ /* 0x000fe20000010000 */
[----:B------:R-:W-:Y:S01]  /*0c20*/  FFMA.FTZ R123, R80, R146, R123 ;  /* 0x00000092507b7223 */ /* 0x000fe2000001007b */
[----:B------:R-:W-:Y:S01]  /*0c30*/  FADD.FTZ R146, -R152, R151 ;  /* 0x0000009798927221 */ /* 0x000fe20000010100 */
[----:B------:R-:W-:Y:S01]  /*0c40*/  FADD.FTZ R118, R149, R118 ;  /* 0x0000007695767221 */ /* 0x000fe20000010000 */
[----:B------:R-:W-:Y:S01]  /*0c50*/  FFMA.FTZ R119, R82, R149, R119 ;  /* 0x0000009552777223 */ /* 0x000fe20000010077 */
[----:B------:R-:W-:Y:S01]  /*0c60*/  FADD.FTZ R116, R148, R116 ;  /* 0x0000007494747221 */ /* 0x000fe20000010000 */
[-C--:B------:R-:W-:Y:S01]  /*0c70*/  FFMA.FTZ R117, R78, R148.reuse, R117 ;  /* 0x000000944e757223 */ /* 0x080fe20000010075 */
[----:B------:R-:W-:Y:S01]  /*0c80*/  FFMA.FTZ R74, R49, R148, R74 ;  /* 0x00000094314a7223 */ /* 0x000fe2000001004a */
[--C-:B------:R-:W-:Y:S02]  /*0c90*/  HADD2.F32 R149, -RZ, R79.reuse.H0_H0 ;  /* 0x2000004fff957230 */ /* 0x100fe40000004100 */
[----:B------:R-:W-:Y:S01]  /*0ca0*/  FADD.FTZ R148, -R152, R145 ;  /* 0x0000009198947221 */ /* 0x000fe20000010100 */
[----:B------:R-:W-:-:S02]  /*0cb0*/  HADD2.F32 R79, -RZ, R79.H1_H1 ;  /* 0x3000004fff4f7230 */ /* 0x000fc40000004100 */
[C---:B------:R-:W-:Y:S01]  /*0cc0*/  FMUL.FTZ R146, R141.reuse, R146 ;  /* 0x000000928d927220 */ /* 0x040fe20000410000 */
[--C-:B------:R-:W-:Y:S02]  /*0cd0*/  HADD2.F32 R75, -RZ, R83.reuse.H0_H0 ;  /* 0x20000053ff4b7230 */ /* 0x100fe40000004100 */
[----:B------:R-:W-:Y:S01]  /*0ce0*/  FMUL.FTZ R148, R141, R148 ;  /* 0x000000948d947220 */ /* 0x000fe20000410000 */
[----:B------:R-:W-:Y:S02]  /*0cf0*/  HADD2.F32 R145, -RZ, R83.H1_H1 ;  /* 0x30000053ff917230 */ /* 0x000fe40000004100 */
[----:B------:R-:W-:Y:S01]  /*0d00*/  FMUL.FTZ R83, R34, R149 ;  /* 0x0000009522537220 */ /* 0x000fe20000410000 */
[-C--:B------:R-:W-:Y:S01]  /*0d10*/  FMUL.FTZ R150, R35, R79.reuse ;  /* 0x0000004f23967220 */ /* 0x080fe20000410000 */
[----:B------:R-:W-:Y:S01]  /*0d20*/  FADD.FTZ R106, R79, R106 ;  /* 0x0000006a4f6a7221 */ /* 0x000fe20000010000 */
[----:B------:R-:W-:Y:S01]  /*0d30*/  FFMA.FTZ R107, R146, R79, R107 ;  /* 0x0000004f926b7223 */ /* 0x000fe2000001006b */
[----:B------:R-:W-:Y:S01]  /*0d40*/  FADD.FTZ R114, R147, R114 ;  /* 0x0000007293727221 */ /* 0x000fe20000010000 */
[----:B------:R-:W-:Y:S01]  /*0d50*/  FFMA.FTZ R115, R78, R147, R115 ;  /* 0x000000934e737223 */ /* 0x000fe20000010073 */
[----:B------:R-:W-:-:S02]  /*0d60*/  HADD2.F32 R79, -RZ, R84.H0_H0 ;  /* 0x20000054ff4f7230 */ /* 0x000fc40000004100 */
[----:B------:R-:W-:Y:S01]  /*0d70*/  FADD.FTZ R112, R75, R112 ;  /* 0x000000704b707221 */ /* 0x000fe20000010000 */
[--C-:B------:R-:W-:Y:S02]  /*0d80*/  HADD2.F32 R147, -RZ, R85.reuse.H0_H0 ;  /* 0x20000055ff937230 */ /* 0x100fe40000004100 */
[-C--:B------:R-:W-:Y:S01]  /*0d90*/  FFMA.FTZ R113, R148, R75.reuse, R113 ;  /* 0x0000004b94717223 */ /* 0x080fe20000010071 */
[----:B------:R-:W-:Y:S01]  /*0da0*/  FFMA.FTZ R83, R50, R75, R83 ;  /* 0x0000004b32537223 */ /* 0x000fe20000010053 */
[----:B------:R-:W-:Y:S02]  /*0db0*/  HADD2.F32 R85, -RZ, R85.H1_H1 ;  /* 0x30000055ff557230 */ /* 0x000fe40000004100 */
[----:B------:R-:W-:Y:S01]  /*0dc0*/  FADD.FTZ R108, R145, R108 ;  /* 0x0000006c916c7221 */ /* 0x000fe20000010000 */
[-C--:B------:R-:W-:Y:S01]  /*0dd0*/  FFMA.FTZ R109, R146, R145.reuse, R109 ;  /* 0x00000091926d7223 */ /* 0x080fe2000001006d */
[----:B------:R-:W-:Y:S01]  /*0de0*/  FFMA.FTZ R75, R51, R145, R150 ;  /* 0x00000091334b7223 */ /* 0x000fe20000010096 */
[----:B------:R-:W-:-:S02]  /*0df0*/  HADD2.F32 R145, -RZ, R84.H1_H1 ;  /* 0x30000054ff917230 */ /* 0x000fc40000004100 */
[----:B------:R-:W-:Y:S01]  /*0e00*/  FADD.FTZ R110, R149, R110 ;  /* 0x0000006e956e7221 */ /* 0x000fe20000010000 */
[----:B------:R-:W-:Y:S01]  /*0e10*/  FFMA.FTZ R111, R148, R149, R111 ;  /* 0x00000095946f7223 */ /* 0x000fe2000001006f */
[C---:B------:R-:W-:Y:S01]  /*0e20*/  FADD.FTZ R84, -R152.reuse, R79 ;  /* 0x0000004f98547221 */ /* 0x040fe20000010100 */
[--C-:B------:R-:W-:Y:S02]  /*0e30*/  HADD2.F32 R149, -RZ, R86.reuse.H0_H0 ;  /* 0x20000056ff957230 */ /* 0x100fe40000004100 */
[----:B------:R-:W-:Y:S01]  /*0e40*/  FADD.FTZ R158, -R152, R85 ;  /* 0x00000055989e7221 */ /* 0x000fe20000010100 */
[----:B------:R-:W-:Y:S02]  /*0e50*/  HADD2.F32 R151, -RZ, R86.H1_H1 ;  /* 0x30000056ff977230 */ /* 0x000fe40000004100 */
[--C-:B------:R-:W-:Y:S02]  /*0e60*/  HADD2.F32 R153, -RZ, R87.reuse.H0_H0 ;  /* 0x20000057ff997230 */ /* 0x100fe40000004100 */
[----:B------:R-:W-:-:S02]  /*0e70*/  HADD2.F32 R87, -RZ, R87.H1_H1 ;  /* 0x30000057ff577230 */ /* 0x000fc40000004100 */
[----:B------:R-:W-:Y:S01]  /*0e80*/  FMUL.FTZ R84, R141, R84 ;  /* 0x000000548d547220 */ /* 0x000fe20000410000 */
[--C-:B------:R-:W-:Y:S02]  /*0e90*/  HADD2.F32 R85, -RZ, R88.reuse.H0_H0 ;  /* 0x20000058ff557230 */ /* 0x100fe40000004100 */
[C---:B------:R-:W-:Y:S01]  /*0ea0*/  FADD.FTZ R86, -R152.reuse, R145 ;  /* 0x0000009198567221 */ /* 0x040fe20000010100 */
[----:B------:R-:W-:Y:S02]  /*0eb0*/  HADD2.F32 R88, -RZ, R88.H1_H1 ;  /* 0x30000058ff587230 */ /* 0x000fe40000004100 */
[C---:B------:R-:W-:Y:S01]  /*0ec0*/  FADD.FTZ R160, -R152.reuse, R147 ;  /* 0x0000009398a07221 */ /* 0x040fe20000010100 */
[C---:B------:R-:W-:Y:S01]  /*0ed0*/  FADD.FTZ R150, -R152.reuse, R149 ;  /* 0x0000009598967221 */ /* 0x040fe20000010100 */
[C---:B------:R-:W-:Y:S01]  /*0ee0*/  FADD.FTZ R156, -R152.reuse, R151 ;  /* 0x00000097989c7221 */ /* 0x040fe20000010100 */
[C---:B------:R-:W-:Y:S01]  /*0ef0*/  FADD.FTZ R154, -R152.reuse, R153 ;  /* 0x00000099989a7221 */ /* 0x040fe20000010100 */
[----:B------:R-:W-:Y:S01]  /*0f00*/  FADD.FTZ R152, -R152, R87 ;  /* 0x0000005798987221 */ /* 0x000fe20000010100 */
[----:B------:R-:W-:-:S02]  /*0f10*/  HADD2.F32 R79, -RZ, R92.H0_H0 ;  /* 0x2000005cff4f7230 */ /* 0x000fc40000004100 */
[-C--:B------:R-:W-:Y:S01]  /*0f20*/  FMUL.FTZ R87, R28, R85.reuse ;  /* 0x000000551c577220 */ /* 0x080fe20000410000 */
[----:B------:R-:W-:Y:S01]  /*0f30*/  FADD.FTZ R2, R85, R2 ;  /* 0x0000000255027221 */ /* 0x000fe20000010000 */
[----:B------:R-:W-:Y:S01]  /*0f40*/  FFMA.FTZ R17, R84, R85, R17 ;  /* 0x0000005554117223 */ /* 0x000fe20000010011 */
[----:B------:R-:W-:Y:S02]  /*0f50*/  HADD2.F32 R92, -RZ, R92.H1_H1 ;  /* 0x3000005cff5c7230 */ /* 0x000fe40000004100 */
[----:B------:R-:W-:Y:S01]  /*0f60*/  FMUL.FTZ R85, R141, R86 ;  /* 0x000000568d557220 */ /* 0x000fe20000410000 */
[----:B------:R-:W-:Y:S01]  /*0f70*/  FMUL.FTZ R86, R29, R88 ;  /* 0x000000581d567220 */ /* 0x000fe20000410000 */
[----:B------:R-:W-:Y:S01]  /*0f80*/  FADD.FTZ R97, R79, R97 ;  /* 0x000000614f617221 */ /* 0x000fe20000010000 */
[----:B------:R-:W-:Y:S01]  /*0f90*/  FADD.FTZ R96, R92, R96 ;  /* 0x000000605c607221 */ /* 0x000fe20000010000 */
[-C--:B------:R-:W-:Y:S01]  /*0fa0*/  FFMA.FTZ R104, R85, R92.reuse, R104 ;  /* 0x0000005c55687223 */ /* 0x080fe20000010068 */
[----:B------:R-:W-:Y:S01]  /*0fb0*/  FFMA.FTZ R86, R45, R92, R86 ;  /* 0x0000005c2d567223 */ /* 0x000fe20000010056 */
[----:B------:R-:W-:-:S02]  /*0fc0*/  HADD2.F32 R92, -RZ, R89.H0_H0 ;  /* 0x20000059ff5c7230 */ /* 0x000fc40000004100 */
[-C--:B------:R-:W-:Y:S01]  /*0fd0*/  FFMA.FTZ R105, R84, R79.reuse, R105 ;  /* 0x0000004f54697223 */ /* 0x080fe20000010069 */
[----:B------:R-:W-:Y:S01]  /*0fe0*/  FFMA.FTZ R79, R44, R79, R87 ;  /* 0x0000004f2c4f7223 */ /* 0x000fe20000010057 */
[----:B------:R-:W-:Y:S01]  /*0ff0*/  FADD.FTZ R3, R88, R3 ;  /* 0x0000000358037221 */ /* 0x000fe20000010000 */
[----:B------:R-:W-:Y:S01]  /*1000*/  FFMA.FTZ R16, R85, R88, R16 ;  /* 0x0000005855107223 */ /* 0x000fe20000010010 */
[----:B------:R-:W-:Y:S02]  /*1010*/  HADD2.F32 R87, -RZ, R93.H0_H0 ;  /* 0x2000005dff577230 */ /* 0x000fe40000004100 */
[----:B------:R-:W-:Y:S01]  /*1020*/  FMUL.FTZ R88, R141, R160 ;  /* 0x000000a08d587220 */ /* 0x000fe20000410000 */
[----:B------:R-:W-:Y:S02]  /*1030*/  FMUL.FTZ R145, R30, R92 ;  /* 0x0000005c1e917220 */ /* 0x000fe40000410000 */
[----:B------:R-:W-:Y:S01]  /*1040*/  FADD.FTZ R23, R87, R23 ;  /* 0x0000001757177221 */ /* 0x000fe20000010000 */
[-C--:B------:R-:W-:Y:S01]  /*1050*/  FFMA.FTZ R103, R88, R87.reuse, R103 ;  /* 0x0000005758677223 */ /* 0x080fe20000010067 */
[----:B------:R-:W-:Y:S01]  /*1060*/  FFMA.FTZ R87, R46, R87, R145 ;  /* 0x000000572e577223 */ /* 0x000fe20000010091 */
[----:B------:R-:W-:-:S02]  /*1070*/  HADD2.F32 R145, -RZ, R89.H1_H1 ;  /* 0x30000059ff917230 */ /* 0x000fc40000004100 */
[----:B------:R-:W-:Y:S01]  /*1080*/  FMUL.FTZ R89, R141, R158 ;  /* 0x0000009e8d597220 */ /* 0x000fe20000410000 */
[----:B------:R-:W-:Y:S01]  /*1090*/  FADD.FTZ R4, R92, R4 ;  /* 0x000000045c047221 */ /* 0x000fe20000010000 */
[----:B------:R-:W-:Y:S01]  /*10a0*/  FFMA.FTZ R15, R88, R92, R15 ;  /* 0x0000005c580f7223 */ /* 0x000fe2000001000f */
[-C--:B------:R-:W-:Y:S01]  /*10b0*/  FMUL.FTZ R158, R31, R145.reuse ;  /* 0x000000911f9e7220 */ /* 0x080fe20000410000 */
[----:B------:R-:W-:Y:S01]  /*10c0*/  FADD.FTZ R5, R145, R5 ;  /* 0x0000000591057221 */ /* 0x000fe20000010000 */
[----:B------:R-:W-:Y:S01]  /*10d0*/  FFMA.FTZ R14, R89, R145, R14 ;  /* 0x00000091590e7223 */ /* 0x000fe2000001000e */
[----:B------:R-:W-:Y:S02]  /*10e0*/  HADD2.F32 R145, -RZ, R90.H0_H0 ;  /* 0x2000005aff917230 */ /* 0x000fe40000004100 */
[----:B------:R-:W-:Y:S02]  /*10f0*/  HADD2.F32 R92, -RZ, R93.H1_H1 ;  /* 0x3000005dff5c7230 */ /* 0x000fe40000004100 */
[----:B------:R-:W-:Y:S01]  /*1100*/  FMUL.FTZ R150, R141, R150 ;  /* 0x000000968d967220 */ /* 0x000fe20000410000 */
[----:B------:R-:W-:-:S02]  /*1110*/  HADD2.F32 R93, -RZ, R94.H0_H0 ;  /* 0x2000005eff5d7230 */ /* 0x000fc40000004100 */
[----:B------:R-:W-:-:S03]  /*1120*/  FMUL.FTZ R147, R24, R145 ;  /* 0x0000009118937220 */ /* 0x000fc60000410000 */
[----:B------:R-:W-:Y:S01]  /*1130*/  FADD.FTZ R21, R93, R21 ;  /* 0x000000155d157221 */ /* 0x000fe20000010000 */
[-C--:B------:R-:W-:Y:S01]  /*1140*/  FFMA.FTZ R101, R150, R93.reuse, R101 ;  /* 0x0000005d96657223 */ /* 0x080fe20000010065 */
[----:B------:R-:W-:Y:S01]  /*1150*/  FFMA.FTZ R93, R40, R93, R147 ;  /* 0x0000005d285d7223 */ /* 0x000fe20000010093 */
[----:B------:R-:W-:Y:S02]  /*1160*/  HADD2.F32 R147, -RZ, R90.H1_H1 ;  /* 0x3000005aff937230 */ /* 0x000fe40000004100 */
[----:B------:R-:W-:Y:S01]  /*1170*/  FADD.FTZ R6, R145, R6 ;  /* 0x0000000691067221 */ /* 0x000fe20000010000 */
[----:B------:R-:W-:Y:S01]  /*1180*/  FFMA.FTZ R13, R150, R145, R13 ;  /* 0x00000091960d7223 */ /* 0x000fe2000001000d */
[----:B------:R-:W-:Y:S02]  /*1190*/  HADD2.F32 R90, -RZ, R94.H1_H1 ;  /* 0x3000005eff5a7230 */ /* 0x000fe40000004100 */
[----:B------:R-:W-:Y:S01]  /*11a0*/  FMUL.FTZ R145, R141, R156 ;  /* 0x0000009c8d917220 */ /* 0x000fe20000410000 */
[----:B------:R-:W-:Y:S01]  /*11b0*/  FMUL.FTZ R94, R25, R147 ;  /* 0x00000093195e7220 */ /* 0x000fe20000410000 */
[----:B------:R-:W-:-:S02]  /*11c0*/  HADD2.F32 R149, -RZ, R91.H0_H0 ;  /* 0x2000005bff957230 */ /* 0x000fc40000004100 */
[----:B------:R-:W-:Y:S01]  /*11d0*/  FADD.FTZ R20, R90, R20 ;  /* 0x000000145a147221 */ /* 0x000fe20000010000 */
[-C--:B------:R-:W-:Y:S01]  /*11e0*/  FFMA.FTZ R100, R145, R90.reuse, R100 ;  /* 0x0000005a91647223 */ /* 0x080fe20000010064 */
[----:B------:R-:W-:Y:S01]  /*11f0*/  FFMA.FTZ R90, R41, R90, R94 ;  /* 0x0000005a295a7223 */ /* 0x000fe2000001005e */
[----:B------:R-:W-:Y:S01]  /*1200*/  FMUL.FTZ R94, R141, R154 ;  /* 0x0000009a8d5e7220 */ /* 0x000fe20000410000 */
[-C--:B------:R-:W-:Y:S01]  /*1210*/  FMUL.FTZ R151, R26, R149.reuse ;  /* 0x000000951a977220 */ /* 0x080fe20000410000 */
[----:B------:R-:W-:Y:S02]  /*1220*/  FADD.FTZ R8, R149, R8 ;  /* 0x0000000895087221 */ /* 0x000fe40000010000 */
[----:B------:R-:W-:Y:S01]  /*1230*/  FFMA.FTZ R11, R94, R149, R11 ;  /* 0x000000955e0b7223 */ /* 0x000fe2000001000b */
[----:B------:R-:W-:Y:S02]  /*1240*/  HADD2.F32 R149, -RZ, R91.H1_H1 ;  /* 0x3000005bff957230 */ /* 0x000fe40000004100 */
[----:B------:R-:W-:Y:S01]  /*1250*/  FADD.FTZ R7, R147, R7 ;  /* 0x0000000793077221 */ /* 0x000fe20000010000 */
[----:B------:R-:W-:Y:S01]  /*1260*/  FFMA.FTZ R12, R145, R147, R12 ;  /* 0x00000093910c7223 */ /* 0x000fe2000001000c */
[----:B------:R-:W-:-:S02]  /*1270*/  HADD2.F32 R147, -RZ, R95.H0_H0 ;  /* 0x2000005fff937230 */ /* 0x000fc40000004100 */
[----:B------:R-:W-:Y:S01]  /*1280*/  FMUL.FTZ R91, R141, R152 ;  /* 0x000000988d5b7220 */ /* 0x000fe20000410000 */
[----:B------:R-:W-:Y:S02]  /*1290*/  HADD2.F32 R95, -RZ, R95.H1_H1 ;  /* 0x3000005fff5f7230 */ /* 0x000fe40000004100 */
[-C--:B------:R-:W-:Y:S01]  /*12a0*/  FMUL.FTZ R152, R27, R149.reuse ;  /* 0x000000951b987220 */ /* 0x080fe20000410000 */
[----:B------:R-:W-:Y:S01]  /*12b0*/  FADD.FTZ R9, R149, R9 ;  /* 0x0000000995097221 */ /* 0x000fe20000010000 */
[----:B------:R-:W-:Y:S01]  /*12c0*/  FFMA.FTZ R10, R91, R149, R10 ;  /* 0x000000955b0a7223 */ /* 0x000fe2000001000a */
[----:B------:R-:W-:Y:S01]  /*12d0*/  FADD.FTZ R18, R95, R18 ;  /* 0x000000125f127221 */ /* 0x000fe20000010000 */
[-C--:B------:R-:W-:Y:S01]  /*12e0*/  FFMA.FTZ R98, R91, R95.reuse, R98 ;  /* 0x0000005f5b627223 */ /* 0x080fe20000010062 */
[----:B------:R-:W-:Y:S01]  /*12f0*/  FFMA.FTZ R152, R43, R95, R152 ;  /* 0x0000005f2b987223 */ /* 0x000fe20000010098 */
[----:B------:R-:W-:Y:S01]  /*1300*/  FADD.FTZ R95, RZ, R143 ;  /* 0x0000008fff5f7221 */ /* 0x000fe20000010000 */
[----:B------:R-:W-:-:S03]  /*1310*/  FFMA.FTZ R149, R0, R143, RZ ;  /* 0x0000008f00957223 */ /* 0x000fc600000100ff */
        /* <DEDUP_REMOVED lines=34> */
[----:B------:R-:W-:Y:S02]  /*1540*/  ISETP.NE.AND.EX P1, PT, RZ, UR15, PT, P1 ;  /* 0x0000000fff007c0c */ /* 0x000fe4000bf25310 */
[----:B------:R-:W-:Y:S01]  /*1550*/  FADD.FTZ R153, R149, R152 ;  /* 0x0000009895997221 */ /* 0x000fe20000010000 */
[----:B------:R-:W-:Y:S01]  /*1560*/  FFMA.FTZ R95, R91, R152, R154 ;  /* 0x000000985b5f7223 */ /* 0x000fe2000001009a */
[----:B------:R-:W-:Y:S09]  /*1570*/  BRA.DIV UR4, `(.L_x_1830) ;  /* 0x0000003a04887947 */ /* 0x000ff2000b800000 */
        /* <DEDUP_REMOVED lines=18> */
.L_x_1859:
        /* <DEDUP_REMOVED lines=43> */
.L_x_1833:
        /* <DEDUP_REMOVED lines=33> */
.L_x_1832:
        /* <DEDUP_REMOVED lines=36> */
.L_x_1835:
        /* <DEDUP_REMOVED lines=37> */
.L_x_1831:
        /* <DEDUP_REMOVED lines=45> */
.L_x_1837:
        /* <DEDUP_REMOVED lines=41> */
.L_x_1836:
        /* <DEDUP_REMOVED lines=44> */
.L_x_1838:
        /* <DEDUP_REMOVED lines=44> */
.L_x_1834:
        /* <DEDUP_REMOVED lines=61> */
.L_x_1841:
        /* <DEDUP_REMOVED lines=41> */
.L_x_1840:
        /* <DEDUP_REMOVED lines=42> */
.L_x_1843:
        /* <DEDUP_REMOVED lines=37> */
.L_x_1839:
        /* <DEDUP_REMOVED lines=39> */
.L_x_1845:
        /* <DEDUP_REMOVED lines=33> */
.L_x_1844:
        /* <DEDUP_REMOVED lines=34> */
.L_x_1846:
        /* <DEDUP_REMOVED lines=28> */
.L_x_1842:
        /* <DEDUP_REMOVED lines=13> */
.L_x_1829:
        /* <DEDUP_REMOVED lines=64> */
.L_x_1828:
[----:B------:R-:W-:Y:S05]  /*4350*/  BSYNC B0 ;  /* 0x0000000000007941 */ /* 0x000fea0003800000 */
.L_x_1827:
        /* <DEDUP_REMOVED lines=36> */
[----:B---3--:R-:W-:-:S03]  /*45a0*/  FADD.FTZ R8, R8, R13 ;  /* 0x0000000d08087221 */ /* 0x008fc60000010000 */
[----:B------:R-:W3:Y:S01]  /*45b0*/  LDS R23, [R2+0x1c00] ;  /* 0x001c000002177984 */ /* 0x000ee20000000800 */
[----:B----4-:R-:W-:-:S03]  /*45c0*/  FADD.FTZ R9, R9, R12 ;  /* 0x0000000c09097221 */ /* 0x010fc60000010000 */
        /* <DEDUP_REMOVED lines=157> */
.L_x_1830:
[----:B------:R-:W-:Y:S01]  /*4fa0*/  HFMA2 R154, -RZ, RZ, 0, 5.9604644775390625e-08 ;  /* 0x00000001ff9a7431 */ /* 0x000fe200000001ff */
[----:B------:R-:W-:Y:S01]  /*4fb0*/  BSSY B2, `(.L_x_1848) ;  /* 0x0000006000027945 */ /* 0x000fe20003800000 */
[----:B------:R-:W-:Y:S02]  /*4fc0*/  MOV R151, 0x1f ;  /* 0x0000001f00977802 */ /* 0x000fe40000000f00 */
[----:B------:R-:W-:-:S07]  /*4fd0*/  MOV R156, 0xffffffff ;  /* 0xffffffff009c7802 */ /* 0x000fce0000000f00 */
[----:B-----5:R-:W-:Y:S05]  /*4fe0*/  WARPSYNC.COLLECTIVE R156, `(.L_x_1849) ;  /* 0x000000009c087348 */ /* 0x020fea0003c00000 */
[----:B------:R0:W1:Y:S02]  /*4ff0*/  SHFL.BFLY P3, R155, R153, R154, R151 ;  /* 0x0c00009a999b7389 */ /* 0x0000640000060097 */
[----:B01---5:R-:W-:Y:S05]  /*5000*/  ENDCOLLECTIVE ;  /* 0x000000000000791b */ /* 0x023fea0003800000 */
.L_x_1849:
[----:B------:R-:W-:Y:S05]  /*5010*/  BSYNC B2 ;  /* 0x0000000000027941 */ /* 0x000fea0003800000 */
.L_x_1848:
        /* <DEDUP_REMOVED lines=8> */
.L_x_1850:
[----:B------:R-:W-:Y:S01]  /*50a0*/  MOV R153, R157 ;  /* 0x0000009d00997202 */ /* 0x000fe20000000f00 */
[----:B------:R-:W-:Y:S01]  /*50b0*/  HFMA2 R154, -RZ, RZ, 0, 1.1920928955078125e-07 ;  /* 0x00000002ff9a7431 */ /* 0x000fe200000001ff */
[----:B------:R-:W-:-:S07]  /*50c0*/  MOV R158, R155 ;  /* 0x0000009b009e7202 */ /* 0x000fce0000000f00 */
[----:B------:R-:W-:Y:S05]  /*50d0*/  WARPSYNC.COLLECTIVE R156, `(.L_x_1851) ;  /* 0x000000009c087348 */ /* 0x000fea0003c00000 */
[----:B------:R0:W1:Y:S02]  /*50e0*/  SHFL.BFLY P3, R155, R153, R154, R151 ;  /* 0x0c00009a999b7389 */ /* 0x0000640000060097 */
[----:B01----:R-:W-:Y:S05]  /*50f0*/  ENDCOLLECTIVE ;  /* 0x000000000000791b */ /* 0x003fea0003800000 */
.L_x_1851:
[----:B------:R-:W-:-:S05]  /*5100*/  FADD.FTZ R158, R95, R158 ;  /* 0x0000009e5f9e7221 */ /* 0x000fca0000010000 */
[----:B------:R-:W-:Y:S01]  /*5110*/  MOV R153, R158 ;  /* 0x0000009e00997202 */ /* 0x000fe20000000f00 */
[----:B------:R-:W-:-:S07]  /*5120*/  FADD.FTZ R159, R157, R155 ;  /* 0x0000009b9d9f7221 */ /* 0x000fce0000010000 */
[----:B------:R-:W-:Y:S05]  /*5130*/  WARPSYNC.COLLECTIVE R156, `(.L_x_1852) ;  /* 0x000000009c087348 */ /* 0x000fea0003c00000 */
[----:B------:R0:W1:Y:S02]  /*5140*/  SHFL.BFLY P3, R155, R153, R154, R151 ;  /* 0x0c00009a999b7389 */ /* 0x0000640000060097 */
[----:B01----:R-:W-:Y:S05]  /*5150*/  ENDCOLLECTIVE ;  /* 0x000000000000791b */ /* 0x003fea0003800000 */
.L_x_1852:
[----:B------:R-:W-:Y:S01]  /*5160*/  MOV R153, R159 ;  /* 0x0000009f00997202 */ /* 0x000fe20000000f00 */
[----:B------:R-:W-:Y:S01]  /*5170*/  HFMA2 R154, -RZ, RZ, 0, 2.384185791015625e-07 ;  /* 0x00000004ff9a7431 */ /* 0x000fe200000001ff */
[----:B------:R-:W-:-:S07]  /*5180*/  MOV R149, R155 ;  /* 0x0000009b00957202 */ /* 0x000fce0000000f00 */
[----:B------:R-:W-:Y:S05]  /*5190*/  WARPSYNC.COLLECTIVE R156, `(.L_x_1853) ;  /* 0x000000009c087348 */ /* 0x000fea0003c00000 */
[----:B------:R0:W1:Y:S02]  /*51a0*/  SHFL.BFLY P3, R155, R153, R154, R151 ;  /* 0x0c00009a999b7389 */ /* 0x0000640000060097 */
[----:B01----:R-:W-:Y:S05]  /*51b0*/  ENDCOLLECTIVE ;  /* 0x000000000000791b */ /* 0x003fea0003800000 */
.L_x_1853:
[----:B------:R-:W-:-:S05]  /*51c0*/  FADD.FTZ R160, R158, R149 ;  /* 0x000000959ea07221 */ /* 0x000fca0000010000 */
[----:B------:R-:W-:Y:S01]  /*51d0*/  MOV R153, R160 ;  /* 0x000000a000997202 */ /* 0x000fe20000000f00 */
[----:B------:R-:W-:-:S07]  /*51e0*/  FADD.FTZ R161, R159, R155 ;  /* 0x0000009b9fa17221 */ /* 0x000fce0000010000 */
[----:B------:R-:W-:Y:S05]  /*51f0*/  WARPSYNC.COLLECTIVE R156, `(.L_x_1854) ;  /* 0x000000009c087348 */ /* 0x000fea0003c00000 */
[----:B------:R0:W1:Y:S02]  /*5200*/  SHFL.BFLY P3, R155, R153, R154, R151 ;  /* 0x0c00009a999b7389 */ /* 0x0000640000060097 */
[----:B01----:R-:W-:Y:S05]  /*5210*/  ENDCOLLECTIVE ;  /* 0x000000000000791b */ /* 0x003fea0003800000 */
.L_x_1854:
[----:B------:R-:W-:Y:S01]  /*5220*/  MOV R153, R161 ;  /* 0x000000a100997202 */ /* 0x000fe20000000f00 */
[----:B------:R-:W-:Y:S01]  /*5230*/  HFMA2 R154, -RZ, RZ, 0, 4.76837158203125e-07 ;  /* 0x00000008ff9a7431 */ /* 0x000fe200000001ff */
[----:B------:R-:W-:-:S07]  /*5240*/  MOV R149, R155 ;  /* 0x0000009b00957202 */ /* 0x000fce0000000f00 */
[----:B------:R-:W-:Y:S05]  /*5250*/  WARPSYNC.COLLECTIVE R156, `(.L_x_1855) ;  /* 0x000000009c087348 */ /* 0x000fea0003c00000 */
[----:B------:R0:W1:Y:S02]  /*5260*/  SHFL.BFLY P3, R155, R153, R154, R151 ;  /* 0x0c00009a999b7389 */ /* 0x0000640000060097 */
[----:B01----:R-:W-:Y:S05]  /*5270*/  ENDCOLLECTIVE ;  /* 0x000000000000791b */ /* 0x003fea0003800000 */
.L_x_1855:
[----:B------:R-:W-:-:S05]  /*5280*/  FADD.FTZ R162, R160, R149 ;  /* 0x00000095a0a27221 */ /* 0x000fca0000010000 */
[----:B------:R-:W-:Y:S01]  /*5290*/  MOV R153, R162 ;  /* 0x000000a200997202 */ /* 0x000fe20000000f00 */
[----:B------:R-:W-:-:S07]  /*52a0*/  FADD.FTZ R149, R161, R155 ;  /* 0x0000009ba1957221 */ /* 0x000fce0000010000 */
[----:B------:R-:W-:Y:S05]  /*52b0*/  WARPSYNC.COLLECTIVE R156, `(.L_x_1856) ;  /* 0x000000009c087348 */ /* 0x000fea0003c00000 */
[----:B------:R0:W1:Y:S02]  /*52c0*/  SHFL.BFLY P3, R155, R153, R154, R151 ;  /* 0x0c00009a999b7389 */ /* 0x0000640000060097 */
[----:B01----:R-:W-:Y:S05]  /*52d0*/  ENDCOLLECTIVE ;  /* 0x000000000000791b */ /* 0x003fea0003800000 */
.L_x_1856:
[----:B------:R-:W-:Y:S01]  /*52e0*/  MOV R153, R149 ;  /* 0x0000009500997202 */ /* 0x000fe20000000f00 */
[----:B------:R-:W-:Y:S01]  /*52f0*/  HFMA2 R154, -RZ, RZ, 0, 9.5367431640625e-07 ;  /* 0x00000010ff9a7431 */ /* 0x000fe200000001ff */
[----:B------:R-:W-:-:S07]  /*5300*/  MOV R95, R155 ;  /* 0x0000009b005f7202 */ /* 0x000fce0000000f00 */
[----:B------:R-:W-:Y:S05]  /*5310*/  WARPSYNC.COLLECTIVE R156, `(.L_x_1857) ;  /* 0x000000009c087348 */ /* 0x000fea0003c00000 */
[----:B------:R0:W1:Y:S02]  /*5320*/  SHFL.BFLY P3, R155, R153, R154, R151 ;  /* 0x0c00009a999b7389 */ /* 0x0000640000060097 */
[----:B01----:R-:W-:Y:S05]  /*5330*/  ENDCOLLECTIVE ;  /* 0x000000000000791b */ /* 0x003fea0003800000 */
.L_x_1857:
[----:B------:R-:W-:-:S05]  /*5340*/  FADD.FTZ R95, R162, R95 ;  /* 0x0000005fa25f7221 */ /* 0x000fca0000010000 */
[----:B------:R-:W-:Y:S02]  /*5350*/  MOV R153, R95 ;  /* 0x0000005f00997202 */ /* 0x000fe40000000f00 */
[----:B------:R-:W-:-:S07]  /*5360*/  MOV R158, R155 ;  /* 0x0000009b009e7202 */ /* 0x000fce0000000f00 */
[----:B------:R-:W-:Y:S05]  /*5370*/  WARPSYNC.COLLECTIVE R156, `(.L_x_1858) ;  /* 0x000000009c087348 */ /* 0x000fea0003c00000 */
[----:B------:R0:W1:Y:S02]  /*5380*/  SHFL.BFLY P3, R155, R153, R154, R151 ;  /* 0x0c00009a999b7389 */ /* 0x0000640000060097 */
[----:B01----:R-:W-:Y:S05]  /*5390*/  ENDCOLLECTIVE ;  /* 0x000000000000791b */ /* 0x003fea0003800000 */
.L_x_1858:
[----:B------:R-:W-:Y:S05]  /*53a0*/  BRA `(.L_x_1859) ;  /* 0xffffffc000bc7947 */ /* 0x000fea000383ffff */
.L_x_1860:
        /* <DEDUP_REMOVED lines=13> */
.L_x_3947:


//--------------------- .text._ZN10layer_norm31ln_parallel_residual_bwd_kernelINS_13Kernel_traitsIf6__halfS2_S2_fjLj512ELj1ELj4ELj1ELj16ENS_18Kernel_traits_baseILj512EfS2_S2_S2_fjLj128EEEEELb0ELb1ELb0EEEvNS_9BwdParamsE --------------------------
	.section	.text._ZN10layer_norm31ln_parallel_residual_bwd_kernelINS_13Kernel_traitsIf6__halfS2_S2_fjLj512ELj1ELj4ELj1ELj16ENS_18Kernel_traits_baseILj512EfS2_S2_S2_fjLj128EEEEELb0ELb1ELb0EEEvNS_9BwdParamsE,"ax",@progbits
	.align	128
        .global         _ZN10layer_norm31ln_parallel_residual_bwd_kernelINS_13Kernel_traitsIf6__halfS2_S2_fjLj512ELj1ELj4ELj1ELj16ENS_18Kernel_traits_baseILj512EfS2_S2_S2_fjLj128EEEEELb0ELb1ELb0EEEvNS_9BwdParamsE
        .type           _ZN10layer_norm31ln_parallel_residual_bwd_kernelINS_13Kernel_traitsIf6__halfS2_S2_fjLj512ELj1ELj4ELj1ELj16ENS_18Kernel_traits_baseILj512EfS2_S2_S2_fjLj128EEEEELb0ELb1ELb0EEEvNS_9BwdParamsE,@function
        .size           _ZN10layer_norm31ln_parallel_residual_bwd_kernelINS_13Kernel_traitsIf6__halfS2_S2_fjLj512ELj1ELj4ELj1ELj16ENS_18Kernel_traits_baseILj512EfS2_S2_S2_fjLj128EEEEELb0ELb1ELb0EEEvNS_9BwdParamsE,(.L_x_3948 - _ZN10layer_norm31ln_parallel_residual_bwd_kernelINS_13Kernel_traitsIf6__halfS2_S2_fjLj512ELj1ELj4ELj1ELj16ENS_18Kernel_traits_baseILj512EfS2_S2_S2_fjLj128EEEEELb0ELb1ELb0EEEvNS_9BwdParamsE)
        .other          _ZN10layer_norm31ln_parallel_residual_bwd_kernelINS_13Kernel_traitsIf6__halfS2_S2_fjLj512ELj1ELj4ELj1ELj16ENS_18Kernel_traits_baseILj512EfS2_S2_S2_fjLj128EEEEELb0ELb1ELb0EEEvNS_9BwdParamsE,@"STO_CUDA_ENTRY STV_DEFAULT"
_ZN10layer_norm31ln_parallel_residual_bwd_kernelINS_13Kernel_traitsIf6__halfS2_S2_fjLj512ELj1ELj4ELj1ELj16ENS_18Kernel_traits_baseILj512EfS2_S2_S2_fjLj128EEEEELb0ELb1ELb0EEEvNS_9BwdParamsE:
.text._ZN10layer_norm31ln_parallel_residual_bwd_kernelINS_13Kernel_traitsIf6__halfS2_S2_fjLj512ELj1ELj4ELj1ELj16ENS_18Kernel_traits_baseILj512EfS2_S2_S2_fjLj128EEEEELb0ELb1ELb0EEEvNS_9BwdParamsE:
        /* <DEDUP_REMOVED lines=75> */
.L_x_1891:
        /* <DEDUP_REMOVED lines=28> */
[--C-:B------:R-:W-:Y:S02]  /*0670*/  HADD2.F32 R103, -RZ, R9.reuse.H1_H1 ;  /* 0x30000009ff677230 */ /* 0x100fe40000004100 */
[C---:B------:R-:W-:Y:S01]  /*0680*/  FADD.FTZ R6, -R106.reuse, R7 ;  /* 0x000000076a067221 */ /* 0x040fe20000010100 */
[----:B------:R-:W-:Y:S02]  /*0690*/  HADD2.F32 R101, -RZ, R9.H0_H0 ;  /* 0x20000009ff657230 */ /* 0x000fe40000004100 */
[----:B------:R-:W-:Y:S01]  /*06a0*/  FADD.FTZ R108, -R106, R107 ;  /* 0x0000006b6a6c7221 */ /* 0x000fe20000010100 */
[----:B---3--:R-:W-:-:S02]  /*06b0*/  HADD2.F32 R105, -RZ, R80.H0_H0 ;  /* 0x20000050ff697230 */ /* 0x008fc40000004100 */
[C---:B------:R-:W-:Y:S01]  /*06c0*/  FADD.FTZ R102, -R106.reuse, R103 ;  /* 0x000000676a667221 */ /* 0x040fe20000010100 */
[----:B------:R-:W-:Y:S02]  /*06d0*/  HADD2.F32 R109, -RZ, R10.H1_H1 ;  /* 0x3000000aff6d7230 */ /* 0x000fe40000004100 */
[----:B-----5:R-:W-:Y:S01]  /*06e0*/  FMUL.FTZ R107, R15, R6 ;  /* 0x000000060f6b7220 */ /* 0x020fe20000410000 */
[----:B------:R-:W-:Y:S02]  /*06f0*/  HADD2.F32 R99, -RZ, R8.H1_H1 ;  /* 0x30000008ff637230 */ /* 0x000fe40000004100 */
[----:B------:R-:W-:Y:S01]  /*0700*/  FADD.FTZ R10, -R106, R101 ;  /* 0x000000656a0a7221 */ /* 0x000fe20000010100 */
[----:B------:R-:W-:Y:S02]  /*0710*/  HADD2.F32 R12, -RZ, R81.H1_H1 ;  /* 0x30000051ff0c7230 */ /* 0x000fe40000004100 */
[----:B------:R-:W-:Y:S01]  /*0720*/  FADD.FTZ R48, R48, R105 ;  /* 0x0000006930307221 */ /* 0x000fe20000010000 */
[----:B------:R-:W-:-:S02]  /*0730*/  HADD2.F32 R8, -RZ, R80.H1_H1 ;  /* 0x30000050ff087230 */ /* 0x000fc40000004100 */
[-C--:B------:R-:W-:Y:S01]  /*0740*/  FFMA.FTZ R36, R107, R105.reuse, R36 ;  /* 0x000000696b247223 */ /* 0x080fe20000010024 */
[----:B------:R-:W-:Y:S02]  /*0750*/  HADD2.F32 R9, -RZ, R81.H0_H0 ;  /* 0x20000051ff097230 */ /* 0x000fe40000004100 */
[C---:B------:R-:W-:Y:S01]  /*0760*/  FMUL.FTZ R102, R15.reuse, R102 ;  /* 0x000000660f667220 */ /* 0x040fe20000410000 */
[----:B------:R-:W-:Y:S01]  /*0770*/  FMUL.FTZ R105, R20, R105 ;  /* 0x0000006914697220 */ /* 0x000fe20000410000 */
[----:B------:R-:W-:Y:S01]  /*0780*/  FMUL.FTZ R101, R15, R10 ;  /* 0x0000000a0f657220 */ /* 0x000fe20000410000 */
[----:B------:R-:W-:Y:S01]  /*0790*/  FADD.FTZ R104, -R106, R99 ;  /* 0x000000636a687221 */ /* 0x000fe20000010100 */
[----:B------:R-:W-:Y:S01]  /*07a0*/  FADD.FTZ R51, R51, R12 ;  /* 0x0000000c33337221 */ /* 0x000fe20000010000 */
[-C--:B------:R-:W-:Y:S01]  /*07b0*/  FFMA.FTZ R39, R102, R12.reuse, R39 ;  /* 0x0000000c66277223 */ /* 0x080fe20000010027 */
[----:B------:R-:W-:Y:S01]  /*07c0*/  FMUL.FTZ R6, R23, R12 ;  /* 0x0000000c17067220 */ /* 0x000fe20000410000 */
[----:B------:R-:W-:Y:S01]  /*07d0*/  FMUL.FTZ R103, R21, R8 ;  /* 0x0000000815677220 */ /* 0x000fe20000410000 */
[----:B------:R-:W-:Y:S01]  /*07e0*/  FADD.FTZ R50, R50, R9 ;  /* 0x0000000932327221 */ /* 0x000fe20000010000 */
[-C--:B------:R-:W-:Y:S01]  /*07f0*/  FFMA.FTZ R38, R101, R9.reuse, R38 ;  /* 0x0000000965267223 */ /* 0x080fe20000010026 */
[----:B------:R-:W-:Y:S01]  /*0800*/  FMUL.FTZ R99, R22, R9 ;  /* 0x0000000916637220 */ /* 0x000fe20000410000 */
[----:B------:R-:W-:Y:S01]  /*0810*/  FADD.FTZ R12, RZ, R105 ;  /* 0x00000069ff0c7221 */ /* 0x000fe20000010000 */
[----:B------:R-:W-:Y:S01]  /*0820*/  FMUL.FTZ R104, R15, R104 ;  /* 0x000000680f687220 */ /* 0x000fe20000410000 */
[----:B------:R-:W-:Y:S01]  /*0830*/  FFMA.FTZ R9, R107, R105, RZ ;  /* 0x000000696b097223 */ /* 0x000fe200000100ff */
[----:B------:R-:W-:Y:S01]  /*0840*/  FMUL.FTZ R7, R15, R108 ;  /* 0x0000006c0f077220 */ /* 0x000fe20000410000 */
[----:B------:R-:W-:Y:S01]  /*0850*/  FADD.FTZ R12, R12, R103 ;  /* 0x000000670c0c7221 */ /* 0x000fe20000010000 */
[----:B------:R-:W-:-:S02]  /*0860*/  HADD2.F32 R111, -RZ, R11.H0_H0 ;  /* 0x2000000bff6f7230 */ /* 0x000fc40000004100 */
[----:B------:R-:W-:Y:S01]  /*0870*/  FFMA.FTZ R108, R104, R103, R9 ;  /* 0x00000067686c7223 */ /* 0x000fe20000010009 */
[----:B------:R-:W-:Y:S02]  /*0880*/  HADD2.F32 R113, -RZ, R11.H1_H1 ;  /* 0x3000000bff717230 */ /* 0x000fe40000004100 */
[----:B------:R-:W-:Y:S01]  /*0890*/  FADD.FTZ R110, -R106, R109 ;  /* 0x0000006d6a6e7221 */ /* 0x000fe20000010100 */
[----:B------:R-:W-:Y:S02]  /*08a0*/  HADD2.F32 R11, -RZ, R82.H0_H0 ;  /* 0x20000052ff0b7230 */ /* 0x000fe40000004100 */
[----:B------:R-:W-:Y:S01]  /*08b0*/  FADD.FTZ R81, R12, R99 ;  /* 0x000000630c517221 */ /* 0x000fe20000010000 */
[--C-:B------:R-:W-:Y:S02]  /*08c0*/  HADD2.F32 R13, -RZ, R83.reuse.H0_H0 ;  /* 0x20000053ff0d7230 */ /* 0x100fe40000004100 */
[----:B------:R-:W-:Y:S01]  /*08d0*/  FADD.FTZ R49, R49, R8 ;  /* 0x0000000831317221 */ /* 0x000fe20000010000 */
[----:B------:R-:W-:-:S02]  /*08e0*/  HADD2.F32 R80, -RZ, R83.H1_H1 ;  /* 0x30000053ff507230 */ /* 0x000fc40000004100 */
[----:B------:R-:W-:Y:S01]  /*08f0*/  FFMA.FTZ R83, R101, R99, R108 ;  /* 0x0000006365537223 */ /* 0x000fe2000001006c */
[----:B------:R-:W-:Y:S02]  /*0900*/  HADD2.F32 R82, -RZ, R82.H1_H1 ;  /* 0x30000052ff527230 */ /* 0x000fe40000004100 */
[----:B------:R-:W-:Y:S01]  /*0910*/  FFMA.FTZ R37, R104, R8, R37 ;  /* 0x0000000868257223 */ /* 0x000fe20000010025 */
[----:B------:R-:W-:Y:S01]  /*0920*/  FMUL.FTZ R10, R15, R110 ;  /* 0x0000006e0f0a7220 */ /* 0x000fe20000410000 */
[-C--:B------:R-:W-:Y:S01]  /*0930*/  FMUL.FTZ R8, R24, R11.reuse ;  /* 0x0000000b18087220 */ /* 0x080fe20000410000 */
[----:B------:R-:W-:Y:S01]  /*0940*/  FADD.FTZ R81, R81, R6 ;  /* 0x0000000651517221 */ /* 0x000fe20000010000 */
[----:B------:R-:W-:Y:S01]  /*0950*/  FFMA.FTZ R12, R102, R6, R83 ;  /* 0x00000006660c7223 */ /* 0x000fe20000010053 */
[----:B------:R-:W-:Y:S01]  /*0960*/  FADD.FTZ R112, -R106, R111 ;  /* 0x0000006f6a707221 */ /* 0x000fe20000010100 */
[----:B------:R-:W-:Y:S01]  /*0970*/  FADD.FTZ R53, R53, R82 ;  /* 0x0000005235357221 */ /* 0x000fe20000010000 */
[-C--:B------:R-:W-:Y:S01]  /*0980*/  FFMA.FTZ R41, R10, R82.reuse, R41 ;  /* 0x000000520a297223 */ /* 0x080fe20000010029 */
        /* <DEDUP_REMOVED lines=16> */
[----:B------:R-:W-:Y:S01]  /*0a90*/  FADD.FTZ R55, R55, R80 ;  /* 0x0000005037377221 */ /* 0x000fe20000010000 */
[----:B------:R-:W-:Y:S01]  /*0aa0*/  FADD.FTZ R109, R108, R13 ;  /* 0x0000000d6c6d7221 */ /* 0x000fe20000010000 */
[----:B------:R-:W-:Y:S01]  /*0ab0*/  FFMA.FTZ R43, R14, R80, R43 ;  /* 0x000000500e2b7223 */ /* 0x000fe2000001002b */
[----:B------:R-:W-:Y:S01]  /*0ac0*/  IADD3 R111, PT, PT, R0, 0x20, RZ ;  /* 0x00000020006f7810 */ /* 0x000fe20007ffe0ff */
[----:B------:R-:W-:-:S07]  /*0ad0*/  FFMA.FTZ R108, R14, R13, R82 ;  /* 0x0000000d0e6c7223 */ /* 0x000fce0000010052 */
.L_x_1866:
[----:B------:R-:W-:Y:S05]  /*0ae0*/  BSYNC.RECONVERGENT B2 ;  /* 0x0000000000027941 */ /* 0x000fea0003800200 */
.L_x_1865:
[----:B------:R-:W-:Y:S05]  /*0af0*/  @!P4 BRA `(.L_x_1867) ;  /* 0x0000000c00e8c947 */ /* 0x000fea0003800000 */
[----:B------:R-:W0:Y:S08]  /*0b00*/  LDC.64 R80, c[0x0][0x3a8] ;  /* 0x0000ea00ff507b82 */ /* 0x000e300000000a00 */
[----:B------:R-:W1:Y:S01]  /*0b10*/  LDC.64 R84, c[0x0][0x428] ;  /* 0x00010a00ff547b82 */ /* 0x000e620000000a00 */
[----:B0-----:R-:W-:-:S06]  /*0b20*/  IMAD.WIDE.U32 R80, R111, 0x10, R80 ;  /* 0x000000106f507825 */ /* 0x001fcc00078e0050 */
[----:B------:R-:W2:Y:S01]  /*0b30*/  LDG.E.128 R80, desc[UR10][R80.64] ;  /* 0x0000000a50507981 */ /* 0x000ea2000c1e1d00 */
[----:B-1----:R-:W-:-:S06]  /*0b40*/  IMAD.WIDE.U32 R84, R111, 0x10, R84 ;  /* 0x000000106f547825 */ /* 0x002fcc00078e0054 */
[----:B------:R-:W3:Y:S01]  /*0b50*/  LDG.E.128 R84, desc[UR10][R84.64] ;  /* 0x0000000a54547981 */ /* 0x000ee2000c1e1d00 */
[--C-:B--2---:R-:W-:Y:S02]  /*0b60*/  HADD2.F32 R113, -RZ, R83.reuse.H0_H0 ;  /* 0x20000053ff717230 */ /* 0x104fe40000004100 */
[----:B------:R-:W-:Y:S02]  /*0b70*/  HADD2.F32 R83, -RZ, R83.H1_H1 ;  /* 0x30000053ff537230 */ /* 0x000fe40000004100 */
[--C-:B------:R-:W-:Y:S02]  /*0b80*/  HADD2.F32 R89, -RZ, R80.reuse.H0_H0 ;  /* 0x20000050ff597230 */ /* 0x100fe40000004100 */
[----:B------:R-:W-:Y:S02]  /*0b90*/  HADD2.F32 R91, -RZ, R80.H1_H1 ;  /* 0x30000050ff5b7230 */ /* 0x000fe40000004100 */
[----:B------:R-:W-:Y:S01]  /*0ba0*/  FADD.FTZ R100, -R106, R83 ;  /* 0x000000536a647221 */ /* 0x000fe20000010100 */
[----:B------:R-:W-:-:S02]  /*0bb0*/  HADD2.F32 R93, -RZ, R81.H0_H0 ;  /* 0x20000051ff5d7230 */ /* 0x000fc40000004100 */
[C---:B------:R-:W-:Y:S01]  /*0bc0*/  FADD.FTZ R80, -R106.reuse, R113 ;  /* 0x000000716a507221 */ /* 0x040fe20000010100 */
[----:B------:R-:W-:Y:S02]  /*0bd0*/  HADD2.F32 R95, -RZ, R81.H1_H1 ;  /* 0x30000051ff5f7230 */ /* 0x000fe40000004100 */
[C---:B------:R-:W-:Y:S01]  /*0be0*/  FADD.FTZ R88, -R106.reuse, R91 ;  /* 0x0000005b6a587221 */ /* 0x040fe20000010100 */
[--C-:B------:R-:W-:Y:S02]  /*0bf0*/  HADD2.F32 R97, -RZ, R82.reuse.H0_H0 ;  /* 0x20000052ff617230 */ /* 0x100fe40000004100 */
[C---:B------:R-:W-:Y:S01]  /*0c00*/  FADD.FTZ R92, -R106.reuse, R93 ;  /* 0x0000005d6a5c7221 */ /* 0x040fe20000010100 */
[----:B------:R-:W-:Y:S02]  /*0c10*/  HADD2.F32 R111, -RZ, R82.H1_H1 ;  /* 0x30000052ff6f7230 */ /* 0x000fe40000004100 */
[----:B------:R-:W-:Y:S01]  /*0c20*/  FADD.FTZ R82, -R106, R89 ;  /* 0x000000596a527221 */ /* 0x000fe20000010100 */
[----:B---3--:R-:W-:-:S02]  /*0c30*/  HADD2.F32 R83, -RZ, R84.H0_H0 ;  /* 0x20000054ff537230 */ /* 0x008fc40000004100 */
[C---:B------:R-:W-:Y:S01]  /*0c40*/  FADD.FTZ R94, -R106.reuse, R95 ;  /* 0x0000005f6a5e7221 */ /* 0x040fe20000010100 */
[C---:B------:R-:W-:Y:S01]  /*0c50*/  FADD.FTZ R98, -R106.reuse, R97 ;  /* 0x000000616a627221 */ /* 0x040fe20000010100 */
[----:B------:R-:W-:Y:S01]  /*0c60*/  FADD.FTZ R110, -R106, R111 ;  /* 0x0000006f6a6e7221 */ /* 0x000fe20000010100 */
[----:B------:R-:W-:Y:S02]  /*0c70*/  HADD2.F32 R90, -RZ, R84.H1_H1 ;  /* 0x30000054ff5a7230 */ /* 0x000fe40000004100 */
[C---:B-----5:R-:W-:Y:S01]  /*0c80*/  FMUL.FTZ R84, R15.reuse, R88 ;  /* 0x000000580f547220 */ /* 0x060fe20000410000 */
[--C-:B------:R-:W-:Y:S02]  /*0c90*/  HADD2.F32 R91, -RZ, R85.reuse.H0_H0 ;  /* 0x20000055ff5b7230 */ /* 0x100fe40000004100 */
[C---:B------:R-:W-:Y:S01]  /*0ca0*/  FMUL.FTZ R88, R15.reuse, R94 ;  /* 0x0000005e0f587220 */ /* 0x040fe20000410000 */
[----:B------:R-:W-:Y:S02]  /*0cb0*/  HADD2.F32 R96, -RZ, R85.H1_H1 ;  /* 0x30000055ff607230 */ /* 0x000fe40000004100 */
[----:B------:R-:W-:Y:S01]  /*0cc0*/  FMUL.FTZ R85, R15, R82 ;  /* 0x000000520f557220 */ /* 0x000fe20000410000 */
[----:B------:R-:W-:-:S02]  /*0cd0*/  HADD2.F32 R95, -RZ, R86.H0_H0 ;  /* 0x20000056ff5f7230 */ /* 0x000fc40000004100 */
[C---:B------:R-:W-:Y:S01]  /*0ce0*/  FMUL.FTZ R93, R15.reuse, R98 ;  /* 0x000000620f5d7220 */ /* 0x040fe20000410000 */
[----:B------:R-:W-:Y:S02]  /*0cf0*/  HADD2.F32 R106, -RZ, R86.H1_H1 ;  /* 0x30000056ff6a7230 */ /* 0x000fe40000004100 */
[-C--:B------:R-:W-:Y:S01]  /*0d00*/  FMUL.FTZ R86, R28, R83.reuse ;  /* 0x000000531c567220 */ /* 0x080fe20000410000 */
[--C-:B------:R-:W-:Y:S02]  /*0d10*/  HADD2.F32 R81, -RZ, R87.reuse.H0_H0 ;  /* 0x20000057ff517230 */ /* 0x100fe40000004100 */
[----:B------:R-:W-:Y:S01]  /*0d20*/  FADD.FTZ R44, R44, R83 ;  /* 0x000000532c2c7221 */ /* 0x000fe20000010000 */
[----:B------:R-:W-:Y:S02]  /*0d30*/  HADD2.F32 R82, -RZ, R87.H1_H1 ;  /* 0x30000057ff527230 */ /* 0x000fe40000004100 */
[----:B------:R-:W-:Y:S01]  /*0d40*/  FMUL.FTZ R87, R15, R92 ;  /* 0x0000005c0f577220 */ /* 0x000fe20000410000 */
        /* <DEDUP_REMOVED lines=17> */
[C---:B------:R-:W-:Y:S01]  /*0e60*/  FMUL.FTZ R97, R15.reuse, R80 ;  /* 0x000000500f617220 */ /* 0x040fe20000410000 */
[----:B------:R-:W-:Y:S01]  /*0e70*/  FMUL.FTZ R94, R15, R110 ;  /* 0x0000006e0f5e7220 */ /* 0x000fe20000410000 */
[----:B------:R-:W-:Y:S01]  /*0e80*/  FADD.FTZ R98, R95, R90 ;  /* 0x0000005a5f627221 */ /* 0x000fe20000010000 */
[----:B------:R-:W-:Y:S01]  /*0e90*/  FFMA.FTZ R83, R87, R90, R96 ;  /* 0x0000005a57537223 */ /* 0x000fe20000010060 */
[----:B------:R-:W-:Y:S01]  /*0ea0*/  FMUL.FTZ R95, R33, R106 ;  /* 0x0000006a215f7220 */ /* 0x000fe20000410000 */
[----:B------:R-:W-:Y:S01]  /*0eb0*/  FADD.FTZ R70, R70, R81 ;  /* 0x0000005146467221 */ /* 0x000fe20000010000 */
[----:B------:R-:W-:Y:S01]  /*0ec0*/  FADD.FTZ R109, R98, R91 ;  /* 0x0000005b626d7221 */ /* 0x000fe20000010000 */
[----:B------:R-:W-:Y:S01]  /*0ed0*/  FFMA.FTZ R96, R88, R91, R83 ;  /* 0x0000005b58607223 */ /* 0x000fe20000010053 */
        /* <DEDUP_REMOVED lines=17> */
.L_x_1864:
        /* <DEDUP_REMOVED lines=15> */
[--C-:B---3--:R-:W-:Y:S02]  /*10e0*/  HADD2.F32 R99, -RZ, R8.reuse.H0_H0 ;  /* 0x20000008ff637230 */ /* 0x108fe40000004100 */
[--C-:B------:R-:W-:Y:S02]  /*10f0*/  HADD2.F32 R107, -RZ, R9.reuse.H1_H1 ;  /* 0x30000009ff6b7230 */ /* 0x100fe40000004100 */
[----:B------:R-:W-:Y:S02]  /*1100*/  HADD2.F32 R103, -RZ, R9.H0_H0 ;  /* 0x20000009ff677230 */ /* 0x000fe40000004100 */
[C---:B0-----:R-:W-:Y:S01]  /*1110*/  FADD.FTZ R6, -R106.reuse, R99 ;  /* 0x000000636a067221 */ /* 0x041fe20000010100 */
[----:B------:R-:W-:Y:S02]  /*1120*/  HADD2.F32 R101, -RZ, R8.H1_H1 ;  /* 0x30000008ff657230 */ /* 0x000fe40000004100 */
[----:B------:R-:W-:Y:S01]  /*1130*/  FADD.FTZ R102, -R106, R107 ;  /* 0x0000006b6a667221 */ /* 0x000fe20000010100 */
[----:B----4-:R-:W-:-:S02]  /*1140*/  HADD2.F32 R105, -RZ, R80.H0_H0 ;  /* 0x20000050ff697230 */ /* 0x010fc40000004100 */
[C---:B-----5:R-:W-:Y:S01]  /*1150*/  FMUL.FTZ R107, R15.reuse, R6 ;  /* 0x000000060f6b7220 */ /* 0x060fe20000410000 */
[--C-:B------:R-:W-:Y:S02]  /*1160*/  HADD2.F32 R109, -RZ, R10.reuse.H0_H0 ;  /* 0x2000000aff6d7230 */ /* 0x100fe40000004100 */
[----:B------:R-:W-:Y:S01]  /*1170*/  FMUL.FTZ R102, R15, R102 ;  /* 0x000000660f667220 */ /* 0x000fe20000410000 */
[----:B------:R-:W-:Y:S02]  /*1180*/  HADD2.F32 R9, -RZ, R10.H1_H1 ;  /* 0x3000000aff097230 */ /* 0x000fe40000004100 */
[----:B------:R-:W-:Y:S01]  /*1190*/  FADD.FTZ R10, -R106, R103 ;  /* 0x000000676a0a7221 */ /* 0x000fe20000010100 */
[----:B------:R-:W-:Y:S02]  /*11a0*/  HADD2.F32 R12, -RZ, R81.H1_H1 ;  /* 0x30000051ff0c7230 */ /* 0x000fe40000004100 */
[----:B------:R-:W-:Y:S01]  /*11b0*/  FADD.FTZ R48, R48, R105 ;  /* 0x0000006930307221 */ /* 0x000fe20000010000 */
[----:B------:R-:W-:-:S02]  /*11c0*/  HADD2.F32 R8, -RZ, R80.H1_H1 ;  /* 0x30000050ff087230 */ /* 0x000fc40000004100 */
[-C--:B------:R-:W-:Y:S01]  /*11d0*/  FFMA.FTZ R36, R107, R105.reuse, R36 ;  /* 0x000000696b247223 */ /* 0x080fe20000010024 */
[----:B------:R-:W-:Y:S01]  /*11e0*/  FMUL.FTZ R105, R20, R105 ;  /* 0x0000006914697220 */ /* 0x000fe20000410000 */
[----:B------:R-:W-:Y:S01]  /*11f0*/  FADD.FTZ R104, -R106, R101 ;  /* 0x000000656a687221 */ /* 0x000fe20000010100 */
[----:B------:R-:W-:Y:S02]  /*1200*/  HADD2.F32 R7, -RZ, R81.H0_H0 ;  /* 0x20000051ff077230 */ /* 0x000fe40000004100 */
[----:B------:R-:W-:Y:S01]  /*1210*/  FMUL.FTZ R101, R15, R10 ;  /* 0x0000000a0f657220 */ /* 0x000fe20000410000 */
[----:B------:R-:W-:Y:S01]  /*1220*/  FADD.FTZ R51, R51, R12 ;  /* 0x0000000c33337221 */ /* 0x000fe20000010000 */
[-C--:B------:R-:W-:Y:S01]  /*1230*/  FFMA.FTZ R39, R102, R12.reuse, R39 ;  /* 0x0000000c66277223 */ /* 0x080fe20000010027 */
[----:B------:R-:W-:Y:S01]  /*1240*/  FMUL.FTZ R6, R23, R12 ;  /* 0x0000000c17067220 */ /* 0x000fe20000410000 */
[C---:B------:R-:W-:Y:S01]  /*1250*/  FADD.FTZ R108, -R106.reuse, R109 ;  /* 0x0000006d6a6c7221 */ /* 0x040fe20000010100 */
[----:B------:R-:W-:Y:S01]  /*1260*/  FADD.FTZ R110, -R106, R9 ;  /* 0x000000096a6e7221 */ /* 0x000fe20000010100 */
[----:B------:R-:W-:Y:S01]  /*1270*/  FMUL.FTZ R103, R21, R8 ;  /* 0x0000000815677220 */ /* 0x000fe20000410000 */
[----:B------:R-:W-:Y:S01]  /*1280*/  FADD.FTZ R12, RZ, R105 ;  /* 0x00000069ff0c7221 */ /* 0x000fe20000010000 */
[----:B------:R-:W-:Y:S01]  /*1290*/  FMUL.FTZ R104, R15, R104 ;  /* 0x000000680f687220 */ /* 0x000fe20000410000 */
[----:B------:R-:W-:Y:S01]  /*12a0*/  FFMA.FTZ R9, R107, R105, RZ ;  /* 0x000000696b097223 */ /* 0x000fe200000100ff */
[----:B------:R-:W-:Y:S01]  /*12b0*/  FADD.FTZ R50, R50, R7 ;  /* 0x0000000732327221 */ /* 0x000fe20000010000 */
[-C--:B------:R-:W-:Y:S01]  /*12c0*/  FFMA.FTZ R38, R101, R7.reuse, R38 ;  /* 0x0000000765267223 */ /* 0x080fe20000010026 */
[----:B------:R-:W-:Y:S01]  /*12d0*/  FMUL.FTZ R99, R22, R7 ;  /* 0x0000000716637220 */ /* 0x000fe20000410000 */
[----:B------:R-:W-:Y:S01]  /*12e0*/  FMUL.FTZ R7, R15, R108 ;  /* 0x0000006c0f077220 */ /* 0x000fe20000410000 */
[----:B------:R-:W-:Y:S01]  /*12f0*/  FADD.FTZ R12, R12, R103 ;  /* 0x000000670c0c7221 */ /* 0x000fe20000010000 */
[----:B------:R-:W-:Y:S01]  /*1300*/  FFMA.FTZ R108, R104, R103, R9 ;  /* 0x00000067686c7223 */ /* 0x000fe20000010009 */
[----:B------:R-:W-:-:S02]  /*1310*/  HADD2.F32 R111, -RZ, R11.H0_H0 ;  /* 0x2000000bff6f7230 */ /* 0x000fc40000004100 */
[----:B------:R-:W-:Y:S01]  /*1320*/  FADD.FTZ R49, R49, R8 ;  /* 0x0000000831317221 */ /* 0x000fe20000010000 */
[----:B------:R-:W-:Y:S02]  /*1330*/  HADD2.F32 R113, -RZ, R11.H1_H1 ;  /* 0x3000000bff717230 */ /* 0x000fe40000004100 */
[----:B------:R-:W-:Y:S01]  /*1340*/  FADD.FTZ R81, R12, R99 ;  /* 0x000000630c517221 */ /* 0x000fe20000010000 */
[----:B------:R-:W-:Y:S02]  /*1350*/  HADD2.F32 R11, -RZ, R82.H0_H0 ;  /* 0x20000052ff0b7230 */ /* 0x000fe40000004100 */
[----:B------:R-:W-:Y:S01]  /*1360*/  FFMA.FTZ R37, R104, R8, R37 ;  /* 0x0000000868257223 */ /* 0x000fe20000010025 */
[--C-:B------:R-:W-:Y:S02]  /*1370*/  HADD2.F32 R13, -RZ, R83.reuse.H0_H0 ;  /* 0x20000053ff0d7230 */ /* 0x100fe40000004100 */
[----:B------:R-:W-:Y:S01]  /*1380*/  FMUL.FTZ R10, R15, R110 ;  /* 0x0000006e0f0a7220 */ /* 0x000fe20000410000 */
[----:B------:R-:W-:-:S02]  /*1390*/  HADD2.F32 R80, -RZ, R83.H1_H1 ;  /* 0x30000053ff507230 */ /* 0x000fc40000004100 */
[----:B------:R-:W-:Y:S01]  /*13a0*/  FFMA.FTZ R83, R101, R99, R108 ;  /* 0x0000006365537223 */ /* 0x000fe2000001006c */
[----:B------:R-:W-:Y:S02]  /*13b0*/  HADD2.F32 R82, -RZ, R82.H1_H1 ;  /* 0x30000052ff527230 */ /* 0x000fe40000004100 */
        /* <DEDUP_REMOVED lines=27> */
.L_x_1869:
[----:B------:R-:W-:Y:S05]  /*1570*/  BSYNC.RECONVERGENT B2 ;  /* 0x0000000000027941 */ /* 0x000fea0003800200 */
.L_x_1868:
        /* <DEDUP_REMOVED lines=10> */
[--C-:B---3--:R-:W-:Y:S02]  /*1620*/  HADD2.F32 R111, -RZ, R83.reuse.H0_H0 ;  /* 0x20000053ff6f7230 */ /* 0x108fe40000004100 */
[----:B------:R-:W-:Y:S02]  /*1630*/  HADD2.F32 R83, -RZ, R83.H1_H1 ;  /* 0x30000053ff537230 */ /* 0x000fe40000004100 */
[----:B------:R-:W-:Y:S02]  /*1640*/  HADD2.F32 R89, -RZ, R80.H0_H0 ;  /* 0x20000050ff597230 */ /* 0x000fe40000004100 */
[--C-:B------:R-:W-:Y:S02]  /*1650*/  HADD2.F32 R93, -RZ, R81.reuse.H0_H0 ;  /* 0x20000051ff5d7230 */ /* 0x100fe40000004100 */
[----:B------:R-:W-:Y:S01]  /*1660*/  FADD.FTZ R100, -R106, R83 ;  /* 0x000000536a647221 */ /* 0x000fe20000010100 */
[----:B------:R-:W-:-:S02]  /*1670*/  HADD2.F32 R95, -RZ, R81.H1_H1 ;  /* 0x30000051ff5f7230 */ /* 0x000fc40000004100 */
[----:B------:R-:W-:Y:S02]  /*1680*/  HADD2.F32 R91, -RZ, R80.H1_H1 ;  /* 0x30000050ff5b7230 */ /* 0x000fe40000004100 */
[C---:B------:R-:W-:Y:S01]  /*1690*/  FADD.FTZ R92, -R106.reuse, R93 ;  /* 0x0000005d6a5c7221 */ /* 0x040fe20000010100 */
[--C-:B------:R-:W-:Y:S02]  /*16a0*/  HADD2.F32 R97, -RZ, R82.reuse.H0_H0 ;  /* 0x20000052ff617230 */ /* 0x100fe40000004100 */
[C---:B------:R-:W-:Y:S01]  /*16b0*/  FADD.FTZ R94, -R106.reuse, R95 ;  /* 0x0000005f6a5e7221 */ /* 0x040fe20000010100 */
[----:B------:R-:W-:Y:S02]  /*16c0*/  HADD2.F32 R81, -RZ, R82.H1_H1 ;  /* 0x30000052ff517230 */ /* 0x000fe40000004100 */
[C---:B------:R-:W-:Y:S01]  /*16d0*/  FADD.FTZ R82, -R106.reuse, R89 ;  /* 0x000000596a527221 */ /* 0x040fe20000010100 */
[--C-:B----4-:R-:W-:Y:S02]  /*16e0*/  HADD2.F32 R83, -RZ, R84.reuse.H0_H0 ;  /* 0x20000054ff537230 */ /* 0x110fe40000004100 */
[C---:B------:R-:W-:Y:S01]  /*16f0*/  FADD.FTZ R88, -R106.reuse, R91 ;  /* 0x0000005b6a587221 */ /* 0x040fe20000010100 */
[C---:B------:R-:W-:Y:S01]  /*1700*/  FADD.FTZ R98, -R106.reuse, R97 ;  /* 0x000000616a627221 */ /* 0x040fe20000010100 */
[C---:B------:R-:W-:Y:S01]  /*1710*/  FADD.FTZ R110, -R106.reuse, R81 ;  /* 0x000000516a6e7221 */ /* 0x040fe20000010100 */
[----:B------:R-:W-:Y:S01]  /*1720*/  FADD.FTZ R80, -R106, R111 ;  /* 0x0000006f6a507221 */ /* 0x000fe20000010100 */
[----:B------:R-:W-:-:S02]  /*1730*/  HADD2.F32 R90, -RZ, R84.H1_H1 ;  /* 0x30000054ff5a7230 */ /* 0x000fc40000004100 */
[C---:B-----5:R-:W-:Y:S01]  /*1740*/  FMUL.FTZ R84, R15.reuse, R88 ;  /* 0x000000580f547220 */ /* 0x060fe20000410000 */
[--C-:B------:R-:W-:Y:S02]  /*1750*/  HADD2.F32 R91, -RZ, R85.reuse.H0_H0 ;  /* 0x20000055ff5b7230 */ /* 0x100fe40000004100 */
[C---:B------:R-:W-:Y:S01]  /*1760*/  FMUL.FTZ R88, R15.reuse, R94 ;  /* 0x0000005e0f587220 */ /* 0x040fe20000410000 */
[----:B------:R-:W-:Y:S02]  /*1770*/  HADD2.F32 R96, -RZ, R85.H1_H1 ;  /* 0x30000055ff607230 */ /* 0x000fe40000004100 */
[C---:B------:R-:W-:Y:S01]  /*1780*/  FMUL.FTZ R85, R15.reuse, R82 ;  /* 0x000000520f557220 */ /* 0x040fe20000410000 */
[--C-:B------:R-:W-:Y:S02]  /*1790*/  HADD2.F32 R95, -RZ, R86.reuse.H0_H0 ;  /* 0x20000056ff5f7230 */ /* 0x100fe40000004100 */
[----:B------:R-:W-:Y:S01]  /*17a0*/  FMUL.FTZ R93, R15, R98 ;  /* 0x000000620f5d7220 */ /* 0x000fe20000410000 */
[----:B------:R-:W-:-:S02]  /*17b0*/  HADD2.F32 R106, -RZ, R86.H1_H1 ;  /* 0x30000056ff6a7230 */ /* 0x000fc40000004100 */
        /* <DEDUP_REMOVED lines=46> */
.L_x_1867:
[----:B------:R-:W-:Y:S05]  /*1aa0*/  BSYNC.RECONVERGENT B0 ;  /* 0x0000000000007941 */ /* 0x000fea0003800200 */
.L_x_1863:
        /* <DEDUP_REMOVED lines=22> */
.L_x_1903:
        /* <DEDUP_REMOVED lines=48> */
.L_x_1875:
        /* <DEDUP_REMOVED lines=33> */
.L_x_1874:
        /* <DEDUP_REMOVED lines=36> */
.L_x_1877:
        /* <DEDUP_REMOVED lines=37> */
.L_x_1873:
        /* <DEDUP_REMOVED lines=9> */
[----:B------:R-:W-:Y:S02]  /*2640*/  HADD2.F32 R80, -RZ, R79.H0_H0 ;  /* 0x2000004fff507230 */ /* 0x000fe40000004100 */
[----:B------:R-:W-:Y:S01]  /*2650*/  FFMA.FTZ R114, R10, R106, R115 ;  /* 0x0000006a0a727223 */ /* 0x000fe20000010073 */
[--C-:B------:R-:W-:Y:S02]  /*2660*/  HADD2.F32 R82, -RZ, R78.reuse.H0_H0 ;  /* 0x2000004eff527230 */ /* 0x100fe40000004100 */
[----:B------:R-:W-:Y:S01]  /*2670*/  FADD.FTZ R81, R12, -R81 ;  /* 0x800000510c517221 */ /* 0x000fe20000010000 */
[----:B0-----:R-:W-:Y:S02]  /*2680*/  HADD2.F32 R108, -RZ, R77.H0_H0 ;  /* 0x2000004dff6c7230 */ /* 0x001fe40000004100 */
[----:B------:R-:W-:Y:S01]  /*2690*/  FADD.FTZ R111, R9, -R114 ;  /* 0x80000072096f7221 */ /* 0x000fe20000010000 */
[----:B------:R-:W-:-:S02]  /*26a0*/  HADD2.F32 R110, -RZ, R78.H1_H1 ;  /* 0x3000004eff6e7230 */ /* 0x000fc40000004100 */
[----:B-----5:R-:W-:Y:S01]  /*26b0*/  FFMA.FTZ R83, R15, R81, R80 ;  /* 0x000000510f537223 */ /* 0x020fe20000010050 */
[-CC-:B------:R-:W-:Y:S01]  /*26c0*/  FFMA.FTZ R81, R7, R106.reuse, R115.reuse ;  /* 0x0000006a07517223 */ /* 0x180fe20000010073 */
[-CC-:B------:R-:W-:Y:S01]  /*26d0*/  FFMA.FTZ R80, R101, R106.reuse, R115.reuse ;  /* 0x0000006a65507223 */ /* 0x180fe20000010073 */
[-C--:B------:R-:W-:Y:S01]  /*26e0*/  FFMA.FTZ R116, R14, R106.reuse, R115 ;  /* 0x0000006a0e747223 */ /* 0x080fe20000010073 */
[----:B------:R-:W-:Y:S02]  /*26f0*/  HADD2.F32 R112, -RZ, R79.H1_H1 ;  /* 0x3000004fff707230 */ /* 0x000fe40000004100 */
[----:B------:R-:W-:Y:S01]  /*2700*/  FADD.FTZ R109, R8, -R81 ;  /* 0x80000051086d7221 */ /* 0x000fe20000010000 */
[----:B------:R-:W-:Y:S01]  /*2710*/  FADD.FTZ R81, R99, -R80 ;  /* 0x8000005063517221 */ /* 0x000fe20000010000 */
[----:B------:R-:W-:Y:S01]  /*2720*/  FFMA.FTZ R111, R15, R111, R110 ;  /* 0x0000006f0f6f7223 */ /* 0x000fe2000001006e */
[----:B------:R-:W-:Y:S01]  /*2730*/  FADD.FTZ R116, R13, -R116 ;  /* 0x800000740d747221 */ /* 0x000fe20000010000 */
[C---:B------:R-:W-:Y:S01]  /*2740*/  FFMA.FTZ R82, R15.reuse, R109, R82 ;  /* 0x0000006d0f527223 */ /* 0x040fe20000010052 */
[----:B------:R-:W-:Y:S01]  /*2750*/  FFMA.FTZ R81, R15, R81, R108 ;  /* 0x000000510f517223 */ /* 0x000fe2000001006c */
[-CC-:B------:R-:W-:Y:S01]  /*2760*/  FFMA.FTZ R109, R102, R106.reuse, R115.reuse ;  /* 0x0000006a666d7223 */ /* 0x180fe20000010073 */
[-CC-:B------:R-:W-:Y:S01]  /*2770*/  FFMA.FTZ R108, R107, R106.reuse, R115.reuse ;  /* 0x0000006a6b6c7223 */ /* 0x180fe20000010073 */
[----:B------:R-:W-:Y:S01]  /*2780*/  FFMA.FTZ R110, R104, R106, R115 ;  /* 0x0000006a686e7223 */ /* 0x000fe20000010073 */
[----:B------:R-:W-:Y:S01]  /*2790*/  FFMA.FTZ R80, R15, R116, R112 ;  /* 0x000000740f507223 */ /* 0x000fe20000010070 */
[----:B------:R-:W-:Y:S01]  /*27a0*/  FADD.FTZ R114, R6, -R109 ;  /* 0x8000006d06727221 */ /* 0x000fe20000010000 */
[----:B------:R-:W-:Y:S01]  /*27b0*/  FADD.FTZ R109, R105, -R108 ;  /* 0x8000006c696d7221 */ /* 0x000fe20000010000 */
[----:B------:R-:W-:Y:S01]  /*27c0*/  FADD.FTZ R113, R103, -R110 ;  /* 0x8000006e67717221 */ /* 0x000fe20000010000 */
[--C-:B------:R-:W-:Y:S01]  /*27d0*/  HADD2.F32 R108, -RZ, R76.reuse.H0_H0 ;  /* 0x2000004cff6c7230 */ /* 0x100fe20000004100 */
[----:B------:R-:W-:Y:S01]  /*27e0*/  F2FP.F16.F32.PACK_AB R83, R80, R83 ;  /* 0x000000535053723e */ /* 0x000fe200000000ff */
[----:B------:R-:W-:Y:S01]  /*27f0*/  HADD2.F32 R112, -RZ, R77.H1_H1 ;  /* 0x3000004dff707230 */ /* 0x000fe20000004100 */
[----:B------:R-:W-:Y:S01]  /*2800*/  F2FP.F16.F32.PACK_AB R82, R111, R82 ;  /* 0x000000526f52723e */ /* 0x000fe200000000ff */
[----:B------:R-:W-:-:S02]  /*2810*/  HADD2.F32 R110, -RZ, R76.H1_H1 ;  /* 0x3000004cff6e7230 */ /* 0x000fc40000004100 */
[C---:B------:R-:W-:Y:S01]  /*2820*/  FFMA.FTZ R108, R15.reuse, R109, R108 ;  /* 0x0000006d0f6c7223 */ /* 0x040fe2000001006c */
[C---:B------:R-:W-:Y:S02]  /*2830*/  FFMA.FTZ R112, R15.reuse, R114, R112 ;  /* 0x000000720f707223 */ /* 0x040fe40000010070 */
[----:B------:R-:W-:-:S03]  /*2840*/  FFMA.FTZ R109, R15, R113, R110 ;  /* 0x000000710f6d7223 */ /* 0x000fc6000001006e */
[----:B------:R-:W-:Y:S02]  /*2850*/  F2FP.F16.F32.PACK_AB R81, R112, R81 ;  /* 0x000000517051723e */ /* 0x000fe400000000ff */
[----:B------:R-:W-:Y:S01]  /*2860*/  F2FP.F16.F32.PACK_AB R80, R109, R108 ;  /* 0x0000006c6d50723e */ /* 0x000fe200000000ff */
[----:B------:R-:W-:Y:S06]  /*2870*/  BRA `(.L_x_1876) ;  /* 0x0000000800047947 */ /* 0x000fec0003800000 */
.L_x_1879:
        /* <DEDUP_REMOVED lines=13> */
[C---:B------:R-:W-:Y:S01]  /*2950*/  FFMA.FTZ R81, R15.reuse, R74, R81 ;  /* 0x0000004a0f517223 */ /* 0x040fe20000010051 */
[----:B------:R-:W-:Y:S01]  /*2960*/  FFMA.FTZ R108, R14, R106, R115 ;  /* 0x0000006a0e6c7223 */ /* 0x000fe20000010073 */
[C---:B------:R-:W-:Y:S01]  /*2970*/  FFMA.FTZ R80, R15.reuse, R72, R80 ;  /* 0x000000480f507223 */ /* 0x040fe20000010050 */
[----:B------:R-:W-:Y:S01]  /*2980*/  FFMA.FTZ R82, R15, R82, R75 ;  /* 0x000000520f527223 */ /* 0x000fe2000001004b */
[-CC-:B------:R-:W-:Y:S01]  /*2990*/  FFMA.FTZ R74, R10, R106.reuse, R115.reuse ;  /* 0x0000006a0a4a7223 */ /* 0x180fe20000010073 */
[-CC-:B------:R-:W-:Y:S01]  /*29a0*/  FFMA.FTZ R72, R104, R106.reuse, R115.reuse ;  /* 0x0000006a68487223 */ /* 0x180fe20000010073 */
[----:B------:R-:W-:Y:S01]  /*29b0*/  FFMA.FTZ R75, R102, R106, R115 ;  /* 0x0000006a664b7223 */ /* 0x000fe20000010073 */
[----:B------:R-:W-:Y:S01]  /*29c0*/  FADD.FTZ R112, R13, -R108 ;  /* 0x8000006c0d707221 */ /* 0x000fe20000010000 */
[----:B------:R-:W-:-:S02]  /*29d0*/  HADD2.F32 R73, -RZ, R76.H1_H1 ;  /* 0x3000004cff497230 */ /* 0x000fc40000004100 */
[----:B------:R-:W-:Y:S01]  /*29e0*/  FADD.FTZ R108, R9, -R74 ;  /* 0x8000004a096c7221 */ /* 0x000fe20000010000 */
[----:B------:R-:W-:Y:S02]  /*29f0*/  HADD2.F32 R83, -RZ, R77.H1_H1 ;  /* 0x3000004dff537230 */ /* 0x000fe40000004100 */
[----:B------:R-:W-:Y:S01]  /*2a00*/  FADD.FTZ R74, R6, -R75 ;  /* 0x8000004b064a7221 */ /* 0x000fe20000010000 */
[----:B------:R-:W-:Y:S02]  /*2a10*/  HADD2.F32 R109, -RZ, R78.H1_H1 ;  /* 0x3000004eff6d7230 */ /* 0x000fe40000004100 */
[----:B------:R-:W-:Y:S01]  /*2a20*/  FADD.FTZ R72, R103, -R72 ;  /* 0x8000004867487221 */ /* 0x000fe20000010000 */
        /* <DEDUP_REMOVED lines=14> */
.L_x_1878:
[----:B------:R-:W-:-:S04]  /*2b10*/  UISETP.NE.U32.AND UP0, UPT, UR6, URZ, UPT ;  /* 0x000000ff0600728c */ /* 0x000fc8000bf05070 */
[----:B------:R-:W-:-:S09]  /*2b20*/  UISETP.NE.AND.EX UP0, UPT, UR7, URZ, UPT, UP0 ;  /* 0x000000ff0700728c */ /* 0x000fd2000bf05300 */
[----:B------:R-:W-:Y:S05]  /*2b30*/  BRA.U UP0, `(.L_x_1880) ;  /* 0x0000000100a47547 */ /* 0x000fea000b800000 */
        /* <DEDUP_REMOVED lines=41> */
.L_x_1880:
[-CC-:B------:R-:W-:Y:S01]  /*2dd0*/  FFMA.FTZ R75, R11, R106.reuse, R115.reuse ;  /* 0x0000006a0b4b7223 */ /* 0x180fe20000010073 */
[-CC-:B------:R-:W-:Y:S01]  /*2de0*/  FFMA.FTZ R63, R7, R106.reuse, R115.reuse ;  /* 0x0000006a073f7223 */ /* 0x180fe20000010073 */
[-C--:B------:R-:W-:Y:S01]  /*2df0*/  FFMA.FTZ R60, R107, R106.reuse, R115 ;  /* 0x0000006a6b3c7223 */ /* 0x080fe20000010073 */
[----:B------:R-:W-:Y:S02]  /*2e00*/  HADD2.F32 R81, -RZ, R79.H0_H0 ;  /* 0x2000004fff517230 */ /* 0x000fe40000004100 */
[----:B------:R-:W-:Y:S01]  /*2e10*/  FADD.FTZ R80, R12, -R75 ;  /* 0x8000004b0c507221 */ /* 0x000fe20000010000 */
[----:B------:R-:W-:Y:S02]  /*2e20*/  HADD2.F32 R73, -RZ, R78.H0_H0 ;  /* 0x2000004eff497230 */ /* 0x000fe40000004100 */
[----:B------:R-:W-:Y:S01]  /*2e30*/  FFMA.FTZ R72, R101, R106, R115 ;  /* 0x0000006a65487223 */ /* 0x000fe20000010073 */
[----:B------:R-:W-:Y:S02]  /*2e40*/  HADD2.F32 R62, -RZ, R76.H0_H0 ;  /* 0x2000004cff3e7230 */ /* 0x000fe40000004100 */
[----:B------:R-:W-:Y:S01]  /*2e50*/  FADD.FTZ R74, R8, -R63 ;  /* 0x8000003f084a7221 */ /* 0x000fe20000010000 */
[----:B------:R-:W-:Y:S01]  /*2e60*/  FADD.FTZ R60, R105, -R60 ;  /* 0x8000003c693c7221 */ /* 0x000fe20000010000 */
[----:B------:R-:W-:-:S02]  /*2e70*/  HADD2.F32 R61, -RZ, R77.H0_H0 ;  /* 0x2000004dff3d7230 */ /* 0x000fc40000004100 */
[----:B-----5:R-:W-:Y:S01]  /*2e80*/  FFMA.FTZ R81, R15, R80, R81 ;  /* 0x000000500f517223 */ /* 0x020fe20000010051 */
[----:B------:R-:W-:Y:S01]  /*2e90*/  FADD.FTZ R72, R99, -R72 ;  /* 0x8000004863487221 */ /* 0x000fe20000010000 */
[C---:B------:R-:W-:Y:S01]  /*2ea0*/  FFMA.FTZ R82, R15.reuse, R74, R73 ;  /* 0x0000004a0f527223 */ /* 0x040fe20000010049 */
[--C-:B------:R-:W-:Y:S01]  /*2eb0*/  FFMA.FTZ R80, R14, R106, R115.reuse ;  /* 0x0000006a0e507223 */ /* 0x100fe20000010073 */
[C---:B------:R-:W-:Y:S01]  /*2ec0*/  FFMA.FTZ R60, R15.reuse, R60, R62 ;  /* 0x0000003c0f3c7223 */ /* 0x040fe2000001003e */
[-CC-:B------:R-:W-:Y:S01]  /*2ed0*/  FFMA.FTZ R74, R10, R106.reuse, R115.reuse ;  /* 0x0000006a0a4a7223 */ /* 0x180fe20000010073 */
[-CC-:B------:R-:W-:Y:S01]  /*2ee0*/  FFMA.FTZ R62, R104, R106.reuse, R115.reuse ;  /* 0x0000006a683e7223 */ /* 0x180fe20000010073 */
[----:B------:R-:W-:Y:S01]  /*2ef0*/  FFMA.FTZ R63, R102, R106, R115 ;  /* 0x0000006a663f7223 */ /* 0x000fe20000010073 */
[----:B------:R-:W-:Y:S01]  /*2f00*/  FFMA.FTZ R72, R15, R72, R61 ;  /* 0x000000480f487223 */ /* 0x000fe2000001003d */
[----:B------:R-:W-:Y:S02]  /*2f10*/  HADD2.F32 R110, -RZ, R79.H1_H1 ;  /* 0x3000004fff6e7230 */ /* 0x000fe40000004100 */
[----:B0-----:R-:W-:Y:S01]  /*2f20*/  FADD.FTZ R108, R13, -R80 ;  /* 0x800000500d6c7221 */ /* 0x001fe20000010000 */
[----:B------:R-:W-:-:S02]  /*2f30*/  HADD2.F32 R61, -RZ, R76.H1_H1 ;  /* 0x3000004cff3d7230 */ /* 0x000fc40000004100 */
        /* <DEDUP_REMOVED lines=21> */
.L_x_1876:
        /* <DEDUP_REMOVED lines=14> */
.L_x_1872:
[----:B------:R-:W-:Y:S05]  /*3170*/  BSYNC.RECONVERGENT B0 ;  /* 0x0000000000007941 */ /* 0x000fea0003800200 */
.L_x_1871:
        /* <DEDUP_REMOVED lines=16> */
[-C--:B------:R-:W-:Y:S01]  /*3280*/  FFMA.FTZ R75, R93, R106.reuse, R115 ;  /* 0x0000006a5d4b7223 */ /* 0x080fe20000010073 */
[----:B------:R-:W-:Y:S02]  /*3290*/  HADD2.F32 R62, -RZ, R16.H0_H0 ;  /* 0x20000010ff3e7230 */ /* 0x000fe40000004100 */
[----:B------:R-:W-:Y:S01]  /*32a0*/  FADD.FTZ R74, R90, -R63 ;  /* 0x8000003f5a4a7221 */ /* 0x000fe20000010000 */
[-CC-:B------:R-:W-:Y:S01]  /*32b0*/  FFMA.FTZ R72, R84, R106.reuse, R115.reuse ;  /* 0x0000006a54487223 */ /* 0x180fe20000010073 */
[-CC-:B------:R-:W-:Y:S01]  /*32c0*/  FFMA.FTZ R80, R88, R106.reuse, R115.reuse ;  /* 0x0000006a58507223 */ /* 0x180fe20000010073 */
[-CC-:B0-----:R-:W-:Y:S01]  /*32d0*/  FFMA.FTZ R108, R94, R106.reuse, R115.reuse ;  /* 0x0000006a5e6c7223 */ /* 0x181fe20000010073 */
[-C--:B------:R-:W-:Y:S01]  /*32e0*/  FFMA.FTZ R83, R100, R106.reuse, R115 ;  /* 0x0000006a64537223 */ /* 0x080fe20000010073 */
        /* <DEDUP_REMOVED lines=35> */
.L_x_1885:
[-CC-:B-1----:R-:W-:Y:S01]  /*3520*/  FFMA.FTZ R61, R85, R106.reuse, R115.reuse ;  /* 0x0000006a553d7223 */ /* 0x182fe20000010073 */
[-CC-:B------:R-:W-:Y:S01]  /*3530*/  FFMA.FTZ R83, R93, R106.reuse, R115.reuse ;  /* 0x0000006a5d537223 */ /* 0x180fe20000010073 */
[-CC-:B------:R-:W-:Y:S01]  /*3540*/  FFMA.FTZ R63, R87, R106.reuse, R115.reuse ;  /* 0x0000006a573f7223 */ /* 0x180fe20000010073 */
[----:B------:R-:W-:Y:S02]  /*3550*/  HADD2.F32 R82, -RZ, R16.H0_H0 ;  /* 0x20000010ff527230 */ /* 0x000fe40000004100 */
[-CC-:B------:R-:W-:Y:S01]  /*3560*/  FFMA.FTZ R60, R84, R106.reuse, R115.reuse ;  /* 0x0000006a543c7223 */ /* 0x180fe20000010073 */
[-CC-:B------:R-:W-:Y:S01]  /*3570*/  FFMA.FTZ R62, R88, R106.reuse, R115.reuse ;  /* 0x0000006a583e7223 */ /* 0x180fe20000010073 */
[-CC-:B------:R-:W-:Y:S01]  /*3580*/  FFMA.FTZ R110, R94, R106.reuse, R115.reuse ;  /* 0x0000006a5e6e7223 */ /* 0x180fe20000010073 */
[-C--:B------:R-:W-:Y:S01]  /*3590*/  FFMA.FTZ R111, R100, R106.reuse, R115 ;  /* 0x0000006a646f7223 */ /* 0x080fe20000010073 */
[----:B0-----:R-:W-:Y:S02]  /*35a0*/  HADD2.F32 R109, -RZ, R18.H0_H0 ;  /* 0x20000012ff6d7230 */ /* 0x001fe40000004100 */
[----:B------:R-:W-:Y:S01]  /*35b0*/  FADD.FTZ R80, R86, -R61 ;  /* 0x8000003d56507221 */ /* 0x000fe20000010000 */
[----:B------:R-:W-:Y:S01]  /*35c0*/  FFMA.FTZ R115, R97, R106, R115 ;  /* 0x0000006a61737223 */ /* 0x000fe20000010073 */
[----:B------:R-:W-:-:S02]  /*35d0*/  HADD2.F32 R81, -RZ, R17.H0_H0 ;  /* 0x20000011ff517230 */ /* 0x000fc40000004100 */
[----:B------:R-:W-:Y:S01]  /*35e0*/  FADD.FTZ R108, R92, -R83 ;  /* 0x800000535c6c7221 */ /* 0x000fe20000010000 */
[----:B------:R-:W-:Y:S01]  /*35f0*/  FADD.FTZ R106, R90, -R63 ;  /* 0x8000003f5a6a7221 */ /* 0x000fe20000010000 */
[C---:B-----5:R-:W-:Y:S01]  /*3600*/  FFMA.FTZ R80, R15.reuse, R80, R82 ;  /* 0x000000500f507223 */ /* 0x060fe20000010052 */
[----:B------:R-:W-:Y:S02]  /*3610*/  HADD2.F32 R113, -RZ, R19.H1_H1 ;  /* 0x30000013ff717230 */ /* 0x000fe40000004100 */
[C---:B------:R-:W-:Y:S01]  /*3620*/  FFMA.FTZ R82, R15.reuse, R108, R109 ;  /* 0x0000006c0f527223 */ /* 0x040fe2000001006d */
        /* <DEDUP_REMOVED lines=24> */
.L_x_1884:
[----:B-1----:R-:W1:Y:S02]  /*37b0*/  LDC.64 R80, c[0x0][0x470] ;  /* 0x00011c00ff507b82 */ /* 0x002e640000000a00 */
[----:B-1----:R-:W-:-:S04]  /*37c0*/  ISETP.NE.U32.AND P1, PT, R80, RZ, PT ;  /* 0x000000ff5000720c */ /* 0x002fc80003f25070 */
[----:B------:R-:W-:-:S13]  /*37d0*/  ISETP.NE.AND.EX P1, PT, R81, RZ, PT, P1 ;  /* 0x000000ff5100720c */ /* 0x000fda0003f25310 */
[----:B------:R-:W-:Y:S05]  /*37e0*/  @!P1 BRA `(.L_x_1887) ;  /* 0x0000000000a49947 */ /* 0x000fea0003800000 */
[-CC-:B------:R-:W-:Y:S01]  /*37f0*/  FFMA.FTZ R73, R85, R106.reuse, R115.reuse ;  /* 0x0000006a55497223 */ /* 0x180fe20000010073 */
        /* <DEDUP_REMOVED lines=40> */
.L_x_1887:
        /* <DEDUP_REMOVED lines=8> */
[--C-:B------:R-:W-:Y:S02]  /*3b00*/  HADD2.F32 R115, -RZ, R19.reuse.H0_H0 ;  /* 0x20000013ff737230 */ /* 0x100fe40000004100 */
[----:B------:R-:W-:Y:S01]  /*3b10*/  FADD.FTZ R112, R96, -R113 ;  /* 0x8000007160707221 */ /* 0x000fe20000010000 */
[----:B------:R-:W-:-:S02]  /*3b20*/  HADD2.F32 R116, -RZ, R19.H1_H1 ;  /* 0x30000013ff747230 */ /* 0x000fc40000004100 */
[----:B------:R-:W-:Y:S01]  /*3b30*/  FADD.FTZ R114, R98, -R117 ;  /* 0x8000007562727221 */ /* 0x000fe20000010000 */
[--C-:B------:R-:W-:Y:S02]  /*3b40*/  HADD2.F32 R111, -RZ, R18.reuse.H0_H0 ;  /* 0x20000012ff6f7230 */ /* 0x100fe40000004100 */
[----:B------:R-:W-:Y:S01]  /*3b50*/  FADD.FTZ R108, R92, -R83 ;  /* 0x800000535c6c7221 */ /* 0x000fe20000010000 */
[----:B------:R-:W-:Y:S02]  /*3b60*/  HADD2.F32 R113, -RZ, R18.H1_H1 ;  /* 0x30000012ff717230 */ /* 0x000fe40000004100 */
[----:B------:R-:W-:Y:S01]  /*3b70*/  FADD.FTZ R110, R95, -R80 ;  /* 0x800000505f6e7221 */ /* 0x000fe20000010000 */
[C---:B-----5:R-:W-:Y:S01]  /*3b80*/  FFMA.FTZ R80, R15.reuse, R112, R115 ;  /* 0x000000700f507223 */ /* 0x060fe20000010073 */
[----:B------:R-:W-:Y:S01]  /*3b90*/  FFMA.FTZ R83, R15, R114, R116 ;  /* 0x000000720f537223 */ /* 0x000fe20000010074 */
[----:B------:R-:W-:Y:S01]  /*3ba0*/  FADD.FTZ R112, R91, -R82 ;  /* 0x800000525b707221 */ /* 0x000fe20000010000 */
[C---:B------:R-:W-:Y:S01]  /*3bb0*/  FFMA.FTZ R114, R15.reuse, R108, R111 ;  /* 0x0000006c0f727223 */ /* 0x040fe2000001006f */
[----:B------:R-:W-:Y:S01]  /*3bc0*/  FFMA.FTZ R115, R15, R110, R113 ;  /* 0x0000006e0f737223 */ /* 0x000fe20000010071 */
[----:B------:R-:W-:Y:S01]  /*3bd0*/  FADD.FTZ R82, R86, -R81 ;  /* 0x8000005156527221 */ /* 0x000fe20000010000 */
[----:B------:R-:W-:-:S02]  /*3be0*/  HADD2.F32 R110, -RZ, R17.H0_H0 ;  /* 0x20000011ff6e7230 */ /* 0x000fc40000004100 */
[----:B------:R-:W-:Y:S01]  /*3bf0*/  FADD.FTZ R108, R90, -R109 ;  /* 0x8000006d5a6c7221 */ /* 0x000fe20000010000 */
[----:B------:R-:W-:Y:S02]  /*3c00*/  HADD2.F32 R113, -RZ, R17.H1_H1 ;  /* 0x30000011ff717230 */ /* 0x000fe40000004100 */
[----:B------:R-:W-:Y:S01]  /*3c10*/  FADD.FTZ R106, R89, -R106 ;  /* 0x8000006a596a7221 */ /* 0x000fe20000010000 */
[--C-:B------:R-:W-:Y:S02]  /*3c20*/  HADD2.F32 R111, -RZ, R16.reuse.H0_H0 ;  /* 0x20000010ff6f7230 */ /* 0x100fe40000004100 */
[C---:B------:R-:W-:Y:S01]  /*3c30*/  FFMA.FTZ R108, R15.reuse, R108, R110 ;  /* 0x0000006c0f6c7223 */ /* 0x040fe2000001006e */
[----:B------:R-:W-:Y:S02]  /*3c40*/  HADD2.F32 R81, -RZ, R16.H1_H1 ;  /* 0x30000010ff517230 */ /* 0x000fe40000004100 */
[----:B------:R-:W-:Y:S01]  /*3c50*/  FFMA.FTZ R113, R15, R112, R113 ;  /* 0x000000700f717223 */ /* 0x000fe20000010071 */
[----:B------:R-:W-:Y:S01]  /*3c60*/  F2FP.F16.F32.PACK_AB R83, R83, R80 ;  /* 0x000000505353723e */ /* 0x000fe200000000ff */
[----:B------:R-:W-:Y:S01]  /*3c70*/  FFMA.FTZ R111, R15, R82, R111 ;  /* 0x000000520f6f7223 */ /* 0x000fe2000001006f */
[----:B------:R-:W-:Y:S01]  /*3c80*/  F2FP.F16.F32.PACK_AB R82, R115, R114 ;  /* 0x000000727352723e */ /* 0x000fe200000000ff */
[----:B------:R-:W-:Y:S01]  /*3c90*/  FFMA.FTZ R106, R15, R106, R81 ;  /* 0x0000006a0f6a7223 */ /* 0x000fe20000010051 */
[----:B------:R-:W-:-:S04]  /*3ca0*/  F2FP.F16.F32.PACK_AB R81, R113, R108 ;  /* 0x0000006c7151723e */ /* 0x000fc800000000ff */
[----:B------:R-:W-:Y:S01]  /*3cb0*/  F2FP.F16.F32.PACK_AB R80, R106, R111 ;  /* 0x0000006f6a50723e */ /* 0x000fe200000000ff */
[----:B------:R-:W-:Y:S06]  /*3cc0*/  BRA `(.L_x_1886) ;  /* 0x00000008003c7947 */ /* 0x000fec0003800000 */
.L_x_1883:
        /* <DEDUP_REMOVED lines=45> */
.L_x_1889:
        /* <DEDUP_REMOVED lines=33> */
.L_x_1888:
        /* <DEDUP_REMOVED lines=37> */
.L_x_1890:
        /* <DEDUP_REMOVED lines=28> */
.L_x_1886:
        /* <DEDUP_REMOVED lines=9> */
.L_x_1882:
[----:B------:R-:W-:Y:S05]  /*4650*/  BSYNC.RECONVERGENT B0 ;  /* 0x0000000000007941 */ /* 0x000fea0003800200 */
.L_x_1881:
[----:B-1-3--:R-:W1:Y:S02]  /*4660*/  LDC.64 R80, c[0x0][0x380] ;  /* 0x0000e000ff507b82 */ /* 0x00ae640000000a00 */
[----:B-1----:R-:W-:-:S04]  /*4670*/  LEA R2, R80, R2, 0x2 ;  /* 0x0000000250027211 */ /* 0x002fc800078e10ff */
[----:B------:R-:W-:-:S13]  /*4680*/  ISETP.GE.AND P0, PT, R2, R81, PT ;  /* 0x000000510200720c */ /* 0x000fda0003f06270 */
[----:B------:R-:W-:Y:S05]  /*4690*/  @!P0 BRA `(.L_x_1891) ;  /* 0xffffffbc00848947 */ /* 0x000fea000383ffff */
.L_x_1862:
[----:B------:R-:W-:Y:S05]  /*46a0*/  BSYNC B1 ;  /* 0x0000000000017941 */ /* 0x000fea0003800000 */
.L_x_1861:
        /* <DEDUP_REMOVED lines=141> */
.L_x_1870:
        /* <DEDUP_REMOVED lines=8> */
.L_x_1893:
[----:B------:R-:W-:Y:S05]  /*5000*/  BSYNC B0 ;  /* 0x0000000000007941 */ /* 0x000fea0003800000 */
.L_x_1892:
        /* <DEDUP_REMOVED lines=8> */
.L_x_1894:
[----:B------:R-:W-:-:S05]  /*5090*/  FADD.FTZ R80, R80, R109 ;  /* 0x0000006d50507221 */ /* 0x000fca0000010000 */
[----:B------:R-:W-:Y:S01]  /*50a0*/  MOV R113, R80 ;  /* 0x0000005000717202 */ /* 0x000fe20000000f00 */
[----:B------:R-:W-:Y:S01]  /*50b0*/  HFMA2 R114, -RZ, RZ, 0, 1.1920928955078125e-07 ;  /* 0x00000002ff727431 */ /* 0x000fe200000001ff */
[----:B------:R-:W-:-:S07]  /*50c0*/  MOV R81, R112 ;  /* 0x0000007000517202 */ /* 0x000fce0000000f00 */
[----:B------:R-:W-:Y:S05]  /*50d0*/  WARPSYNC.COLLECTIVE R110, `(.L_x_1895) ;  /* 0x000000006e087348 */ /* 0x000fea0003c00000 */
[----:B------:R0:W1:Y:S02]  /*50e0*/  SHFL.BFLY P1, R112, R113, R114, R115 ;  /* 0x0c00007271707389 */ /* 0x0000640000020073 */
[----:B01----:R-:W-:Y:S05]  /*50f0*/  ENDCOLLECTIVE ;  /* 0x000000000000791b */ /* 0x003fea0003800000 */
.L_x_1895:
[----:B------:R-:W-:-:S05]  /*5100*/  FADD.FTZ R81, R81, R108 ;  /* 0x0000006c51517221 */ /* 0x000fca0000010000 */
[----:B------:R-:W-:Y:S02]  /*5110*/  MOV R113, R81 ;  /* 0x0000005100717202 */ /* 0x000fe40000000f00 */
[----:B------:R-:W-:-:S07]  /*5120*/  MOV R83, R112 ;  /* 0x0000007000537202 */ /* 0x000fce0000000f00 */
[----:B------:R-:W-:Y:S05]  /*5130*/  WARPSYNC.COLLECTIVE R110, `(.L_x_1896) ;  /* 0x000000006e087348 */ /* 0x000fea0003c00000 */
[----:B------:R0:W1:Y:S02]  /*5140*/  SHFL.BFLY P1, R112, R113, R114, R115 ;  /* 0x0c00007271707389 */ /* 0x0000640000020073 */
[----:B01----:R-:W-:Y:S05]  /*5150*/  ENDCOLLECTIVE ;  /* 0x000000000000791b */ /* 0x003fea0003800000 */
.L_x_1896:
[----:B------:R-:W-:-:S05]  /*5160*/  FADD.FTZ R83, R80, R83 ;  /* 0x0000005350537221 */ /* 0x000fca0000010000 */
[----:B------:R-:W-:Y:S01]  /*5170*/  MOV R113, R83 ;  /* 0x0000005300717202 */ /* 0x000fe20000000f00 */
[----:B------:R-:W-:Y:S01]  /*5180*/  HFMA2 R114, -RZ, RZ, 0, 2.384185791015625e-07 ;  /* 0x00000004ff727431 */ /* 0x000fe200000001ff */
[----:B------:R-:W-:-:S07]  /*5190*/  MOV R82, R112 ;  /* 0x0000007000527202 */ /* 0x000fce0000000f00 */
[----:B------:R-:W-:Y:S05]  /*51a0*/  WARPSYNC.COLLECTIVE R110, `(.L_x_1897) ;  /* 0x000000006e087348 */ /* 0x000fea0003c00000 */
[----:B------:R0:W1:Y:S02]  /*51b0*/  SHFL.BFLY P1, R112, R113, R114, R115 ;  /* 0x0c00007271707389 */ /* 0x0000640000020073 */
[----:B01----:R-:W-:Y:S05]  /*51c0*/  ENDCOLLECTIVE ;  /* 0x000000000000791b */ /* 0x003fea0003800000 */
.L_x_1897:
[----:B------:R-:W-:-:S05]  /*51d0*/  FADD.FTZ R82, R81, R82 ;  /* 0x0000005251527221 */ /* 0x000fca0000010000 */
[----:B------:R-:W-:Y:S02]  /*51e0*/  MOV R113, R82 ;  /* 0x0000005200717202 */ /* 0x000fe40000000f00 */
[----:B------:R-:W-:-:S07]  /*51f0*/  MOV R106, R112 ;  /* 0x00000070006a7202 */ /* 0x000fce0000000f00 */
[----:B------:R-:W-:Y:S05]  /*5200*/  WARPSYNC.COLLECTIVE R110, `(.L_x_1898) ;  /* 0x000000006e087348 */ /* 0x000fea0003c00000 */
[----:B------:R0:W1:Y:S02]  /*5210*/  SHFL.BFLY P1, R112, R113, R114, R115 ;  /* 0x0c00007271707389 */ /* 0x0000640000020073 */
[----:B01----:R-:W-:Y:S05]  /*5220*/  ENDCOLLECTIVE ;  /* 0x000000000000791b */ /* 0x003fea0003800000 */
.L_x_1898:
[----:B------:R-:W-:-:S05]  /*5230*/  FADD.FTZ R106, R83, R106 ;  /* 0x0000006a536a7221 */ /* 0x000fca0000010000 */
[----:B------:R-:W-:Y:S01]  /*5240*/  MOV R113, R106 ;  /* 0x0000006a00717202 */ /* 0x000fe20000000f00 */
[----:B------:R-:W-:Y:S01]  /*5250*/  HFMA2 R114, -RZ, RZ, 0, 4.76837158203125e-07 ;  /* 0x00000008ff727431 */ /* 0x000fe200000001ff */
[----:B------:R-:W-:-:S07]  /*5260*/  MOV R111, R112 ;  /* 0x00000070006f7202 */ /* 0x000fce0000000f00 */
[----:B------:R-:W-:Y:S05]  /*5270*/  WARPSYNC.COLLECTIVE R110, `(.L_x_1899) ;  /* 0x000000006e087348 */ /* 0x000fea0003c00000 */
[----:B------:R0:W1:Y:S02]  /*5280*/  SHFL.BFLY P1, R112, R113, R114, R115 ;  /* 0x0c00007271707389 */ /* 0x0000640000020073 */
[----:B01----:R-:W-:Y:S05]  /*5290*/  ENDCOLLECTIVE ;  /* 0x000000000000791b */ /* 0x003fea0003800000 */
.L_x_1899:
[----:B------:R-:W-:-:S05]  /*52a0*/  FADD.FTZ R111, R82, R111 ;  /* 0x0000006f526f7221 */ /* 0x000fca0000010000 */
[----:B------:R-:W-:Y:S02]  /*52b0*/  MOV R113, R111 ;  /* 0x0000006f00717202 */ /* 0x000fe40000000f00 */
[----:B------:R-:W-:-:S07]  /*52c0*/  MOV R109, R112 ;  /* 0x00000070006d7202 */ /* 0x000fce0000000f00 */
[----:B------:R-:W-:Y:S05]  /*52d0*/  WARPSYNC.COLLECTIVE R110, `(.L_x_1900) ;  /* 0x000000006e087348 */ /* 0x000fea0003c00000 */
[----:B------:R0:W1:Y:S02]  /*52e0*/  SHFL.BFLY P1, R112, R113, R114, R115 ;  /* 0x0c00007271707389 */ /* 0x0000640000020073 */
[----:B01----:R-:W-:Y:S05]  /*52f0*/  ENDCOLLECTIVE ;  /* 0x000000000000791b */ /* 0x003fea0003800000 */
.L_x_1900:
[----:B------:R-:W-:-:S05]  /*5300*/  FADD.FTZ R109, R106, R109 ;  /* 0x0000006d6a6d7221 */ /* 0x000fca0000010000 */
[----:B------:R-:W-:Y:S01]  /*5310*/  MOV R113, R109 ;  /* 0x0000006d00717202 */ /* 0x000fe20000000f00 */
[----:B------:R-:W-:Y:S01]  /*5320*/  HFMA2 R114, -RZ, RZ, 0, 9.5367431640625e-07 ;  /* 0x00000010ff727431 */ /* 0x000fe200000001ff */
[----:B------:R-:W-:-:S07]  /*5330*/  MOV R108, R112 ;  /* 0x00000070006c7202 */ /* 0x000fce0000000f00 */
[----:B------:R-:W-:Y:S05]  /*5340*/  WARPSYNC.COLLECTIVE R110, `(.L_x_1901) ;  /* 0x000000006e087348 */ /* 0x000fea0003c00000 */
[----:B------:R0:W1:Y:S02]  /*5350*/  SHFL.BFLY P1, R112, R113, R114, R115 ;  /* 0x0c00007271707389 */ /* 0x0000640000020073 */
[----:B01----:R-:W-:Y:S05]  /*5360*/  ENDCOLLECTIVE ;  /* 0x000000000000791b */ /* 0x003fea0003800000 */
.L_x_1901:
[----:B------:R-:W-:-:S05]  /*5370*/  FADD.FTZ R108, R111, R108 ;  /* 0x0000006c6f6c7221 */ /* 0x000fca0000010000 */
[----:B------:R-:W-:Y:S02]  /*5380*/  MOV R113, R108 ;  /* 0x0000006c00717202 */ /* 0x000fe40000000f00 */
[----:B------:R-:W-:-:S07]  /*5390*/  MOV R80, R112 ;  /* 0x0000007000507202 */ /* 0x000fce0000000f00 */
[----:B------:R-:W-:Y:S05]  /*53a0*/  WARPSYNC.COLLECTIVE R110, `(.L_x_1902) ;  /* 0x000000006e087348 */ /* 0x000fea0003c00000 */
[----:B------:R0:W1:Y:S02]  /*53b0*/  SHFL.BFLY P1, R112, R113, R114, R115 ;  /* 0x0c00007271707389 */ /* 0x0000640000020073 */
[----:B01----:R-:W-:Y:S05]  /*53c0*/  ENDCOLLECTIVE ;  /* 0x000000000000791b */ /* 0x003fea0003800000 */
.L_x_1902:
[----:B------:R-:W-:Y:S01]  /*53d0*/  MOV R81, R112 ;  /* 0x0000007000517202 */ /* 0x000fe20000000f00 */
[----:B------:R-:W-:Y:S06]  /*53e0*/  BRA `(.L_x_1903) ;  /* 0xffffffc800087947 */ /* 0x000fec000383ffff */
.L_x_1904:
        /* <DEDUP_REMOVED lines=9> */
.L_x_3948:


//--------------------- .text._ZN10layer_norm31ln_parallel_residual_bwd_kernelINS_13Kernel_traitsIf6__halfS2_S2_fjLj512ELj1ELj4ELj1ELj16ENS_18Kernel_traits_baseILj512EfS2_S2_S2_fjLj128EEEEELb0ELb1ELb1EEEvNS_9BwdParamsE --------------------------
	.section	.text._ZN10layer_norm31ln_parallel_residual_bwd_kernelINS_13Kernel_traitsIf6__halfS2_S2_fjLj512ELj1ELj4ELj1ELj16ENS_18Kernel_traits_baseILj512EfS2_S2_S2_fjLj128EEEEELb0ELb1ELb1EEEvNS_9BwdParamsE,"ax",@progbits
	.align	128
        .global         _ZN10layer_norm31ln_parallel_residual_bwd_kernelINS_13Kernel_traitsIf6__halfS2_S2_fjLj512ELj1ELj4ELj1ELj16ENS_18Kernel_traits_baseILj512EfS2_S2_S2_fjLj128EEEEELb0ELb1ELb1EEEvNS_9BwdParamsE
        .type           _ZN10layer_norm31ln_parallel_residual_bwd_kernelINS_13Kernel_traitsIf6__halfS2_S2_fjLj512ELj1ELj4ELj1ELj16ENS_18Kernel_traits_baseILj512EfS2_S2_S2_fjLj128EEEEELb0ELb1ELb1EEEvNS_9BwdParamsE,@function
        .size           _ZN10layer_norm31ln_parallel_residual_bwd_kernelINS_13Kernel_traitsIf6__halfS2_S2_fjLj512ELj1ELj4ELj1ELj16ENS_18Kernel_traits_baseILj512EfS2_S2_S2_fjLj128EEEEELb0ELb1ELb1EEEvNS_9BwdParamsE,(.L_x_3949 - _ZN10layer_norm31ln_parallel_residual_bwd_kernelINS_13Kernel_traitsIf6__halfS2_S2_fjLj512ELj1ELj4ELj1ELj16ENS_18Kernel_traits_baseILj512EfS2_S2_S2_fjLj128EEEEELb0ELb1ELb1EEEvNS_9BwdParamsE)
        .other          _ZN10layer_norm31ln_parallel_residual_bwd_kernelINS_13Kernel_traitsIf6__halfS2_S2_fjLj512ELj1ELj4ELj1ELj16ENS_18Kernel_traits_baseILj512EfS2_S2_S2_fjLj128EEEEELb0ELb1ELb1EEEvNS_9BwdParamsE,@"STO_CUDA_ENTRY STV_DEFAULT"
_ZN10layer_norm31ln_parallel_residual_bwd_kernelINS_13Kernel_traitsIf6__halfS2_S2_fjLj512ELj1ELj4ELj1ELj16ENS_18Kernel_traits_baseILj512EfS2_S2_S2_fjLj128EEEEELb0ELb1ELb1EEEvNS_9BwdParamsE:
.text._ZN10layer_norm31ln_parallel_residual_bwd_kernelINS_13Kernel_traitsIf6__halfS2_S2_fjLj512ELj1ELj4ELj1ELj16ENS_18Kernel_traits_baseILj512EfS2_S2_S2_fjLj128EEEEELb0ELb1ELb1EEEvNS_9BwdParamsE:
        /* <DEDUP_REMOVED lines=64> */
.L_x_1928:
        /* <DEDUP_REMOVED lines=24> */
[----:B--2---:R-:W-:-:S02]  /*0580*/  HADD2.F32 R91, -RZ, R37.H0_H0 ;  /* 0x20000025ff5b7230 */ /* 0x004fc40000004100 */
[----:B------:R-:W-:Y:S02]  /*0590*/  HADD2.F32 R37, -RZ, R37.H1_H1 ;  /* 0x30000025ff257230 */ /* 0x000fe40000004100 */
[----:B------:R-:W-:Y:S02]  /*05a0*/  HADD2.F32 R87, -RZ, R36.H0_H0 ;  /* 0x20000024ff577230 */ /* 0x000fe40000004100 */
[C---:B------:R-:W-:Y:S01]  /*05b0*/  FADD.FTZ R109, -R0.reuse, R91 ;  /* 0x0000005b006d7221 */ /* 0x040fe20000010100 */
[----:B------:R-:W-:Y:S02]  /*05c0*/  HADD2.F32 R99, -RZ, R39.H0_H0 ;  /* 0x20000027ff637230 */ /* 0x000fe40000004100 */
[C---:B------:R-:W-:Y:S01]  /*05d0*/  FADD.FTZ R97, -R0.reuse, R37 ;  /* 0x0000002500617221 */ /* 0x040fe20000010100 */
[----:B---3--:R-:W-:Y:S02]  /*05e0*/  HADD2.F32 R105, -RZ, R41.H0_H0 ;  /* 0x20000029ff697230 */ /* 0x008fe40000004100 */
[----:B------:R-:W-:Y:S01]  /*05f0*/  FADD.FTZ R87, -R0, R87 ;  /* 0x0000005700577221 */ /* 0x000fe20000010100 */
[----:B------:R-:W-:-:S02]  /*0600*/  HADD2.F32 R107, -RZ, R42.H0_H0 ;  /* 0x2000002aff6b7230 */ /* 0x000fc40000004100 */
[C---:B------:R-:W-:Y:S01]  /*0610*/  FADD.FTZ R121, -R0.reuse, R99 ;  /* 0x0000006300797221 */ /* 0x040fe20000010100 */
[----:B------:R-:W-:Y:S02]  /*0620*/  HADD2.F32 R113, -RZ, R43.H0_H0 ;  /* 0x2000002bff717230 */ /* 0x000fe40000004100 */
        /* <DEDUP_REMOVED lines=15> */
[----:B------:R-:W-:Y:S02]  /*0720*/  HADD2.F32 R111, -RZ, R42.H1_H1 ;  /* 0x3000002aff6f7230 */ /* 0x000fe40000004100 */
[C---:B------:R-:W-:Y:S01]  /*0730*/  FADD.FTZ R127, -R0.reuse, R103 ;  /* 0x00000067007f7221 */ /* 0x040fe20000010100 */
[----:B------:R-:W-:Y:S02]  /*0740*/  HADD2.F32 R43, -RZ, R43.H1_H1 ;  /* 0x3000002bff2b7230 */ /* 0x000fe40000004100 */
[C---:B------:R-:W-:Y:S01]  /*0750*/  FADD.FTZ R131, -R0.reuse, R41 ;  /* 0x0000002900837221 */ /* 0x040fe20000010100 */
[--C-:B----4-:R-:W-:Y:S02]  /*0760*/  HADD2.F32 R37, -RZ, R44.reuse.H0_H0 ;  /* 0x2000002cff257230 */ /* 0x110fe40000004100 */
[----:B------:R-:W-:Y:S01]  /*0770*/  FADD.FTZ R135, -R0, R111 ;  /* 0x0000006f00877221 */ /* 0x000fe20000010100 */
[----:B------:R-:W-:-:S02]  /*0780*/  HADD2.F32 R36, -RZ, R44.H1_H1 ;  /* 0x3000002cff247230 */ /* 0x000fc40000004100 */
[----:B------:R-:W-:Y:S01]  /*0790*/  FADD.FTZ R139, -R0, R43 ;  /* 0x0000002b008b7221 */ /* 0x000fe20000010100 */
[----:B-----5:R-:W-:Y:S01]  /*07a0*/  FMUL.FTZ R0, R86, R87 ;  /* 0x0000005756007220 */ /* 0x020fe20000410000 */
[----:B------:R-:W-:Y:S01]  /*07b0*/  FMUL.FTZ R107, R4, R37 ;  /* 0x00000025046b7220 */ /* 0x000fe20000410000 */
[----:B------:R-:W-:Y:S02]  /*07c0*/  HADD2.F32 R39, -RZ, R45.H0_H0 ;  /* 0x2000002dff277230 */ /* 0x000fe40000004100 */
[----:B------:R-:W-:Y:S01]  /*07d0*/  FMUL.FTZ R105, R5, R36 ;  /* 0x0000002405697220 */ /* 0x000fe20000410000 */
[--C-:B------:R-:W-:Y:S02]  /*07e0*/  HADD2.F32 R98, -RZ, R48.reuse.H0_H0 ;  /* 0x20000030ff627230 */ /* 0x100fe40000004100 */
[----:B------:R-:W-:Y:S01]  /*07f0*/  FMUL.FTZ R108, R86, R89 ;  /* 0x00000059566c7220 */ /* 0x000fe20000410000 */
[----:B------:R-:W-:Y:S02]  /*0800*/  HADD2.F32 R95, -RZ, R48.H1_H1 ;  /* 0x30000030ff5f7230 */ /* 0x000fe40000004100 */
[----:B------:R-:W-:Y:S01]  /*0810*/  FADD.FTZ R48, RZ, R107 ;  /* 0x0000006bff307221 */ /* 0x000fe20000010000 */
[----:B------:R-:W-:-:S02]  /*0820*/  HADD2.F32 R106, -RZ, R49.H0_H0 ;  /* 0x20000031ff6a7230 */ /* 0x000fc40000004100 */
[----:B------:R-:W-:Y:S01]  /*0830*/  FMUL.FTZ R104, R6, R39 ;  /* 0x0000002706687220 */ /* 0x000fe20000410000 */
[----:B------:R-:W-:Y:S02]  /*0840*/  HADD2.F32 R111, -RZ, R49.H1_H1 ;  /* 0x30000031ff6f7230 */ /* 0x000fe40000004100 */
[----:B------:R-:W-:Y:S01]  /*0850*/  FFMA.FTZ R49, R0, R107, RZ ;  /* 0x0000006b00317223 */ /* 0x000fe200000100ff */
[----:B------:R-:W-:Y:S02]  /*0860*/  HADD2.F32 R38, -RZ, R45.H1_H1 ;  /* 0x3000002dff267230 */ /* 0x000fe40000004100 */
[C---:B------:R-:W-:Y:S01]  /*0870*/  FMUL.FTZ R109, R86.reuse, R109 ;  /* 0x0000006d566d7220 */ /* 0x040fe20000410000 */
[--C-:B------:R-:W-:Y:S02]  /*0880*/  HADD2.F32 R116, -RZ, R51.reuse.H0_H0 ;  /* 0x20000033ff747230 */ /* 0x100fe40000004100 */
[----:B------:R-:W-:Y:S01]  /*0890*/  FMUL.FTZ R112, R86, R97 ;  /* 0x0000006156707220 */ /* 0x000fe20000410000 */
[----:B------:R-:W-:-:S02]  /*08a0*/  HADD2.F32 R117, -RZ, R51.H1_H1 ;  /* 0x30000033ff757230 */ /* 0x000fc40000004100 */
[----:B------:R-:W-:Y:S01]  /*08b0*/  FADD.FTZ R51, R48, R105 ;  /* 0x0000006930337221 */ /* 0x000fe20000010000 */
[----:B------:R-:W-:Y:S01]  /*08c0*/  FFMA.FTZ R48, R108, R105, R49 ;  /* 0x000000696c307223 */ /* 0x000fe20000010031 */
[----:B------:R-:W-:Y:S02]  /*08d0*/  HADD2.F32 R91, -RZ, R46.H0_H0 ;  /* 0x2000002eff5b7230 */ /* 0x000fe40000004100 */
[----:B------:R-:W-:Y:S01]  /*08e0*/  FMUL.FTZ R103, R7, R38 ;  /* 0x0000002607677220 */ /* 0x000fe20000410000 */
[--C-:B------:R-:W-:Y:S02]  /*08f0*/  HADD2.F32 R110, -RZ, R50.reuse.H0_H0 ;  /* 0x20000032ff6e7230 */ /* 0x100fe40000004100 */
[----:B------:R-:W-:Y:S01]  /*0900*/  FFMA.FTZ R49, R109, R104, R48 ;  /* 0x000000686d317223 */ /* 0x000fe20000010030 */
[----:B------:R-:W-:Y:S02]  /*0910*/  HADD2.F32 R113, -RZ, R50.H1_H1 ;  /* 0x30000032ff717230 */ /* 0x000fe40000004100 */
[----:B------:R-:W-:Y:S01]  /*0920*/  FADD.FTZ R50, R51, R104 ;  /* 0x0000006833327221 */ /* 0x000fe20000010000 */
[----:B------:R-:W-:-:S02]  /*0930*/  HADD2.F32 R92, -RZ, R46.H1_H1 ;  /* 0x3000002eff5c7230 */ /* 0x000fc40000004100 */
[----:B------:R-:W-:Y:S01]  /*0940*/  FMUL.FTZ R102, R8, R91 ;  /* 0x0000005b08667220 */ /* 0x000fe20000410000 */
[----:B------:R-:W-:Y:S01]  /*0950*/  FMUL.FTZ R114, R86, R115 ;  /* 0x0000007356727220 */ /* 0x000fe20000410000 */
[----:B------:R-:W-:Y:S01]  /*0960*/  FADD.FTZ R51, R50, R103 ;  /* 0x0000006732337221 */ /* 0x000fe20000010000 */
[----:B------:R-:W-:Y:S01]  /*0970*/  FFMA.FTZ R87, R112, R103, R49 ;  /* 0x0000006770577223 */ /* 0x000fe20000010031 */
[--C-:B------:R-:W-:Y:S02]  /*0980*/  HADD2.F32 R93, -RZ, R47.reuse.H0_H0 ;  /* 0x2000002fff5d7230 */ /* 0x100fe40000004100 */
[----:B------:R-:W-:Y:S01]  /*0990*/  FMUL.FTZ R101, R9, R92 ;  /* 0x0000005c09657220 */ /* 0x000fe20000410000 */
[----:B------:R-:W-:Y:S01]  /*09a0*/  FADD.FTZ R88, R51, R102 ;  /* 0x0000006633587221 */ /* 0x000fe20000010000 */
[----:B------:R-:W-:Y:S01]  /*09b0*/  FMUL.FTZ R115, R86, R119 ;  /* 0x0000007756737220 */ /* 0x000fe20000410000 */
[----:B------:R-:W-:Y:S01]  /*09c0*/  FFMA.FTZ R90, R114, R102, R87 ;  /* 0x00000066725a7223 */ /* 0x000fe20000010057 */
[----:B------:R-:W-:-:S02]  /*09d0*/  HADD2.F32 R94, -RZ, R47.H1_H1 ;  /* 0x3000002fff5e7230 */ /* 0x000fc40000004100 */
[----:B------:R-:W-:Y:S01]  /*09e0*/  FMUL.FTZ R100, R10, R93 ;  /* 0x0000005d0a647220 */ /* 0x000fe20000410000 */
[----:B------:R-:W-:Y:S01]  /*09f0*/  FADD.FTZ R89, R88, R101 ;  /* 0x0000006558597221 */ /* 0x000fe20000010000 */
[C---:B------:R-:W-:Y:S01]  /*0a00*/  FMUL.FTZ R118, R86.reuse, R121 ;  /* 0x0000007956767220 */ /* 0x040fe20000410000 */
[----:B------:R-:W-:Y:S01]  /*0a10*/  FFMA.FTZ R97, R115, R101, R90 ;  /* 0x0000006573617223 */ /* 0x000fe2000001005a */
[----:B------:R-:W-:Y:S01]  /*0a20*/  FMUL.FTZ R99, R11, R94 ;  /* 0x0000005e0b637220 */ /* 0x000fe20000410000 */
[----:B------:R-:W-:Y:S01]  /*0a30*/  FADD.FTZ R96, R89, R100 ;  /* 0x0000006459607221 */ /* 0x000fe20000010000 */
[----:B------:R-:W-:Y:S01]  /*0a40*/  FMUL.FTZ R119, R86, R123 ;  /* 0x0000007b56777220 */ /* 0x000fe20000410000 */
[----:B------:R-:W-:Y:S01]  /*0a50*/  FFMA.FTZ R120, R118, R100, R97 ;  /* 0x0000006476787223 */ /* 0x000fe20000010061 */
        /* <DEDUP_REMOVED lines=51> */
.L_x_1909:
[----:B------:R-:W0:Y:S01]  /*0d90*/  LDC.64 R22, c[0x0][0x3a8] ;  /* 0x0000ea00ff167b82 */ /* 0x000e220000000a00 */
[----:B------:R-:W-:-:S07]  /*0da0*/  IADD3 R81, PT, PT, R85, 0x20, RZ ;  /* 0x0000002055517810 */ /* 0x000fce0007ffe0ff */
[----:B------:R-:W1:Y:S08]  /*0db0*/  LDC.64 R20, c[0x0][0x428] ;  /* 0x00010a00ff147b82 */ /* 0x000e700000000a00 */
[----:B------:R-:W2:Y:S01]  /*0dc0*/  LDC.64 R24, c[0x0][0x438] ;  /* 0x00010e00ff187b82 */ /* 0x000ea20000000a00 */
[----:B0-----:R-:W-:-:S04]  /*0dd0*/  IMAD.WIDE.U32 R36, R85, 0x10, R22 ;  /* 0x0000001055247825 */ /* 0x001fc800078e0016 */
[----:B------:R-:W-:Y:S02]  /*0de0*/  IMAD.WIDE.U32 R40, R81, 0x10, R22 ;  /* 0x0000001051287825 */ /* 0x000fe400078e0016 */
[----:B------:R-:W3:Y:S02]  /*0df0*/  LDG.E.128 R36, desc[UR10][R36.64] ;  /* 0x0000000a24247981 */ /* 0x000ee4000c1e1d00 */
[--C-:B-1----:R-:W-:Y:S02]  /*0e00*/  IMAD.WIDE.U32 R44, R85, 0x10, R20.reuse ;  /* 0x00000010552c7825 */ /* 0x102fe400078e0014 */
        /* <DEDUP_REMOVED lines=8> */
[--C-:B---3--:R-:W-:Y:S02]  /*0e90*/  HADD2.F32 R91, -RZ, R37.reuse.H0_H0 ;  /* 0x20000025ff5b7230 */ /* 0x108fe40000004100 */
[----:B------:R-:W-:Y:S02]  /*0ea0*/  HADD2.F32 R37, -RZ, R37.H1_H1 ;  /* 0x30000025ff257230 */ /* 0x000fe40000004100 */
[----:B------:R-:W-:-:S02]  /*0eb0*/  HADD2.F32 R87, -RZ, R36.H0_H0 ;  /* 0x20000024ff577230 */ /* 0x000fc40000004100 */
[C---:B------:R-:W-:Y:S01]  /*0ec0*/  FADD.FTZ R109, -R0.reuse, R91 ;  /* 0x0000005b006d7221 */ /* 0x040fe20000010100 */
[----:B------:R-:W-:Y:S02]  /*0ed0*/  HADD2.F32 R99, -RZ, R39.H0_H0 ;  /* 0x20000027ff637230 */ /* 0x000fe40000004100 */
[C---:B------:R-:W-:Y:S01]  /*0ee0*/  FADD.FTZ R97, -R0.reuse, R37 ;  /* 0x0000002500617221 */ /* 0x040fe20000010100 */
        /* <DEDUP_REMOVED lines=28> */
[----:B-----5:R-:W-:Y:S01]  /*10b0*/  FMUL.FTZ R0, R86, R87 ;  /* 0x0000005756007220 */ /* 0x020fe20000410000 */
[----:B------:R-:W-:Y:S01]  /*10c0*/  FMUL.FTZ R107, R4, R37 ;  /* 0x00000025046b7220 */ /* 0x000fe20000410000 */
[----:B------:R-:W-:-:S02]  /*10d0*/  HADD2.F32 R39, -RZ, R45.H0_H0 ;  /* 0x2000002dff277230 */ /* 0x000fc40000004100 */
[----:B------:R-:W-:Y:S01]  /*10e0*/  FMUL.FTZ R105, R5, R36 ;  /* 0x0000002405697220 */ /* 0x000fe20000410000 */
[--C-:B------:R-:W-:Y:S02]  /*10f0*/  HADD2.F32 R98, -RZ, R48.reuse.H0_H0 ;  /* 0x20000030ff627230 */ /* 0x100fe40000004100 */
[----:B------:R-:W-:Y:S01]  /*1100*/  FMUL.FTZ R108, R86, R89 ;  /* 0x00000059566c7220 */ /* 0x000fe20000410000 */
[----:B------:R-:W-:Y:S02]  /*1110*/  HADD2.F32 R95, -RZ, R48.H1_H1 ;  /* 0x30000030ff5f7230 */ /* 0x000fe40000004100 */
[----:B------:R-:W-:Y:S01]  /*1120*/  FADD.FTZ R48, RZ, R107 ;  /* 0x0000006bff307221 */ /* 0x000fe20000010000 */
[--C-:B------:R-:W-:Y:S02]  /*1130*/  HADD2.F32 R106, -RZ, R49.reuse.H0_H0 ;  /* 0x20000031ff6a7230 */ /* 0x100fe40000004100 */
[----:B------:R-:W-:Y:S01]  /*1140*/  FMUL.FTZ R104, R6, R39 ;  /* 0x0000002706687220 */ /* 0x000fe20000410000 */
[----:B------:R-:W-:-:S02]  /*1150*/  HADD2.F32 R111, -RZ, R49.H1_H1 ;  /* 0x30000031ff6f7230 */ /* 0x000fc40000004100 */
[----:B------:R-:W-:Y:S01]  /*1160*/  FFMA.FTZ R49, R0, R107, RZ ;  /* 0x0000006b00317223 */ /* 0x000fe200000100ff */
[----:B------:R-:W-:Y:S02]  /*1170*/  HADD2.F32 R38, -RZ, R45.H1_H1 ;  /* 0x3000002dff267230 */ /* 0x000fe40000004100 */
[C---:B------:R-:W-:Y:S01]  /*1180*/  FMUL.FTZ R109, R86.reuse, R109 ;  /* 0x0000006d566d7220 */ /* 0x040fe20000410000 */
[--C-:B------:R-:W-:Y:S02]  /*1190*/  HADD2.F32 R116, -RZ, R51.reuse.H0_H0 ;  /* 0x20000033ff747230 */ /* 0x100fe40000004100 */
[----:B------:R-:W-:Y:S01]  /*11a0*/  FMUL.FTZ R112, R86, R97 ;  /* 0x0000006156707220 */ /* 0x000fe20000410000 */
[----:B------:R-:W-:Y:S02]  /*11b0*/  HADD2.F32 R117, -RZ, R51.H1_H1 ;  /* 0x30000033ff757230 */ /* 0x000fe40000004100 */
[----:B------:R-:W-:Y:S01]  /*11c0*/  FADD.FTZ R51, R48, R105 ;  /* 0x0000006930337221 */ /* 0x000fe20000010000 */
[----:B------:R-:W-:Y:S01]  /*11d0*/  FFMA.FTZ R48, R108, R105, R49 ;  /* 0x000000696c307223 */ /* 0x000fe20000010031 */
[----:B------:R-:W-:-:S02]  /*11e0*/  HADD2.F32 R91, -RZ, R46.H0_H0 ;  /* 0x2000002eff5b7230 */ /* 0x000fc40000004100 */
[----:B------:R-:W-:Y:S01]  /*11f0*/  FMUL.FTZ R103, R7, R38 ;  /* 0x0000002607677220 */ /* 0x000fe20000410000 */
[--C-:B------:R-:W-:Y:S02]  /*1200*/  HADD2.F32 R110, -RZ, R50.reuse.H0_H0 ;  /* 0x20000032ff6e7230 */ /* 0x100fe40000004100 */
[----:B------:R-:W-:Y:S01]  /*1210*/  FFMA.FTZ R49, R109, R104, R48 ;  /* 0x000000686d317223 */ /* 0x000fe20000010030 */
[----:B------:R-:W-:Y:S02]  /*1220*/  HADD2.F32 R113, -RZ, R50.H1_H1 ;  /* 0x30000032ff717230 */ /* 0x000fe40000004100 */
[----:B------:R-:W-:Y:S01]  /*1230*/  FADD.FTZ R50, R51, R104 ;  /* 0x0000006833327221 */ /* 0x000fe20000010000 */
[----:B------:R-:W-:Y:S02]  /*1240*/  HADD2.F32 R92, -RZ, R46.H1_H1 ;  /* 0x3000002eff5c7230 */ /* 0x000fe40000004100 */
[----:B------:R-:W-:Y:S01]  /*1250*/  FMUL.FTZ R102, R8, R91 ;  /* 0x0000005b08667220 */ /* 0x000fe20000410000 */
[----:B------:R-:W-:Y:S01]  /*1260*/  FMUL.FTZ R114, R86, R115 ;  /* 0x0000007356727220 */ /* 0x000fe20000410000 */
        /* <DEDUP_REMOVED lines=66> */
.L_x_1910:
[----:B------:R-:W-:Y:S05]  /*1690*/  BSYNC.RECONVERGENT B2 ;  /* 0x0000000000027941 */ /* 0x000fea0003800200 */
.L_x_1908:
[----:B------:R-:W-:Y:S01]  /*16a0*/  FADD.FTZ R2, R97, R2 ;  /* 0x0000000261027221 */ /* 0x000fe20000010000 */
        /* <DEDUP_REMOVED lines=56> */
.L_x_1940:
[----:B-1----:R-:W-:Y:S01]  /*1a30*/  FADD.FTZ R37, R94, R37 ;  /* 0x000000255e257221 */ /* 0x002fe20000010000 */
[----:B--2---:R-:W-:-:S03]  /*1a40*/  FADD.FTZ R36, R93, R36 ;  /* 0x000000245d247221 */ /* 0x004fc60000010000 */
[----:B------:R-:W-:Y:S01]  /*1a50*/  FMUL.FTZ R37, R37, UR13 ;  /* 0x0000000d25257c20 */ /* 0x000fe20008410000 */
[----:B------:R-:W-:-:S04]  /*1a60*/  FMUL.FTZ R91, R36, UR13 ;  /* 0x0000000d245b7c20 */ /* 0x000fc80008410000 */
[----:B0-----:R-:W-:Y:S01]  /*1a70*/  FSEL R94, R37, RZ, !P4 ;  /* 0x000000ff255e7208 */ /* 0x001fe20006000000 */
        /* <DEDUP_REMOVED lines=38> */
.L_x_1914:
        /* <DEDUP_REMOVED lines=33> */
.L_x_1913:
        /* <DEDUP_REMOVED lines=36> */
.L_x_1916:
        /* <DEDUP_REMOVED lines=37> */
.L_x_1912:
        /* <DEDUP_REMOVED lines=16> */
[----:B------:R-:W-:Y:S01]  /*2480*/  FFMA.FTZ R92, R91, R115, R94 ;  /* 0x000000735b5c7223 */ /* 0x000fe2000001005e */
[--C-:B------:R-:W-:Y:S02]  /*2490*/  HADD2.F32 R93, -RZ, R23.reuse.H1_H1 ;  /* 0x30000017ff5d7230 */ /* 0x100fe40000004100 */
[----:B------:R-:W-:Y:S01]  /*24a0*/  FADD.FTZ R104, -R38, R99 ;  /* 0x0000006326687221 */ /* 0x000fe20000010100 */
[----:B------:R-:W-:-:S02]  /*24b0*/  HADD2.F32 R39, -RZ, R23.H0_H0 ;  /* 0x20000017ff277230 */ /* 0x000fc40000004100 */
[----:B------:R-:W-:Y:S01]  /*24c0*/  FADD.FTZ R38, -R95, R102 ;  /* 0x000000665f267221 */ /* 0x000fe20000010100 */
[--C-:B------:R-:W-:Y:S02]  /*24d0*/  HADD2.F32 R37, -RZ, R22.reuse.H0_H0 ;  /* 0x20000016ff257230 */ /* 0x100fe40000004100 */
[C-C-:B------:R-:W-:Y:S01]  /*24e0*/  FFMA.FTZ R108, R91.reuse, R108, R94.reuse ;  /* 0x0000006c5b6c7223 */ /* 0x140fe2000001005e */
[----:B------:R-:W-:Y:S01]  /*24f0*/  FFMA.FTZ R112, R91, R112, R94 ;  /* 0x000000705b707223 */ /* 0x000fe2000001005e */
[----:B------:R-:W-:Y:S01]  /*2500*/  FADD.FTZ R98, -R92, R101 ;  /* 0x000000655c627221 */ /* 0x000fe20000010100 */
[C---:B------:R-:W-:Y:S01]  /*2510*/  FFMA.FTZ R101, R86.reuse, R104, R93 ;  /* 0x0000006856657223 */ /* 0x040fe2000001005d */
[C---:B------:R-:W-:Y:S01]  /*2520*/  FFMA.FTZ R92, R86.reuse, R100, R39 ;  /* 0x00000064565c7223 */ /* 0x040fe20000010027 */
[----:B------:R-:W-:Y:S01]  /*2530*/  FFMA.FTZ R38, R86, R38, R37 ;  /* 0x0000002656267223 */ /* 0x000fe20000010025 */
[----:B------:R-:W-:Y:S02]  /*2540*/  HADD2.F32 R93, -RZ, R21.H0_H0 ;  /* 0x20000015ff5d7230 */ /* 0x000fe40000004100 */
[----:B------:R-:W-:Y:S01]  /*2550*/  FADD.FTZ R108, -R108, R105 ;  /* 0x000000696c6c7221 */ /* 0x000fe20000010100 */
[----:B------:R-:W-:-:S02]  /*2560*/  HADD2.F32 R99, -RZ, R22.H1_H1 ;  /* 0x30000016ff637230 */ /* 0x000fc40000004100 */
[----:B------:R-:W-:Y:S01]  /*2570*/  FADD.FTZ R112, -R112, R103 ;  /* 0x0000006770707221 */ /* 0x000fe20000010100 */
        /* <DEDUP_REMOVED lines=13> */
.L_x_1918:
[C-C-:B------:R-:W-:Y:S01]  /*2650*/  FFMA.FTZ R0, R91.reuse, R0, R94.reuse ;  /* 0x000000005b007223 */ /* 0x140fe2000001005e */
[C-C-:B------:R-:W-:Y:S01]  /*2660*/  FFMA.FTZ R109, R91.reuse, R109, R94.reuse ;  /* 0x0000006d5b6d7223 */ /* 0x140fe2000001005e */
[C-C-:B------:R-:W-:Y:S01]  /*2670*/  FFMA.FTZ R29, R91.reuse, R114, R94.reuse ;  /* 0x000000725b1d7223 */ /* 0x140fe2000001005e */
[C-C-:B------:R-:W-:Y:S01]  /*2680*/  FFMA.FTZ R37, R91.reuse, R118, R94.reuse ;  /* 0x000000765b257223 */ /* 0x140fe2000001005e */
[----:B------:R-:W-:Y:S01]  /*2690*/  FADD.FTZ R107, -R0, R107 ;  /* 0x0000006b006b7221 */ /* 0x000fe20000010100 */
[----:B------:R-:W-:Y:S01]  /*26a0*/  FFMA.FTZ R0, R91, R115, R94 ;  /* 0x000000735b007223 */ /* 0x000fe2000001005e */
[----:B------:R-:W-:Y:S02]  /*26b0*/  HADD2.F32 R28, -RZ, R22.H0_H0 ;  /* 0x20000016ff1c7230 */ /* 0x000fe40000004100 */
[----:B------:R-:W-:Y:S01]  /*26c0*/  FADD.FTZ R109, -R109, R104 ;  /* 0x000000686d6d7221 */ /* 0x000fe20000010100 */
[----:B------:R-:W-:Y:S01]  /*26d0*/  FADD.FTZ R31, -R29, R102 ;  /* 0x000000661d1f7221 */ /* 0x000fe20000010100 */
[----:B------:R-:W-:Y:S01]  /*26e0*/  FADD.FTZ R101, -R0, R101 ;  /* 0x0000006500657221 */ /* 0x000fe20000010100 */
[----:B------:R-:W-:-:S02]  /*26f0*/  HADD2.F32 R0, -RZ, R21.H0_H0 ;  /* 0x20000015ff007230 */ /* 0x000fc40000004100 */
[C-C-:B------:R-:W-:Y:S01]  /*2700*/  FFMA.FTZ R30, R91.reuse, R119, R94.reuse ;  /* 0x000000775b1e7223 */ /* 0x140fe2000001005e */
[C-C-:B------:R-:W-:Y:S01]  /*2710*/  FFMA.FTZ R108, R91.reuse, R108, R94.reuse ;  /* 0x0000006c5b6c7223 */ /* 0x140fe2000001005e */
[----:B------:R-:W-:Y:S01]  /*2720*/  FFMA.FTZ R112, R91, R112, R94 ;  /* 0x000000705b707223 */ /* 0x000fe2000001005e */
[----:B------:R-:W-:Y:S01]  /*2730*/  FADD.FTZ R39, -R37, R100 ;  /* 0x0000006425277221 */ /* 0x000fe20000010100 */
[----:B------:R-:W-:Y:S01]  /*2740*/  FADD.FTZ R99, -R30, R99 ;  /* 0x000000631e637221 */ /* 0x000fe20000010100 */
[C---:B------:R-:W-:Y:S01]  /*2750*/  FFMA.FTZ R37, R86.reuse, R109, R0 ;  /* 0x0000006d56257223 */ /* 0x040fe20000010000 */
[----:B------:R-:W-:Y:S01]  /*2760*/  FFMA.FTZ R31, R86, R31, R28 ;  /* 0x0000001f561f7223 */ /* 0x000fe2000001001c */
[--C-:B------:R-:W-:Y:S02]  /*2770*/  HADD2.F32 R93, -RZ, R23.reuse.H0_H0 ;  /* 0x20000017ff5d7230 */ /* 0x100fe40000004100 */
[----:B------:R-:W-:Y:S01]  /*2780*/  FADD.FTZ R105, -R108, R105 ;  /* 0x000000696c697221 */ /* 0x000fe20000010100 */
[----:B------:R-:W-:-:S02]  /*2790*/  HADD2.F32 R36, -RZ, R23.H1_H1 ;  /* 0x30000017ff247230 */ /* 0x000fc40000004100 */
[----:B------:R-:W-:Y:S01]  /*27a0*/  FADD.FTZ R103, -R112, R103 ;  /* 0x0000006770677221 */ /* 0x000fe20000010100 */
[----:B------:R-:W-:Y:S02]  /*27b0*/  HADD2.F32 R29, -RZ, R20.H0_H0 ;  /* 0x20000014ff1d7230 */ /* 0x000fe40000004100 */
[C---:B------:R-:W-:Y:S01]  /*27c0*/  FFMA.FTZ R39, R86.reuse, R39, R93 ;  /* 0x0000002756277223 */ /* 0x040fe2000001005d */
[----:B------:R-:W-:Y:S02]  /*27d0*/  HADD2.F32 R30, -RZ, R22.H1_H1 ;  /* 0x30000016ff1e7230 */ /* 0x000fe40000004100 */
[C---:B------:R-:W-:Y:S01]  /*27e0*/  FFMA.FTZ R36, R86.reuse, R99, R36 ;  /* 0x0000006356247223 */ /* 0x040fe20000010024 */
[----:B------:R-:W-:Y:S02]  /*27f0*/  HADD2.F32 R28, -RZ, R21.H1_H1 ;  /* 0x30000015ff1c7230 */ /* 0x000fe40000004100 */
[----:B------:R-:W-:Y:S01]  /*2800*/  FFMA.FTZ R29, R86, R107, R29 ;  /* 0x0000006b561d7223 */ /* 0x000fe2000001001d */
[----:B------:R-:W-:-:S02]  /*2810*/  HADD2.F32 R0, -RZ, R20.H1_H1 ;  /* 0x30000014ff007230 */ /* 0x000fc40000004100 */
[----:B------:R-:W-:Y:S01]  /*2820*/  FFMA.FTZ R30, R86, R101, R30 ;  /* 0x00000065561e7223 */ /* 0x000fe2000001001e */
[----:B------:R-:W-:Y:S01]  /*2830*/  F2FP.F16.F32.PACK_AB R39, R36, R39 ;  /* 0x000000272427723e */ /* 0x000fe200000000ff */
[C---:B------:R-:W-:Y:S01]  /*2840*/  FFMA.FTZ R28, R86.reuse, R103, R28 ;  /* 0x00000067561c7223 */ /* 0x040fe2000001001c */
        /* <DEDUP_REMOVED lines=9> */
.L_x_1917:
        /* <DEDUP_REMOVED lines=44> */
.L_x_1919:
[C-C-:B------:R-:W-:Y:S01]  /*2ba0*/  FFMA.FTZ R0, R91.reuse, R0, R94.reuse ;  /* 0x000000005b007223 */ /* 0x140fe2000001005e */
[C-C-:B------:R-:W-:Y:S01]  /*2bb0*/  FFMA.FTZ R109, R91.reuse, R109, R94.reuse ;  /* 0x0000006d5b6d7223 */ /* 0x140fe2000001005e */
[C-C-:B------:R-:W-:Y:S01]  /*2bc0*/  FFMA.FTZ R29, R91.reuse, R114, R94.reuse ;  /* 0x000000725b1d7223 */ /* 0x140fe2000001005e */
        /* <DEDUP_REMOVED lines=41> */
.L_x_1915:
        /* <DEDUP_REMOVED lines=19> */
[C-C-:B------:R-:W-:Y:S01]  /*2f90*/  FFMA.FTZ R87, R91.reuse, R87, R94.reuse ;  /* 0x000000575b577223 */ /* 0x140fe2000001005e */
[----:B------:R-:W-:Y:S02]  /*2fa0*/  HADD2.F32 R0, -RZ, R25.H0_H0 ;  /* 0x20000019ff007230 */ /* 0x000fe40000004100 */
[----:B------:R-:W-:Y:S01]  /*2fb0*/  FFMA.FTZ R49, R91, R49, R94 ;  /* 0x000000315b317223 */ /* 0x000fe2000001005e */
[----:B0-----:R-:W-:Y:S02]  /*2fc0*/  HADD2.F32 R28, -RZ, R26.H0_H0 ;  /* 0x2000001aff1c7230 */ /* 0x001fe40000004100 */
[----:B------:R-:W-:Y:S01]  /*2fd0*/  FADD.FTZ R51, -R51, R42 ;  /* 0x0000002a33337221 */ /* 0x000fe20000010100 */
[----:B------:R-:W-:Y:S01]  /*2fe0*/  FADD.FTZ R87, -R87, R44 ;  /* 0x0000002c57577221 */ /* 0x000fe20000010100 */
[C-C-:B------:R-:W-:Y:S01]  /*2ff0*/  FFMA.FTZ R48, R91.reuse, R48, R94.reuse ;  /* 0x000000305b307223 */ /* 0x140fe2000001005e */
[C-C-:B------:R-:W-:Y:S01]  /*3000*/  FFMA.FTZ R50, R91.reuse, R50, R94.reuse ;  /* 0x000000325b327223 */ /* 0x140fe2000001005e */
[C-C-:B------:R-:W-:Y:S01]  /*3010*/  FFMA.FTZ R88, R91.reuse, R88, R94.reuse ;  /* 0x000000585b587223 */ /* 0x140fe2000001005e */
[C-C-:B------:R-:W-:Y:S01]  /*3020*/  FFMA.FTZ R89, R91.reuse, R89, R94.reuse ;  /* 0x000000595b597223 */ /* 0x140fe2000001005e */
[----:B------:R-:W-:Y:S01]  /*3030*/  FFMA.FTZ R90, R91, R90, R94 ;  /* 0x0000005a5b5a7223 */ /* 0x000fe2000001005e */
[C---:B------:R-:W-:Y:S01]  /*3040*/  FFMA.FTZ R37, R86.reuse, R51, R0 ;  /* 0x0000003356257223 */ /* 0x040fe20000010000 */
[----:B------:R-:W-:Y:S01]  /*3050*/  FFMA.FTZ R38, R86, R87, R28 ;  /* 0x0000005756267223 */ /* 0x000fe2000001001c */
[----:B------:R-:W-:-:S02]  /*3060*/  HADD2.F32 R29, -RZ, R24.H0_H0 ;  /* 0x20000018ff1d7230 */ /* 0x000fc40000004100 */
[----:B------:R-:W-:Y:S01]  /*3070*/  FADD.FTZ R49, -R49, R40 ;  /* 0x0000002831317221 */ /* 0x000fe20000010100 */
[--C-:B------:R-:W-:Y:S02]  /*3080*/  HADD2.F32 R31, -RZ, R27.reuse.H1_H1 ;  /* 0x3000001bff1f7230 */ /* 0x100fe40000004100 */
[----:B------:R-:W-:Y:S01]  /*3090*/  FADD.FTZ R41, -R48, R41 ;  /* 0x0000002930297221 */ /* 0x000fe20000010100 */
[----:B------:R-:W-:Y:S02]  /*30a0*/  HADD2.F32 R32, -RZ, R27.H0_H0 ;  /* 0x2000001bff207230 */ /* 0x000fe40000004100 */
[----:B------:R-:W-:Y:S01]  /*30b0*/  FADD.FTZ R43, -R50, R43 ;  /* 0x0000002b322b7221 */ /* 0x000fe20000010100 */
[----:B------:R-:W-:Y:S02]  /*30c0*/  HADD2.F32 R30, -RZ, R26.H1_H1 ;  /* 0x3000001aff1e7230 */ /* 0x000fe40000004100 */
[----:B------:R-:W-:Y:S01]  /*30d0*/  FADD.FTZ R45, -R88, R45 ;  /* 0x0000002d582d7221 */ /* 0x000fe20000010100 */
[----:B------:R-:W-:-:S02]  /*30e0*/  HADD2.F32 R28, -RZ, R25.H1_H1 ;  /* 0x30000019ff1c7230 */ /* 0x000fc40000004100 */
[----:B------:R-:W-:Y:S01]  /*30f0*/  FADD.FTZ R89, -R89, R46 ;  /* 0x0000002e59597221 */ /* 0x000fe20000010100 */
[----:B------:R-:W-:Y:S02]  /*3100*/  HADD2.F32 R0, -RZ, R24.H1_H1 ;  /* 0x30000018ff007230 */ /* 0x000fe40000004100 */
[----:B------:R-:W-:Y:S01]  /*3110*/  FADD.FTZ R47, -R90, R47 ;  /* 0x0000002f5a2f7221 */ /* 0x000fe20000010100 */
        /* <DEDUP_REMOVED lines=19> */
.L_x_1922:
        /* <DEDUP_REMOVED lines=14> */
[----:B------:R-:W-:-:S02]  /*3330*/  HADD2.F32 R35, -RZ, R27.H1_H1 ;  /* 0x3000001bff237230 */ /* 0x000fc40000004100 */
[----:B------:R-:W-:Y:S01]  /*3340*/  FADD.FTZ R89, -R89, R46 ;  /* 0x0000002e59597221 */ /* 0x000fe20000010100 */
[----:B------:R-:W-:Y:S02]  /*3350*/  HADD2.F32 R36, -RZ, R27.H0_H0 ;  /* 0x2000001bff247230 */ /* 0x000fe40000004100 */
        /* <DEDUP_REMOVED lines=24> */
.L_x_1921:
        /* <DEDUP_REMOVED lines=42> */
.L_x_1924:
[C-C-:B------:R-:W-:Y:S01]  /*3780*/  FFMA.FTZ R90, R91.reuse, R90, R94.reuse ;  /* 0x0000005a5b5a7223 */ /* 0x140fe2000001005e */
[C-C-:B------:R-:W-:Y:S01]  /*3790*/  FFMA.FTZ R87, R91.reuse, R87, R94.reuse ;  /* 0x000000575b577223 */ /* 0x140fe2000001005e */
[C-C-:B------:R-:W-:Y:S01]  /*37a0*/  FFMA.FTZ R89, R91.reuse, R89, R94.reuse ;  /* 0x000000595b597223 */ /* 0x140fe2000001005e */
[--C-:B0-----:R-:W-:Y:S02]  /*37b0*/  HADD2.F32 R37, -RZ, R27.reuse.H1_H1 ;  /* 0x3000001bff257230 */ /* 0x101fe40000004100 */
[----:B------:R-:W-:Y:S01]  /*37c0*/  FADD.FTZ R47, -R90, R47 ;  /* 0x0000002f5a2f7221 */ /* 0x000fe20000010100 */
[----:B------:R-:W-:Y:S02]  /*37d0*/  HADD2.F32 R36, -RZ, R27.H0_H0 ;  /* 0x2000001bff247230 */ /* 0x000fe40000004100 */
[----:B------:R-:W-:Y:S01]  /*37e0*/  FFMA.FTZ R49, R91, R49, R94 ;  /* 0x000000315b317223 */ /* 0x000fe2000001005e */
[--C-:B------:R-:W-:Y:S02]  /*37f0*/  HADD2.F32 R0, -RZ, R26.reuse.H0_H0 ;  /* 0x2000001aff007230 */ /* 0x100fe40000004100 */
[----:B------:R-:W-:Y:S01]  /*3800*/  FADD.FTZ R89, -R89, R46 ;  /* 0x0000002e59597221 */ /* 0x000fe20000010100 */
[----:B------:R-:W-:Y:S01]  /*3810*/  FADD.FTZ R87, -R87, R44 ;  /* 0x0000002c57577221 */ /* 0x000fe20000010100 */
[C-C-:B------:R-:W-:Y:S01]  /*3820*/  FFMA.FTZ R88, R91.reuse, R88, R94.reuse ;  /* 0x000000585b587223 */ /* 0x140fe2000001005e */
[C-C-:B------:R-:W-:Y:S01]  /*3830*/  FFMA.FTZ R48, R91.reuse, R48, R94.reuse ;  /* 0x000000305b307223 */ /* 0x140fe2000001005e */
[C-C-:B------:R-:W-:Y:S01]  /*3840*/  FFMA.FTZ R51, R91.reuse, R51, R94.reuse ;  /* 0x000000335b337223 */ /* 0x140fe2000001005e */
[----:B------:R-:W-:Y:S01]  /*3850*/  FFMA.FTZ R50, R91, R50, R94 ;  /* 0x000000325b327223 */ /* 0x000fe2000001005e */
[C---:B------:R-:W-:Y:S01]  /*3860*/  FFMA.FTZ R44, R86.reuse, R47, R37 ;  /* 0x0000002f562c7223 */ /* 0x040fe20000010025 */
[----:B------:R-:W-:Y:S01]  /*3870*/  FADD.FTZ R49, -R49, R40 ;  /* 0x0000002831317221 */ /* 0x000fe20000010100 */
[C---:B------:R-:W-:Y:S01]  /*3880*/  FFMA.FTZ R39, R86.reuse, R89, R36 ;  /* 0x0000005956277223 */ /* 0x040fe20000010024 */
[----:B------:R-:W-:Y:S01]  /*3890*/  FFMA.FTZ R87, R86, R87, R0 ;  /* 0x0000005756577223 */ /* 0x000fe20000010000 */
[----:B------:R-:W-:-:S02]  /*38a0*/  HADD2.F32 R37, -RZ, R26.H1_H1 ;  /* 0x3000001aff257230 */ /* 0x000fc40000004100 */
[----:B------:R-:W-:Y:S01]  /*38b0*/  FADD.FTZ R45, -R88, R45 ;  /* 0x0000002d582d7221 */ /* 0x000fe20000010100 */
[--C-:B------:R-:W-:Y:S02]  /*38c0*/  HADD2.F32 R38, -RZ, R25.reuse.H0_H0 ;  /* 0x20000019ff267230 */ /* 0x100fe40000004100 */
[----:B------:R-:W-:Y:S01]  /*38d0*/  FADD.FTZ R41, -R48, R41 ;  /* 0x0000002930297221 */ /* 0x000fe20000010100 */
[----:B------:R-:W-:Y:S02]  /*38e0*/  HADD2.F32 R40, -RZ, R25.H1_H1 ;  /* 0x30000019ff287230 */ /* 0x000fe40000004100 */
[----:B------:R-:W-:Y:S01]  /*38f0*/  FADD.FTZ R51, -R51, R42 ;  /* 0x0000002a33337221 */ /* 0x000fe20000010100 */
[--C-:B------:R-:W-:Y:S02]  /*3900*/  HADD2.F32 R0, -RZ, R24.reuse.H0_H0 ;  /* 0x20000018ff007230 */ /* 0x100fe40000004100 */
[----:B------:R-:W-:Y:S01]  /*3910*/  FADD.FTZ R43, -R50, R43 ;  /* 0x0000002b322b7221 */ /* 0x000fe20000010100 */
[----:B------:R-:W-:-:S02]  /*3920*/  HADD2.F32 R36, -RZ, R24.H1_H1 ;  /* 0x30000018ff247230 */ /* 0x000fc40000004100 */
[C---:B------:R-:W-:Y:S01]  /*3930*/  FFMA.FTZ R42, R86.reuse, R45, R37 ;  /* 0x0000002d562a7223 */ /* 0x040fe20000010025 */
        /* <DEDUP_REMOVED lines=9> */
.L_x_1920:
        /* <DEDUP_REMOVED lines=39> */
.L_x_1926:
        /* <DEDUP_REMOVED lines=33> */
.L_x_1925:
        /* <DEDUP_REMOVED lines=34> */
.L_x_1927:
        /* <DEDUP_REMOVED lines=28> */
.L_x_1923:
        /* <DEDUP_REMOVED lines=13> */
.L_x_1907:
        /* <DEDUP_REMOVED lines=32> */
.L_x_1906:
[----:B------:R-:W-:Y:S05]  /*4500*/  BSYNC B1 ;  /* 0x0000000000017941 */ /* 0x000fea0003800000 */
.L_x_1905:
        /* <DEDUP_REMOVED lines=107> */
.L_x_1911:
        /* <DEDUP_REMOVED lines=8> */
.L_x_1930:
[----:B------:R-:W-:Y:S05]  /*4c40*/  BSYNC B2 ;  /* 0x0000000000027941 */ /* 0x000fea0003800000 */
.L_x_1929:
        /* <DEDUP_REMOVED lines=8> */
.L_x_1931:
[----:B------:R-:W-:-:S05]  /*4cd0*/  FADD.FTZ R37, R37, R120 ;  /* 0x0000007825257221 */ /* 0x000fca0000010000 */
[----:B------:R-:W-:Y:S01]  /*4ce0*/  MOV R106, R37 ;  /* 0x00000025006a7202 */ /* 0x000fe20000000f00 */
[----:B------:R-:W-:Y:S01]  /*4cf0*/  HFMA2 R110, -RZ, RZ, 0, 1.1920928955078125e-07 ;  /* 0x00000002ff6e7431 */ /* 0x000fe200000001ff */
[----:B------:R-:W-:-:S07]  /*4d00*/  MOV R36, R98 ;  /* 0x0000006200247202 */ /* 0x000fce0000000f00 */
[----:B------:R-:W-:Y:S05]  /*4d10*/  WARPSYNC.COLLECTIVE R95, `(.L_x_1932) ;  /* 0x000000005f087348 */ /* 0x000fea0003c00000 */
[----:B------:R0:W1:Y:S02]  /*4d20*/  SHFL.BFLY P1, R98, R106, R110, R111 ;  /* 0x0c00006e6a627389 */ /* 0x000064000002006f */
[----:B01----:R-:W-:Y:S05]  /*4d30*/  ENDCOLLECTIVE ;  /* 0x000000000000791b */ /* 0x003fea0003800000 */
.L_x_1932:
[----:B------:R-:W-:-:S05]  /*4d40*/  FADD.FTZ R36, R36, R121 ;  /* 0x0000007924247221 */ /* 0x000fca0000010000 */
[----:B------:R-:W-:Y:S02]  /*4d50*/  MOV R106, R36 ;  /* 0x00000024006a7202 */ /* 0x000fe40000000f00 */
[----:B------:R-:W-:-:S07]  /*4d60*/  MOV R38, R98 ;  /* 0x0000006200267202 */ /* 0x000fce0000000f00 */
[----:B------:R-:W-:Y:S05]  /*4d70*/  WARPSYNC.COLLECTIVE R95, `(.L_x_1933) ;  /* 0x000000005f087348 */ /* 0x000fea0003c00000 */
[----:B------:R0:W1:Y:S02]  /*4d80*/  SHFL.BFLY P1, R98, R106, R110, R111 ;  /* 0x0c00006e6a627389 */ /* 0x000064000002006f */
[----:B01----:R-:W-:Y:S05]  /*4d90*/  ENDCOLLECTIVE ;  /* 0x000000000000791b */ /* 0x003fea0003800000 */
.L_x_1933:
[----:B------:R-:W-:-:S05]  /*4da0*/  FADD.FTZ R38, R37, R38 ;  /* 0x0000002625267221 */ /* 0x000fca0000010000 */
[----:B------:R-:W-:Y:S01]  /*4db0*/  MOV R106, R38 ;  /* 0x00000026006a7202 */ /* 0x000fe20000000f00 */
[----:B------:R-:W-:Y:S01]  /*4dc0*/  HFMA2 R110, -RZ, RZ, 0, 2.384185791015625e-07 ;  /* 0x00000004ff6e7431 */ /* 0x000fe200000001ff */
[----:B------:R-:W-:-:S07]  /*4dd0*/  MOV R39, R98 ;  /* 0x0000006200277202 */ /* 0x000fce0000000f00 */
[----:B------:R-:W-:Y:S05]  /*4de0*/  WARPSYNC.COLLECTIVE R95, `(.L_x_1934) ;  /* 0x000000005f087348 */ /* 0x000fea0003c00000 */
[----:B------:R0:W1:Y:S02]  /*4df0*/  SHFL.BFLY P1, R98, R106, R110, R111 ;  /* 0x0c00006e6a627389 */ /* 0x000064000002006f */
[----:B01----:R-:W-:Y:S05]  /*4e00*/  ENDCOLLECTIVE ;  /* 0x000000000000791b */ /* 0x003fea0003800000 */
.L_x_1934:
[----:B------:R-:W-:-:S05]  /*4e10*/  FADD.FTZ R39, R36, R39 ;  /* 0x0000002724277221 */ /* 0x000fca0000010000 */
[----:B------:R-:W-:Y:S02]  /*4e20*/  MOV R106, R39 ;  /* 0x00000027006a7202 */ /* 0x000fe40000000f00 */
[----:B------:R-:W-:-:S07]  /*4e30*/  MOV R91, R98 ;  /* 0x00000062005b7202 */ /* 0x000fce0000000f00 */
[----:B------:R-:W-:Y:S05]  /*4e40*/  WARPSYNC.COLLECTIVE R95, `(.L_x_1935) ;  /* 0x000000005f087348 */ /* 0x000fea0003c00000 */
[----:B------:R0:W1:Y:S02]  /*4e50*/  SHFL.BFLY P1, R98, R106, R110, R111 ;  /* 0x0c00006e6a627389 */ /* 0x000064000002006f */
[----:B01----:R-:W-:Y:S05]  /*4e60*/  ENDCOLLECTIVE ;  /* 0x000000000000791b */ /* 0x003fea0003800000 */
.L_x_1935:
[----:B------:R-:W-:-:S05]  /*4e70*/  FADD.FTZ R91, R38, R91 ;  /* 0x0000005b265b7221 */ /* 0x000fca0000010000 */
[----:B------:R-:W-:Y:S01]  /*4e80*/  MOV R106, R91 ;  /* 0x0000005b006a7202 */ /* 0x000fe20000000f00 */
[----:B------:R-:W-:Y:S01]  /*4e90*/  HFMA2 R110, -RZ, RZ, 0, 4.76837158203125e-07 ;  /* 0x00000008ff6e7431 */ /* 0x000fe200000001ff */
[----:B------:R-:W-:-:S07]  /*4ea0*/  MOV R92, R98 ;  /* 0x00000062005c7202 */ /* 0x000fce0000000f00 */
[----:B------:R-:W-:Y:S05]  /*4eb0*/  WARPSYNC.COLLECTIVE R95, `(.L_x_1936) ;  /* 0x000000005f087348 */ /* 0x000fea0003c00000 */
[----:B------:R0:W1:Y:S02]  /*4ec0*/  SHFL.BFLY P1, R98, R106, R110, R111 ;  /* 0x0c00006e6a627389 */ /* 0x000064000002006f */
[----:B01----:R-:W-:Y:S05]  /*4ed0*/  ENDCOLLECTIVE ;  /* 0x000000000000791b */ /* 0x003fea0003800000 */
.L_x_1936:
[----:B------:R-:W-:-:S05]  /*4ee0*/  FADD.FTZ R92, R39, R92 ;  /* 0x0000005c275c7221 */ /* 0x000fca0000010000 */
[----:B------:R-:W-:Y:S02]  /*4ef0*/  MOV R106, R92 ;  /* 0x0000005c006a7202 */ /* 0x000fe40000000f00 */
[----:B------:R-:W-:-:S07]  /*4f00*/  MOV R94, R98 ;  /* 0x00000062005e7202 */ /* 0x000fce0000000f00 */
[----:B------:R-:W-:Y:S05]  /*4f10*/  WARPSYNC.COLLECTIVE R95, `(.L_x_1937) ;  /* 0x000000005f087348 */ /* 0x000fea0003c00000 */
[----:B------:R0:W1:Y:S02]  /*4f20*/  SHFL.BFLY P1, R98, R106, R110, R111 ;  /* 0x0c00006e6a627389 */ /* 0x000064000002006f */
[----:B01----:R-:W-:Y:S05]  /*4f30*/  ENDCOLLECTIVE ;  /* 0x000000000000791b */ /* 0x003fea0003800000 */
.L_x_1937:
[----:B------:R-:W-:-:S05]  /*4f40*/  FADD.FTZ R94, R91, R94 ;  /* 0x0000005e5b5e7221 */ /* 0x000fca0000010000 */
[----:B------:R-:W-:Y:S01]  /*4f50*/  MOV R106, R94 ;  /* 0x0000005e006a7202 */ /* 0x000fe20000000f00 */
[----:B------:R-:W-:Y:S01]  /*4f60*/  HFMA2 R110, -RZ, RZ, 0, 9.5367431640625e-07 ;  /* 0x00000010ff6e7431 */ /* 0x000fe200000001ff */
[----:B------:R-:W-:-:S07]  /*4f70*/  MOV R93, R98 ;  /* 0x00000062005d7202 */ /* 0x000fce0000000f00 */
[----:B------:R-:W-:Y:S05]  /*4f80*/  WARPSYNC.COLLECTIVE R95, `(.L_x_1938) ;  /* 0x000000005f087348 */ /* 0x000fea0003c00000 */
[----:B------:R0:W1:Y:S02]  /*4f90*/  SHFL.BFLY P1, R98, R106, R110, R111 ;  /* 0x0c00006e6a627389 */ /* 0x000064000002006f */
[----:B01----:R-:W-:Y:S05]  /*4fa0*/  ENDCOLLECTIVE ;  /* 0x000000000000791b */ /* 0x003fea0003800000 */
.L_x_1938:
[----:B------:R-:W-:-:S05]  /*4fb0*/  FADD.FTZ R93, R92, R93 ;  /* 0x0000005d5c5d7221 */ /* 0x000fca0000010000 */
[----:B------:R-:W-:Y:S02]  /*4fc0*/  MOV R106, R93 ;  /* 0x0000005d006a7202 */ /* 0x000fe40000000f00 */
[----:B------:R-:W-:-:S07]  /*4fd0*/  MOV R37, R98 ;  /* 0x0000006200257202 */ /* 0x000fce0000000f00 */
[----:B------:R-:W-:Y:S05]  /*4fe0*/  WARPSYNC.COLLECTIVE R95, `(.L_x_1939) ;  /* 0x000000005f087348 */ /* 0x000fea0003c00000 */
[----:B------:R0:W1:Y:S02]  /*4ff0*/  SHFL.BFLY P1, R98, R106, R110, R111 ;  /* 0x0c00006e6a627389 */ /* 0x000064000002006f */
[----:B01----:R-:W-:Y:S05]  /*5000*/  ENDCOLLECTIVE ;  /* 0x000000000000791b */ /* 0x003fea0003800000 */
.L_x_1939:
[----:B------:R-:W-:Y:S01]  /*5010*/  MOV R36, R98 ;  /* 0x0000006200247202 */ /* 0x000fe20000000f00 */
[----:B------:R-:W-:Y:S06]  /*5020*/  BRA `(.L_x_1940) ;  /* 0xffffffc800807947 */ /* 0x000fec000383ffff */
.L_x_1941:
        /* <DEDUP_REMOVED lines=13> */
.L_x_3949:


//--------------------- .text._ZN10layer_norm31ln_parallel_residual_bwd_kernelINS_13Kernel_traitsIf6__halfS2_S2_fjLj512ELj1ELj4ELj1ELj16ENS_18Kernel_traits_baseILj512EfS2_S2_S2_fjLj128EEEEELb1ELb0ELb0EEEvNS_9BwdParamsE --------------------------
	.section	.text._ZN10layer_norm31ln_parallel_residual_bwd_kernelINS_13Kernel_traitsIf6__halfS2_S2_fjLj512ELj1ELj4ELj1ELj16ENS_18Kernel_traits_baseILj512EfS2_S2_S2_fjLj128EEEEELb1ELb0ELb0EEEvNS_9BwdParamsE,"ax",@progbits
	.align	128
        .global         _ZN10layer_norm31ln_parallel_residual_bwd_kernelINS_13Kernel_traitsIf6__halfS2_S2_fjLj512ELj1ELj4ELj1ELj16ENS_18Kernel_traits_baseILj512EfS2_S2_S2_fjLj128EEEEELb1ELb0ELb0EEEvNS_9BwdParamsE
        .type           _ZN10layer_norm31ln_parallel_residual_bwd_kernelINS_13Kernel_traitsIf6__halfS2_S2_fjLj512ELj1ELj4ELj1ELj16ENS_18Kernel_traits_baseILj512EfS2_S2_S2_fjLj128EEEEELb1ELb0ELb0EEEvNS_9BwdParamsE,@function
        .size           _ZN10layer_norm31ln_parallel_residual_bwd_kernelINS_13Kernel_traitsIf6__halfS2_S2_fjLj512ELj1ELj4ELj1ELj16ENS_18Kernel_traits_baseILj512EfS2_S2_S2_fjLj128EEEEELb1ELb0ELb0EEEvNS_9BwdParamsE,(.L_x_3950 - _ZN10layer_norm31ln_parallel_residual_bwd_kernelINS_13Kernel_traitsIf6__halfS2_S2_fjLj512ELj1ELj4ELj1ELj16ENS_18Kernel_traits_baseILj512EfS2_S2_S2_fjLj128EEEEELb1ELb0ELb0EEEvNS_9BwdParamsE)
        .other          _ZN10layer_norm31ln_parallel_residual_bwd_kernelINS_13Kernel_traitsIf6__halfS2_S2_fjLj512ELj1ELj4ELj1ELj16ENS_18Kernel_traits_baseILj512EfS2_S2_S2_fjLj128EEEEELb1ELb0ELb0EEEvNS_9BwdParamsE,@"STO_CUDA_ENTRY STV_DEFAULT"
_ZN10layer_norm31ln_parallel_residual_bwd_kernelINS_13Kernel_traitsIf6__halfS2_S2_fjLj512ELj1ELj4ELj1ELj16ENS_18Kernel_traits_baseILj512EfS2_S2_S2_fjLj128EEEEELb1ELb0ELb0EEEvNS_9BwdParamsE:
.text._ZN10layer_norm31ln_parallel_residual_bwd_kernelINS_13Kernel_traitsIf6__halfS2_S2_fjLj512ELj1ELj4ELj1ELj16ENS_18Kernel_traits_baseILj512EfS2_S2_S2_fjLj128EEEEELb1ELb0ELb0EEEvNS_9BwdParamsE:
        /* <DEDUP_REMOVED lines=110> */
.L_x_1969:
[----:B------:R-:W0:Y:S08]  /*06e0*/  LDC.64 R116, c[0x0][0x3c0] ;  /* 0x0000f000ff747b82 */ /* 0x000e300000000a00 */
        /* <DEDUP_REMOVED lines=30> */
[----:B------:R-:W-:-:S04]  /*08d0*/  ISETP.NE.U32.AND P0, PT, RZ, UR24, PT ;  /* 0x00000018ff007c0c */ /* 0x000fc8000bf05070 */
[----:B------:R-:W-:Y:S02]  /*08e0*/  ISETP.NE.AND.EX P0, PT, RZ, UR25, PT, P0 ;  /* 0x00000019ff007c0c */ /* 0x000fe4000bf05300 */
[----:B------:R-:W-:-:S04]  /*08f0*/  ISETP.NE.U32.AND P1, PT, RZ, UR12, PT ;  /* 0x0000000cff007c0c */ /* 0x000fc8000bf25070 */
[----:B------:R-:W-:-:S07]  /*0900*/  ISETP.NE.AND.EX P1, PT, RZ, UR13, PT, P1 ;  /* 0x0000000dff007c0c */ /* 0x000fce000bf25310 */
[----:B------:R-:W0:Y:S08]  /*0910*/  @P0 LDC.64 R152, c[0x0][0x438] ;  /* 0x00010e00ff980b82 */ /* 0x000e300000000a00 */
[----:B------:R-:W1:Y:S01]  /*0920*/  @P1 LDC.64 R156, c[0x0][0x3b8] ;  /* 0x0000ee00ff9c1b82 */ /* 0x000e620000000a00 */
[----:B0-----:R-:W-:-:S05]  /*0930*/  @P0 IMAD.WIDE.U32 R152, R134, 0x10, R152 ;  /* 0x0000001086980825 */ /* 0x001fca00078e0098 */
[----:B------:R0:W5:Y:S01]  /*0940*/  @P0 LDG.E.128 R4, desc[UR8][R152.64] ;  /* 0x0000000898040981 */ /* 0x000162000c1e1d00 */
[----:B-1----:R-:W-:-:S05]  /*0950*/  @P1 IMAD.WIDE.U32 R156, R134, 0x8, R156 ;  /* 0x00000008869c1825 */ /* 0x002fca00078e009c */
[----:B------:R1:W5:Y:S01]  /*0960*/  @P1 LDG.E.64 R168, desc[UR8][R156.64] ;  /* 0x000000089ca81981 */ /* 0x000362000c1e1b00 */
[--C-:B---3--:R-:W-:Y:S02]  /*0970*/  HADD2.F32 R159, -RZ, R116.reuse.H1_H1 ;  /* 0x30000074ff9f7230 */ /* 0x108fe40000004100 */
[--C-:B------:R-:W-:Y:S02]  /*0980*/  HADD2.F32 R177, -RZ, R119.reuse.H0_H0 ;  /* 0x20000077ffb17230 */ /* 0x100fe40000004100 */
[----:B------:R-:W-:Y:S02]  /*0990*/  HADD2.F32 R183, -RZ, R119.H1_H1 ;  /* 0x30000077ffb77230 */ /* 0x000fe40000004100 */
[----:B0-----:R-:W-:Y:S01]  /*09a0*/  FADD.FTZ R152, -R154, R159 ;  /* 0x0000009f9a987221 */ /* 0x001fe20000010100 */
[----:B------:R-:W-:Y:S02]  /*09b0*/  HADD2.F32 R155, -RZ, R116.H0_H0 ;  /* 0x20000074ff9b7230 */ /* 0x000fe40000004100 */
[----:B----4-:R-:W-:-:S02]  /*09c0*/  HADD2.F32 R119, -RZ, R128.H0_H0 ;  /* 0x20000080ff777230 */ /* 0x010fc40000004100 */
[----:B------:R-:W-:Y:S02]  /*09d0*/  HADD2.F32 R128, -RZ, R128.H1_H1 ;  /* 0x30000080ff807230 */ /* 0x000fe40000004100 */
[--C-:B------:R-:W-:Y:S02]  /*09e0*/  HADD2.F32 R165, -RZ, R117.reuse.H1_H1 ;  /* 0x30000075ffa57230 */ /* 0x100fe40000004100 */
[----:B------:R-:W-:Y:S02]  /*09f0*/  HADD2.F32 R161, -RZ, R117.H0_H0 ;  /* 0x20000075ffa17230 */ /* 0x000fe40000004100 */
[--C-:B--2---:R-:W-:Y:S02]  /*0a00*/  HADD2.F32 R117, -RZ, R124.reuse.H0_H0 ;  /* 0x2000007cff757230 */ /* 0x104fe40000004100 */
[----:B------:R-:W-:Y:S01]  /*0a10*/  FADD.FTZ R0, -R154, R155 ;  /* 0x0000009b9a007221 */ /* 0x000fe20000010100 */
[----:B------:R-:W-:Y:S02]  /*0a20*/  HADD2.F32 R124, -RZ, R124.H1_H1 ;  /* 0x3000007cff7c7230 */ /* 0x000fe40000004100 */
[----:B------:R-:W-:Y:S01]  /*0a30*/  FMUL.FTZ R116, R77, R128 ;  /* 0x000000804d747220 */ /* 0x000fe20000410000 */
[----:B------:R-:W-:-:S02]  /*0a40*/  HADD2.F32 R173, -RZ, R126.H0_H0 ;  /* 0x2000007effad7230 */ /* 0x000fc40000004100 */
[----:B-----5:R-:W-:Y:S01]  /*0a50*/  FMUL.FTZ R152, R135, R152 ;  /* 0x0000009887987220 */ /* 0x020fe20000410000 */
[----:B------:R-:W-:Y:S02]  /*0a60*/  HADD2.F32 R164, -RZ, R126.H1_H1 ;  /* 0x3000007effa47230 */ /* 0x000fe40000004100 */
[----:B------:R-:W-:Y:S01]  /*0a70*/  FADD.FTZ R158, -R154, R165 ;  /* 0x000000a59a9e7221 */ /* 0x000fe20000010100 */
[----:B------:R-:W-:Y:S02]  /*0a80*/  HADD2.F32 R126, -RZ, R129.H1_H1 ;  /* 0x30000081ff7e7230 */ /* 0x000fe40000004100 */
[--C-:B------:R-:W-:Y:S02]  /*0a90*/  HADD2.F32 R167, -RZ, R118.reuse.H0_H0 ;  /* 0x20000076ffa77230 */ /* 0x100fe40000004100 */
[----:B------:R-:W-:Y:S02]  /*0aa0*/  HADD2.F32 R175, -RZ, R118.H1_H1 ;  /* 0x30000076ffaf7230 */ /* 0x000fe40000004100 */
[----:B------:R-:W-:-:S02]  /*0ab0*/  HADD2.F32 R179, -RZ, R127.H0_H0 ;  /* 0x2000007fffb37230 */ /* 0x000fc40000004100 */
[----:B------:R-:W-:Y:S02]  /*0ac0*/  HADD2.F32 R174, -RZ, R127.H1_H1 ;  /* 0x3000007fffae7230 */ /* 0x000fe40000004100 */
[----:B------:R-:W-:Y:S01]  /*0ad0*/  FMUL.FTZ R153, R135, R0 ;  /* 0x0000000087997220 */ /* 0x000fe20000410000 */
[--C-:B------:R-:W-:Y:S02]  /*0ae0*/  HADD2.F32 R163, -RZ, R125.reuse.H0_H0 ;  /* 0x2000007dffa37230 */ /* 0x100fe40000004100 */
[----:B------:R-:W-:Y:S01]  /*0af0*/  FADD.FTZ R53, R53, R124 ;  /* 0x0000007c35357221 */ /* 0x000fe20000010000 */
[----:B------:R-:W-:Y:S02]  /*0b00*/  HADD2.F32 R118, -RZ, R125.H1_H1 ;  /* 0x3000007dff767230 */ /* 0x000fe40000004100 */
[----:B------:R-:W-:Y:S01]  /*0b10*/  FMUL.FTZ R125, R76, R119 ;  /* 0x000000774c7d7220 */ /* 0x000fe20000410000 */
[----:B------:R-:W-:Y:S02]  /*0b20*/  HADD2.F32 R127, -RZ, R129.H0_H0 ;  /* 0x20000081ff7f7230 */ /* 0x000fe40000004100 */
[----:B------:R-:W-:Y:S01]  /*0b30*/  FFMA.FTZ R155, R85, R124, R116 ;  /* 0x0000007c559b7223 */ /* 0x000fe20000010074 */
[----:B------:R-:W-:-:S02]  /*0b40*/  HADD2.F32 R129, -RZ, R130.H0_H0 ;  /* 0x20000082ff817230 */ /* 0x000fc40000004100 */
[----:B------:R-:W-:Y:S01]  /*0b50*/  FFMA.FTZ R69, R152, R124, R69 ;  /* 0x0000007c98457223 */ /* 0x000fe20000010045 */
[----:B------:R-:W-:Y:S02]  /*0b60*/  HADD2.F32 R130, -RZ, R130.H1_H1 ;  /* 0x30000082ff827230 */ /* 0x000fe40000004100 */
[----:B------:R-:W-:Y:S01]  /*0b70*/  FADD.FTZ R116, -R154, R161 ;  /* 0x000000a19a747221 */ /* 0x000fe20000010100 */
[----:B------:R-:W-:Y:S01]  /*0b80*/  FMUL.FTZ R124, R79, R126 ;  /* 0x0000007e4f7c7220 */ /* 0x000fe20000410000 */
[----:B------:R-:W-:Y:S01]  /*0b90*/  FMUL.FTZ R158, R135, R158 ;  /* 0x0000009e879e7220 */ /* 0x000fe20000410000 */
[----:B------:R-:W-:Y:S01]  /*0ba0*/  FADD.FTZ R52, R52, R117 ;  /* 0x0000007534347221 */ /* 0x000fe20000010000 */
[-C--:B------:R-:W-:Y:S01]  /*0bb0*/  FFMA.FTZ R0, R84, R117.reuse, R125 ;  /* 0x0000007554007223 */ /* 0x080fe2000001007d */
[----:B------:R-:W-:Y:S01]  /*0bc0*/  FFMA.FTZ R68, R153, R117, R68 ;  /* 0x0000007599447223 */ /* 0x000fe20000010044 */
[----:B------:R-:W-:Y:S01]  /*0bd0*/  FMUL.FTZ R117, R78, R127 ;  /* 0x0000007f4e757220 */ /* 0x000fe20000410000 */
[----:B-1----:R-:W-:Y:S01]  /*0be0*/  FMUL.FTZ R157, R135, R116 ;  /* 0x00000074879d7220 */ /* 0x002fe20000410000 */
[----:B------:R-:W-:Y:S01]  /*0bf0*/  FADD.FTZ R55, R55, R118 ;  /* 0x0000007637377221 */ /* 0x000fe20000010000 */
[-C--:B------:R-:W-:Y:S01]  /*0c00*/  FFMA.FTZ R159, R87, R118.reuse, R124 ;  /* 0x00000076579f7223 */ /* 0x080fe2000001007c */
[----:B------:R-:W-:Y:S01]  /*0c10*/  FFMA.FTZ R71, R158, R118, R71 ;  /* 0x000000769e477223 */ /* 0x000fe20000010047 */
[----:B------:R-:W-:-:S02]  /*0c20*/  HADD2.F32 R176, -RZ, R131.H1_H1 ;  /* 0x30000083ffb07230 */ /* 0x000fc40000004100 */
[----:B------:R-:W-:Y:S01]  /*0c30*/  FADD.FTZ R116, -R154, R167 ;  /* 0x000000a79a747221 */ /* 0x000fe20000010100 */
[----:B------:R-:W-:Y:S01]  /*0c40*/  FMUL.FTZ R118, R73, R130 ;  /* 0x0000008249767220 */ /* 0x000fe20000410000 */
[----:B------:R-:W-:Y:S01]  /*0c50*/  FADD.FTZ R54, R54, R163 ;  /* 0x000000a336367221 */ /* 0x000fe20000010000 */
[-C--:B------:R-:W-:Y:S01]  /*0c60*/  FFMA.FTZ R156, R86, R163.reuse, R117 ;  /* 0x000000a3569c7223 */ /* 0x080fe20000010075 */
[----:B------:R-:W-:Y:S01]  /*0c70*/  FFMA.FTZ R70, R157, R163, R70 ;  /* 0x000000a39d467223 */ /* 0x000fe20000010046 */
[----:B------:R-:W-:Y:S02]  /*0c80*/  HADD2.F32 R181, -RZ, R131.H0_H0 ;  /* 0x20000083ffb57230 */ /* 0x000fe40000004100 */
[----:B------:R-:W-:Y:S01]  /*0c90*/  FMUL.FTZ R117, R72, R129 ;  /* 0x0000008148757220 */ /* 0x000fe20000410000 */
[----:B------:R-:W-:Y:S01]  /*0ca0*/  FMUL.FTZ R161, R135, R116 ;  /* 0x0000007487a17220 */ /* 0x000fe20000410000 */
[----:B------:R-:W-:Y:S01]  /*0cb0*/  FFMA.FTZ R163, R81, R164, R118 ;  /* 0x000000a451a37223 */ /* 0x000fe20000010076 */
[----:B------:R-:W-:Y:S01]  /*0cc0*/  FADD.FTZ R116, -R154, R177 ;  /* 0x000000b19a747221 */ /* 0x000fe20000010100 */
[----:B------:R-:W-:Y:S01]  /*0cd0*/  FMUL.FTZ R118, R75, R176 ;  /* 0x000000b04b767220 */ /* 0x000fe20000410000 */
[----:B------:R-:W-:Y:S01]  /*0ce0*/  FFMA.FTZ R162, R80, R173, R117 ;  /* 0x000000ad50a27223 */ /* 0x000fe20000010075 */
[----:B------:R-:W-:Y:S01]  /*0cf0*/  FMUL.FTZ R117, R74, R181 ;  /* 0x000000b54a757220 */ /* 0x000fe20000410000 */
[----:B------:R-:W-:Y:S01]  /*0d00*/  FMUL.FTZ R165, R135, R116 ;  /* 0x0000007487a57220 */ /* 0x000fe20000410000 */
[----:B------:R-:W-:Y:S01]  /*0d10*/  FFMA.FTZ R167, R83, R174, R118 ;  /* 0x000000ae53a77223 */ /* 0x000fe20000010076 */
[----:B------:R-:W-:Y:S01]  /*0d20*/  FADD.FTZ R116, RZ, R0 ;  /* 0x00000000ff747221 */ /* 0x000fe20000010000 */
[C---:B------:R-:W-:Y:S01]  /*0d30*/  FFMA.FTZ R118, R153.reuse, R0, RZ ;  /* 0x0000000099767223 */ /* 0x040fe200000100ff */
[----:B------:R-:W-:Y:S01]  /*0d40*/  FFMA.FTZ R166, R82, R179, R117 ;  /* 0x000000b352a67223 */ /* 0x000fe20000010075 */
[----:B------:R-:W-:Y:S01]  /*0d50*/  FADD.FTZ R20, R20, R119 ;  /* 0x0000007714147221 */ /* 0x000fe20000010000 */
[----:B------:R-:W-:Y:S01]  /*0d60*/  FFMA.FTZ R36, R153, R119, R36 ;  /* 0x0000007799247223 */ /* 0x000fe20000010024 */
[----:B------:R-:W-:Y:S01]  /*0d70*/  FADD.FTZ R117, R116, R155 ;  /* 0x0000009b74757221 */ /* 0x000fe20000010000 */
[----:B------:R-:W-:-:S03]  /*0d80*/  FFMA.FTZ R119, R152, R155, R118 ;  /* 0x0000009b98777223 */ /* 0x000fc60000010076 */
[----:B------:R-:W-:Y:S01]  /*0d90*/  FADD.FTZ R116, R117, R156 ;  /* 0x0000009c75747221 */ /* 0x000fe20000010000 */
[----:B------:R-:W-:Y:S01]  /*0da0*/  FFMA.FTZ R118, R157, R156, R119 ;  /* 0x0000009c9d767223 */ /* 0x000fe20000010077 */
[----:B------:R-:W-:Y:S02]  /*0db0*/  FADD.FTZ R160, -R154, R175 ;  /* 0x000000af9aa07221 */ /* 0x000fe40000010100 */
[----:B------:R-:W-:Y:S01]  /*0dc0*/  FADD.FTZ R117, R116, R159 ;  /* 0x0000009f74757221 */ /* 0x000fe20000010000 */
[----:B------:R-:W-:Y:S01]  /*0dd0*/  FFMA.FTZ R119, R158, R159, R118 ;  /* 0x0000009f9e777223 */ /* 0x000fe20000010076 */
[----:B------:R-:W-:Y:S02]  /*0de0*/  FMUL.FTZ R160, R135, R160 ;  /* 0x000000a087a07220 */ /* 0x000fe40000410000 */
[----:B------:R-:W-:Y:S01]  /*0df0*/  FADD.FTZ R116, R117, R162 ;  /* 0x000000a275747221 */ /* 0x000fe20000010000 */
        /* <DEDUP_REMOVED lines=32> */
.L_x_1945:
[----:B------:R-:W-:Y:S05]  /*1000*/  BSYNC.RECONVERGENT B1 ;  /* 0x0000000000017941 */ /* 0x000fea0003800200 */
.L_x_1944:
        /* <DEDUP_REMOVED lines=25> */
[--C-:B---3--:R-:W-:Y:S02]  /*11a0*/  HADD2.F32 R145, -RZ, R117.reuse.H0_H0 ;  /* 0x20000075ff917230 */ /* 0x108fe40000004100 */
[--C-:B------:R-:W-:Y:S02]  /*11b0*/  HADD2.F32 R141, -RZ, R116.reuse.H0_H0 ;  /* 0x20000074ff8d7230 */ /* 0x100fe40000004100 */
[----:B------:R-:W-:Y:S02]  /*11c0*/  HADD2.F32 R143, -RZ, R116.H1_H1 ;  /* 0x30000074ff8f7230 */ /* 0x000fe40000004100 */
[----:B------:R-:W-:Y:S02]  /*11d0*/  HADD2.F32 R117, -RZ, R117.H1_H1 ;  /* 0x30000075ff757230 */ /* 0x000fe40000004100 */
[--C-:B------:R-:W-:Y:S02]  /*11e0*/  HADD2.F32 R147, -RZ, R118.reuse.H0_H0 ;  /* 0x20000076ff937230 */ /* 0x100fe40000004100 */
[----:B------:R-:W-:-:S02]  /*11f0*/  HADD2.F32 R149, -RZ, R118.H1_H1 ;  /* 0x30000076ff957230 */ /* 0x000fc40000004100 */
[--C-:B------:R-:W-:Y:S02]  /*1200*/  HADD2.F32 R151, -RZ, R119.reuse.H0_H0 ;  /* 0x20000077ff977230 */ /* 0x100fe40000004100 */
[----:B------:R-:W-:Y:S02]  /*1210*/  HADD2.F32 R119, -RZ, R119.H1_H1 ;  /* 0x30000077ff777230 */ /* 0x000fe40000004100 */
[C---:B------:R-:W-:Y:S01]  /*1220*/  FADD.FTZ R116, -R154.reuse, R141 ;  /* 0x0000008d9a747221 */ /* 0x040fe20000010100 */
[C---:B0-----:R-:W-:Y:S01]  /*1230*/  FADD.FTZ R136, -R154.reuse, R143 ;  /* 0x0000008f9a887221 */ /* 0x041fe20000010100 */
[C---:B------:R-:W-:Y:S01]  /*1240*/  FADD.FTZ R140, -R154.reuse, R145 ;  /* 0x000000919a8c7221 */ /* 0x040fe20000010100 */
[C---:B------:R-:W-:Y:S01]  /*1250*/  FADD.FTZ R142, -R154.reuse, R117 ;  /* 0x000000759a8e7221 */ /* 0x040fe20000010100 */
[C---:B------:R-:W-:Y:S01]  /*1260*/  FADD.FTZ R146, -R154.reuse, R147 ;  /* 0x000000939a927221 */ /* 0x040fe20000010100 */
[C---:B------:R-:W-:Y:S01]  /*1270*/  FADD.FTZ R148, -R154.reuse, R149 ;  /* 0x000000959a947221 */ /* 0x040fe20000010100 */
[C---:B------:R-:W-:Y:S01]  /*1280*/  FADD.FTZ R174, -R154.reuse, R151 ;  /* 0x000000979aae7221 */ /* 0x040fe20000010100 */
[----:B------:R-:W-:Y:S01]  /*1290*/  FADD.FTZ R154, -R154, R119 ;  /* 0x000000779a9a7221 */ /* 0x000fe20000010100 */
[----:B----4-:R-:W-:-:S02]  /*12a0*/  HADD2.F32 R119, -RZ, R128.H0_H0 ;  /* 0x20000080ff777230 */ /* 0x010fc40000004100 */
[----:B-----5:R-:W-:Y:S01]  /*12b0*/  FMUL.FTZ R137, R135, R116 ;  /* 0x0000007487897220 */ /* 0x020fe20000410000 */
[----:B--2---:R-:W-:Y:S02]  /*12c0*/  HADD2.F32 R117, -RZ, R124.H0_H0 ;  /* 0x2000007cff757230 */ /* 0x004fe40000004100 */
[--C-:B------:R-:W-:Y:S02]  /*12d0*/  HADD2.F32 R143, -RZ, R125.reuse.H0_H0 ;  /* 0x2000007dff8f7230 */ /* 0x100fe40000004100 */
[----:B------:R-:W-:Y:S02]  /*12e0*/  HADD2.F32 R144, -RZ, R125.H1_H1 ;  /* 0x3000007dff907230 */ /* 0x000fe40000004100 */
[----:B------:R-:W-:Y:S01]  /*12f0*/  FMUL.FTZ R125, R92, R119 ;  /* 0x000000775c7d7220 */ /* 0x000fe20000410000 */
[--C-:B------:R-:W-:Y:S02]  /*1300*/  HADD2.F32 R151, -RZ, R127.reuse.H0_H0 ;  /* 0x2000007fff977230 */ /* 0x100fe40000004100 */
[----:B------:R-:W-:-:S02]  /*1310*/  HADD2.F32 R176, -RZ, R127.H1_H1 ;  /* 0x3000007fffb07230 */ /* 0x000fc40000004100 */
[--C-:B------:R-:W-:Y:S02]  /*1320*/  HADD2.F32 R147, -RZ, R126.reuse.H0_H0 ;  /* 0x2000007eff937230 */ /* 0x100fe40000004100 */
[----:B------:R-:W-:Y:S02]  /*1330*/  HADD2.F32 R150, -RZ, R126.H1_H1 ;  /* 0x3000007eff967230 */ /* 0x000fe40000004100 */
[--C-:B------:R-:W-:Y:S02]  /*1340*/  HADD2.F32 R127, -RZ, R129.reuse.H0_H0 ;  /* 0x20000081ff7f7230 */ /* 0x100fe40000004100 */
[----:B------:R-:W-:Y:S02]  /*1350*/  HADD2.F32 R126, -RZ, R129.H1_H1 ;  /* 0x30000081ff7e7230 */ /* 0x000fe40000004100 */
[----:B------:R-:W-:Y:S01]  /*1360*/  FADD.FTZ R44, R44, R117 ;  /* 0x000000752c2c7221 */ /* 0x000fe20000010000 */
[-C--:B-1----:R-:W-:Y:S01]  /*1370*/  FFMA.FTZ R138, R100, R117.reuse, R125 ;  /* 0x00000075648a7223 */ /* 0x082fe2000001007d */
[----:B------:R-:W-:Y:S01]  /*1380*/  FFMA.FTZ R60, R137, R117, R60 ;  /* 0x00000075893c7223 */ /* 0x000fe2000001003c */
[----:B------:R-:W-:-:S02]  /*1390*/  HADD2.F32 R129, -RZ, R130.H0_H0 ;  /* 0x20000082ff817230 */ /* 0x000fc40000004100 */
[----:B------:R-:W-:Y:S01]  /*13a0*/  FMUL.FTZ R117, R94, R127 ;  /* 0x0000007f5e757220 */ /* 0x000fe20000410000 */
[----:B------:R-:W-:Y:S01]  /*13b0*/  FMUL.FTZ R141, R135, R140 ;  /* 0x0000008c878d7220 */ /* 0x000fe20000410000 */
[----:B------:R-:W-:Y:S02]  /*13c0*/  HADD2.F32 R130, -RZ, R130.H1_H1 ;  /* 0x30000082ff827230 */ /* 0x000fe40000004100 */
[----:B------:R-:W-:Y:S01]  /*13d0*/  FMUL.FTZ R116, R95, R126 ;  /* 0x0000007e5f747220 */ /* 0x000fe20000410000 */
[----:B------:R-:W-:Y:S01]  /*13e0*/  FMUL.FTZ R140, R135, R142 ;  /* 0x0000008e878c7220 */ /* 0x000fe20000410000 */
[----:B------:R-:W-:Y:S01]  /*13f0*/  FADD.FTZ R46, R46, R143 ;  /* 0x0000008f2e2e7221 */ /* 0x000fe20000010000 */
[-C--:B------:R-:W-:Y:S01]  /*1400*/  FFMA.FTZ R142, R102, R143.reuse, R117 ;  /* 0x0000008f668e7223 */ /* 0x080fe20000010075 */
[----:B------:R-:W-:Y:S01]  /*1410*/  FFMA.FTZ R62, R141, R143, R62 ;  /* 0x0000008f8d3e7223 */ /* 0x000fe2000001003e */
[----:B------:R-:W-:Y:S02]  /*1420*/  HADD2.F32 R177, -RZ, R131.H0_H0 ;  /* 0x20000083ffb17230 */ /* 0x000fe40000004100 */
[----:B------:R-:W-:Y:S01]  /*1430*/  FFMA.FTZ R143, R103, R144, R116 ;  /* 0x00000090678f7223 */ /* 0x000fe20000010074 */
[----:B------:R-:W-:Y:S01]  /*1440*/  FMUL.FTZ R117, R88, R129 ;  /* 0x0000008158757220 */ /* 0x000fe20000410000 */
[----:B------:R-:W-:Y:S01]  /*1450*/  FMUL.FTZ R145, R135, R146 ;  /* 0x0000009287917220 */ /* 0x000fe20000410000 */
[----:B------:R-:W-:-:S02]  /*1460*/  HADD2.F32 R128, -RZ, R128.H1_H1 ;  /* 0x30000080ff807230 */ /* 0x000fc40000004100 */
[----:B------:R-:W-:Y:S01]  /*1470*/  FMUL.FTZ R116, R89, R130 ;  /* 0x0000008259747220 */ /* 0x000fe20000410000 */
[----:B------:R-:W-:Y:S02]  /*1480*/  HADD2.F32 R178, -RZ, R131.H1_H1 ;  /* 0x30000083ffb27230 */ /* 0x000fe40000004100 */
[----:B------:R-:W-:Y:S01]  /*1490*/  FADD.FTZ R47, R47, R144 ;  /* 0x000000902f2f7221 */ /* 0x000fe20000010000 */
[----:B------:R-:W-:Y:S01]  /*14a0*/  FFMA.FTZ R63, R140, R144, R63 ;  /* 0x000000908c3f7223 */ /* 0x000fe2000001003f */
[----:B------:R-:W-:Y:S01]  /*14b0*/  FADD.FTZ R40, R40, R147 ;  /* 0x0000009328287221 */ /* 0x000fe20000010000 */
[----:B------:R-:W-:Y:S01]  /*14c0*/  FMUL.FTZ R144, R135, R148 ;  /* 0x0000009487907220 */ /* 0x000fe20000410000 */
[-C--:B------:R-:W-:Y:S01]  /*14d0*/  FFMA.FTZ R146, R96, R147.reuse, R117 ;  /* 0x0000009360927223 */ /* 0x080fe20000010075 */
[----:B------:R-:W-:Y:S01]  /*14e0*/  FFMA.FTZ R56, R145, R147, R56 ;  /* 0x0000009391387223 */ /* 0x000fe20000010038 */
[----:B------:R-:W-:Y:S02]  /*14f0*/  HADD2.F32 R124, -RZ, R124.H1_H1 ;  /* 0x3000007cff7c7230 */ /* 0x000fe40000004100 */
[----:B------:R-:W-:Y:S01]  /*1500*/  FFMA.FTZ R147, R97, R150, R116 ;  /* 0x0000009661937223 */ /* 0x000fe20000010074 */
[----:B------:R-:W-:Y:S01]  /*1510*/  FMUL.FTZ R117, R90, R177 ;  /* 0x000000b15a757220 */ /* 0x000fe20000410000 */
[----:B------:R-:W-:Y:S01]  /*1520*/  FMUL.FTZ R149, R135, R174 ;  /* 0x000000ae87957220 */ /* 0x000fe20000410000 */
[----:B------:R-:W-:Y:S01]  /*1530*/  FMUL.FTZ R118, R93, R128 ;  /* 0x000000805d767220 */ /* 0x000fe20000410000 */
[----:B------:R-:W-:Y:S01]  /*1540*/  FMUL.FTZ R116, R91, R178 ;  /* 0x000000b25b747220 */ /* 0x000fe20000410000 */
[----:B------:R-:W-:Y:S01]  /*1550*/  FADD.FTZ R41, R41, R150 ;  /* 0x0000009629297221 */ /* 0x000fe20000010000 */
[----:B------:R-:W-:Y:S01]  /*1560*/  FFMA.FTZ R57, R144, R150, R57 ;  /* 0x0000009690397223 */ /* 0x000fe20000010039 */
[----:B------:R-:W-:Y:S01]  /*1570*/  FADD.FTZ R42, R42, R151 ;  /* 0x000000972a2a7221 */ /* 0x000fe20000010000 */
[-C--:B------:R-:W-:Y:S01]  /*1580*/  FFMA.FTZ R150, R98, R151.reuse, R117 ;  /* 0x0000009762967223 */ /* 0x080fe20000010075 */
[----:B------:R-:W-:Y:S01]  /*1590*/  FFMA.FTZ R58, R149, R151, R58 ;  /* 0x00000097953a7223 */ /* 0x000fe2000001003a */
[----:B------:R-:W-:Y:S01]  /*15a0*/  FFMA.FTZ R139, R101, R124, R118 ;  /* 0x0000007c658b7223 */ /* 0x000fe20000010076 */
[----:B------:R-:W-:Y:S01]  /*15b0*/  FFMA.FTZ R151, R99, R176, R116 ;  /* 0x000000b063977223 */ /* 0x000fe20000010074 */
[----:B------:R-:W-:Y:S01]  /*15c0*/  FMUL.FTZ R136, R135, R136 ;  /* 0x0000008887887220 */ /* 0x000fe20000410000 */
[----:B------:R-:W-:Y:S01]  /*15d0*/  FADD.FTZ R116, R173, R138 ;  /* 0x0000008aad747221 */ /* 0x000fe20000010000 */
[C---:B------:R-:W-:Y:S01]  /*15e0*/  FFMA.FTZ R118, R137.reuse, R138, R175 ;  /* 0x0000008a89767223 */ /* 0x040fe200000100af */
        /* <DEDUP_REMOVED lines=35> */
.L_x_1947:
[----:B------:R-:W-:Y:S05]  /*1820*/  BSYNC.RECONVERGENT B1 ;  /* 0x0000000000017941 */ /* 0x000fea0003800200 */
.L_x_1946:
        /* <DEDUP_REMOVED lines=20> */
.L_x_1987:
[----:B-1----:R-:W-:Y:S01]  /*1970*/  FADD.FTZ R116, R125, R116 ;  /* 0x000000747d747221 */ /* 0x002fe20000010000 */
[----:B--2---:R-:W-:Y:S01]  /*1980*/  FADD.FTZ R118, R127, R118 ;  /* 0x000000767f767221 */ /* 0x004fe20000010000 */
[----:B------:R-:W-:Y:S02]  /*1990*/  BSSY.RECONVERGENT B1, `(.L_x_1949) ;  /* 0x000025b000017945 */ /* 0x000fe40003800200 */
[----:B------:R-:W-:Y:S01]  /*19a0*/  FMUL.FTZ R116, R116, UR11 ;  /* 0x0000000b74747c20 */ /* 0x000fe20008410000 */
[----:B------:R-:W-:-:S04]  /*19b0*/  FMUL.FTZ R124, R118, UR11 ;  /* 0x0000000b767c7c20 */ /* 0x000fc80008410000 */
[----:B0-----:R-:W-:Y:S01]  /*19c0*/  FSEL R125, R116, RZ, !P4 ;  /* 0x000000ff747d7208 */ /* 0x001fe20006000000 */
        /* <DEDUP_REMOVED lines=64> */
.L_x_1953:
        /* <DEDUP_REMOVED lines=13> */
[----:B------:R-:W-:Y:S01]  /*1ea0*/  LOP3.LUT P1, RZ, R3, 0xff0000, RZ, 0xc0, !PT ;  /* 0x00ff000003ff7812 */ /* 0x000fe2000782c0ff */
[----:B------:R-:W-:Y:S01]  /*1eb0*/  FMUL.FTZ R108, R119, UR14 ;  /* 0x0000000e776c7c20 */ /* 0x000fe20008410000 */
[C---:B------:R-:W-:Y:S01]  /*1ec0*/  F2FP.F16.F32.PACK_AB R111, R117.reuse, R110 ;  /* 0x0000006e756f723e */ /* 0x040fe200000000ff */
[----:B------:R-:W-:Y:S01]  /*1ed0*/  FMUL.FTZ R117, R117, UR14 ;  /* 0x0000000e75757c20 */ /* 0x000fe20008410000 */
        /* <DEDUP_REMOVED lines=18> */
[C---:B------:R-:W-:Y:S01]  /*2000*/  F2FP.F16.F32.PACK_AB R110, R126.reuse, R119 ;  /* 0x000000777e6e723e */ /* 0x040fe200000000ff */
[----:B------:R-:W-:Y:S01]  /*2010*/  FMUL.FTZ R126, R126, UR14 ;  /* 0x0000000e7e7e7c20 */ /* 0x000fe20008410000 */
[----:B------:R-:W-:Y:S01]  /*2020*/  LOP3.LUT P6, RZ, R3, 0xff00, RZ, 0xc0, !PT ;  /* 0x0000ff0003ff7812 */ /* 0x000fe200078cc0ff */
[----:B------:R-:W-:Y:S01]  /*2030*/  FMUL.FTZ R118, R109, UR14 ;  /* 0x0000000e6d767c20 */ /* 0x000fe20008410000 */
[C---:B------:R-:W-:Y:S01]  /*2040*/  F2FP.F16.F32.PACK_AB R109, R116.reuse, R109 ;  /* 0x0000006d746d723e */ /* 0x040fe200000000ff */
[----:B------:R-:W-:Y:S01]  /*2050*/  FMUL.FTZ R119, R116, UR14 ;  /* 0x0000000e74777c20 */ /* 0x000fe20008410000 */
[----:B------:R-:W-:Y:S01]  /*2060*/  FMUL.FTZ R116, R108, UR14 ;  /* 0x0000000e6c747c20 */ /* 0x000fe20008410000 */
[C---:B------:R-:W-:Y:S01]  /*2070*/  F2FP.F16.F32.PACK_AB R108, R117.reuse, R108 ;  /* 0x0000006c756c723e */ /* 0x040fe200000000ff */
        /* <DEDUP_REMOVED lines=15> */
.L_x_1952:
[----:B------:R-:W-:-:S04]  /*2170*/  UISETP.NE.U32.AND UP0, UPT, UR4, URZ, UPT ;  /* 0x000000ff0400728c */ /* 0x000fc8000bf05070 */
[----:B------:R-:W-:-:S09]  /*2180*/  UISETP.NE.AND.EX UP0, UPT, UR5, URZ, UPT, UP0 ;  /* 0x000000ff0500728c */ /* 0x000fd2000bf05300 */
[----:B------:R-:W-:Y:S05]  /*2190*/  BRA.U UP0, `(.L_x_1955) ;  /* 0x0000000100f87547 */ /* 0x000fea000b800000 */
[-CC-:B------:R-:W-:Y:S01]  /*21a0*/  FFMA.FTZ R119, R165, R124.reuse, R125.reuse ;  /* 0x0000007ca5777223 */ /* 0x180fe2000001007d */
[-CC-:B------:R-:W-:Y:S01]  /*21b0*/  FFMA.FTZ R154, R164, R124.reuse, R125.reuse ;  /* 0x0000007ca49a7223 */ /* 0x180fe2000001007d */
[-CC-:B------:R-:W-:Y:S01]  /*21c0*/  FFMA.FTZ R117, R161, R124.reuse, R125.reuse ;  /* 0x0000007ca1757223 */ /* 0x180fe2000001007d */
[----:B------:R-:W-:Y:S01]  /*21d0*/  FFMA.FTZ R130, R160, R124, R125 ;  /* 0x0000007ca0827223 */ /* 0x000fe2000001007d */
[--C-:B------:R-:W-:Y:S02]  /*21e0*/  HADD2.F32 R126, -RZ, R7.reuse.H0_H0 ;  /* 0x20000007ff7e7230 */ /* 0x100fe40000004100 */
[----:B------:R-:W-:Y:S01]  /*21f0*/  FADD.FTZ R127, R166, -R119 ;  /* 0x80000077a67f7221 */ /* 0x000fe20000010000 */
[----:B------:R-:W-:Y:S02]  /*2200*/  HADD2.F32 R128, -RZ, R7.H1_H1 ;  /* 0x30000007ff807230 */ /* 0x000fe40000004100 */
[----:B------:R-:W-:Y:S01]  /*2210*/  FADD.FTZ R129, R167, -R154 ;  /* 0x8000009aa7817221 */ /* 0x000fe20000010000 */
[----:B------:R-:W-:-:S02]  /*2220*/  HADD2.F32 R116, -RZ, R6.H0_H0 ;  /* 0x20000006ff747230 */ /* 0x000fc40000004100 */
[----:B------:R-:W-:Y:S01]  /*2230*/  FADD.FTZ R117, R162, -R117 ;  /* 0x80000075a2757221 */ /* 0x000fe20000010000 */
[----:B------:R-:W-:Y:S02]  /*2240*/  HADD2.F32 R118, -RZ, R6.H1_H1 ;  /* 0x30000006ff767230 */ /* 0x000fe40000004100 */
[----:B------:R-:W-:Y:S01]  /*2250*/  FADD.FTZ R119, R163, -R130 ;  /* 0x80000082a3777221 */ /* 0x000fe20000010000 */
[-CC-:B------:R-:W-:Y:S01]  /*2260*/  FFMA.FTZ R173, R157, R124.reuse, R125.reuse ;  /* 0x0000007c9dad7223 */ /* 0x180fe2000001007d */
[-CC-:B------:R-:W-:Y:S01]  /*2270*/  FFMA.FTZ R174, R158, R124.reuse, R125.reuse ;  /* 0x0000007c9eae7223 */ /* 0x180fe2000001007d */
[-CC-:B------:R-:W-:Y:S01]  /*2280*/  FFMA.FTZ R131, R153, R124.reuse, R125.reuse ;  /* 0x0000007c99837223 */ /* 0x180fe2000001007d */
[----:B------:R-:W-:Y:S01]  /*2290*/  FFMA.FTZ R130, R152, R124, R125 ;  /* 0x0000007c98827223 */ /* 0x000fe2000001007d */
[C---:B-----5:R-:W-:Y:S01]  /*22a0*/  FFMA.FTZ R127, R135.reuse, R127, R126 ;  /* 0x0000007f877f7223 */ /* 0x060fe2000001007e */
[C---:B------:R-:W-:Y:S01]  /*22b0*/  FFMA.FTZ R129, R135.reuse, R129, R128 ;  /* 0x0000008187817223 */ /* 0x040fe20000010080 */
[C---:B------:R-:W-:Y:S01]  /*22c0*/  FFMA.FTZ R117, R135.reuse, R117, R116 ;  /* 0x0000007587757223 */ /* 0x040fe20000010074 */
[----:B------:R-:W-:Y:S01]  /*22d0*/  FFMA.FTZ R119, R135, R119, R118 ;  /* 0x0000007787777223 */ /* 0x000fe20000010076 */
[----:B------:R-:W-:-:S02]  /*22e0*/  HADD2.F32 R126, -RZ, R5.H0_H0 ;  /* 0x20000005ff7e7230 */ /* 0x000fc40000004100 */
[----:B------:R-:W-:Y:S01]  /*22f0*/  FADD.FTZ R154, R156, -R173 ;  /* 0x800000ad9c9a7221 */ /* 0x000fe20000010000 */
[----:B------:R-:W-:Y:S01]  /*2300*/  HADD2.F32 R128, -RZ, R5.H1_H1 ;  /* 0x30000005ff807230 */ /* 0x000fe20000004100 */
[----:B------:R-:W-:Y:S01]  /*2310*/  ISETP.GE.U32.AND P0, PT, R2, RZ, PT ;  /* 0x000000ff0200720c */ /* 0x000fe20003f06070 */
[--C-:B------:R-:W-:Y:S02]  /*2320*/  HADD2.F32 R116, -RZ, R4.reuse.H0_H0 ;  /* 0x20000004ff747230 */ /* 0x100fe40000004100 */
[----:B------:R-:W-:Y:S01]  /*2330*/  FADD.FTZ R175, R159, -R174 ;  /* 0x800000ae9faf7221 */ /* 0x000fe20000010000 */
[----:B------:R-:W-:Y:S02]  /*2340*/  HADD2.F32 R118, -RZ, R4.H1_H1 ;  /* 0x30000004ff767230 */ /* 0x000fe40000004100 */
[----:B------:R-:W-:Y:S01]  /*2350*/  FADD.FTZ R131, R0, -R131 ;  /* 0x8000008300837221 */ /* 0x000fe20000010000 */
[----:B------:R-:W-:Y:S01]  /*2360*/  FADD.FTZ R173, R155, -R130 ;  /* 0x800000829bad7221 */ /* 0x000fe20000010000 */
[----:B------:R-:W-:Y:S01]  /*2370*/  FMUL.FTZ R129, R129, UR14 ;  /* 0x0000000e81817c20 */ /* 0x000fe20008410000 */
[----:B------:R-:W-:Y:S01]  /*2380*/  FMUL.FTZ R127, R127, UR14 ;  /* 0x0000000e7f7f7c20 */ /* 0x000fe20008410000 */
[----:B------:R-:W-:Y:S01]  /*2390*/  ISETP.GE.U32.AND.EX P0, PT, R3, 0x1000000, PT, P0 ;  /* 0x010000000300780c */ /* 0x000fe20003f06100 */
[----:B------:R-:W-:Y:S01]  /*23a0*/  FMUL.FTZ R117, R117, UR14 ;  /* 0x0000000e75757c20 */ /* 0x000fe20008410000 */
[----:B------:R-:W-:Y:S01]  /*23b0*/  FMUL.FTZ R119, R119, UR14 ;  /* 0x0000000e77777c20 */ /* 0x000fe20008410000 */
[C---:B------:R-:W-:Y:S01]  /*23c0*/  FFMA.FTZ R126, R135.reuse, R154, R126 ;  /* 0x0000009a877e7223 */ /* 0x040fe2000001007e */
[C---:B------:R-:W-:Y:S01]  /*23d0*/  FFMA.FTZ R128, R135.reuse, R175, R128 ;  /* 0x000000af87807223 */ /* 0x040fe20000010080 */
        /* <DEDUP_REMOVED lines=26> */
.L_x_1955:
[-CC-:B------:R-:W-:Y:S01]  /*2580*/  FFMA.FTZ R109, R165, R124.reuse, R125.reuse ;  /* 0x0000007ca56d7223 */ /* 0x180fe2000001007d */
[----:B------:R-:W-:Y:S02]  /*2590*/  HADD2.F32 R110, -RZ, R7.H0_H0 ;  /* 0x20000007ff6e7230 */ /* 0x000fe40000004100 */
[-C--:B------:R-:W-:Y:S01]  /*25a0*/  FFMA.FTZ R116, R164, R124.reuse, R125 ;  /* 0x0000007ca4747223 */ /* 0x080fe2000001007d */
[----:B------:R-:W-:Y:S02]  /*25b0*/  HADD2.F32 R129, -RZ, R6.H1_H1 ;  /* 0x30000006ff817230 */ /* 0x000fe40000004100 */
[----:B------:R-:W-:Y:S01]  /*25c0*/  FADD.FTZ R108, R166, -R109 ;  /* 0x8000006da66c7221 */ /* 0x000fe20000010000 */
[-CC-:B------:R-:W-:Y:S01]  /*25d0*/  FFMA.FTZ R109, R157, R124.reuse, R125.reuse ;  /* 0x0000007c9d6d7223 */ /* 0x180fe2000001007d */
[----:B------:R-:W-:Y:S01]  /*25e0*/  FADD.FTZ R118, R167, -R116 ;  /* 0x80000074a7767221 */ /* 0x000fe20000010000 */
[--C-:B------:R-:W-:Y:S01]  /*25f0*/  FFMA.FTZ R117, R161, R124, R125.reuse ;  /* 0x0000007ca1757223 */ /* 0x100fe2000001007d */
[----:B-----5:R-:W-:Y:S01]  /*2600*/  FFMA.FTZ R128, R135, R108, R110 ;  /* 0x0000006c87807223 */ /* 0x020fe2000001006e */
[----:B------:R-:W-:Y:S01]  /*2610*/  FFMA.FTZ R108, R160, R124, R125 ;  /* 0x0000007ca06c7223 */ /* 0x000fe2000001007d */
[----:B------:R-:W-:-:S02]  /*2620*/  HADD2.F32 R111, -RZ, R5.H0_H0 ;  /* 0x20000005ff6f7230 */ /* 0x000fc40000004100 */
[----:B------:R-:W-:Y:S01]  /*2630*/  FADD.FTZ R110, R162, -R117 ;  /* 0x80000075a26e7221 */ /* 0x000fe20000010000 */
[----:B------:R-:W-:Y:S02]  /*2640*/  HADD2.F32 R119, -RZ, R6.H0_H0 ;  /* 0x20000006ff777230 */ /* 0x000fe40000004100 */
[----:B------:R-:W-:Y:S01]  /*2650*/  FADD.FTZ R116, R163, -R108 ;  /* 0x8000006ca3747221 */ /* 0x000fe20000010000 */
[----:B------:R-:W-:Y:S01]  /*2660*/  FADD.FTZ R108, R156, -R109 ;  /* 0x8000006d9c6c7221 */ /* 0x000fe20000010000 */
[----:B------:R-:W-:Y:S02]  /*2670*/  HADD2.F32 R126, -RZ, R7.H1_H1 ;  /* 0x30000007ff7e7230 */ /* 0x000fe40000004100 */
[----:B------:R-:W-:Y:S01]  /*2680*/  FFMA.FTZ R109, R153, R124, R125 ;  /* 0x0000007c996d7223 */ /* 0x000fe2000001007d */
[C---:B------:R-:W-:Y:S01]  /*2690*/  FFMA.FTZ R130, R135.reuse, R116, R129 ;  /* 0x0000007487827223 */ /* 0x040fe20000010081 */
[C---:B------:R-:W-:Y:S01]  /*26a0*/  FFMA.FTZ R116, R135.reuse, R108, R111 ;  /* 0x0000006c87747223 */ /* 0x040fe2000001006f */
[----:B------:R-:W-:Y:S01]  /*26b0*/  FFMA.FTZ R108, R158, R124, R125 ;  /* 0x0000007c9e6c7223 */ /* 0x000fe2000001007d */
[C---:B------:R-:W-:Y:S01]  /*26c0*/  FFMA.FTZ R127, R135.reuse, R110, R119 ;  /* 0x0000006e877f7223 */ /* 0x040fe20000010077 */
[----:B------:R-:W-:Y:S01]  /*26d0*/  FFMA.FTZ R131, R135, R118, R126 ;  /* 0x0000007687837223 */ /* 0x000fe2000001007e */
[----:B------:R-:W-:Y:S01]  /*26e0*/  FFMA.FTZ R110, R152, R124, R125 ;  /* 0x0000007c986e7223 */ /* 0x000fe2000001007d */
[----:B------:R-:W-:Y:S01]  /*26f0*/  FADD.FTZ R118, R159, -R108 ;  /* 0x8000006c9f767221 */ /* 0x000fe20000010000 */
[----:B------:R-:W-:Y:S01]  /*2700*/  FADD.FTZ R108, R0, -R109 ;  /* 0x8000006d006c7221 */ /* 0x000fe20000010000 */
[----:B------:R-:W-:-:S02]  /*2710*/  HADD2.F32 R109, -RZ, R4.H1_H1 ;  /* 0x30000004ff6d7230 */ /* 0x000fc40000004100 */
[----:B------:R-:W-:Y:S01]  /*2720*/  FADD.FTZ R110, R155, -R110 ;  /* 0x8000006e9b6e7221 */ /* 0x000fe20000010000 */
[----:B------:R-:W-:Y:S01]  /*2730*/  HADD2.F32 R111, -RZ, R4.H0_H0 ;  /* 0x20000004ff6f7230 */ /* 0x000fe20000004100 */
[----:B------:R-:W-:Y:S01]  /*2740*/  ISETP.GE.U32.AND P0, PT, R2, RZ, PT ;  /* 0x000000ff0200720c */ /* 0x000fe20003f06070 */
[----:B------:R-:W-:Y:S02]  /*2750*/  HADD2.F32 R126, -RZ, R5.H1_H1 ;  /* 0x30000005ff7e7230 */ /* 0x000fe40000004100 */
[----:B------:R-:W-:Y:S01]  /*2760*/  FFMA.FTZ R117, R135, R110, R109 ;  /* 0x0000006e87757223 */ /* 0x000fe2000001006d */
[----:B------:R-:W-:Y:S01]  /*2770*/  FMUL.FTZ R110, R131, UR14 ;  /* 0x0000000e836e7c20 */ /* 0x000fe20008410000 */
[----:B------:R-:W-:Y:S01]  /*2780*/  FFMA.FTZ R108, R135, R108, R111 ;  /* 0x0000006c876c7223 */ /* 0x000fe2000001006f */
[----:B------:R-:W-:Y:S01]  /*2790*/  ISETP.GE.U32.AND.EX P0, PT, R3, 0x1000000, PT, P0 ;  /* 0x010000000300780c */ /* 0x000fe20003f06100 */
[----:B------:R-:W-:Y:S01]  /*27a0*/  FMUL.FTZ R109, R127, UR14 ;  /* 0x0000000e7f6d7c20 */ /* 0x000fe20008410000 */
[----:B------:R-:W-:Y:S01]  /*27b0*/  F2FP.F16.F32.PACK_AB R111, R131, R128 ;  /* 0x00000080836f723e */ /* 0x000fe200000000ff */
[----:B------:R-:W-:Y:S01]  /*27c0*/  FMUL.FTZ R128, R128, UR14 ;  /* 0x0000000e80807c20 */ /* 0x000fe20008410000 */
[----:B------:R-:W-:Y:S01]  /*27d0*/  LOP3.LUT P1, RZ, R3, 0xff0000, RZ, 0xc0, !PT ;  /* 0x00ff000003ff7812 */ /* 0x000fe2000782c0ff */
[----:B------:R-:W-:Y:S01]  /*27e0*/  FFMA.FTZ R119, R135, R118, R126 ;  /* 0x0000007687777223 */ /* 0x000fe2000001007e */
[----:B------:R-:W-:Y:S01]  /*27f0*/  LOP3.LUT P5, RZ, R3, 0xff, RZ, 0xc0, !PT ;  /* 0x000000ff03ff7812 */ /* 0x000fe200078ac0ff */
[----:B------:R-:W-:Y:S01]  /*2800*/  FMUL.FTZ R118, R116, UR14 ;  /* 0x0000000e74767c20 */ /* 0x000fe20008410000 */
[----:B------:R-:W-:-:S02]  /*2810*/  FSEL R173, R110, RZ, P0 ;  /* 0x000000ff6ead7208 */ /* 0x000fc40000000000 */
[C---:B------:R-:W-:Y:S01]  /*2820*/  F2FP.F16.F32.PACK_AB R110, R130.reuse, R127 ;  /* 0x0000007f826e723e */ /* 0x040fe200000000ff */
[----:B------:R-:W-:Y:S01]  /*2830*/  FMUL.FTZ R130, R130, UR14 ;  /* 0x0000000e82827c20 */ /* 0x000fe20008410000 */
[----:B------:R-:W-:Y:S02]  /*2840*/  FSEL R154, R128, RZ, P1 ;  /* 0x000000ff809a7208 */ /* 0x000fe40000800000 */
[----:B------:R-:W-:Y:S02]  /*2850*/  LOP3.LUT P6, RZ, R3, 0xff00, RZ, 0xc0, !PT ;  /* 0x0000ff0003ff7812 */ /* 0x000fe400078cc0ff */
[----:B------:R-:W-:Y:S02]  /*2860*/  FSEL R128, R109, RZ, P5 ;  /* 0x000000ff6d807208 */ /* 0x000fe40002800000 */
[----:B------:R-:W-:Y:S01]  /*2870*/  F2FP.F16.F32.PACK_AB R109, R119, R116 ;  /* 0x00000074776d723e */ /* 0x000fe200000000ff */
[----:B------:R-:W-:Y:S01]  /*2880*/  FMUL.FTZ R116, R108, UR14 ;  /* 0x0000000e6c747c20 */ /* 0x000fe20008410000 */
[----:B------:R-:W-:Y:S01]  /*2890*/  F2FP.F16.F32.PACK_AB R108, R117, R108 ;  /* 0x0000006c756c723e */ /* 0x000fe200000000ff */
        /* <DEDUP_REMOVED lines=16> */
.L_x_1951:
        /* <DEDUP_REMOVED lines=81> */
.L_x_1957:
        /* <DEDUP_REMOVED lines=41> */
[--C-:B------:R-:W-:Y:S01]  /*3140*/  FFMA.FTZ R109, R153, R124, R125.reuse ;  /* 0x0000007c996d7223 */ /* 0x100fe2000001007d */
[----:B------:R-:W-:Y:S01]  /*3150*/  F2FP.F16.F32.PACK_AB R118, R113, R118 ;  /* 0x000000767176723e */ /* 0x000fe200000000ff */
[C---:B------:R-:W-:Y:S01]  /*3160*/  FMUL.FTZ R113, R135.reuse, R108 ;  /* 0x0000006c87717220 */ /* 0x040fe20000410000 */
[----:B------:R-:W-:Y:S01]  /*3170*/  FFMA.FTZ R108, R152, R124, R125 ;  /* 0x0000007c986c7223 */ /* 0x000fe2000001007d */
[----:B------:R-:W-:Y:S01]  /*3180*/  FMUL.FTZ R126, R135, R112 ;  /* 0x00000070877e7220 */ /* 0x000fe20000410000 */
        /* <DEDUP_REMOVED lines=33> */
.L_x_1956:
[----:B------:R-:W-:-:S04]  /*33a0*/  UISETP.NE.U32.AND UP0, UPT, UR4, URZ, UPT ;  /* 0x000000ff0400728c */ /* 0x000fc8000bf05070 */
[----:B------:R-:W-:-:S09]  /*33b0*/  UISETP.NE.AND.EX UP0, UPT, UR5, URZ, UPT, UP0 ;  /* 0x000000ff0500728c */ /* 0x000fd2000bf05300 */
[----:B------:R-:W-:Y:S05]  /*33c0*/  BRA.U UP0, `(.L_x_1958) ;  /* 0x00000005004c7547 */ /* 0x000fea000b800000 */
[-CC-:B------:R-:W-:Y:S01]  /*33d0*/  FFMA.FTZ R112, R164, R124.reuse, R125.reuse ;  /* 0x0000007ca4707223 */ /* 0x180fe2000001007d */
[-CC-:B------:R-:W-:Y:S01]  /*33e0*/  FFMA.FTZ R113, R161, R124.reuse, R125.reuse ;  /* 0x0000007ca1717223 */ /* 0x180fe2000001007d */
[-C--:B------:R-:W-:Y:S01]  /*33f0*/  FFMA.FTZ R119, R165, R124.reuse, R125 ;  /* 0x0000007ca5777223 */ /* 0x080fe2000001007d */
[----:B------:R-:W-:Y:S02]  /*3400*/  HADD2.F32 R115, -RZ, R6.H0_H0 ;  /* 0x20000006ff737230 */ /* 0x000fe40000004100 */
[----:B------:R-:W-:Y:S01]  /*3410*/  FADD.FTZ R126, R167, -R112 ;  /* 0x80000070a77e7221 */ /* 0x000fe20000010000 */
[----:B------:R-:W-:Y:S01]  /*3420*/  FADD.FTZ R112, R162, -R113 ;  /* 0x80000071a2707221 */ /* 0x000fe20000010000 */
[--C-:B------:R-:W-:Y:S02]  /*3430*/  HADD2.F32 R118, -RZ, R7.reuse.H0_H0 ;  /* 0x20000007ff767230 */ /* 0x100fe40000004100 */
[----:B------:R-:W-:Y:S01]  /*3440*/  FFMA.FTZ R114, R160, R124, R125 ;  /* 0x0000007ca0727223 */ /* 0x000fe2000001007d */
[----:B------:R-:W-:-:S02]  /*3450*/  HADD2.F32 R127, -RZ, R7.H1_H1 ;  /* 0x30000007ff7f7230 */ /* 0x000fc40000004100 */
[----:B------:R-:W-:Y:S01]  /*3460*/  FADD.FTZ R116, R166, -R119 ;  /* 0x80000077a6747221 */ /* 0x000fe20000010000 */
[----:B-----5:R-:W-:Y:S01]  /*3470*/  FFMA.FTZ R129, R135, R112, R115 ;  /* 0x0000007087817223 */ /* 0x020fe20000010073 */
[----:B------:R-:W-:Y:S02]  /*3480*/  HADD2.F32 R117, -RZ, R6.H1_H1 ;  /* 0x30000006ff757230 */ /* 0x000fe40000004100 */
[-CC-:B------:R-:W-:Y:S01]  /*3490*/  FFMA.FTZ R119, R157, R124.reuse, R125.reuse ;  /* 0x0000007c9d777223 */ /* 0x180fe2000001007d */
[----:B------:R-:W-:Y:S01]  /*34a0*/  FFMA.FTZ R112, R158, R124, R125 ;  /* 0x0000007c9e707223 */ /* 0x000fe2000001007d */
[----:B------:R-:W-:Y:S01]  /*34b0*/  FADD.FTZ R114, R163, -R114 ;  /* 0x80000072a3727221 */ /* 0x000fe20000010000 */
[C---:B------:R-:W-:Y:S01]  /*34c0*/  FFMA.FTZ R131, R135.reuse, R116, R118 ;  /* 0x0000007487837223 */ /* 0x040fe20000010076 */
[----:B------:R-:W-:Y:S01]  /*34d0*/  FFMA.FTZ R154, R135, R126, R127 ;  /* 0x0000007e879a7223 */ /* 0x000fe2000001007f */
[----:B------:R-:W-:Y:S01]  /*34e0*/  FFMA.FTZ R113, R153, R124, R125 ;  /* 0x0000007c99717223 */ /* 0x000fe2000001007d */
[----:B------:R-:W-:Y:S01]  /*34f0*/  ISETP.GE.U32.AND P0, PT, R2, RZ, PT ;  /* 0x000000ff0200720c */ /* 0x000fe20003f06070 */
[--C-:B------:R-:W-:Y:S01]  /*3500*/  HADD2.F32 R118, -RZ, R5.reuse.H0_H0 ;  /* 0x20000005ff767230 */ /* 0x100fe20000004100 */
[----:B------:R-:W-:Y:S01]  /*3510*/  ISETP.GE.U32.AND P1, PT, R168, RZ, PT ;  /* 0x000000ffa800720c */ /* 0x000fe20003f26070 */
[----:B------:R-:W-:-:S02]  /*3520*/  HADD2.F32 R127, -RZ, R5.H1_H1 ;  /* 0x30000005ff7f7230 */ /* 0x000fc40000004100 */
[----:B------:R-:W-:Y:S01]  /*3530*/  FADD.FTZ R116, R156, -R119 ;  /* 0x800000779c747221 */ /* 0x000fe20000010000 */
[--C-:B------:R-:W-:Y:S02]  /*3540*/  HADD2.F32 R115, -RZ, R4.reuse.H0_H0 ;  /* 0x20000004ff737230 */ /* 0x100fe40000004100 */
[----:B------:R-:W-:Y:S01]  /*3550*/  FADD.FTZ R128, R159, -R112 ;  /* 0x800000709f807221 */ /* 0x000fe20000010000 */
[----:B------:R-:W-:Y:S01]  /*3560*/  FFMA.FTZ R130, R135, R114, R117 ;  /* 0x0000007287827223 */ /* 0x000fe20000010075 */
[----:B------:R-:W-:Y:S01]  /*3570*/  FADD.FTZ R112, R0, -R113 ;  /* 0x8000007100707221 */ /* 0x000fe20000010000 */
[----:B------:R-:W-:Y:S01]  /*3580*/  FMUL.FTZ R131, R131, UR14 ;  /* 0x0000000e83837c20 */ /* 0x000fe20008410000 */
[----:B------:R-:W-:Y:S01]  /*3590*/  FMUL.FTZ R154, R154, UR14 ;  /* 0x0000000e9a9a7c20 */ /* 0x000fe20008410000 */
[----:B------:R-:W-:Y:S01]  /*35a0*/  FFMA.FTZ R114, R152, R124, R125 ;  /* 0x0000007c98727223 */ /* 0x000fe2000001007d */
[----:B------:R-:W-:Y:S01]  /*35b0*/  LOP3.LUT P5, RZ, R3, 0xff0000, RZ, 0xc0, !PT ;  /* 0x00ff000003ff7812 */ /* 0x000fe200078ac0ff */
[----:B------:R-:W-:Y:S01]  /*35c0*/  FFMA.FTZ R126, R135, R116, R118 ;  /* 0x00000074877e7223 */ /* 0x000fe20000010076 */
[----:B------:R-:W-:Y:S01]  /*35d0*/  LOP3.LUT P6, RZ, R169, 0xff0000, RZ, 0xc0, !PT ;  /* 0x00ff0000a9ff7812 */ /* 0x000fe200078cc0ff */
[----:B------:R-:W-:Y:S01]  /*35e0*/  HADD2.F32 R117, -RZ, R4.H1_H1 ;  /* 0x30000004ff757230 */ /* 0x000fe20000004100 */
[----:B------:R-:W-:Y:S01]  /*35f0*/  ISETP.GE.U32.AND.EX P0, PT, R3, 0x1000000, PT, P0 ;  /* 0x010000000300780c */ /* 0x000fe20003f06100 */
[----:B------:R-:W-:Y:S01]  /*3600*/  FFMA.FTZ R127, R135, R128, R127 ;  /* 0x00000080877f7223 */ /* 0x000fe2000001007f */
[----:B------:R-:W-:Y:S01]  /*3610*/  ISETP.GE.U32.AND.EX P1, PT, R169, 0x1000000, PT, P1 ;  /* 0x01000000a900780c */ /* 0x000fe20003f26110 */
[----:B------:R-:W-:Y:S01]  /*3620*/  FFMA.FTZ R116, R135, R112, R115 ;  /* 0x0000007087747223 */ /* 0x000fe20000010073 */
[----:B------:R-:W-:Y:S01]  /*3630*/  FADD.FTZ R114, R155, -R114 ;  /* 0x800000729b727221 */ /* 0x000fe20000010000 */
[----:B------:R-:W-:Y:S01]  /*3640*/  FSEL R119, R131, RZ, P5 ;  /* 0x000000ff83777208 */ /* 0x000fe20002800000 */
[----:B------:R-:W-:Y:S01]  /*3650*/  FMUL.FTZ R129, R129, UR14 ;  /* 0x0000000e81817c20 */ /* 0x000fe20008410000 */
[----:B------:R-:W-:Y:S01]  /*3660*/  FSEL R115, R131, RZ, P6 ;  /* 0x000000ff83737208 */ /* 0x000fe20003000000 */
[----:B------:R-:W-:Y:S01]  /*3670*/  FMUL.FTZ R130, R130, UR14 ;  /* 0x0000000e82827c20 */ /* 0x000fe20008410000 */
[----:B------:R-:W-:Y:S01]  /*3680*/  FSEL R128, R154, RZ, P0 ;  /* 0x000000ff9a807208 */ /* 0x000fe20000000000 */
[----:B------:R-:W-:Y:S01]  /*3690*/  FFMA.FTZ R117, R135, R114, R117 ;  /* 0x0000007287757223 */ /* 0x000fe20000010075 */
[----:B------:R-:W-:Y:S01]  /*36a0*/  LOP3.LUT P5, RZ, R3, 0xff, RZ, 0xc0, !PT ;  /* 0x000000ff03ff7812 */ /* 0x000fe200078ac0ff */
[----:B------:R-:W-:Y:S01]  /*36b0*/  FMUL.FTZ R126, R126, UR14 ;  /* 0x0000000e7e7e7c20 */ /* 0x000fe20008410000 */
[----:B------:R-:W-:-:S02]  /*36c0*/  LOP3.LUT P6, RZ, R169, 0xff, RZ, 0xc0, !PT ;  /* 0x000000ffa9ff7812 */ /* 0x000fc400078cc0ff */
[----:B------:R-:W-:Y:S02]  /*36d0*/  LOP3.LUT P0, RZ, R169, 0xff00, RZ, 0xc0, !PT ;  /* 0x0000ff00a9ff7812 */ /* 0x000fe4000780c0ff */
[----:B------:R-:W-:Y:S02]  /*36e0*/  FSEL R112, R154, RZ, P1 ;  /* 0x000000ff9a707208 */ /* 0x000fe40000800000 */
[----:B------:R-:W-:Y:S02]  /*36f0*/  LOP3.LUT P1, RZ, R3, 0xff00, RZ, 0xc0, !PT ;  /* 0x0000ff0003ff7812 */ /* 0x000fe4000782c0ff */
[C---:B------:R-:W-:Y:S02]  /*3700*/  FSEL R118, R129.reuse, RZ, P5 ;  /* 0x000000ff81767208 */ /* 0x040fe40002800000 */
[----:B------:R-:W-:Y:S02]  /*3710*/  FSEL R114, R129, RZ, P6 ;  /* 0x000000ff81727208 */ /* 0x000fe40003000000 */
[----:B------:R-:W-:-:S02]  /*3720*/  FSEL R113, R130, RZ, P0 ;  /* 0x000000ff82717208 */ /* 0x000fc40000000000 */
[----:B------:R-:W-:Y:S01]  /*3730*/  F2FP.F16.F32.PACK_AB R115, R112, R115 ;  /* 0x000000737073723e */ /* 0x000fe200000000ff */
[----:B------:R-:W-:Y:S01]  /*3740*/  FMUL.FTZ R112, R127, UR14 ;  /* 0x0000000e7f707c20 */ /* 0x000fe20008410000 */
[----:B------:R-:W-:Y:S01]  /*3750*/  FSEL R129, R130, RZ, P1 ;  /* 0x000000ff82817208 */ /* 0x000fe20000800000 */
[----:B------:R-:W-:Y:S01]  /*3760*/  FMUL.FTZ R127, R117, UR14 ;  /* 0x0000000e757f7c20 */ /* 0x000fe20008410000 */
[----:B------:R-:W-:Y:S01]  /*3770*/  LOP3.LUT P0, RZ, R2, 0xff0000, RZ, 0xc0, !PT ;  /* 0x00ff000002ff7812 */ /* 0x000fe2000780c0ff */
[----:B------:R-:W-:Y:S01]  /*3780*/  FMUL.FTZ R117, R116, UR14 ;  /* 0x0000000e74757c20 */ /* 0x000fe20008410000 */
[----:B------:R-:W-:Y:S02]  /*3790*/  LOP3.LUT P1, RZ, R168, 0xff0000, RZ, 0xc0, !PT ;  /* 0x00ff0000a8ff7812 */ /* 0x000fe4000782c0ff */
[----:B------:R-:W-:Y:S02]  /*37a0*/  LOP3.LUT P6, RZ, R2, 0xff000000, RZ, 0xc0, !PT ;  /* 0xff00000002ff7812 */ /* 0x000fe400078cc0ff */
[----:B------:R-:W-:-:S02]  /*37b0*/  LOP3.LUT P5, RZ, R168, 0xff000000, RZ, 0xc0, !PT ;  /* 0xff000000a8ff7812 */ /* 0x000fc400078ac0ff */
[----:B------:R-:W-:Y:S02]  /*37c0*/  F2FP.F16.F32.PACK_AB R119, R128, R119 ;  /* 0x000000778077723e */ /* 0x000fe400000000ff */
[----:B------:R-:W-:Y:S02]  /*37d0*/  F2FP.F16.F32.PACK_AB R114, R113, R114 ;  /* 0x000000727172723e */ /* 0x000fe400000000ff */
        /* <DEDUP_REMOVED lines=8> */
[----:B------:R-:W-:Y:S02]  /*3860*/  F2FP.F16.F32.PACK_AB R118, R129, R118 ;  /* 0x000000768176723e */ /* 0x000fe400000000ff */
        /* <DEDUP_REMOVED lines=9> */
.L_x_1958:
        /* <DEDUP_REMOVED lines=11> */
[-CC-:B------:R-:W-:Y:S01]  /*39b0*/  FFMA.FTZ R115, R157, R124.reuse, R125.reuse ;  /* 0x0000007c9d737223 */ /* 0x180fe2000001007d */
[-CC-:B------:R-:W-:Y:S01]  /*39c0*/  FFMA.FTZ R108, R158, R124.reuse, R125.reuse ;  /* 0x0000007c9e6c7223 */ /* 0x180fe2000001007d */
[----:B------:R-:W-:Y:S02]  /*39d0*/  HADD2.F32 R113, -RZ, R6.H1_H1 ;  /* 0x30000006ff717230 */ /* 0x000fe40000004100 */
[----:B------:R-:W-:Y:S01]  /*39e0*/  FFMA.FTZ R109, R153, R124, R125 ;  /* 0x0000007c996d7223 */ /* 0x000fe2000001007d */
[----:B------:R-:W-:Y:S01]  /*39f0*/  FADD.FTZ R110, R163, -R110 ;  /* 0x8000006ea36e7221 */ /* 0x000fe20000010000 */
[C---:B------:R-:W-:Y:S01]  /*3a00*/  FFMA.FTZ R126, R135.reuse, R112, R114 ;  /* 0x00000070877e7223 */ /* 0x040fe20000010072 */
[----:B------:R-:W-:Y:S01]  /*3a10*/  FFMA.FTZ R127, R135, R116, R117 ;  /* 0x00000074877f7223 */ /* 0x000fe20000010075 */
[----:B------:R-:W-:-:S02]  /*3a20*/  HADD2.F32 R114, -RZ, R5.H0_H0 ;  /* 0x20000005ff727230 */ /* 0x000fc40000004100 */
[----:B------:R-:W-:Y:S01]  /*3a30*/  FADD.FTZ R112, R156, -R115 ;  /* 0x800000739c707221 */ /* 0x000fe20000010000 */
[--C-:B------:R-:W-:Y:S02]  /*3a40*/  HADD2.F32 R111, -RZ, R4.reuse.H0_H0 ;  /* 0x20000004ff6f7230 */ /* 0x100fe40000004100 */
[----:B------:R-:W-:Y:S01]  /*3a50*/  FADD.FTZ R116, R159, -R108 ;  /* 0x8000006c9f747221 */ /* 0x000fe20000010000 */
[----:B------:R-:W-:Y:S01]  /*3a60*/  FADD.FTZ R108, R0, -R109 ;  /* 0x8000006d006c7221 */ /* 0x000fe20000010000 */
[C---:B------:R-:W-:Y:S01]  /*3a70*/  FFMA.FTZ R119, R135.reuse, R110, R113 ;  /* 0x0000006e87777223 */ /* 0x040fe20000010071 */
[----:B------:R-:W-:Y:S01]  /*3a80*/  FFMA.FTZ R110, R152, R124, R125 ;  /* 0x0000007c986e7223 */ /* 0x000fe2000001007d */
[C---:B------:R-:W-:Y:S01]  /*3a90*/  FFMA.FTZ R109, R135.reuse, R112, R114 ;  /* 0x00000070876d7223 */ /* 0x040fe20000010072 */
[----:B------:R-:W-:Y:S01]  /*3aa0*/  FFMA.FTZ R112, R135, R108, R111 ;  /* 0x0000006c87707223 */ /* 0x000fe2000001006f */
[----:B------:R-:W-:Y:S01]  /*3ab0*/  ISETP.GE.U32.AND P1, PT, R2, RZ, PT ;  /* 0x000000ff0200720c */ /* 0x000fe20003f26070 */
[----:B------:R-:W-:Y:S01]  /*3ac0*/  HADD2.F32 R113, -RZ, R4.H1_H1 ;  /* 0x30000004ff717230 */ /* 0x000fe20000004100 */
[----:B------:R-:W-:Y:S01]  /*3ad0*/  ISETP.GE.U32.AND P0, PT, R168, RZ, PT ;  /* 0x000000ffa800720c */ /* 0x000fe20003f06070 */
[----:B------:R-:W-:Y:S01]  /*3ae0*/  FMUL.FTZ R108, R126, UR14 ;  /* 0x0000000e7e6c7c20 */ /* 0x000fe20008410000 */
[----:B------:R-:W-:Y:S01]  /*3af0*/  FADD.FTZ R110, R155, -R110 ;  /* 0x8000006e9b6e7221 */ /* 0x000fe20000010000 */
[----:B------:R-:W-:Y:S01]  /*3b00*/  LOP3.LUT P5, RZ, R3, 0xff0000, RZ, 0xc0, !PT ;  /* 0x00ff000003ff7812 */ /* 0x000fe200078ac0ff */
[----:B------:R-:W-:Y:S01]  /*3b10*/  HADD2.F32 R117, -RZ, R5.H1_H1 ;  /* 0x30000005ff757230 */ /* 0x000fe20000004100 */
[----:B------:R-:W-:Y:S01]  /*3b20*/  LOP3.LUT P6, RZ, R169, 0xff0000, RZ, 0xc0, !PT ;  /* 0x00ff0000a9ff7812 */ /* 0x000fe200078cc0ff */
[----:B------:R-:W-:Y:S01]  /*3b30*/  FFMA.FTZ R113, R135, R110, R113 ;  /* 0x0000006e87717223 */ /* 0x000fe20000010071 */
[C---:B------:R-:W-:Y:S01]  /*3b40*/  F2FP.F16.F32.PACK_AB R111, R127.reuse, R126 ;  /* 0x0000007e7f6f723e */ /* 0x040fe200000000ff */
[----:B------:R-:W-:Y:S01]  /*3b50*/  FMUL.FTZ R127, R127, UR14 ;  /* 0x0000000e7f7f7c20 */ /* 0x000fe20008410000 */
[----:B------:R-:W-:Y:S01]  /*3b60*/  ISETP.GE.U32.AND.EX P1, PT, R3, 0x1000000, PT, P1 ;  /* 0x010000000300780c */ /* 0x000fe20003f26110 */
[----:B------:R-:W-:Y:S01]  /*3b70*/  FFMA.FTZ R116, R135, R116, R117 ;  /* 0x0000007487747223 */ /* 0x000fe20000010075 */
[----:B------:R-:W-:-:S02]  /*3b80*/  ISETP.GE.U32.AND.EX P0, PT, R169, 0x1000000, PT, P0 ;  /* 0x01000000a900780c */ /* 0x000fc40003f06100 */
[C---:B------:R-:W-:Y:S02]  /*3b90*/  FSEL R126, R108.reuse, RZ, P5 ;  /* 0x000000ff6c7e7208 */ /* 0x040fe40002800000 */
[----:B------:R-:W-:Y:S01]  /*3ba0*/  FSEL R115, R108, RZ, P6 ;  /* 0x000000ff6c737208 */ /* 0x000fe20003000000 */
[----:B------:R-:W-:Y:S01]  /*3bb0*/  FMUL.FTZ R108, R118, UR14 ;  /* 0x0000000e766c7c20 */ /* 0x000fe20008410000 */
[C---:B------:R-:W-:Y:S01]  /*3bc0*/  F2FP.F16.F32.PACK_AB R110, R119.reuse, R118 ;  /* 0x00000076776e723e */ /* 0x040fe200000000ff */
        /* <DEDUP_REMOVED lines=12> */
[----:B------:R-:W-:Y:S01]  /*3c90*/  F2FP.F16.F32.PACK_AB R119, R129, R126 ;  /* 0x0000007e8177723e */ /* 0x000fe200000000ff */
[----:B------:R-:W-:Y:S01]  /*3ca0*/  FMUL.FTZ R126, R116, UR14 ;  /* 0x0000000e747e7c20 */ /* 0x000fe20008410000 */
[----:B------:R-:W-:Y:S02]  /*3cb0*/  LOP3.LUT P0, RZ, R2, 0xff0000, RZ, 0xc0, !PT ;  /* 0x00ff000002ff7812 */ /* 0x000fe4000780c0ff */
[----:B------:R-:W-:Y:S02]  /*3cc0*/  LOP3.LUT P1, RZ, R168, 0xff0000, RZ, 0xc0, !PT ;  /* 0x00ff0000a8ff7812 */ /* 0x000fe4000782c0ff */
[----:B------:R-:W-:Y:S02]  /*3cd0*/  LOP3.LUT P6, RZ, R2, 0xff000000, RZ, 0xc0, !PT ;  /* 0xff00000002ff7812 */ /* 0x000fe400078cc0ff */
[----:B------:R-:W-:-:S02]  /*3ce0*/  LOP3.LUT P5, RZ, R168, 0xff000000, RZ, 0xc0, !PT ;  /* 0xff000000a8ff7812 */ /* 0x000fc400078ac0ff */
[----:B------:R-:W-:Y:S02]  /*3cf0*/  F2FP.F16.F32.PACK_AB R115, R128, R115 ;  /* 0x000000738073723e */ /* 0x000fe400000000ff */
[----:B------:R-:W-:Y:S02]  /*3d00*/  F2FP.F16.F32.PACK_AB R118, R117, R118 ;  /* 0x000000767576723e */ /* 0x000fe400000000ff */
[----:B------:R-:W-:Y:S01]  /*3d10*/  F2FP.F16.F32.PACK_AB R109, R116, R109 ;  /* 0x0000006d746d723e */ /* 0x000fe200000000ff */
[C---:B------:R-:W-:Y:S01]  /*3d20*/  FMUL.FTZ R116, R113.reuse, UR14 ;  /* 0x0000000e71747c20 */ /* 0x040fe20008410000 */
[C---:B------:R-:W-:Y:S02]  /*3d30*/  FSEL R117, R108.reuse, RZ, P0 ;  /* 0x000000ff6c757208 */ /* 0x040fe40000000000 */
[----:B------:R-:W-:Y:S02]  /*3d40*/  FSEL R128, R108, RZ, P1 ;  /* 0x000000ff6c807208 */ /* 0x000fe40000800000 */
        /* <DEDUP_REMOVED lines=16> */
[----:B------:R-:W-:-:S07]  /*3e50*/  F2FP.F16.F32.PACK_AB R116, R127, R116 ;  /* 0x000000747f74723e */ /* 0x000fce00000000ff */
.L_x_1954:
        /* <DEDUP_REMOVED lines=14> */
.L_x_1950:
[----:B------:R-:W-:Y:S05]  /*3f40*/  BSYNC.RECONVERGENT B1 ;  /* 0x0000000000017941 */ /* 0x000fea0003800200 */
.L_x_1949:
        /* <DEDUP_REMOVED lines=13> */
[--C-:B------:R-:W-:Y:S02]  /*4020*/  HADD2.F32 R116, -RZ, R107.reuse.H1_H1 ;  /* 0x3000006bff747230 */ /* 0x100fe40000004100 */
[-CC-:B------:R-:W-:Y:S01]  /*4030*/  FFMA.FTZ R115, R149, R124.reuse, R125.reuse ;  /* 0x0000007c95737223 */ /* 0x180fe2000001007d */
[-CC-:B------:R-:W-:Y:S01]  /*4040*/  FFMA.FTZ R113, R145, R124.reuse, R125.reuse ;  /* 0x0000007c91717223 */ /* 0x180fe2000001007d */
[----:B------:R-:W-:Y:S01]  /*4050*/  FADD.FTZ R108, R151, -R108 ;  /* 0x8000006c976c7221 */ /* 0x000fe20000010000 */
[-CC-:B------:R-:W-:Y:S01]  /*4060*/  FFMA.FTZ R112, R144, R124.reuse, R125.reuse ;  /* 0x0000007c90707223 */ /* 0x180fe2000001007d */
[-CC-:B------:R-:W-:Y:S01]  /*4070*/  FFMA.FTZ R111, R141, R124.reuse, R125.reuse ;  /* 0x0000007c8d6f7223 */ /* 0x180fe2000001007d */
[-CC-:B------:R-:W-:Y:S01]  /*4080*/  FFMA.FTZ R110, R140, R124.reuse, R125.reuse ;  /* 0x0000007c8c6e7223 */ /* 0x180fe2000001007d */
[-CC-:B------:R-:W-:Y:S01]  /*4090*/  FFMA.FTZ R109, R137, R124.reuse, R125.reuse ;  /* 0x0000007c896d7223 */ /* 0x180fe2000001007d */
[----:B------:R-:W-:Y:S01]  /*40a0*/  FFMA.FTZ R124, R136, R124, R125 ;  /* 0x0000007c887c7223 */ /* 0x000fe2000001007d */
[----:B------:R-:W-:-:S02]  /*40b0*/  HADD2.F32 R117, -RZ, R107.H0_H0 ;  /* 0x2000006bff757230 */ /* 0x000fc40000004100 */
[----:B------:R-:W-:Y:S01]  /*40c0*/  FADD.FTZ R114, R150, -R115 ;  /* 0x8000007396727221 */ /* 0x000fe20000010000 */
[C---:B-----5:R-:W-:Y:S01]  /*40d0*/  FFMA.FTZ R125, R135.reuse, R108, R116 ;  /* 0x0000006c877d7223 */ /* 0x060fe20000010074 */
[--C-:B------:R-:W-:Y:S02]  /*40e0*/  HADD2.F32 R115, -RZ, R106.reuse.H0_H0 ;  /* 0x2000006aff737230 */ /* 0x100fe40000004100 */
[----:B------:R-:W-:Y:S01]  /*40f0*/  FADD.FTZ R108, R146, -R113 ;  /* 0x80000071926c7221 */ /* 0x000fe20000010000 */
[----:B------:R-:W-:Y:S01]  /*4100*/  FFMA.FTZ R118, R135, R114, R117 ;  /* 0x0000007287767223 */ /* 0x000fe20000010075 */
[----:B------:R-:W-:Y:S02]  /*4110*/  HADD2.F32 R113, -RZ, R105.H0_H0 ;  /* 0x20000069ff717230 */ /* 0x000fe40000004100 */
[----:B------:R-:W-:Y:S01]  /*4120*/  FADD.FTZ R112, R147, -R112 ;  /* 0x8000007093707221 */ /* 0x000fe20000010000 */
[----:B------:R-:W-:Y:S01]  /*4130*/  FFMA.FTZ R114, R135, R108, R115 ;  /* 0x0000006c87727223 */ /* 0x000fe20000010073 */
[----:B------:R-:W-:Y:S01]  /*4140*/  FADD.FTZ R108, R142, -R111 ;  /* 0x8000006f8e6c7221 */ /* 0x000fe20000010000 */
[----:B------:R-:W-:-:S02]  /*4150*/  HADD2.F32 R117, -RZ, R106.H1_H1 ;  /* 0x3000006aff757230 */ /* 0x000fc40000004100 */
[----:B------:R-:W-:Y:S01]  /*4160*/  FADD.FTZ R110, R143, -R110 ;  /* 0x8000006e8f6e7221 */ /* 0x000fe20000010000 */
[--C-:B------:R-:W-:Y:S02]  /*4170*/  HADD2.F32 R111, -RZ, R104.reuse.H0_H0 ;  /* 0x20000068ff6f7230 */ /* 0x100fe40000004100 */
[C---:B------:R-:W-:Y:S01]  /*4180*/  FFMA.FTZ R113, R135.reuse, R108, R113 ;  /* 0x0000006c87717223 */ /* 0x040fe20000010071 */
[----:B------:R-:W-:Y:S01]  /*4190*/  FADD.FTZ R108, R138, -R109 ;  /* 0x8000006d8a6c7221 */ /* 0x000fe20000010000 */
[----:B------:R-:W-:Y:S01]  /*41a0*/  FFMA.FTZ R117, R135, R112, R117 ;  /* 0x0000007087757223 */ /* 0x000fe20000010075 */
[----:B------:R-:W-:Y:S01]  /*41b0*/  HADD2.F32 R115, -RZ, R105.H1_H1 ;  /* 0x30000069ff737230 */ /* 0x000fe20000004100 */
[----:B------:R-:W-:Y:S01]  /*41c0*/  LOP3.LUT P2, RZ, R121, 0xff0000, RZ, 0xc0, !PT ;  /* 0x00ff000079ff7812 */ /* 0x000fe2000784c0ff */
[----:B------:R-:W-:Y:S01]  /*41d0*/  FFMA.FTZ R112, R135, R108, R111 ;  /* 0x0000006c87707223 */ /* 0x000fe2000001006f */
[----:B------:R-:W-:Y:S01]  /*41e0*/  FMUL.FTZ R108, R118, UR14 ;  /* 0x0000000e766c7c20 */ /* 0x000fe20008410000 */
[----:B------:R-:W-:Y:S01]  /*41f0*/  LOP3.LUT P6, RZ, R171, 0xff0000, RZ, 0xc0, !PT ;  /* 0x00ff0000abff7812 */ /* 0x000fe200078cc0ff */
[----:B------:R-:W-:Y:S01]  /*4200*/  FFMA.FTZ R116, R135, R110, R115 ;  /* 0x0000006e87747223 */ /* 0x000fe20000010073 */
[----:B------:R-:W-:Y:S01]  /*4210*/  ISETP.GE.U32.AND P5, PT, R120, RZ, PT ;  /* 0x000000ff7800720c */ /* 0x000fe20003fa6070 */
[----:B------:R-:W-:Y:S01]  /*4220*/  HADD2.F32 R109, -RZ, R104.H1_H1 ;  /* 0x30000068ff6d7230 */ /* 0x000fe20000004100 */
[C---:B------:R-:W-:Y:S01]  /*4230*/  FSEL R119, R108.reuse, RZ, P2 ;  /* 0x000000ff6c777208 */ /* 0x040fe20001000000 */
[----:B------:R-:W-:Y:S01]  /*4240*/  FADD.FTZ R124, R139, -R124 ;  /* 0x8000007c8b7c7221 */ /* 0x000fe20000010000 */
[----:B------:R-:W-:Y:S01]  /*4250*/  FSEL R115, R108, RZ, P6 ;  /* 0x000000ff6c737208 */ /* 0x000fe20003000000 */
[----:B------:R-:W-:Y:S01]  /*4260*/  FMUL.FTZ R108, R114, UR14 ;  /* 0x0000000e726c7c20 */ /* 0x000fe20008410000 */
[C---:B------:R-:W-:Y:S01]  /*4270*/  F2FP.F16.F32.PACK_AB R111, R125.reuse, R118 ;  /* 0x000000767d6f723e */ /* 0x040fe200000000ff */
[----:B------:R-:W-:Y:S01]  /*4280*/  FMUL.FTZ R125, R125, UR14 ;  /* 0x0000000e7d7d7c20 */ /* 0x000fe20008410000 */
[----:B------:R-:W-:Y:S01]  /*4290*/  ISETP.GE.U32.AND P2, PT, R170, RZ, PT ;  /* 0x000000ffaa00720c */ /* 0x000fe20003f46070 */
[----:B------:R-:W-:Y:S01]  /*42a0*/  FFMA.FTZ R135, R135, R124, R109 ;  /* 0x0000007c87877223 */ /* 0x000fe2000001006d */
[----:B------:R-:W-:Y:S01]  /*42b0*/  LOP3.LUT P6, RZ, R171, 0xff, RZ, 0xc0, !PT ;  /* 0x000000ffabff7812 */ /* 0x000fe200078cc0ff */
[----:B------:R-:W-:Y:S01]  /*42c0*/  FMUL.FTZ R109, R117, UR14 ;  /* 0x0000000e756d7c20 */ /* 0x000fe20008410000 */
[----:B------:R-:W-:-:S02]  /*42d0*/  ISETP.GE.U32.AND.EX P5, PT, R121, 0x1000000, PT, P5 ;  /* 0x010000007900780c */ /* 0x000fc40003fa6150 */
[----:B------:R-:W-:Y:S02]  /*42e0*/  F2FP.F16.F32.PACK_AB R110, R117, R114 ;  /* 0x00000072756e723e */ /* 0x000fe400000000ff */
[----:B------:R-:W-:Y:S02]  /*42f0*/  ISETP.GE.U32.AND.EX P2, PT, R171, 0x1000000, PT, P2 ;  /* 0x01000000ab00780c */ /* 0x000fe40003f46120 */
[----:B------:R-:W-:Y:S02]  /*4300*/  FSEL R118, R125, RZ, P5 ;  /* 0x000000ff7d767208 */ /* 0x000fe40002800000 */
[----:B------:R-:W-:Y:S02]  /*4310*/  FSEL R114, R108, RZ, P6 ;  /* 0x000000ff6c727208 */ /* 0x000fe40003000000 */
[----:B------:R-:W-:Y:S02]  /*4320*/  LOP3.LUT P6, RZ, R121, 0xff, RZ, 0xc0, !PT ;  /* 0x000000ff79ff7812 */ /* 0x000fe400078cc0ff */
[----:B------:R-:W-:-:S02]  /*4330*/  LOP3.LUT P5, RZ, R171, 0xff00, RZ, 0xc0, !PT ;  /* 0x0000ff00abff7812 */ /* 0x000fc400078ac0ff */
[----:B------:R-:W-:Y:S02]  /*4340*/  FSEL R124, R125, RZ, P2 ;  /* 0x000000ff7d7c7208 */ /* 0x000fe40001000000 */
[----:B------:R-:W-:Y:S02]  /*4350*/  F2FP.F16.F32.PACK_AB R119, R118, R119 ;  /* 0x000000777677723e */ /* 0x000fe400000000ff */
[----:B------:R-:W-:Y:S02]  /*4360*/  LOP3.LUT P2, RZ, R121, 0xff00, RZ, 0xc0, !PT ;  /* 0x0000ff0079ff7812 */ /* 0x000fe4000784c0ff */
[----:B------:R-:W-:Y:S01]  /*4370*/  FSEL R118, R108, RZ, P6 ;  /* 0x000000ff6c767208 */ /* 0x000fe20003000000 */
[----:B------:R-:W-:Y:S01]  /*4380*/  FMUL.FTZ R108, R113, UR14 ;  /* 0x0000000e716c7c20 */ /* 0x000fe20008410000 */
[----:B------:R-:W-:Y:S02]  /*4390*/  FSEL R117, R109, RZ, P5 ;  /* 0x000000ff6d757208 */ /* 0x000fe40002800000 */
[----:B------:R-:W-:-:S02]  /*43a0*/  LOP3.LUT P5, RZ, R120, 0xff0000, RZ, 0xc0, !PT ;  /* 0x00ff000078ff7812 */ /* 0x000fc400078ac0ff */
[----:B------:R-:W-:Y:S02]  /*43b0*/  LOP3.LUT P6, RZ, R170, 0xff0000, RZ, 0xc0, !PT ;  /* 0x00ff0000aaff7812 */ /* 0x000fe400078cc0ff */
[----:B------:R-:W-:Y:S02]  /*43c0*/  FSEL R127, R109, RZ, P2 ;  /* 0x000000ff6d7f7208 */ /* 0x000fe40001000000 */
[----:B------:R-:W-:Y:S02]  /*43d0*/  F2FP.F16.F32.PACK_AB R114, R117, R114 ;  /* 0x000000727572723e */ /* 0x000fe400000000ff */
[C---:B------:R-:W-:Y:S01]  /*43e0*/  F2FP.F16.F32.PACK_AB R109, R116.reuse, R113 ;  /* 0x00000071746d723e */ /* 0x040fe200000000ff */
[----:B------:R-:W-:Y:S01]  /*43f0*/  FMUL.FTZ R116, R116, UR14 ;  /* 0x0000000e74747c20 */ /* 0x000fe20008410000 */
[C---:B------:R-:W-:Y:S01]  /*4400*/  FSEL R117, R108.reuse, RZ, P5 ;  /* 0x000000ff6c757208 */ /* 0x040fe20002800000 */
[----:B------:R-:W-:Y:S01]  /*4410*/  FMUL.FTZ R113, R135, UR14 ;  /* 0x0000000e87717c20 */ /* 0x000fe20008410000 */
[----:B------:R-:W-:-:S02]  /*4420*/  FSEL R126, R108, RZ, P6 ;  /* 0x000000ff6c7e7208 */ /* 0x000fc40003000000 */
[----:B------:R-:W-:Y:S02]  /*4430*/  LOP3.LUT P2, RZ, R120, 0xff000000, RZ, 0xc0, !PT ;  /* 0xff00000078ff7812 */ /* 0x000fe4000784c0ff */
[----:B------:R-:W-:Y:S02]  /*4440*/  LOP3.LUT P5, RZ, R170, 0xff000000, RZ, 0xc0, !PT ;  /* 0xff000000aaff7812 */ /* 0x000fe400078ac0ff */
[----:B------:R-:W-:Y:S02]  /*4450*/  LOP3.LUT P6, RZ, R120, 0xff00, RZ, 0xc0, !PT ;  /* 0x0000ff0078ff7812 */ /* 0x000fe400078cc0ff */
[----:B------:R-:W-:Y:S01]  /*4460*/  F2FP.F16.F32.PACK_AB R108, R135, R112 ;  /* 0x00000070876c723e */ /* 0x000fe200000000ff */
[----:B------:R-:W-:Y:S01]  /*4470*/  FMUL.FTZ R112, R112, UR14 ;  /* 0x0000000e70707c20 */ /* 0x000fe20008410000 */
[C---:B------:R-:W-:Y:S02]  /*4480*/  FSEL R128, R116.reuse, RZ, P2 ;  /* 0x000000ff74807208 */ /* 0x040fe40001000000 */
[----:B------:R-:W-:-:S02]  /*4490*/  FSEL R129, R116, RZ, P5 ;  /* 0x000000ff74817208 */ /* 0x000fc40002800000 */
[----:B------:R-:W-:Y:S02]  /*44a0*/  FSEL R125, R113, RZ, P6 ;  /* 0x000000ff717d7208 */ /* 0x000fe40003000000 */
[C---:B------:R-:W-:Y:S02]  /*44b0*/  LOP3.LUT P2, RZ, R170.reuse, 0xff00, RZ, 0xc0, !PT ;  /* 0x0000ff00aaff7812 */ /* 0x040fe4000784c0ff */
[----:B------:R-:W-:Y:S02]  /*44c0*/  LOP3.LUT P5, RZ, R170, 0xff, RZ, 0xc0, !PT ;  /* 0x000000ffaaff7812 */ /* 0x000fe400078ac0ff */
[----:B------:R-:W-:Y:S02]  /*44d0*/  LOP3.LUT P6, RZ, R120, 0xff, RZ, 0xc0, !PT ;  /* 0x000000ff78ff7812 */ /* 0x000fe400078cc0ff */
[----:B------:R-:W-:Y:S02]  /*44e0*/  F2FP.F16.F32.PACK_AB R115, R124, R115 ;  /* 0x000000737c73723e */ /* 0x000fe400000000ff */
[----:B------:R-:W-:-:S02]  /*44f0*/  F2FP.F16.F32.PACK_AB R118, R127, R118 ;  /* 0x000000767f76723e */ /* 0x000fc400000000ff */
        /* <DEDUP_REMOVED lines=8> */
.L_x_1963:
[-CC-:B0-----:R-:W-:Y:S01]  /*4580*/  FFMA.FTZ R127, R149, R124.reuse, R125.reuse ;  /* 0x0000007c957f7223 */ /* 0x181fe2000001007d */
[-CC-:B------:R-:W-:Y:S01]  /*4590*/  FFMA.FTZ R114, R148, R124.reuse, R125.reuse ;  /* 0x0000007c94727223 */ /* 0x180fe2000001007d */
[-C--:B------:R-:W-:Y:S01]  /*45a0*/  FFMA.FTZ R115, R145, R124.reuse, R125 ;  /* 0x0000007c91737223 */ /* 0x080fe2000001007d */
[--C-:B------:R-:W-:Y:S02]  /*45b0*/  HADD2.F32 R129, -RZ, R107.reuse.H0_H0 ;  /* 0x2000006bff817230 */ /* 0x100fe40000004100 */
[----:B------:R-:W-:Y:S01]  /*45c0*/  FADD.FTZ R118, R150, -R127 ;  /* 0x8000007f96767221 */ /* 0x000fe20000010000 */
[----:B------:R-:W-:Y:S02]  /*45d0*/  HADD2.F32 R128, -RZ, R107.H1_H1 ;  /* 0x3000006bff807230 */ /* 0x000fe40000004100 */
[----:B------:R-:W-:Y:S01]  /*45e0*/  FADD.FTZ R126, R151, -R114 ;  /* 0x80000072977e7221 */ /* 0x000fe20000010000 */
[----:B------:R-:W-:Y:S02]  /*45f0*/  HADD2.F32 R119, -RZ, R106.H0_H0 ;  /* 0x2000006aff777230 */ /* 0x000fe40000004100 */
[-C--:B------:R-:W-:Y:S01]  /*4600*/  FFMA.FTZ R116, R144, R124.reuse, R125 ;  /* 0x0000007c90747223 */ /* 0x080fe2000001007d */
[----:B------:R-:W-:Y:S01]  /*4610*/  FADD.FTZ R114, R146, -R115 ;  /* 0x8000007392727221 */ /* 0x000fe20000010000 */
[-CC-:B------:R-:W-:Y:S01]  /*4620*/  FFMA.FTZ R112, R140, R124.reuse, R125.reuse ;  /* 0x0000007c8c707223 */ /* 0x180fe2000001007d */
[-CC-:B------:R-:W-:Y:S01]  /*4630*/  FFMA.FTZ R117, R141, R124.reuse, R125.reuse ;  /* 0x0000007c8d757223 */ /* 0x180fe2000001007d */
[----:B------:R-:W-:Y:S01]  /*4640*/  FFMA.FTZ R113, R137, R124, R125 ;  /* 0x0000007c89717223 */ /* 0x000fe2000001007d */
[C---:B-----5:R-:W-:Y:S01]  /*4650*/  FFMA.FTZ R129, R135.reuse, R118, R129 ;  /* 0x0000007687817223 */ /* 0x060fe20000010081 */
[C---:B------:R-:W-:Y:S01]  /*4660*/  FFMA.FTZ R127, R135.reuse, R126, R128 ;  /* 0x0000007e877f7223 */ /* 0x040fe20000010080 */
[----:B------:R-:W-:Y:S01]  /*4670*/  FFMA.FTZ R118, R135, R114, R119 ;  /* 0x0000007287767223 */ /* 0x000fe20000010077 */
[----:B------:R-:W-:Y:S01]  /*4680*/  FADD.FTZ R126, R147, -R116 ;  /* 0x80000074937e7221 */ /* 0x000fe20000010000 */
[----:B------:R-:W-:-:S02]  /*4690*/  HADD2.F32 R119, -RZ, R105.H0_H0 ;  /* 0x20000069ff777230 */ /* 0x000fc40000004100 */
[----:B------:R-:W-:Y:S01]  /*46a0*/  FADD.FTZ R116, R143, -R112 ;  /* 0x800000708f747221 */ /* 0x000fe20000010000 */
[----:B------:R-:W-:Y:S02]  /*46b0*/  HADD2.F32 R115, -RZ, R104.H0_H0 ;  /* 0x20000068ff737230 */ /* 0x000fe40000004100 */
[----:B------:R-:W-:Y:S01]  /*46c0*/  FADD.FTZ R114, R142, -R117 ;  /* 0x800000758e727221 */ /* 0x000fe20000010000 */
[----:B------:R-:W-:Y:S02]  /*46d0*/  HADD2.F32 R128, -RZ, R106.H1_H1 ;  /* 0x3000006aff807230 */ /* 0x000fe40000004100 */
[----:B------:R-:W-:Y:S01]  /*46e0*/  FADD.FTZ R112, R138, -R113 ;  /* 0x800000718a707221 */ /* 0x000fe20000010000 */
[----:B------:R-:W-:Y:S01]  /*46f0*/  FMUL.FTZ R129, R129, UR14 ;  /* 0x0000000e81817c20 */ /* 0x000fe20008410000 */
[----:B------:R-:W-:Y:S01]  /*4700*/  ISETP.GE.U32.AND P2, PT, R120, RZ, PT ;  /* 0x000000ff7800720c */ /* 0x000fe20003f46070 */
[----:B------:R-:W-:Y:S01]  /*4710*/  FFMA.FTZ R113, R135, R114, R119 ;  /* 0x0000007287717223 */ /* 0x000fe20000010077 */
[----:B------:R-:W-:Y:S01]  /*4720*/  LOP3.LUT P5, RZ, R121, 0xff0000, RZ, 0xc0, !PT ;  /* 0x00ff000079ff7812 */ /* 0x000fe200078ac0ff */
[----:B------:R-:W-:Y:S01]  /*4730*/  FFMA.FTZ R112, R135, R112, R115 ;  /* 0x0000007087707223 */ /* 0x000fe20000010073 */
[----:B------:R-:W-:Y:S01]  /*4740*/  LOP3.LUT P6, RZ, R171, 0xff0000, RZ, 0xc0, !PT ;  /* 0x00ff0000abff7812 */ /* 0x000fe200078cc0ff */
[----:B------:R-:W-:Y:S01]  /*4750*/  FMUL.FTZ R127, R127, UR14 ;  /* 0x0000000e7f7f7c20 */ /* 0x000fe20008410000 */
[----:B------:R-:W-:Y:S01]  /*4760*/  FFMA.FTZ R126, R135, R126, R128 ;  /* 0x0000007e877e7223 */ /* 0x000fe20000010080 */
[----:B------:R-:W-:Y:S01]  /*4770*/  ISETP.GE.U32.AND.EX P2, PT, R121, 0x1000000, PT, P2 ;  /* 0x010000007900780c */ /* 0x000fe20003f46120 */
[----:B------:R-:W-:Y:S01]  /*4780*/  FMUL.FTZ R118, R118, UR14 ;  /* 0x0000000e76767c20 */ /* 0x000fe20008410000 */
[C---:B------:R-:W-:Y:S01]  /*4790*/  FSEL R119, R129.reuse, RZ, P5 ;  /* 0x000000ff81777208 */ /* 0x040fe20002800000 */
[----:B------:R-:W-:Y:S01]  /*47a0*/  FFMA.FTZ R124, R136, R124, R125 ;  /* 0x0000007c887c7223 */ /* 0x000fe2000001007d */
[----:B------:R-:W-:Y:S01]  /*47b0*/  FSEL R115, R129, RZ, P6 ;  /* 0x000000ff81737208 */ /* 0x000fe20003000000 */
[----:B------:R-:W-:Y:S01]  /*47c0*/  FMUL.FTZ R126, R126, UR14 ;  /* 0x0000000e7e7e7c20 */ /* 0x000fe20008410000 */
[----:B------:R-:W-:Y:S01]  /*47d0*/  ISETP.GE.U32.AND P5, PT, R170, RZ, PT ;  /* 0x000000ffaa00720c */ /* 0x000fe20003fa6070 */
[----:B------:R-:W-:Y:S01]  /*47e0*/  HADD2.F32 R125, -RZ, R105.H1_H1 ;  /* 0x30000069ff7d7230 */ /* 0x000fe20000004100 */
[----:B------:R-:W-:Y:S01]  /*47f0*/  LOP3.LUT P6, RZ, R171, 0xff, RZ, 0xc0, !PT ;  /* 0x000000ffabff7812 */ /* 0x000fe200078cc0ff */
[----:B------:R-:W-:Y:S01]  /*4800*/  HADD2.F32 R114, -RZ, R104.H1_H1 ;  /* 0x30000068ff727230 */ /* 0x000fe20000004100 */
[----:B------:R-:W-:Y:S01]  /*4810*/  FSEL R130, R127, RZ, P2 ;  /* 0x000000ff7f827208 */ /* 0x000fe20001000000 */
[----:B------:R-:W-:Y:S01]  /*4820*/  FADD.FTZ R124, R139, -R124 ;  /* 0x8000007c8b7c7221 */ /* 0x000fe20000010000 */
[----:B------:R-:W-:Y:S01]  /*4830*/  LOP3.LUT P2, RZ, R171, 0xff00, RZ, 0xc0, !PT ;  /* 0x0000ff00abff7812 */ /* 0x000fe2000784c0ff */
[----:B------:R-:W-:Y:S01]  /*4840*/  FMUL.FTZ R113, R113, UR14 ;  /* 0x0000000e71717c20 */ /* 0x000fe20008410000 */
[----:B------:R-:W-:Y:S01]  /*4850*/  ISETP.GE.U32.AND.EX P5, PT, R171, 0x1000000, PT, P5 ;  /* 0x01000000ab00780c */ /* 0x000fe20003fa6150 */
[C---:B------:R-:W-:Y:S01]  /*4860*/  FFMA.FTZ R116, R135.reuse, R116, R125 ;  /* 0x0000007487747223 */ /* 0x040fe2000001007d */
[----:B------:R-:W-:Y:S01]  /*4870*/  FSEL R117, R118, RZ, P6 ;  /* 0x000000ff76757208 */ /* 0x000fe20003000000 */
        /* <DEDUP_REMOVED lines=8> */
[----:B------:R-:W-:Y:S02]  /*4900*/  LOP3.LUT P5, RZ, R120, 0xff0000, RZ, 0xc0, !PT ;  /* 0x00ff000078ff7812 */ /* 0x000fe400078ac0ff */
[----:B------:R-:W-:Y:S02]  /*4910*/  FSEL R118, R118, RZ, P6 ;  /* 0x000000ff76767208 */ /* 0x000fe40003000000 */
[----:B------:R-:W-:Y:S02]  /*4920*/  LOP3.LUT P6, RZ, R170, 0xff0000, RZ, 0xc0, !PT ;  /* 0x00ff0000aaff7812 */ /* 0x000fe400078cc0ff */
[----:B------:R-:W-:Y:S02]  /*4930*/  F2FP.F16.F32.PACK_AB R114, R128, R117 ;  /* 0x000000758072723e */ /* 0x000fe400000000ff */
[----:B------:R-:W-:Y:S02]  /*4940*/  FSEL R127, R126, RZ, P2 ;  /* 0x000000ff7e7f7208 */ /* 0x000fe40001000000 */
[----:B------:R-:W-:-:S02]  /*4950*/  FSEL R117, R113, RZ, P5 ;  /* 0x000000ff71757208 */ /* 0x000fc40002800000 */
[----:B------:R-:W-:Y:S02]  /*4960*/  LOP3.LUT P2, RZ, R120, 0xff000000, RZ, 0xc0, !PT ;  /* 0xff00000078ff7812 */ /* 0x000fe4000784c0ff */
[----:B------:R-:W-:Y:S02]  /*4970*/  FSEL R113, R113, RZ, P6 ;  /* 0x000000ff71717208 */ /* 0x000fe40003000000 */
[----:B------:R-:W-:Y:S02]  /*4980*/  LOP3.LUT P5, RZ, R170, 0xff000000, RZ, 0xc0, !PT ;  /* 0xff000000aaff7812 */ /* 0x000fe400078ac0ff */
[----:B------:R-:W-:Y:S02]  /*4990*/  LOP3.LUT P6, RZ, R120, 0xff00, RZ, 0xc0, !PT ;  /* 0x0000ff0078ff7812 */ /* 0x000fe400078cc0ff */
        /* <DEDUP_REMOVED lines=14> */
[----:B------:R-:W-:Y:S02]  /*4a80*/  F2FP.F16.F32.PACK_AB R112, R127, R124 ;  /* 0x0000007c7f70723e */ /* 0x000fe400000000ff */
[----:B------:R-:W-:Y:S01]  /*4a90*/  F2FP.F16.F32.PACK_AB R116, R125, R116 ;  /* 0x000000747d74723e */ /* 0x000fe200000000ff */
[----:B------:R-:W-:Y:S06]  /*4aa0*/  BRA `(.L_x_1964) ;  /* 0x0000001800607947 */ /* 0x000fec0003800000 */
.L_x_1962:
        /* <DEDUP_REMOVED lines=83> */
.L_x_1965:
        /* <DEDUP_REMOVED lines=51> */
[----:B------:R-:W-:Y:S02]  /*5310*/  F2FP.F16.F32.PACK_AB R115, R130, R127 ;  /* 0x0000007f8273723e */ /* 0x000fe400000000ff */
[----:B------:R-:W-:Y:S02]  /*5320*/  F2FP.F16.F32.PACK_AB R114, R117, R114 ;  /* 0x000000727572723e */ /* 0x000fe400000000ff */
[----:B------:R-:W-:Y:S02]  /*5330*/  FSEL R127, R126, RZ, P2 ;  /* 0x000000ff7e7f7208 */ /* 0x000fe40001000000 */
[C---:B------:R-:W-:Y:S02]  /*5340*/  FSEL R117, R116.reuse, RZ, P5 ;  /* 0x000000ff74757208 */ /* 0x040fe40002800000 */
[----:B------:R-:W-:-:S02]  /*5350*/  FSEL R126, R116, RZ, P6 ;  /* 0x000000ff747e7208 */ /* 0x000fc40003000000 */
[----:B------:R-:W-:Y:S02]  /*5360*/  LOP3.LUT P2, RZ, R120, 0xff000000, RZ, 0xc0, !PT ;  /* 0xff00000078ff7812 */ /* 0x000fe4000784c0ff */
[----:B------:R-:W-:Y:S02]  /*5370*/  LOP3.LUT P5, RZ, R170, 0xff000000, RZ, 0xc0, !PT ;  /* 0xff000000aaff7812 */ /* 0x000fe400078ac0ff */
[----:B------:R-:W-:Y:S02]  /*5380*/  LOP3.LUT P6, RZ, R120, 0xff00, RZ, 0xc0, !PT ;  /* 0x0000ff0078ff7812 */ /* 0x000fe400078cc0ff */
[----:B------:R-:W-:Y:S02]  /*5390*/  F2FP.F16.F32.PACK_AB R119, R128, R119 ;  /* 0x000000778077723e */ /* 0x000fe400000000ff */
[C---:B------:R-:W-:Y:S02]  /*53a0*/  FSEL R128, R118.reuse, RZ, P2 ;  /* 0x000000ff76807208 */ /* 0x040fe40001000000 */
[----:B------:R-:W-:-:S02]  /*53b0*/  FSEL R129, R118, RZ, P5 ;  /* 0x000000ff76817208 */ /* 0x000fc40002800000 */
[----:B------:R-:W-:Y:S02]  /*53c0*/  FSEL R125, R113, RZ, P6 ;  /* 0x000000ff717d7208 */ /* 0x000fe40003000000 */
[C---:B------:R-:W-:Y:S02]  /*53d0*/  LOP3.LUT P2, RZ, R170.reuse, 0xff00, RZ, 0xc0, !PT ;  /* 0x0000ff00aaff7812 */ /* 0x040fe4000784c0ff */
        /* <DEDUP_REMOVED lines=11> */
.L_x_1961:
        /* <DEDUP_REMOVED lines=8> */
[----:B------:R-:W-:Y:S02]  /*5510*/  HADD2.F32 R118, -RZ, R107.H1_H1 ;  /* 0x3000006bff767230 */ /* 0x000fe40000004100 */
        /* <DEDUP_REMOVED lines=14> */
[----:B------:R-:W-:Y:S02]  /*5600*/  HADD2.F32 R128, -RZ, R107.H0_H0 ;  /* 0x2000006bff807230 */ /* 0x000fe40000004100 */
[----:B------:R-:W-:Y:S01]  /*5610*/  FADD.FTZ R126, R150, -R129 ;  /* 0x80000081967e7221 */ /* 0x000fe20000010000 */
[C---:B------:R-:W-:Y:S01]  /*5620*/  FFMA.FTZ R125, R135.reuse, R116, R125 ;  /* 0x00000074877d7223 */ /* 0x040fe2000001007d */
[----:B------:R-:W-:Y:S01]  /*5630*/  FFMA.FTZ R117, R135, R108, R117 ;  /* 0x0000006c87757223 */ /* 0x000fe20000010075 */
[----:B------:R-:W-:-:S02]  /*5640*/  HADD2.F32 R127, -RZ, R106.H1_H1 ;  /* 0x3000006aff7f7230 */ /* 0x000fc40000004100 */
[----:B------:R-:W-:Y:S01]  /*5650*/  FADD.FTZ R108, R138, -R109 ;  /* 0x8000006d8a6c7221 */ /* 0x000fe20000010000 */
[----:B------:R-:W-:Y:S02]  /*5660*/  HADD2.F32 R116, -RZ, R105.H1_H1 ;  /* 0x30000069ff747230 */ /* 0x000fe40000004100 */
[----:B------:R-:W-:Y:S01]  /*5670*/  FADD.FTZ R110, R143, -R110 ;  /* 0x8000006e8f6e7221 */ /* 0x000fe20000010000 */
[--C-:B------:R-:W-:Y:S02]  /*5680*/  HADD2.F32 R111, -RZ, R104.reuse.H0_H0 ;  /* 0x20000068ff6f7230 */ /* 0x100fe40000004100 */
[----:B------:R-:W-:Y:S01]  /*5690*/  FADD.FTZ R124, R139, -R124 ;  /* 0x8000007c8b7c7221 */ /* 0x000fe20000010000 */
[----:B------:R-:W-:Y:S01]  /*56a0*/  HADD2.F32 R109, -RZ, R104.H1_H1 ;  /* 0x30000068ff6d7230 */ /* 0x000fe20000004100 */
        /* <DEDUP_REMOVED lines=9> */
[----:B------:R-:W-:Y:S01]  /*5740*/  F2FP.F16.F32.PACK_AB R111, R131, R126 ;  /* 0x0000007e836f723e */ /* 0x000fe200000000ff */
[----:B------:R-:W-:Y:S01]  /*5750*/  FMUL.FTZ R126, R126, UR14 ;  /* 0x0000000e7e7e7c20 */ /* 0x000fe20008410000 */
[C---:B------:R-:W-:Y:S01]  /*5760*/  F2FP.F16.F32.PACK_AB R110, R118.reuse, R125 ;  /* 0x0000007d766e723e */ /* 0x040fe200000000ff */
[----:B------:R-:W-:Y:S01]  /*5770*/  FMUL.FTZ R118, R118, UR14 ;  /* 0x0000000e76767c20 */ /* 0x000fe20008410000 */
[----:B------:R-:W-:Y:S01]  /*5780*/  FSEL R131, R109, RZ, P2 ;  /* 0x000000ff6d837208 */ /* 0x000fe20001000000 */
[----:B------:R-:W-:Y:S01]  /*5790*/  FMUL.FTZ R109, R125, UR14 ;  /* 0x0000000e7d6d7c20 */ /* 0x000fe20008410000 */
[----:B------:R-:W-:-:S02]  /*57a0*/  LOP3.LUT P2, RZ, R121, 0xff00, RZ, 0xc0, !PT ;  /* 0x0000ff0079ff7812 */ /* 0x000fc4000784c0ff */
[C---:B------:R-:W-:Y:S02]  /*57b0*/  LOP3.LUT P5, RZ, R121.reuse, 0xff0000, RZ, 0xc0, !PT ;  /* 0x00ff000079ff7812 */ /* 0x040fe400078ac0ff */
[----:B------:R-:W-:Y:S02]  /*57c0*/  LOP3.LUT P6, RZ, R121, 0xff, RZ, 0xc0, !PT ;  /* 0x000000ff79ff7812 */ /* 0x000fe400078cc0ff */
[----:B------:R-:W-:Y:S01]  /*57d0*/  FSEL R129, R118, RZ, P2 ;  /* 0x000000ff76817208 */ /* 0x000fe20001000000 */
[----:B------:R-:W-:Y:S01]  /*57e0*/  FMUL.FTZ R118, R117, UR14 ;  /* 0x0000000e75767c20 */ /* 0x000fe20008410000 */
[----:B------:R-:W-:Y:S02]  /*57f0*/  FSEL R128, R126, RZ, P5 ;  /* 0x000000ff7e807208 */ /* 0x000fe40002800000 */
[----:B------:R-:W-:Y:S02]  /*5800*/  LOP3.LUT P5, RZ, R120, 0xff0000, RZ, 0xc0, !PT ;  /* 0x00ff000078ff7812 */ /* 0x000fe400078ac0ff */
[----:B------:R-:W-:-:S02]  /*5810*/  FSEL R126, R109, RZ, P6 ;  /* 0x000000ff6d7e7208 */ /* 0x000fc40003000000 */
[----:B------:R-:W-:Y:S01]  /*5820*/  F2FP.F16.F32.PACK_AB R109, R116, R117 ;  /* 0x00000075746d723e */ /* 0x000fe200000000ff */
[----:B------:R-:W-:Y:S01]  /*5830*/  FMUL.FTZ R116, R108, UR14 ;  /* 0x0000000e6c747c20 */ /* 0x000fe20008410000 */
[----:B------:R-:W-:Y:S01]  /*5840*/  FMUL.FTZ R117, R135, UR14 ;  /* 0x0000000e87757c20 */ /* 0x000fe20008410000 */
        /* <DEDUP_REMOVED lines=13> */
.L_x_1967:
        /* <DEDUP_REMOVED lines=8> */
[----:B------:R-:W-:Y:S02]  /*59a0*/  HADD2.F32 R154, -RZ, R107.H1_H1 ;  /* 0x3000006bff9a7230 */ /* 0x000fe40000004100 */
[----:B------:R-:W-:Y:S01]  /*59b0*/  FADD.FTZ R130, R151, -R118 ;  /* 0x8000007697827221 */ /* 0x000fe20000010000 */
[----:B------:R-:W-:-:S02]  /*59c0*/  HADD2.F32 R129, -RZ, R106.H1_H1 ;  /* 0x3000006aff817230 */ /* 0x000fc40000004100 */
[----:B------:R-:W-:Y:S01]  /*59d0*/  FADD.FTZ R126, R147, -R126 ;  /* 0x8000007e937e7221 */ /* 0x000fe20000010000 */
[----:B------:R-:W-:Y:S02]  /*59e0*/  HADD2.F32 R173, -RZ, R107.H0_H0 ;  /* 0x2000006bffad7230 */ /* 0x000fe40000004100 */
[----:B------:R-:W-:Y:S01]  /*59f0*/  FADD.FTZ R128, R150, -R131 ;  /* 0x8000008396807221 */ /* 0x000fe20000010000 */
[----:B------:R-:W-:Y:S02]  /*5a00*/  HADD2.F32 R125, -RZ, R106.H0_H0 ;  /* 0x2000006aff7d7230 */ /* 0x000fe40000004100 */
[----:B------:R-:W-:Y:S01]  /*5a10*/  FADD.FTZ R118, R146, -R119 ;  /* 0x8000007792767221 */ /* 0x000fe20000010000 */
[C---:B-----5:R-:W-:Y:S01]  /*5a20*/  FFMA.FTZ R154, R135.reuse, R130, R154 ;  /* 0x00000082879a7223 */ /* 0x060fe2000001009a */
[C---:B------:R-:W-:Y:S01]  /*5a30*/  FFMA.FTZ R131, R135.reuse, R126, R129 ;  /* 0x0000007e87837223 */ /* 0x040fe20000010081 */
[C---:B------:R-:W-:Y:S01]  /*5a40*/  FFMA.FTZ R173, R135.reuse, R128, R173 ;  /* 0x0000008087ad7223 */ /* 0x040fe200000100ad */
[----:B------:R-:W-:Y:S01]  /*5a50*/  FFMA.FTZ R130, R135, R118, R125 ;  /* 0x0000007687827223 */ /* 0x000fe2000001007d */
[----:B------:R-:W-:-:S02]  /*5a60*/  HADD2.F32 R126, -RZ, R105.H0_H0 ;  /* 0x20000069ff7e7230 */ /* 0x000fc40000004100 */
[----:B------:R-:W-:Y:S01]  /*5a70*/  FADD.FTZ R118, R142, -R127 ;  /* 0x8000007f8e767221 */ /* 0x000fe20000010000 */
[----:B------:R-:W-:Y:S01]  /*5a80*/  ISETP.GE.U32.AND P2, PT, R120, RZ, PT ;  /* 0x000000ff7800720c */ /* 0x000fe20003f46070 */
[--C-:B------:R-:W-:Y:S02]  /*5a90*/  HADD2.F32 R119, -RZ, R104.reuse.H0_H0 ;  /* 0x20000068ff777230 */ /* 0x100fe40000004100 */
[----:B------:R-:W-:Y:S01]  /*5aa0*/  FADD.FTZ R128, R143, -R116 ;  /* 0x800000748f807221 */ /* 0x000fe20000010000 */
[----:B------:R-:W-:Y:S01]  /*5ab0*/  FADD.FTZ R116, R138, -R117 ;  /* 0x800000758a747221 */ /* 0x000fe20000010000 */
[----:B------:R-:W-:Y:S01]  /*5ac0*/  FMUL.FTZ R173, R173, UR14 ;  /* 0x0000000eadad7c20 */ /* 0x000fe20008410000 */
[----:B------:R-:W-:Y:S01]  /*5ad0*/  FMUL.FTZ R154, R154, UR14 ;  /* 0x0000000e9a9a7c20 */ /* 0x000fe20008410000 */
[----:B------:R-:W-:Y:S02]  /*5ae0*/  HADD2.F32 R129, -RZ, R105.H1_H1 ;  /* 0x30000069ff817230 */ /* 0x000fe40000004100 */
[----:B------:R-:W-:Y:S01]  /*5af0*/  FFMA.FTZ R118, R135, R118, R126 ;  /* 0x0000007687767223 */ /* 0x000fe2000001007e */
[----:B------:R-:W-:Y:S01]  /*5b00*/  HADD2.F32 R125, -RZ, R104.H1_H1 ;  /* 0x30000068ff7d7230 */ /* 0x000fe20000004100 */
[----:B------:R-:W-:Y:S01]  /*5b10*/  LOP3.LUT P5, RZ, R121, 0xff0000, RZ, 0xc0, !PT ;  /* 0x00ff000079ff7812 */ /* 0x000fe200078ac0ff */
[----:B------:R-:W-:Y:S01]  /*5b20*/  FADD.FTZ R124, R139, -R124 ;  /* 0x8000007c8b7c7221 */ /* 0x000fe20000010000 */
[----:B------:R-:W-:Y:S01]  /*5b30*/  ISETP.GE.U32.AND.EX P2, PT, R121, 0x1000000, PT, P2 ;  /* 0x010000007900780c */ /* 0x000fe20003f46120 */
        /* <DEDUP_REMOVED lines=28> */
.L_x_1966:
        /* <DEDUP_REMOVED lines=53> */
[----:B------:R-:W-:Y:S02]  /*6050*/  FSEL R127, R119, RZ, P6 ;  /* 0x000000ff777f7208 */ /* 0x000fe40003000000 */
[----:B------:R-:W-:Y:S02]  /*6060*/  FSEL R116, R116, RZ, P2 ;  /* 0x000000ff74747208 */ /* 0x000fe40001000000 */
[----:B------:R-:W-:Y:S02]  /*6070*/  FSEL R125, R117, RZ, P5 ;  /* 0x000000ff757d7208 */ /* 0x000fe40002800000 */
[----:B------:R-:W-:Y:S02]  /*6080*/  F2FP.F16.F32.PACK_AB R108, R135, R108 ;  /* 0x0000006c876c723e */ /* 0x000fe400000000ff */
[----:B------:R-:W-:-:S02]  /*6090*/  F2FP.F16.F32.PACK_AB R119, R131, R128 ;  /* 0x000000808377723e */ /* 0x000fc400000000ff */
[----:B------:R-:W-:Y:S02]  /*60a0*/  F2FP.F16.F32.PACK_AB R118, R129, R126 ;  /* 0x0000007e8176723e */ /* 0x000fe400000000ff */
[----:B------:R-:W-:Y:S02]  /*60b0*/  F2FP.F16.F32.PACK_AB R117, R127, R124 ;  /* 0x0000007c7f75723e */ /* 0x000fe400000000ff */
[----:B------:R-:W-:Y:S01]  /*60c0*/  F2FP.F16.F32.PACK_AB R116, R125, R116 ;  /* 0x000000747d74723e */ /* 0x000fe200000000ff */
[----:B------:R-:W-:Y:S06]  /*60d0*/  BRA `(.L_x_1964) ;  /* 0x0000000000d47947 */ /* 0x000fec0003800000 */
.L_x_1968:
        /* <DEDUP_REMOVED lines=53> */
.L_x_1964:
        /* <DEDUP_REMOVED lines=9> */
.L_x_1960:
[----:B------:R-:W-:Y:S05]  /*64c0*/  BSYNC.RECONVERGENT B1 ;  /* 0x0000000000017941 */ /* 0x000fea0003800200 */
.L_x_1959:
[----:B0--3--:R-:W0:Y:S02]  /*64d0*/  LDC.64 R116, c[0x0][0x380] ;  /* 0x0000e000ff747b82 */ /* 0x009e240000000a00 */
[----:B0-----:R-:W-:-:S04]  /*64e0*/  LEA R133, R116, R133, 0x2 ;  /* 0x0000008574857211 */ /* 0x001fc800078e10ff */
[----:B------:R-:W-:-:S13]  /*64f0*/  ISETP.GE.AND P0, PT, R133, R117, PT ;  /* 0x000000758500720c */ /* 0x000fda0003f06270 */
[----:B------:R-:W-:Y:S05]  /*6500*/  @!P0 BRA `(.L_x_1969) ;  /* 0xffffffa000748947 */ /* 0x000fea000383ffff */
.L_x_1943:
[----:B------:R-:W-:Y:S05]  /*6510*/  BSYNC B0 ;  /* 0x0000000000007941 */ /* 0x000fea0003800000 */
.L_x_1942:
        /* <DEDUP_REMOVED lines=11> */
[----:B------:R-:W-:Y:S02]  /*65d0*/  IADD3 R3, PT, PT, R3, R132, RZ ;  /* 0x0000008403037210 */ /* 0x000fe40007ffe0ff */
[----:B-1----:R-:W-:Y:S02]  /*65e0*/  LEA R0, R5, R0, 0x18 ;  /* 0x0000000005007211 */ /* 0x002fe400078ec0ff */
[----:B------:R-:W-:Y:S02]  /*65f0*/  IADD3 R74, P4, PT, R74, R7, RZ ;  /* 0x000000074a4a7210 */ /* 0x000fe40007f9e0ff */
[----:B------:R-:W-:-:S02]  /*6600*/  LEA R2, R7, R0, 0x2 ;  /* 0x0000000007027211 */ /* 0x000fc400078e10ff */
        /* <DEDUP_REMOVED lines=46> */
[----:B0-----:R-:W-:Y:S02]  /*68f0*/  IADD3.X R65, PT, PT, RZ, RZ, RZ, P4, !PT ;  /* 0x000000ffff417210 */ /* 0x001fe400027fe4ff */
[C---:B------:R-:W-:Y:S02]  /*6900*/  SHF.L.U32 R66, R74.reuse, 0x2, RZ ;  /* 0x000000024a427819 */ /* 0x040fe400000006ff */
[----:B------:R-:W-:-:S02]  /*6910*/  SHF.L.U64.HI R76, R74, 0x2, R65 ;  /* 0x000000024a4c7819 */ /* 0x000fc40000010241 */
        /* <DEDUP_REMOVED lines=136> */
.L_x_1971:
[----:B------:R-:W-:Y:S05]  /*71a0*/  BSYNC.RECONVERGENT B0 ;  /* 0x0000000000007941 */ /* 0x000fea0003800200 */
.L_x_1970:
        /* <DEDUP_REMOVED lines=23> */
.L_x_1973:
[----:B------:R-:W-:Y:S05]  /*7320*/  BSYNC.RECONVERGENT B0 ;  /* 0x0000000000007941 */ /* 0x000fea0003800200 */
.L_x_1972:
        /* <DEDUP_REMOVED lines=23> */
.L_x_1975:
[----:B------:R-:W-:Y:S05]  /*74a0*/  BSYNC.RECONVERGENT B0 ;  /* 0x0000000000007941 */ /* 0x000fea0003800200 */
.L_x_1974:
        /* <DEDUP_REMOVED lines=15> */
.L_x_1948:
        /* <DEDUP_REMOVED lines=8> */
.L_x_1977:
[----:B------:R-:W-:Y:S05]  /*7620*/  BSYNC B1 ;  /* 0x0000000000017941 */ /* 0x000fea0003800000 */
.L_x_1976:
        /* <DEDUP_REMOVED lines=8> */
.L_x_1978:
[----:B------:R-:W-:-:S05]  /*76b0*/  FADD.FTZ R116, R116, R173 ;  /* 0x000000ad74747221 */ /* 0x000fca0000010000 */
[----:B------:R-:W-:Y:S01]  /*76c0*/  MOV R131, R116 ;  /* 0x0000007400837202 */ /* 0x000fe20000000f00 */
[----:B------:R-:W-:Y:S01]  /*76d0*/  HFMA2 R130, -RZ, RZ, 0, 1.1920928955078125e-07 ;  /* 0x00000002ff827431 */ /* 0x000fe200000001ff */
[----:B------:R-:W-:-:S07]  /*76e0*/  MOV R118, R129 ;  /* 0x0000008100767202 */ /* 0x000fce0000000f00 */
[----:B------:R-:W-:Y:S05]  /*76f0*/  WARPSYNC.COLLECTIVE R128, `(.L_x_1979) ;  /* 0x0000000080087348 */ /* 0x000fea0003c00000 */
[----:B------:R0:W1:Y:S02]  /*7700*/  SHFL.BFLY P0, R129, R131, R130, R177 ;  /* 0x0c00008283817389 */ /* 0x00006400000000b1 */
[----:B01----:R-:W-:Y:S05]  /*7710*/  ENDCOLLECTIVE ;  /* 0x000000000000791b */ /* 0x003fea0003800000 */
.L_x_1979:
[----:B------:R-:W-:-:S05]  /*7720*/  FADD.FTZ R118, R118, R175 ;  /* 0x000000af76767221 */ /* 0x000fca0000010000 */
[----:B------:R-:W-:Y:S02]  /*7730*/  MOV R131, R118 ;  /* 0x0000007600837202 */ /* 0x000fe40000000f00 */
[----:B------:R-:W-:-:S07]  /*7740*/  MOV R117, R129 ;  /* 0x0000008100757202 */ /* 0x000fce0000000f00 */
[----:B------:R-:W-:Y:S05]  /*7750*/  WARPSYNC.COLLECTIVE R128, `(.L_x_1980) ;  /* 0x0000000080087348 */ /* 0x000fea0003c00000 */
[----:B------:R0:W1:Y:S02]  /*7760*/  SHFL.BFLY P0, R129, R131, R130, R177 ;  /* 0x0c00008283817389 */ /* 0x00006400000000b1 */
[----:B01----:R-:W-:Y:S05]  /*7770*/  ENDCOLLECTIVE ;  /* 0x000000000000791b */ /* 0x003fea0003800000 */
.L_x_1980:
[----:B------:R-:W-:-:S05]  /*7780*/  FADD.FTZ R117, R116, R117 ;  /* 0x0000007574757221 */ /* 0x000fca0000010000 */
[----:B------:R-:W-:Y:S01]  /*7790*/  MOV R131, R117 ;  /* 0x0000007500837202 */ /* 0x000fe20000000f00 */
[----:B------:R-:W-:Y:S01]  /*77a0*/  HFMA2 R130, -RZ, RZ, 0, 2.384185791015625e-07 ;  /* 0x00000004ff827431 */ /* 0x000fe200000001ff */
[----:B------:R-:W-:-:S07]  /*77b0*/  MOV R119, R129 ;  /* 0x0000008100777202 */ /* 0x000fce0000000f00 */
[----:B------:R-:W-:Y:S05]  /*77c0*/  WARPSYNC.COLLECTIVE R128, `(.L_x_1981) ;  /* 0x0000000080087348 */ /* 0x000fea0003c00000 */
[----:B------:R0:W1:Y:S02]  /*77d0*/  SHFL.BFLY P0, R129, R131, R130, R177 ;  /* 0x0c00008283817389 */ /* 0x00006400000000b1 */
[----:B01----:R-:W-:Y:S05]  /*77e0*/  ENDCOLLECTIVE ;  /* 0x000000000000791b */ /* 0x003fea0003800000 */
.L_x_1981:
[----:B------:R-:W-:-:S05]  /*77f0*/  FADD.FTZ R119, R118, R119 ;  /* 0x0000007776777221 */ /* 0x000fca0000010000 */
[----:B------:R-:W-:Y:S02]  /*7800*/  MOV R131, R119 ;  /* 0x0000007700837202 */ /* 0x000fe40000000f00 */
[----:B------:R-:W-:-:S07]  /*7810*/  MOV R124, R129 ;  /* 0x00000081007c7202 */ /* 0x000fce0000000f00 */
[----:B------:R-:W-:Y:S05]  /*7820*/  WARPSYNC.COLLECTIVE R128, `(.L_x_1982) ;  /* 0x0000000080087348 */ /* 0x000fea0003c00000 */
[----:B------:R0:W1:Y:S02]  /*7830*/  SHFL.BFLY P0, R129, R131, R130, R177 ;  /* 0x0c00008283817389 */ /* 0x00006400000000b1 */
[----:B01----:R-:W-:Y:S05]  /*7840*/  ENDCOLLECTIVE ;  /* 0x000000000000791b */ /* 0x003fea0003800000 */
.L_x_1982:
[----:B------:R-:W-:-:S05]  /*7850*/  FADD.FTZ R124, R117, R124 ;  /* 0x0000007c757c7221 */ /* 0x000fca0000010000 */
[----:B------:R-:W-:Y:S01]  /*7860*/  MOV R131, R124 ;  /* 0x0000007c00837202 */ /* 0x000fe20000000f00 */
[----:B------:R-:W-:Y:S01]  /*7870*/  HFMA2 R130, -RZ, RZ, 0, 4.76837158203125e-07 ;  /* 0x00000008ff827431 */ /* 0x000fe200000001ff */
[----:B------:R-:W-:-:S07]  /*7880*/  MOV R126, R129 ;  /* 0x00000081007e7202 */ /* 0x000fce0000000f00 */
[----:B------:R-:W-:Y:S05]  /*7890*/  WARPSYNC.COLLECTIVE R128, `(.L_x_1983) ;  /* 0x0000000080087348 */ /* 0x000fea0003c00000 */
[----:B------:R0:W1:Y:S02]  /*78a0*/  SHFL.BFLY P0, R129, R131, R130, R177 ;  /* 0x0c00008283817389 */ /* 0x00006400000000b1 */
[----:B01----:R-:W-:Y:S05]  /*78b0*/  ENDCOLLECTIVE ;  /* 0x000000000000791b */ /* 0x003fea0003800000 */
.L_x_1983:
[----:B------:R-:W-:-:S05]  /*78c0*/  FADD.FTZ R126, R119, R126 ;  /* 0x0000007e777e7221 */ /* 0x000fca0000010000 */
[----:B------:R-:W-:Y:S02]  /*78d0*/  MOV R131, R126 ;  /* 0x0000007e00837202 */ /* 0x000fe40000000f00 */
[----:B------:R-:W-:-:S07]  /*78e0*/  MOV R125, R129 ;  /* 0x00000081007d7202 */ /* 0x000fce0000000f00 */
[----:B------:R-:W-:Y:S05]  /*78f0*/  WARPSYNC.COLLECTIVE R128, `(.L_x_1984) ;  /* 0x0000000080087348 */ /* 0x000fea0003c00000 */
[----:B------:R0:W1:Y:S02]  /*7900*/  SHFL.BFLY P0, R129, R131, R130, R177 ;  /* 0x0c00008283817389 */ /* 0x00006400000000b1 */
[----:B01----:R-:W-:Y:S05]  /*7910*/  ENDCOLLECTIVE ;  /* 0x000000000000791b */ /* 0x003fea0003800000 */
.L_x_1984:
[----:B------:R-:W-:-:S05]  /*7920*/  FADD.FTZ R125, R124, R125 ;  /* 0x0000007d7c7d7221 */ /* 0x000fca0000010000 */
[----:B------:R-:W-:Y:S01]  /*7930*/  MOV R131, R125 ;  /* 0x0000007d00837202 */ /* 0x000fe20000000f00 */
[----:B------:R-:W-:Y:S01]  /*7940*/  HFMA2 R130, -RZ, RZ, 0, 9.5367431640625e-07 ;  /* 0x00000010ff827431 */ /* 0x000fe200000001ff */
[----:B------:R-:W-:-:S07]  /*7950*/  MOV R127, R129 ;  /* 0x00000081007f7202 */ /* 0x000fce0000000f00 */
[----:B------:R-:W-:Y:S05]  /*7960*/  WARPSYNC.COLLECTIVE R128, `(.L_x_1985) ;  /* 0x0000000080087348 */ /* 0x000fea0003c00000 */
[----:B------:R0:W1:Y:S02]  /*7970*/  SHFL.BFLY P0, R129, R131, R130, R177 ;  /* 0x0c00008283817389 */ /* 0x00006400000000b1 */
[----:B01----:R-:W-:Y:S05]  /*7980*/  ENDCOLLECTIVE ;  /* 0x000000000000791b */ /* 0x003fea0003800000 */
.L_x_1985:
[----:B------:R-:W-:-:S05]  /*7990*/  FADD.FTZ R127, R126, R127 ;  /* 0x0000007f7e7f7221 */ /* 0x000fca0000010000 */
[----:B------:R-:W-:Y:S02]  /*79a0*/  MOV R131, R127 ;  /* 0x0000007f00837202 */ /* 0x000fe40000000f00 */
[----:B------:R-:W-:-:S07]  /*79b0*/  MOV R116, R129 ;  /* 0x0000008100747202 */ /* 0x000fce0000000f00 */
[----:B------:R-:W-:Y:S05]  /*79c0*/  WARPSYNC.COLLECTIVE R128, `(.L_x_1986) ;  /* 0x0000000080087348 */ /* 0x000fea0003c00000 */
[----:B------:R0:W1:Y:S02]  /*79d0*/  SHFL.BFLY P0, R129, R131, R130, R177 ;  /* 0x0c00008283817389 */ /* 0x00006400000000b1 */
[----:B01----:R-:W-:Y:S05]  /*79e0*/  ENDCOLLECTIVE ;  /* 0x000000000000791b */ /* 0x003fea0003800000 */
.L_x_1986:
[----:B------:R-:W-:Y:S01]  /*79f0*/  MOV R118, R129 ;  /* 0x0000008100767202 */ /* 0x000fe20000000f00 */
[----:B------:R-:W-:Y:S06]  /*7a00*/  BRA `(.L_x_1987) ;  /* 0xffffff9c00d87947 */ /* 0x000fec000383ffff */
.L_x_1988:
        /* <DEDUP_REMOVED lines=15> */
.L_x_3950:


//--------------------- .text._ZN10layer_norm31ln_parallel_residual_bwd_kernelINS_13Kernel_traitsIf6__halfS2_S2_fjLj512ELj1ELj4ELj1ELj16ENS_18Kernel_traits_baseILj512EfS2_S2_S2_fjLj128EEEEELb1ELb0ELb1EEEvNS_9BwdParamsE --------------------------
	.section	.text._ZN10layer_norm31ln_parallel_residual_bwd_kernelINS_13Kernel_traitsIf6__halfS2_S2_fjLj512ELj1ELj4ELj1ELj16ENS_18Kernel_traits_baseILj512EfS2_S2_S2_fjLj128EEEEELb1ELb0ELb1EEEvNS_9BwdParamsE,"ax",@progbits
	.align	128
        .global         _ZN10layer_norm31ln_parallel_residual_bwd_kernelINS_13Kernel_traitsIf6__halfS2_S2_fjLj512ELj1ELj4ELj1ELj16ENS_18Kernel_traits_baseILj512EfS2_S2_S2_fjLj128EEEEELb1ELb0ELb1EEEvNS_9BwdParamsE
        .type           _ZN10layer_norm31ln_parallel_residual_bwd_kernelINS_13Kernel_traitsIf6__halfS2_S2_fjLj512ELj1ELj4ELj1ELj16ENS_18Kernel_traits_baseILj512EfS2_S2_S2_fjLj128EEEEELb1ELb0ELb1EEEvNS_9BwdParamsE,@function
        .size           _ZN10layer_norm31ln_parallel_residual_bwd_kernelINS_13Kernel_traitsIf6__halfS2_S2_fjLj512ELj1ELj4ELj1ELj16ENS_18Kernel_traits_baseILj512EfS2_S2_S2_fjLj128EEEEELb1ELb0ELb1EEEvNS_9BwdParamsE,(.L_x_3951 - _ZN10layer_norm31ln_parallel_residual_bwd_kernelINS_13Kernel_traitsIf6__halfS2_S2_fjLj512ELj1ELj4ELj1ELj16ENS_18Kernel_traits_baseILj512EfS2_S2_S2_fjLj128EEEEELb1ELb0ELb1EEEvNS_9BwdParamsE)
        .other          _ZN10layer_norm31ln_parallel_residual_bwd_kernelINS_13Kernel_traitsIf6__halfS2_S2_fjLj512ELj1ELj4ELj1ELj16ENS_18Kernel_traits_baseILj512EfS2_S2_S2_fjLj128EEEEELb1ELb0ELb1EEEvNS_9BwdParamsE,@"STO_CUDA_ENTRY STV_DEFAULT"
_ZN10layer_norm31ln_parallel_residual_bwd_kernelINS_13Kernel_traitsIf6__halfS2_S2_fjLj512ELj1ELj4ELj1ELj16ENS_18Kernel_traits_baseILj512EfS2_S2_S2_fjLj128EEEEELb1ELb0ELb1EEEvNS_9BwdParamsE:
.text._ZN10layer_norm31ln_parallel_residual_bwd_kernelINS_13Kernel_traitsIf6__halfS2_S2_fjLj512ELj1ELj4ELj1ELj16ENS_18Kernel_traits_baseILj512EfS2_S2_S2_fjLj128EEEEELb1ELb0ELb1EEEvNS_9BwdParamsE:
        /* <DEDUP_REMOVED lines=64> */
[----:B------:R-:W-:Y:S01]  /*0400*/  HFMA2 R144, -RZ, RZ, 0, 0 ;  /* 0x00000000ff907431 */ /* 0x000fe200000001ff */
        /* <DEDUP_REMOVED lines=12> */
[----:B------:R-:W-:-:S02]  /*04d0*/  MOV R140, RZ ;  /* 0x000000ff008c7202 */ /* 0x000fc40000000f00 */
        /* <DEDUP_REMOVED lines=19> */
.L_x_2009:
        /* <DEDUP_REMOVED lines=9> */
[----:B------:R0:W4:Y:S02]  /*06a0*/  LDG.E R0, desc[UR8][R48.64] ;  /* 0x0000000830007981 */ /* 0x000124000c1e1900 */
        /* <DEDUP_REMOVED lines=20> */
[----:B------:R-:W-:-:S05]  /*07f0*/  HADD2.F32 R0, -RZ, R56.H0_H0 ;  /* 0x20000038ff007230 */ /* 0x000fca0000004100 */
[----:B0-----:R-:W-:Y:S01]  /*0800*/  FADD.FTZ R149, -R171, R0 ;  /* 0x00000000ab957221 */ /* 0x001fe20000010100 */
[----:B--2---:R-:W-:Y:S02]  /*0810*/  HADD2.F32 R153, -RZ, R60.H0_H0 ;  /* 0x2000003cff997230 */ /* 0x004fe40000004100 */
[----:B------:R-:W-:Y:S02]  /*0820*/  HADD2.F32 R56, -RZ, R56.H1_H1 ;  /* 0x30000038ff387230 */ /* 0x000fe40000004100 */
[----:B---3--:R-:W-:Y:S02]  /*0830*/  HADD2.F32 R151, -RZ, R64.H0_H0 ;  /* 0x20000040ff977230 */ /* 0x008fe40000004100 */
[----:B------:R-:W-:Y:S02]  /*0840*/  HADD2.F32 R60, -RZ, R60.H1_H1 ;  /* 0x3000003cff3c7230 */ /* 0x000fe40000004100 */
[----:B------:R-:W-:Y:S01]  /*0850*/  FMUL.FTZ R0, R146, R149 ;  /* 0x0000009592007220 */ /* 0x000fe20000410000 */
[----:B-----5:R-:W-:Y:S01]  /*0860*/  FMUL.FTZ R149, R20, R153 ;  /* 0x0000009914957220 */ /* 0x020fe20000410000 */
[----:B------:R-:W-:-:S02]  /*0870*/  FADD.FTZ R144, R151, R144 ;  /* 0x0000009097907221 */ /* 0x000fc40000010000 */
[-C--:B------:R-:W-:Y:S01]  /*0880*/  FFMA.FTZ R143, R0, R151.reuse, R143 ;  /* 0x00000097008f7223 */ /* 0x080fe2000001008f */
[----:B------:R-:W-:Y:S01]  /*0890*/  FFMA.FTZ R149, R4, R151, R149 ;  /* 0x0000009704957223 */ /* 0x000fe20000010095 */
[----:B------:R-:W-:Y:S01]  /*08a0*/  FADD.FTZ R151, -R171, R56 ;  /* 0x00000038ab977221 */ /* 0x000fe20000010100 */
[----:B------:R-:W-:Y:S02]  /*08b0*/  HADD2.F32 R56, -RZ, R64.H1_H1 ;  /* 0x30000040ff387230 */ /* 0x000fe40000004100 */
[----:B------:R-:W-:Y:S01]  /*08c0*/  FMUL.FTZ R148, R21, R60 ;  /* 0x0000003c15947220 */ /* 0x000fe20000410000 */
[----:B------:R-:W-:Y:S02]  /*08d0*/  FMUL.FTZ R64, R146, R151 ;  /* 0x0000009792407220 */ /* 0x000fe40000410000 */
[----:B------:R-:W-:Y:S01]  /*08e0*/  FADD.FTZ R138, R56, R138 ;  /* 0x0000008a388a7221 */ /* 0x000fe20000010000 */
[-C--:B------:R-:W-:Y:S01]  /*08f0*/  FFMA.FTZ R151, R5, R56.reuse, R148 ;  /* 0x0000003805977223 */ /* 0x080fe20000010094 */
[----:B------:R-:W-:Y:S01]  /*0900*/  FFMA.FTZ R137, R64, R56, R137 ;  /* 0x0000003840897223 */ /* 0x000fe20000010089 */
[----:B------:R-:W-:-:S02]  /*0910*/  HADD2.F32 R56, -RZ, R57.H0_H0 ;  /* 0x20000039ff387230 */ /* 0x000fc40000004100 */
[----:B------:R-:W-:Y:S02]  /*0920*/  HADD2.F32 R57, -RZ, R57.H1_H1 ;  /* 0x30000039ff397230 */ /* 0x000fe40000004100 */
[----:B------:R-:W-:Y:S01]  /*0930*/  FADD.FTZ R140, R153, R140 ;  /* 0x0000008c998c7221 */ /* 0x000fe20000010000 */
[----:B------:R-:W-:Y:S01]  /*0940*/  FFMA.FTZ R139, R0, R153, R139 ;  /* 0x00000099008b7223 */ /* 0x000fe2000001008b */
[C---:B------:R-:W-:Y:S01]  /*0950*/  FADD.FTZ R153, -R171.reuse, R56 ;  /* 0x00000038ab997221 */ /* 0x040fe20000010100 */
[----:B------:R-:W-:Y:S02]  /*0960*/  HADD2.F32 R56, -RZ, R61.H0_H0 ;  /* 0x2000003dff387230 */ /* 0x000fe40000004100 */
[----:B------:R-:W-:Y:S01]  /*0970*/  FADD.FTZ R57, -R171, R57 ;  /* 0x00000039ab397221 */ /* 0x000fe20000010100 */
[--C-:B------:R-:W-:Y:S02]  /*0980*/  HADD2.F32 R155, -RZ, R65.reuse.H0_H0 ;  /* 0x20000041ff9b7230 */ /* 0x100fe40000004100 */
[----:B------:R-:W-:Y:S01]  /*0990*/  FMUL.FTZ R153, R146, R153 ;  /* 0x0000009992997220 */ /* 0x000fe20000410000 */
[----:B------:R-:W-:-:S02]  /*09a0*/  HADD2.F32 R150, -RZ, R65.H1_H1 ;  /* 0x30000041ff967230 */ /* 0x000fc40000004100 */
[----:B------:R-:W-:Y:S01]  /*09b0*/  FMUL.FTZ R65, R146, R57 ;  /* 0x0000003992417220 */ /* 0x000fe20000410000 */
[--C-:B------:R-:W-:Y:S02]  /*09c0*/  HADD2.F32 R57, -RZ, R58.reuse.H0_H0 ;  /* 0x2000003aff397230 */ /* 0x100fe40000004100 */
[-C--:B------:R-:W-:Y:S01]  /*09d0*/  FMUL.FTZ R157, R22, R56.reuse ;  /* 0x00000038169d7220 */ /* 0x080fe20000410000 */
[----:B------:R-:W-:Y:S01]  /*09e0*/  FADD.FTZ R101, R56, R101 ;  /* 0x0000006538657221 */ /* 0x000fe20000010000 */
[----:B------:R-:W-:Y:S01]  /*09f0*/  FFMA.FTZ R102, R153, R56, R102 ;  /* 0x0000003899667223 */ /* 0x000fe20000010066 */
[----:B------:R-:W-:Y:S02]  /*0a00*/  HADD2.F32 R56, -RZ, R61.H1_H1 ;  /* 0x3000003dff387230 */ /* 0x000fe40000004100 */
[----:B------:R-:W-:Y:S01]  /*0a10*/  FADD.FTZ R57, -R171, R57 ;  /* 0x00000039ab397221 */ /* 0x000fe20000010100 */
[----:B------:R-:W-:Y:S01]  /*0a20*/  FADD.FTZ R135, R60, R135 ;  /* 0x000000873c877221 */ /* 0x000fe20000010000 */
[----:B------:R-:W-:Y:S01]  /*0a30*/  FFMA.FTZ R136, R64, R60, R136 ;  /* 0x0000003c40887223 */ /* 0x000fe20000010088 */
[----:B------:R-:W-:-:S02]  /*0a40*/  HADD2.F32 R58, -RZ, R58.H1_H1 ;  /* 0x3000003aff3a7230 */ /* 0x000fc40000004100 */
[-C--:B------:R-:W-:Y:S01]  /*0a50*/  FMUL.FTZ R60, R23, R56.reuse ;  /* 0x00000038173c7220 */ /* 0x080fe20000410000 */
[----:B------:R-:W-:Y:S01]  /*0a60*/  FADD.FTZ R97, R56, R97 ;  /* 0x0000006138617221 */ /* 0x000fe20000010000 */
[----:B------:R-:W-:Y:S01]  /*0a70*/  FFMA.FTZ R98, R65, R56, R98 ;  /* 0x0000003841627223 */ /* 0x000fe20000010062 */
[----:B------:R-:W-:Y:S01]  /*0a80*/  FADD.FTZ R114, R155, R114 ;  /* 0x000000729b727221 */ /* 0x000fe20000010000 */
[-C--:B------:R-:W-:Y:S01]  /*0a90*/  FFMA.FTZ R134, R153, R155.reuse, R134 ;  /* 0x0000009b99867223 */ /* 0x080fe20000010086 */
[----:B------:R-:W-:Y:S01]  /*0aa0*/  FFMA.FTZ R148, R6, R155, R157 ;  /* 0x0000009b06947223 */ /* 0x000fe2000001009d */
[--C-:B------:R-:W-:Y:S02]  /*0ab0*/  HADD2.F32 R56, -RZ, R62.reuse.H0_H0 ;  /* 0x2000003eff387230 */ /* 0x100fe40000004100 */
[----:B------:R-:W-:Y:S01]  /*0ac0*/  FMUL.FTZ R155, R146, R57 ;  /* 0x00000039929b7220 */ /* 0x000fe20000410000 */
[----:B------:R-:W-:Y:S02]  /*0ad0*/  FADD.FTZ R157, -R171, R58 ;  /* 0x0000003aab9d7221 */ /* 0x000fe40000010100 */
[-C--:B------:R-:W-:Y:S01]  /*0ae0*/  FMUL.FTZ R57, R24, R56.reuse ;  /* 0x0000003818397220 */ /* 0x080fe20000410000 */
[----:B------:R-:W-:Y:S01]  /*0af0*/  FADD.FTZ R93, R56, R93 ;  /* 0x0000005d385d7221 */ /* 0x000fe20000010000 */
[----:B------:R-:W-:Y:S01]  /*0b00*/  FFMA.FTZ R94, R155, R56, R94 ;  /* 0x000000389b5e7223 */ /* 0x000fe2000001005e */
[----:B------:R-:W-:-:S02]  /*0b10*/  HADD2.F32 R56, -RZ, R62.H1_H1 ;  /* 0x3000003eff387230 */ /* 0x000fc40000004100 */
[----:B------:R-:W-:-:S03]  /*0b20*/  FMUL.FTZ R157, R146, R157 ;  /* 0x0000009d929d7220 */ /* 0x000fc60000410000 */
[-C--:B------:R-:W-:Y:S01]  /*0b30*/  FMUL.FTZ R58, R25, R56.reuse ;  /* 0x00000038193a7220 */ /* 0x080fe20000410000 */
[----:B------:R-:W-:Y:S01]  /*0b40*/  FADD.FTZ R89, R56, R89 ;  /* 0x0000005938597221 */ /* 0x000fe20000010000 */
[----:B------:R-:W-:Y:S01]  /*0b50*/  FFMA.FTZ R90, R157, R56, R90 ;  /* 0x000000389d5a7223 */ /* 0x000fe2000001005a */
[--C-:B------:R-:W-:Y:S02]  /*0b60*/  HADD2.F32 R56, -RZ, R59.reuse.H0_H0 ;  /* 0x2000003bff387230 */ /* 0x100fe40000004100 */
[----:B------:R-:W-:Y:S02]  /*0b70*/  HADD2.F32 R59, -RZ, R59.H1_H1 ;  /* 0x3000003bff3b7230 */ /* 0x000fe40000004100 */
[----:B------:R-:W-:Y:S02]  /*0b80*/  HADD2.F32 R152, -RZ, R66.H0_H0 ;  /* 0x20000042ff987230 */ /* 0x000fe40000004100 */
[----:B------:R-:W-:Y:S01]  /*0b90*/  FADD.FTZ R159, -R171, R56 ;  /* 0x00000038ab9f7221 */ /* 0x000fe20000010100 */
[----:B------:R-:W-:-:S02]  /*0ba0*/  HADD2.F32 R56, -RZ, R63.H0_H0 ;  /* 0x2000003fff387230 */ /* 0x000fc40000004100 */
[----:B------:R-:W-:Y:S01]  /*0bb0*/  FADD.FTZ R59, -R171, R59 ;  /* 0x0000003bab3b7221 */ /* 0x000fe20000010100 */
[----:B------:R-:W-:Y:S02]  /*0bc0*/  HADD2.F32 R63, -RZ, R63.H1_H1 ;  /* 0x3000003fff3f7230 */ /* 0x000fe40000004100 */
[----:B------:R-:W-:Y:S01]  /*0bd0*/  FMUL.FTZ R159, R146, R159 ;  /* 0x0000009f929f7220 */ /* 0x000fe20000410000 */
[----:B------:R-:W-:Y:S01]  /*0be0*/  FADD.FTZ R95, R152, R95 ;  /* 0x0000005f985f7221 */ /* 0x000fe20000010000 */
[-C--:B------:R-:W-:Y:S01]  /*0bf0*/  FFMA.FTZ R96, R155, R152.reuse, R96 ;  /* 0x000000989b607223 */ /* 0x080fe20000010060 */
[----:B------:R-:W-:Y:S01]  /*0c00*/  FFMA.FTZ R152, R8, R152, R57 ;  /* 0x0000009808987223 */ /* 0x000fe20000010039 */
[----:B------:R-:W-:Y:S02]  /*0c10*/  HADD2.F32 R156, -RZ, R67.H1_H1 ;  /* 0x30000043ff9c7230 */ /* 0x000fe40000004100 */
[-C--:B------:R-:W-:Y:S01]  /*0c20*/  FMUL.FTZ R57, R26, R56.reuse ;  /* 0x000000381a397220 */ /* 0x080fe20000410000 */
[----:B------:R-:W-:Y:S01]  /*0c30*/  FADD.FTZ R85, R56, R85 ;  /* 0x0000005538557221 */ /* 0x000fe20000010000 */
[----:B------:R-:W-:Y:S01]  /*0c40*/  FFMA.FTZ R86, R159, R56, R86 ;  /* 0x000000389f567223 */ /* 0x000fe20000010056 */
[----:B------:R-:W-:Y:S01]  /*0c50*/  FMUL.FTZ R161, R146, R59 ;  /* 0x0000003b92a17220 */ /* 0x000fe20000410000 */
[----:B------:R-:W-:Y:S01]  /*0c60*/  FMUL.FTZ R56, R27, R63 ;  /* 0x0000003f1b387220 */ /* 0x000fe20000410000 */
[----:B------:R-:W-:-:S02]  /*0c70*/  HADD2.F32 R62, -RZ, R66.H1_H1 ;  /* 0x30000042ff3e7230 */ /* 0x000fc40000004100 */
[----:B------:R-:W-:Y:S02]  /*0c80*/  HADD2.F32 R154, -RZ, R67.H0_H0 ;  /* 0x20000043ff9a7230 */ /* 0x000fe40000004100 */
[----:B------:R-:W-:Y:S01]  /*0c90*/  FADD.FTZ R77, R156, R77 ;  /* 0x0000004d9c4d7221 */ /* 0x000fe20000010000 */
[----:B------:R-:W0:Y:S01]  /*0ca0*/  LDC.64 R66, c[0x0][0x438] ;  /* 0x00010e00ff427b82 */ /* 0x000e220000000a00 */
[-C--:B------:R-:W-:Y:S01]  /*0cb0*/  FFMA.FTZ R78, R161, R156.reuse, R78 ;  /* 0x0000009ca14e7223 */ /* 0x080fe2000001004e */
[----:B------:R-:W-:Y:S01]  /*0cc0*/  FFMA.FTZ R156, R11, R156, R56 ;  /* 0x0000009c0b9c7223 */ /* 0x000fe20000010038 */
[--C-:B------:R-:W-:Y:S02]  /*0cd0*/  HADD2.F32 R56, -RZ, R68.reuse.H0_H0 ;  /* 0x20000044ff387230 */ /* 0x100fe40000004100 */
[----:B------:R-:W-:Y:S02]  /*0ce0*/  HADD2.F32 R68, -RZ, R68.H1_H1 ;  /* 0x30000044ff447230 */ /* 0x000fe40000004100 */
[----:B------:R-:W-:Y:S01]  /*0cf0*/  FADD.FTZ R99, R150, R99 ;  /* 0x0000006396637221 */ /* 0x000fe20000010000 */
[----:B------:R-:W-:Y:S01]  /*0d00*/  FFMA.FTZ R100, R65, R150, R100 ;  /* 0x0000009641647223 */ /* 0x000fe20000010064 */
[----:B------:R-:W-:Y:S01]  /*0d10*/  FADD.FTZ R91, R62, R91 ;  /* 0x0000005b3e5b7221 */ /* 0x000fe20000010000 */
[----:B------:R-:W-:Y:S01]  /*0d20*/  FFMA.FTZ R92, R157, R62, R92 ;  /* 0x0000003e9d5c7223 */ /* 0x000fe2000001005c */
[----:B------:R-:W-:Y:S01]  /*0d30*/  FFMA.FTZ R150, R7, R150, R60 ;  /* 0x0000009607967223 */ /* 0x000fe2000001003c */
[----:B------:R-:W-:Y:S01]  /*0d40*/  FFMA.FTZ R62, R9, R62, R58 ;  /* 0x0000003e093e7223 */ /* 0x000fe2000001003a */
[----:B------:R-:W-:Y:S01]  /*0d50*/  FADD.FTZ R87, R154, R87 ;  /* 0x000000579a577221 */ /* 0x000fe20000010000 */
[----:B------:R-:W-:Y:S01]  /*0d60*/  FFMA.FTZ R88, R159, R154, R88 ;  /* 0x0000009a9f587223 */ /* 0x000fe20000010058 */
[----:B------:R-:W-:-:S02]  /*0d70*/  HADD2.F32 R58, -RZ, R69.H0_H0 ;  /* 0x20000045ff3a7230 */ /* 0x000fc40000004100 */
[----:B------:R-:W-:Y:S01]  /*0d80*/  FFMA.FTZ R154, R10, R154, R57 ;  /* 0x0000009a0a9a7223 */ /* 0x000fe20000010039 */
[----:B------:R-:W-:Y:S02]  /*0d90*/  HADD2.F32 R60, -RZ, R69.H1_H1 ;  /* 0x30000045ff3c7230 */ /* 0x000fe40000004100 */
[----:B------:R-:W-:Y:S01]  /*0da0*/  FADD.FTZ R75, R63, R75 ;  /* 0x0000004b3f4b7221 */ /* 0x000fe20000010000 */
[----:B------:R-:W-:Y:S01]  /*0db0*/  FFMA.FTZ R76, R161, R63, R76 ;  /* 0x0000003fa14c7223 */ /* 0x000fe2000001004c */
[C---:B------:R-:W-:Y:S01]  /*0dc0*/  FADD.FTZ R69, -R171.reuse, R68 ;  /* 0x00000044ab457221 */ /* 0x040fe20000010100 */
[--C-:B------:R-:W-:Y:S02]  /*0dd0*/  HADD2.F32 R61, -RZ, R70.reuse.H0_H0 ;  /* 0x20000046ff3d7230 */ /* 0x100fe40000004100 */
[----:B------:R-:W-:Y:S01]  /*0de0*/  FADD.FTZ R57, -R171, R56 ;  /* 0x00000038ab397221 */ /* 0x000fe20000010100 */
[----:B------:R-:W-:Y:S02]  /*0df0*/  HADD2.F32 R63, -RZ, R71.H0_H0 ;  /* 0x20000047ff3f7230 */ /* 0x000fe40000004100 */
[----:B------:R-:W-:-:S02]  /*0e00*/  HADD2.F32 R70, -RZ, R70.H1_H1 ;  /* 0x30000046ff467230 */ /* 0x000fc40000004100 */
[--C-:B------:R-:W-:Y:S02]  /*0e10*/  HADD2.F32 R56, -RZ, R48.reuse.H0_H0 ;  /* 0x20000030ff387230 */ /* 0x100fe40000004100 */
[C---:B------:R-:W-:Y:S01]  /*0e20*/  FMUL.FTZ R69, R146.reuse, R69 ;  /* 0x0000004592457220 */ /* 0x040fe20000410000 */
[----:B------:R-:W-:Y:S02]  /*0e30*/  HADD2.F32 R48, -RZ, R48.H1_H1 ;  /* 0x30000030ff307230 */ /* 0x000fe40000004100 */
[C---:B------:R-:W-:Y:S01]  /*0e40*/  FADD.FTZ R59, -R171.reuse, R58 ;  /* 0x0000003aab3b7221 */ /* 0x040fe20000010100 */
[C---:B------:R-:W-:Y:S01]  /*0e50*/  FADD.FTZ R169, -R171.reuse, R63 ;  /* 0x0000003faba97221 */ /* 0x040fe20000010100 */
[----:B------:R-:W-:Y:S01]  /*0e60*/  FADD.FTZ R167, -R171, R70 ;  /* 0x00000046aba77221 */ /* 0x000fe20000010100 */
[----:B------:R-:W-:Y:S02]  /*0e70*/  HADD2.F32 R63, -RZ, R52.H0_H0 ;  /* 0x20000034ff3f7230 */ /* 0x000fe40000004100 */
[----:B------:R-:W-:Y:S01]  /*0e80*/  FMUL.FTZ R68, R146, R57 ;  /* 0x0000003992447220 */ /* 0x000fe20000410000 */
[-C--:B------:R-:W-:Y:S01]  /*0e90*/  FMUL.FTZ R70, R29, R48.reuse ;  /* 0x000000301d467220 */ /* 0x080fe20000410000 */
[----:B------:R-:W-:Y:S01]  /*0ea0*/  FADD.FTZ R129, R48, R129 ;  /* 0x0000008130817221 */ /* 0x000fe20000010000 */
[----:B------:R-:W-:Y:S01]  /*0eb0*/  FFMA.FTZ R116, R69, R48, R116 ;  /* 0x0000003045747223 */ /* 0x000fe20000010074 */
[----:B------:R-:W-:Y:S01]  /*0ec0*/  FMUL.FTZ R57, R28, R56 ;  /* 0x000000381c397220 */ /* 0x000fe20000410000 */
[----:B------:R-:W-:-:S02]  /*0ed0*/  HADD2.F32 R48, -RZ, R49.H0_H0 ;  /* 0x20000031ff307230 */ /* 0x000fc40000004100 */
[----:B------:R-:W-:Y:S01]  /*0ee0*/  FMUL.FTZ R158, R146, R59 ;  /* 0x0000003b929e7220 */ /* 0x000fe20000410000 */
[----:B------:R-:W-:Y:S01]  /*0ef0*/  FADD.FTZ R163, -R171, R60 ;  /* 0x0000003caba37221 */ /* 0x000fe20000010100 */
[----:B------:R-:W-:Y:S01]  /*0f00*/  FADD.FTZ R133, R63, R133 ;  /* 0x000000853f857221 */ /* 0x000fe20000010000 */
[-C--:B------:R-:W-:Y:S01]  /*0f10*/  FFMA.FTZ R103, R68, R63.reuse, R103 ;  /* 0x0000003f44677223 */ /* 0x080fe20000010067 */
[----:B------:R-:W-:Y:S01]  /*0f20*/  FFMA.FTZ R63, R12, R63, R57 ;  /* 0x0000003f0c3f7223 */ /* 0x000fe20000010039 */
[-C--:B------:R-:W-:Y:S01]  /*0f30*/  FMUL.FTZ R57, R30, R48.reuse ;  /* 0x000000301e397220 */ /* 0x080fe20000410000 */
[----:B------:R-:W-:Y:S01]  /*0f40*/  FADD.FTZ R127, R48, R127 ;  /* 0x0000007f307f7221 */ /* 0x000fe20000010000 */
[----:B------:R-:W-:Y:S01]  /*0f50*/  FFMA.FTZ R117, R158, R48, R117 ;  /* 0x000000309e757223 */ /* 0x000fe20000010075 */
[----:B------:R-:W-:Y:S01]  /*0f60*/  HADD2.F32 R49, -RZ, R49.H1_H1 ;  /* 0x30000031ff317230 */ /* 0x000fe20000004100 */
[----:B0-----:R-:W-:Y:S01]  /*0f70*/  ISETP.NE.U32.AND P1, PT, R66, RZ, PT ;  /* 0x000000ff4200720c */ /* 0x001fe20003f25070 */
[----:B------:R-:W-:-:S02]  /*0f80*/  HADD2.F32 R48, -RZ, R50.H0_H0 ;  /* 0x20000032ff307230 */ /* 0x000fc40000004100 */
[----:B------:R-:W-:Y:S01]  /*0f90*/  FADD.FTZ R61, -R171, R61 ;  /* 0x0000003dab3d7221 */ /* 0x000fe20000010100 */
[C---:B------:R-:W-:Y:S01]  /*0fa0*/  FMUL.FTZ R163, R146.reuse, R163 ;  /* 0x000000a392a37220 */ /* 0x040fe20000410000 */
[----:B------:R-:W-:Y:S02]  /*0fb0*/  HADD2.F32 R50, -RZ, R50.H1_H1 ;  /* 0x30000032ff327230 */ /* 0x000fe40000004100 */
[C---:B------:R-:W-:Y:S01]  /*0fc0*/  FMUL.FTZ R167, R146.reuse, R167 ;  /* 0x000000a792a77220 */ /* 0x040fe20000410000 */
[----:B------:R-:W-:Y:S01]  /*0fd0*/  HADD2.F32 R165, -RZ, R54.H0_H0 ;  /* 0x20000036ffa57230 */ /* 0x000fe20000004100 */
[----:B------:R-:W-:Y:S01]  /*0fe0*/  ISETP.NE.AND.EX P1, PT, R67, RZ, PT, P1 ;  /* 0x000000ff4300720c */ /* 0x000fe20003f25310 */
[-C--:B------:R-:W-:Y:S01]  /*0ff0*/  FMUL.FTZ R160, R31, R49.reuse ;  /* 0x000000311fa07220 */ /* 0x080fe20000410000 */
[----:B------:R-:W-:Y:S01]  /*1000*/  FADD.FTZ R123, R49, R123 ;  /* 0x0000007b317b7221 */ /* 0x000fe20000010000 */
[----:B------:R-:W-:Y:S01]  /*1010*/  FFMA.FTZ R118, R163, R49, R118 ;  /* 0x00000031a3767223 */ /* 0x000fe20000010076 */
        /* <DEDUP_REMOVED lines=8> */
[----:B------:R-:W-:Y:S01]  /*10a0*/  FFMA.FTZ R165, R16, R165, R49 ;  /* 0x000000a510a57223 */ /* 0x000fe20000010031 */
[----:B------:R-:W-:Y:S02]  /*10b0*/  HADD2.F32 R49, -RZ, R55.H0_H0 ;  /* 0x20000037ff317230 */ /* 0x000fe40000004100 */
[----:B------:R-:W-:Y:S01]  /*10c0*/  FMUL.FTZ R166, R146, R169 ;  /* 0x000000a992a67220 */ /* 0x000fe20000410000 */
[----:B------:R-:W-:Y:S01]  /*10d0*/  FMUL.FTZ R169, R34, R50 ;  /* 0x0000003222a97220 */ /* 0x000fe20000410000 */
[----:B------:R-:W-:Y:S01]  /*10e0*/  FADD.FTZ R122, R48, R122 ;  /* 0x0000007a307a7221 */ /* 0x000fe20000010000 */
[----:B------:R-:W-:Y:S01]  /*10f0*/  FFMA.FTZ R119, R162, R48, R119 ;  /* 0x00000030a2777223 */ /* 0x000fe20000010077 */
[----:B------:R-:W-:Y:S01]  /*1100*/  FADD.FTZ R124, R49, R124 ;  /* 0x0000007c317c7221 */ /* 0x000fe20000010000 */
[-C--:B------:R-:W-:Y:S01]  /*1110*/  FFMA.FTZ R113, R166, R49.reuse, R113 ;  /* 0x00000031a6717223 */ /* 0x080fe20000010071 */
[----:B------:R-:W-:-:S02]  /*1120*/  FFMA.FTZ R169, R18, R49, R169 ;  /* 0x0000003112a97223 */ /* 0x000fc400000100a9 */
[----:B------:R-:W0:Y:S01]  /*1130*/  @P1 LDC.64 R48, c[0x0][0x438] ;  /* 0x00010e00ff301b82 */ /* 0x000e220000000a00 */
[----:B------:R-:W-:Y:S02]  /*1140*/  HADD2.F32 R71, -RZ, R71.H1_H1 ;  /* 0x30000047ff477230 */ /* 0x000fe40000004100 */
[----:B------:R-:W-:-:S03]  /*1150*/  HADD2.F32 R52, -RZ, R52.H1_H1 ;  /* 0x30000034ff347230 */ /* 0x000fc60000004100 */
[----:B------:R-:W-:Y:S01]  /*1160*/  FADD.FTZ R171, -R171, R71 ;  /* 0x00000047abab7221 */ /* 0x000fe20000010100 */
[--C-:B------:R-:W-:Y:S02]  /*1170*/  HADD2.F32 R71, -RZ, R53.reuse.H0_H0 ;  /* 0x20000035ff477230 */ /* 0x100fe40000004100 */
[----:B------:R-:W-:Y:S02]  /*1180*/  HADD2.F32 R53, -RZ, R53.H1_H1 ;  /* 0x30000035ff357230 */ /* 0x000fe40000004100 */
[----:B------:R-:W-:Y:S01]  /*1190*/  FADD.FTZ R132, R52, R132 ;  /* 0x0000008434847221 */ /* 0x000fe20000010000 */
[-C--:B------:R-:W-:Y:S01]  /*11a0*/  FFMA.FTZ R108, R69, R52.reuse, R108 ;  /* 0x00000034456c7223 */ /* 0x080fe2000001006c */
[----:B------:R-:W-:Y:S01]  /*11b0*/  FFMA.FTZ R70, R13, R52, R70 ;  /* 0x000000340d467223 */ /* 0x000fe20000010046 */
[----:B------:R-:W-:Y:S01]  /*11c0*/  FADD.FTZ R128, R53, R128 ;  /* 0x0000008035807221 */ /* 0x000fe20000010000 */
[-C--:B------:R-:W-:Y:S01]  /*11d0*/  FFMA.FTZ R110, R163, R53.reuse, R110 ;  /* 0x00000035a36e7223 */ /* 0x080fe2000001006e */
[----:B------:R-:W-:Y:S01]  /*11e0*/  FFMA.FTZ R160, R15, R53, R160 ;  /* 0x000000350fa07223 */ /* 0x000fe200000100a0 */
[----:B0-----:R-:W-:-:S02]  /*11f0*/  @P1 IMAD.WIDE.U32 R52, R145, 0x10, R48 ;  /* 0x0000001091341825 */ /* 0x001fc400078e0030 */
[----:B------:R-:W0:Y:S02]  /*1200*/  @P0 LDC.64 R48, c[0x0][0x3b8] ;  /* 0x0000ee00ff300b82 */ /* 0x000e240000000a00 */
[----:B------:R-:W-:Y:S01]  /*1210*/  FADD.FTZ R130, R71, R130 ;  /* 0x0000008247827221 */ /* 0x000fe20000010000 */
[-C--:B------:R-:W-:Y:S01]  /*1220*/  FFMA.FTZ R109, R158, R71.reuse, R109 ;  /* 0x000000479e6d7223 */ /* 0x080fe2000001006d */
[----:B------:R-:W-:Y:S01]  /*1230*/  FADD.FTZ R131, R56, R131 ;  /* 0x0000008338837221 */ /* 0x000fe20000010000 */
[----:B------:R-:W-:Y:S01]  /*1240*/  FFMA.FTZ R115, R68, R56, R115 ;  /* 0x0000003844737223 */ /* 0x000fe20000010073 */
[----:B------:R-:W-:Y:S01]  /*1250*/  FFMA.FTZ R71, R14, R71, R57 ;  /* 0x000000470e477223 */ /* 0x000fe20000010039 */
[----:B------:R-:W5:Y:S01]  /*1260*/  @P1 LDG.E.128 R104, desc[UR8][R52.64] ;  /* 0x0000000834681981 */ /* 0x000f62000c1e1d00 */
[----:B0-----:R-:W-:Y:S02]  /*1270*/  @P0 IMAD.WIDE.U32 R56, R145, 0x8, R48 ;  /* 0x0000000891380825 */ /* 0x001fe400078e0030 */
[----:B------:R-:W0:Y:S02]  /*1280*/  @P1 LDC.64 R48, c[0x0][0x438] ;  /* 0x00010e00ff301b82 */ /* 0x000e240000000a00 */
[----:B------:R-:W-:Y:S01]  /*1290*/  HADD2.F32 R51, -RZ, R51.H1_H1 ;  /* 0x30000033ff337230 */ /* 0x000fe20000004100 */
[----:B------:R1:W5:Y:S01]  /*12a0*/  @P0 LDG.E.64 R2, desc[UR8][R56.64] ;  /* 0x0000000838020981 */ /* 0x000362000c1e1b00 */
[----:B0-----:R-:W-:-:S04]  /*12b0*/  @P1 IMAD.WIDE.U32 R58, R147, 0x10, R48 ;  /* 0x00000010933a1825 */ /* 0x001fc800078e0030 */
[----:B------:R-:W0:Y:S01]  /*12c0*/  @P0 LDC.64 R48, c[0x0][0x3b8] ;  /* 0x0000ee00ff300b82 */ /* 0x000e220000000a00 */
[----:B------:R-:W-:Y:S01]  /*12d0*/  FADD.FTZ R83, R50, R83 ;  /* 0x0000005332537221 */ /* 0x000fe20000010000 */
[----:B------:R-:W-:Y:S01]  /*12e0*/  FFMA.FTZ R81, R166, R50, R81 ;  /* 0x00000032a6517223 */ /* 0x000fe20000010051 */
[----:B------:R-:W-:Y:S02]  /*12f0*/  HADD2.F32 R55, -RZ, R55.H1_H1 ;  /* 0x30000037ff377230 */ /* 0x000fe40000004100 */
[----:B-1----:R-:W-:Y:S01]  /*1300*/  FMUL.FTZ R56, R146, R171 ;  /* 0x000000ab92387220 */ /* 0x002fe20000410000 */
[----:B------:R-:W-:Y:S01]  /*1310*/  HADD2.F32 R54, -RZ, R54.H1_H1 ;  /* 0x30000036ff367230 */ /* 0x000fe20000004100 */
[----:B------:R1:W5:Y:S01]  /*1320*/  @P1 LDG.E.128 R36, desc[UR8][R58.64] ;  /* 0x000000083a241981 */ /* 0x000362000c1e1d00 */
[C---:B0-----:R-:W-:Y:S02]  /*1330*/  @P0 IMAD.WIDE.U32 R60, R147.reuse, 0x8, R48 ;  /* 0x00000008933c0825 */ /* 0x041fe400078e0030 */
[----:B------:R-:W0:Y:S03]  /*1340*/  LDC.64 R48, c[0x0][0x3b0] ;  /* 0x0000ec00ff307b82 */ /* 0x000e260000000a00 */
[----:B------:R-:W5:Y:S01]  /*1350*/  @P0 LDG.E.64 R72, desc[UR8][R60.64] ;  /* 0x000000083c480981 */ /* 0x000f62000c1e1b00 */
[----:B0-----:R-:W-:-:S06]  /*1360*/  IMAD.WIDE.U32 R52, R147, 0x8, R48 ;  /* 0x0000000893347825 */ /* 0x001fcc00078e0030 */
[----:B------:R-:W5:Y:S01]  /*1370*/  LDG.E.64 R52, desc[UR8][R52.64] ;  /* 0x0000000834347981 */ /* 0x000f62000c1e1b00 */
[----:B------:R-:W-:Y:S01]  /*1380*/  FMUL.FTZ R50, R35, R51 ;  /* 0x0000003323327220 */ /* 0x000fe20000410000 */
[----:B------:R-:W-:Y:S01]  /*1390*/  FADD.FTZ R80, R55, R80 ;  /* 0x0000005037507221 */ /* 0x000fe20000010000 */
[-C--:B------:R-:W-:Y:S02]  /*13a0*/  FFMA.FTZ R79, R56, R55.reuse, R79 ;  /* 0x00000037384f7223 */ /* 0x080fe4000001004f */
[----:B------:R-:W-:Y:S01]  /*13b0*/  FFMA.FTZ R57, R19, R55, R50 ;  /* 0x0000003713397223 */ /* 0x000fe20000010032 */
[----:B------:R-:W-:Y:S01]  /*13c0*/  FFMA.FTZ R55, R0, R149, RZ ;  /* 0x0000009500377223 */ /* 0x000fe200000100ff */
[----:B-1----:R-:W-:Y:S01]  /*13d0*/  FADD.FTZ R58, RZ, R149 ;  /* 0x00000095ff3a7221 */ /* 0x002fe20000010000 */
        /* <DEDUP_REMOVED lines=59> */
.L_x_2021:
        /* <DEDUP_REMOVED lines=66> */
.L_x_1995:
[-CC-:B------:R-:W-:Y:S01]  /*1bb0*/  FFMA.FTZ R159, R159, R58.reuse, R59.reuse ;  /* 0x0000003a9f9f7223 */ /* 0x180fe2000001003b */
[-CC-:B------:R-:W-:Y:S01]  /*1bc0*/  FFMA.FTZ R161, R161, R58.reuse, R59.reuse ;  /* 0x0000003aa1a17223 */ /* 0x180fe2000001003b */
[-C--:B------:R-:W-:Y:S01]  /*1bd0*/  FFMA.FTZ R155, R155, R58.reuse, R59 ;  /* 0x0000003a9b9b7223 */ /* 0x080fe2000001003b */
[----:B-----5:R-:W-:Y:S01]  /*1be0*/  ISETP.GE.U32.AND P2, PT, R48, RZ, PT ;  /* 0x000000ff3000720c */ /* 0x020fe20003f46070 */
[----:B------:R-:W-:Y:S01]  /*1bf0*/  FADD.FTZ R159, R154, -R159 ;  /* 0x8000009f9a9f7221 */ /* 0x000fe20000010000 */
[----:B------:R-:W-:Y:S01]  /*1c00*/  FADD.FTZ R161, R156, -R161 ;  /* 0x800000a19ca17221 */ /* 0x000fe20000010000 */
[----:B------:R-:W-:Y:S01]  /*1c10*/  FADD.FTZ R155, R152, -R155 ;  /* 0x8000009b989b7221 */ /* 0x000fe20000010000 */
[C---:B------:R-:W-:Y:S01]  /*1c20*/  LOP3.LUT P5, RZ, R49.reuse, 0xff0000, RZ, 0xc0, !PT ;  /* 0x00ff000031ff7812 */ /* 0x040fe200078ac0ff */
[C---:B------:R-:W-:Y:S01]  /*1c30*/  FMUL.FTZ R43, R146.reuse, R159 ;  /* 0x0000009f922b7220 */ /* 0x040fe20000410000 */
[C---:B------:R-:W-:Y:S01]  /*1c40*/  FMUL.FTZ R54, R146.reuse, R161 ;  /* 0x000000a192367220 */ /* 0x040fe20000410000 */
[----:B------:R-:W-:Y:S01]  /*1c50*/  ISETP.GE.U32.AND.EX P2, PT, R49, 0x1000000, PT, P2 ;  /* 0x010000003100780c */ /* 0x000fe20003f46120 */
[----:B------:R-:W-:Y:S01]  /*1c60*/  FMUL.FTZ R42, R146, R155 ;  /* 0x0000009b922a7220 */ /* 0x000fe20000410000 */
[----:B------:R-:W-:Y:S01]  /*1c70*/  FMUL.FTZ R41, R43, UR6 ;  /* 0x000000062b297c20 */ /* 0x000fe20008410000 */
[----:B------:R-:W-:Y:S01]  /*1c80*/  FMUL.FTZ R40, R54, UR6 ;  /* 0x0000000636287c20 */ /* 0x000fe20008410000 */
[-CC-:B------:R-:W-:Y:S01]  /*1c90*/  FFMA.FTZ R153, R153, R58.reuse, R59.reuse ;  /* 0x0000003a99997223 */ /* 0x180fe2000001003b */
[-CC-:B------:R-:W-:Y:S01]  /*1ca0*/  FFMA.FTZ R65, R65, R58.reuse, R59.reuse ;  /* 0x0000003a41417223 */ /* 0x180fe2000001003b */
[-CC-:B------:R-:W-:Y:S01]  /*1cb0*/  FFMA.FTZ R64, R64, R58.reuse, R59.reuse ;  /* 0x0000003a40407223 */ /* 0x180fe2000001003b */
[-CC-:B------:R-:W-:Y:S01]  /*1cc0*/  FFMA.FTZ R157, R157, R58.reuse, R59.reuse ;  /* 0x0000003a9d9d7223 */ /* 0x180fe2000001003b */
[----:B------:R-:W-:Y:S01]  /*1cd0*/  FFMA.FTZ R0, R0, R58, R59 ;  /* 0x0000003a00007223 */ /* 0x000fe2000001003b */
[----:B------:R-:W-:Y:S01]  /*1ce0*/  FSEL R60, R40, RZ, P2 ;  /* 0x000000ff283c7208 */ /* 0x000fe20001000000 */
[----:B------:R-:W-:Y:S01]  /*1cf0*/  FMUL.FTZ R40, R42, UR6 ;  /* 0x000000062a287c20 */ /* 0x000fe20008410000 */
[----:B------:R-:W-:Y:S01]  /*1d00*/  FSEL R41, R41, RZ, P5 ;  /* 0x000000ff29297208 */ /* 0x000fe20002800000 */
[----:B------:R-:W-:Y:S01]  /*1d10*/  FADD.FTZ R153, R148, -R153 ;  /* 0x8000009994997221 */ /* 0x000fe20000010000 */
[----:B------:R-:W-:Y:S01]  /*1d20*/  FADD.FTZ R65, R150, -R65 ;  /* 0x8000004196417221 */ /* 0x000fe20000010000 */
[----:B------:R-:W-:Y:S01]  /*1d30*/  LOP3.LUT P4, RZ, R49, 0xff, RZ, 0xc0, !PT ;  /* 0x000000ff31ff7812 */ /* 0x000fe2000788c0ff */
[----:B------:R-:W-:Y:S01]  /*1d40*/  FADD.FTZ R151, R151, -R64 ;  /* 0x8000004097977221 */ /* 0x000fe20000010000 */
[----:B------:R-:W-:Y:S01]  /*1d50*/  FADD.FTZ R157, R62, -R157 ;  /* 0x8000009d3e9d7221 */ /* 0x000fe20000010000 */
[----:B------:R-:W-:Y:S01]  /*1d60*/  FADD.FTZ R149, R149, -R0 ;  /* 0x8000000095957221 */ /* 0x000fe20000010000 */
[----:B------:R-:W-:Y:S01]  /*1d70*/  F2FP.F16.F32.PACK_AB R51, R60, R41 ;  /* 0x000000293c33723e */ /* 0x000fe200000000ff */
[C---:B------:R-:W-:Y:S01]  /*1d80*/  FMUL.FTZ R41, R146.reuse, R153 ;  /* 0x0000009992297220 */ /* 0x040fe20000410000 */
[----:B------:R-:W-:Y:S01]  /*1d90*/  FMUL.FTZ R0, R146, R65 ;  /* 0x0000004192007220 */ /* 0x000fe20000410000 */
[----:B0-----:R-:W-:Y:S01]  /*1da0*/  FSEL R50, R40, RZ, P4 ;  /* 0x000000ff28327208 */ /* 0x001fe20002000000 */
[C---:B------:R-:W-:Y:S01]  /*1db0*/  FMUL.FTZ R157, R146.reuse, R157 ;  /* 0x0000009d929d7220 */ /* 0x040fe20000410000 */
[C---:B------:R-:W-:Y:S01]  /*1dc0*/  FMUL.FTZ R151, R146.reuse, R151 ;  /* 0x0000009792977220 */ /* 0x040fe20000410000 */
[----:B------:R-:W-:Y:S01]  /*1dd0*/  FMUL.FTZ R40, R146, R149 ;  /* 0x0000009592287220 */ /* 0x000fe20000410000 */
[----:B------:R-:W-:-:S02]  /*1de0*/  LOP3.LUT P6, RZ, R48, 0xff0000, RZ, 0xc0, !PT ;  /* 0x00ff000030ff7812 */ /* 0x000fc400078cc0ff */
[C---:B------:R-:W-:Y:S02]  /*1df0*/  LOP3.LUT P2, RZ, R48.reuse, 0xff000000, RZ, 0xc0, !PT ;  /* 0xff00000030ff7812 */ /* 0x040fe4000784c0ff */
[C---:B------:R-:W-:Y:S02]  /*1e00*/  LOP3.LUT P5, RZ, R48.reuse, 0xff, RZ, 0xc0, !PT ;  /* 0x000000ff30ff7812 */ /* 0x040fe400078ac0ff */
[----:B------:R-:W-:Y:S01]  /*1e10*/  LOP3.LUT P4, RZ, R48, 0xff00, RZ, 0xc0, !PT ;  /* 0x0000ff0030ff7812 */ /* 0x000fe2000788c0ff */
[----:B------:R-:W-:Y:S01]  /*1e20*/  FMUL.FTZ R48, R41, UR6 ;  /* 0x0000000629307c20 */ /* 0x000fe20008410000 */
[----:B------:R-:W-:Y:S01]  /*1e30*/  LOP3.LUT P3, RZ, R49, 0xff00, RZ, 0xc0, !PT ;  /* 0x0000ff0031ff7812 */ /* 0x000fe2000786c0ff */
[C---:B------:R-:W-:Y:S01]  /*1e40*/  FMUL.FTZ R49, R0.reuse, UR6 ;  /* 0x0000000600317c20 */ /* 0x040fe20008410000 */
[----:B------:R-:W-:Y:S01]  /*1e50*/  F2FP.F16.F32.PACK_AB R41, R0, R41 ;  /* 0x000000290029723e */ /* 0x000fe200000000ff */
        /* <DEDUP_REMOVED lines=15> */
.L_x_1994:
[----:B------:R-:W-:-:S04]  /*1f50*/  UISETP.NE.U32.AND UP0, UPT, UR4, URZ, UPT ;  /* 0x000000ff0400728c */ /* 0x000fc8000bf05070 */
[----:B------:R-:W-:-:S09]  /*1f60*/  UISETP.NE.AND.EX UP0, UPT, UR5, URZ, UPT, UP0 ;  /* 0x000000ff0500728c */ /* 0x000fd2000bf05300 */
[----:B------:R-:W-:Y:S05]  /*1f70*/  BRA.U UP0, `(.L_x_1997) ;  /* 0x0000000100f87547 */ /* 0x000fea000b800000 */
[-CC-:B------:R-:W-:Y:S01]  /*1f80*/  FFMA.FTZ R161, R161, R58.reuse, R59.reuse ;  /* 0x0000003aa1a17223 */ /* 0x180fe2000001003b */
[-CC-:B------:R-:W-:Y:S01]  /*1f90*/  FFMA.FTZ R159, R159, R58.reuse, R59.reuse ;  /* 0x0000003a9f9f7223 */ /* 0x180fe2000001003b */
[--C-:B-----5:R-:W-:Y:S02]  /*1fa0*/  HADD2.F32 R51, -RZ, R107.reuse.H1_H1 ;  /* 0x3000006bff337230 */ /* 0x120fe40000004100 */
[----:B------:R-:W-:Y:S01]  /*1fb0*/  FFMA.FTZ R155, R155, R58, R59 ;  /* 0x0000003a9b9b7223 */ /* 0x000fe2000001003b */
[----:B0-----:R-:W-:Y:S01]  /*1fc0*/  FADD.FTZ R50, R156, -R161 ;  /* 0x800000a19c327221 */ /* 0x001fe20000010000 */
        /* <DEDUP_REMOVED lines=8> */
[----:B------:R-:W-:Y:S01]  /*2050*/  LOP3.LUT P5, RZ, R49, 0xff0000, RZ, 0xc0, !PT ;  /* 0x00ff000031ff7812 */ /* 0x000fe200078ac0ff */
[----:B------:R-:W-:Y:S01]  /*2060*/  FFMA.FTZ R51, R146, R152, R51 ;  /* 0x0000009892337223 */ /* 0x000fe20000010033 */
[----:B------:R-:W-:Y:S01]  /*2070*/  FMUL.FTZ R55, R55, UR6 ;  /* 0x0000000637377c20 */ /* 0x000fe20008410000 */
[----:B------:R-:W-:Y:S01]  /*2080*/  ISETP.GE.U32.AND.EX P2, PT, R49, 0x1000000, PT, P2 ;  /* 0x010000003100780c */ /* 0x000fe20003f46120 */
[-CC-:B------:R-:W-:Y:S01]  /*2090*/  FFMA.FTZ R157, R157, R58.reuse, R59.reuse ;  /* 0x0000003a9d9d7223 */ /* 0x180fe2000001003b */
[----:B------:R-:W-:Y:S01]  /*20a0*/  FMUL.FTZ R51, R51, UR6 ;  /* 0x0000000633337c20 */ /* 0x000fe20008410000 */
[----:B------:R-:W-:Y:S01]  /*20b0*/  LOP3.LUT P4, RZ, R49, 0xff, RZ, 0xc0, !PT ;  /* 0x000000ff31ff7812 */ /* 0x000fe2000788c0ff */
[-C--:B------:R-:W-:Y:S01]  /*20c0*/  FFMA.FTZ R153, R153, R58.reuse, R59 ;  /* 0x0000003a99997223 */ /* 0x080fe2000001003b */
[----:B------:R-:W-:Y:S01]  /*20d0*/  LOP3.LUT P3, RZ, R49, 0xff00, RZ, 0xc0, !PT ;  /* 0x0000ff0031ff7812 */ /* 0x000fe2000786c0ff */
[----:B------:R-:W-:Y:S01]  /*20e0*/  HADD2.F32 R49, -RZ, R106.H1_H1 ;  /* 0x3000006aff317230 */ /* 0x000fe20000004100 */
[----:B------:R-:W-:Y:S01]  /*20f0*/  FSEL R54, R50, RZ, P2 ;  /* 0x000000ff32367208 */ /* 0x000fe20001000000 */
[----:B------:R-:W-:Y:S01]  /*2100*/  FADD.FTZ R157, R62, -R157 ;  /* 0x8000009d3e9d7221 */ /* 0x000fe20000010000 */
[----:B------:R-:W-:Y:S01]  /*2110*/  FSEL R55, R55, RZ, P5 ;  /* 0x000000ff37377208 */ /* 0x000fe20002800000 */
[-CC-:B------:R-:W-:Y:S01]  /*2120*/  FFMA.FTZ R65, R65, R58.reuse, R59.reuse ;  /* 0x0000003a41417223 */ /* 0x180fe2000001003b */
[----:B------:R-:W-:Y:S01]  /*2130*/  FSEL R50, R51, RZ, P4 ;  /* 0x000000ff33327208 */ /* 0x000fe20002000000 */
[-C--:B------:R-:W-:Y:S01]  /*2140*/  FFMA.FTZ R0, R0, R58.reuse, R59 ;  /* 0x0000003a00007223 */ /* 0x080fe2000001003b */
[----:B------:R-:W-:Y:S01]  /*2150*/  F2FP.F16.F32.PACK_AB R51, R54, R55 ;  /* 0x000000373633723e */ /* 0x000fe200000000ff */
[----:B------:R-:W-:Y:S01]  /*2160*/  FFMA.FTZ R54, R146, R157, R49 ;  /* 0x0000009d92367223 */ /* 0x000fe20000010031 */
[C---:B------:R-:W-:Y:S01]  /*2170*/  LOP3.LUT P6, RZ, R48.reuse, 0xff0000, RZ, 0xc0, !PT ;  /* 0x00ff000030ff7812 */ /* 0x040fe200078cc0ff */
[--C-:B------:R-:W-:Y:S01]  /*2180*/  HADD2.F32 R49, -RZ, R105.reuse.H0_H0 ;  /* 0x20000069ff317230 */ /* 0x100fe20000004100 */
[C---:B------:R-:W-:Y:S01]  /*2190*/  LOP3.LUT P2, RZ, R48.reuse, 0xff000000, RZ, 0xc0, !PT ;  /* 0xff00000030ff7812 */ /* 0x040fe2000784c0ff */
[----:B------:R-:W-:Y:S01]  /*21a0*/  HADD2.F32 R55, -RZ, R105.H1_H1 ;  /* 0x30000069ff377230 */ /* 0x000fe20000004100 */
[----:B------:R-:W-:Y:S01]  /*21b0*/  LOP3.LUT P5, RZ, R48, 0xff, RZ, 0xc0, !PT ;  /* 0x000000ff30ff7812 */ /* 0x000fe200078ac0ff */
[----:B------:R-:W-:Y:S01]  /*21c0*/  FADD.FTZ R148, R148, -R153 ;  /* 0x8000009994947221 */ /* 0x000fe20000010000 */
[----:B------:R-:W-:Y:S01]  /*21d0*/  LOP3.LUT P4, RZ, R48, 0xff00, RZ, 0xc0, !PT ;  /* 0x0000ff0030ff7812 */ /* 0x000fe2000788c0ff */
[----:B------:R-:W-:Y:S01]  /*21e0*/  FADD.FTZ R48, R150, -R65 ;  /* 0x8000004196307221 */ /* 0x000fe20000010000 */
[----:B------:R-:W-:Y:S01]  /*21f0*/  FFMA.FTZ R64, R64, R58, R59 ;  /* 0x0000003a40407223 */ /* 0x000fe2000001003b */
[----:B------:R-:W-:Y:S01]  /*2200*/  FADD.FTZ R60, R149, -R0 ;  /* 0x80000000953c7221 */ /* 0x000fe20000010000 */
[C---:B------:R-:W-:Y:S01]  /*2210*/  FFMA.FTZ R0, R146.reuse, R148, R49 ;  /* 0x0000009492007223 */ /* 0x040fe20000010031 */
[----:B------:R-:W-:Y:S01]  /*2220*/  FFMA.FTZ R48, R146, R48, R55 ;  /* 0x0000003092307223 */ /* 0x000fe20000010037 */
[----:B------:R-:W-:-:S02]  /*2230*/  HADD2.F32 R49, -RZ, R104.H0_H0 ;  /* 0x20000068ff317230 */ /* 0x000fc40000004100 */
[----:B------:R-:W-:Y:S01]  /*2240*/  FADD.FTZ R64, R151, -R64 ;  /* 0x8000004097407221 */ /* 0x000fe20000010000 */
[----:B------:R-:W-:Y:S02]  /*2250*/  HADD2.F32 R55, -RZ, R104.H1_H1 ;  /* 0x30000068ff377230 */ /* 0x000fe40000004100 */
[----:B------:R-:W-:Y:S01]  /*2260*/  FMUL.FTZ R48, R48, UR6 ;  /* 0x0000000630307c20 */ /* 0x000fe20008410000 */
[----:B------:R-:W-:Y:S01]  /*2270*/  FMUL.FTZ R54, R54, UR6 ;  /* 0x0000000636367c20 */ /* 0x000fe20008410000 */
[----:B------:R-:W-:Y:S01]  /*2280*/  FFMA.FTZ R49, R146, R60, R49 ;  /* 0x0000003c92317223 */ /* 0x000fe20000010031 */
[----:B------:R-:W-:Y:S01]  /*2290*/  FMUL.FTZ R0, R0, UR6 ;  /* 0x0000000600007c20 */ /* 0x000fe20008410000 */
[----:B------:R-:W-:Y:S01]  /*22a0*/  FFMA.FTZ R55, R146, R64, R55 ;  /* 0x0000004092377223 */ /* 0x000fe20000010037 */
[----:B------:R-:W-:Y:S01]  /*22b0*/  FSEL R61, R48, RZ, P2 ;  /* 0x000000ff303d7208 */ /* 0x000fe20001000000 */
[----:B------:R-:W-:Y:S01]  /*22c0*/  FMUL.FTZ R49, R49, UR6 ;  /* 0x0000000631317c20 */ /* 0x000fe20008410000 */
[----:B------:R-:W-:Y:S01]  /*22d0*/  FSEL R65, R54, RZ, P3 ;  /* 0x000000ff36417208 */ /* 0x000fe20001800000 */
[----:B------:R-:W-:Y:S01]  /*22e0*/  FMUL.FTZ R55, R55, UR6 ;  /* 0x0000000637377c20 */ /* 0x000fe20008410000 */
[----:B------:R-:W-:-:S02]  /*22f0*/  FSEL R0, R0, RZ, P6 ;  /* 0x000000ff00007208 */ /* 0x000fc40003000000 */
[----:B------:R-:W-:Y:S02]  /*2300*/  FSEL R48, R49, RZ, P5 ;  /* 0x000000ff31307208 */ /* 0x000fe40002800000 */
[----:B------:R-:W-:Y:S02]  /*2310*/  FSEL R55, R55, RZ, P4 ;  /* 0x000000ff37377208 */ /* 0x000fe40002000000 */
[----:B------:R-:W-:Y:S02]  /*2320*/  F2FP.F16.F32.PACK_AB R50, R65, R50 ;  /* 0x000000324132723e */ /* 0x000fe400000000ff */
[----:B------:R-:W-:Y:S02]  /*2330*/  F2FP.F16.F32.PACK_AB R49, R61, R0 ;  /* 0x000000003d31723e */ /* 0x000fe400000000ff */
[----:B------:R-:W-:Y:S01]  /*2340*/  F2FP.F16.F32.PACK_AB R48, R55, R48 ;  /* 0x000000303730723e */ /* 0x000fe200000000ff */
[----:B------:R-:W-:Y:S06]  /*2350*/  BRA `(.L_x_1996) ;  /* 0x0000001800387947 */ /* 0x000fec0003800000 */
.L_x_1997:
[-CC-:B------:R-:W-:Y:S01]  /*2360*/  FFMA.FTZ R161, R161, R58.reuse, R59.reuse ;  /* 0x0000003aa1a17223 */ /* 0x180fe2000001003b */
[-CC-:B------:R-:W-:Y:S01]  /*2370*/  FFMA.FTZ R155, R155, R58.reuse, R59.reuse ;  /* 0x0000003a9b9b7223 */ /* 0x180fe2000001003b */
[--C-:B-----5:R-:W-:Y:S02]  /*2380*/  HADD2.F32 R42, -RZ, R107.reuse.H1_H1 ;  /* 0x3000006bff2a7230 */ /* 0x120fe40000004100 */
[-C--:B------:R-:W-:Y:S01]  /*2390*/  FFMA.FTZ R159, R159, R58.reuse, R59 ;  /* 0x0000003a9f9f7223 */ /* 0x080fe2000001003b */
[----:B------:R-:W-:Y:S01]  /*23a0*/  FADD.FTZ R161, R156, -R161 ;  /* 0x800000a19ca17221 */ /* 0x000fe20000010000 */
[--C-:B------:R-:W-:Y:S02]  /*23b0*/  HADD2.F32 R40, -RZ, R106.reuse.H0_H0 ;  /* 0x2000006aff287230 */ /* 0x100fe40000004100 */
[----:B------:R-:W-:Y:S01]  /*23c0*/  FADD.FTZ R155, R152, -R155 ;  /* 0x8000009b989b7221 */ /* 0x000fe20000010000 */
[----:B------:R-:W-:Y:S02]  /*23d0*/  HADD2.F32 R41, -RZ, R107.H0_H0 ;  /* 0x2000006bff297230 */ /* 0x000fe40000004100 */
[----:B0-----:R-:W-:Y:S01]  /*23e0*/  FFMA.FTZ R50, R146, R161, R42 ;  /* 0x000000a192327223 */ /* 0x001fe2000001002a */
[----:B------:R-:W-:Y:S01]  /*23f0*/  FADD.FTZ R159, R154, -R159 ;  /* 0x8000009f9a9f7221 */ /* 0x000fe20000010000 */
[----:B------:R-:W-:Y:S01]  /*2400*/  ISETP.GE.U32.AND P2, PT, R48, RZ, PT ;  /* 0x000000ff3000720c */ /* 0x000fe20003f46070 */
[----:B------:R-:W-:Y:S01]  /*2410*/  FFMA.FTZ R42, R146, R155, R40 ;  /* 0x0000009b922a7223 */ /* 0x000fe20000010028 */
[----:B------:R-:W-:Y:S01]  /*2420*/  FMUL.FTZ R40, R50, UR6 ;  /* 0x0000000632287c20 */ /* 0x000fe20008410000 */
[----:B------:R-:W-:Y:S01]  /*2430*/  FFMA.FTZ R43, R146, R159, R41 ;  /* 0x0000009f922b7223 */ /* 0x000fe20000010029 */
[C---:B------:R-:W-:Y:S01]  /*2440*/  ISETP.GE.U32.AND.EX P2, PT, R49.reuse, 0x1000000, PT, P2 ;  /* 0x010000003100780c */ /* 0x040fe20003f46120 */
[-CC-:B------:R-:W-:Y:S01]  /*2450*/  FFMA.FTZ R0, R0, R58.reuse, R59.reuse ;  /* 0x0000003a00007223 */ /* 0x180fe2000001003b */
[----:B------:R-:W-:Y:S01]  /*2460*/  LOP3.LUT P3, RZ, R49, 0xff0000, RZ, 0xc0, !PT ;  /* 0x00ff000031ff7812 */ /* 0x000fe2000786c0ff */
[----:B------:R-:W-:Y:S01]  /*2470*/  FMUL.FTZ R41, R43, UR6 ;  /* 0x000000062b297c20 */ /* 0x000fe20008410000 */
[----:B------:R-:W-:Y:S01]  /*2480*/  FSEL R60, R40, RZ, P2 ;  /* 0x000000ff283c7208 */ /* 0x000fe20001000000 */
[----:B------:R-:W-:Y:S01]  /*2490*/  FMUL.FTZ R40, R42, UR6 ;  /* 0x000000062a287c20 */ /* 0x000fe20008410000 */
[----:B------:R-:W-:Y:S01]  /*24a0*/  LOP3.LUT P5, RZ, R49, 0xff, RZ, 0xc0, !PT ;  /* 0x000000ff31ff7812 */ /* 0x000fe200078ac0ff */
[-CC-:B------:R-:W-:Y:S01]  /*24b0*/  FFMA.FTZ R157, R157, R58.reuse, R59.reuse ;  /* 0x0000003a9d9d7223 */ /* 0x180fe2000001003b */
[-CC-:B------:R-:W-:Y:S01]  /*24c0*/  FFMA.FTZ R153, R153, R58.reuse, R59.reuse ;  /* 0x0000003a99997223 */ /* 0x180fe2000001003b */
[----:B------:R-:W-:Y:S01]  /*24d0*/  FFMA.FTZ R65, R65, R58, R59 ;  /* 0x0000003a41417223 */ /* 0x000fe2000001003b */
[----:B------:R-:W-:Y:S01]  /*24e0*/  FSEL R51, R41, RZ, P3 ;  /* 0x000000ff29337208 */ /* 0x000fe20001800000 */
[----:B------:R-:W-:Y:S01]  /*24f0*/  HADD2.F32 R41, -RZ, R106.H1_H1 ;  /* 0x3000006aff297230 */ /* 0x000fe20000004100 */
[----:B------:R-:W-:Y:S01]  /*2500*/  FSEL R54, R40, RZ, P5 ;  /* 0x000000ff28367208 */ /* 0x000fe20002800000 */
[----:B------:R-:W-:Y:S01]  /*2510*/  FADD.FTZ R149, R149, -R0 ;  /* 0x8000000095957221 */ /* 0x000fe20000010000 */
[----:B------:R-:W-:Y:S01]  /*2520*/  FADD.FTZ R157, R62, -R157 ;  /* 0x8000009d3e9d7221 */ /* 0x000fe20000010000 */
[----:B------:R-:W-:-:S02]  /*2530*/  HADD2.F32 R0, -RZ, R105.H0_H0 ;  /* 0x20000069ff007230 */ /* 0x000fc40000004100 */
[----:B------:R-:W-:Y:S01]  /*2540*/  FADD.FTZ R153, R148, -R153 ;  /* 0x8000009994997221 */ /* 0x000fe20000010000 */
[----:B------:R-:W-:Y:S02]  /*2550*/  HADD2.F32 R40, -RZ, R105.H1_H1 ;  /* 0x30000069ff287230 */ /* 0x000fe40000004100 */
[----:B------:R-:W-:Y:S01]  /*2560*/  FADD.FTZ R65, R150, -R65 ;  /* 0x8000004196417221 */ /* 0x000fe20000010000 */
[----:B------:R-:W-:Y:S01]  /*2570*/  FFMA.FTZ R64, R64, R58, R59 ;  /* 0x0000003a40407223 */ /* 0x000fe2000001003b */
[----:B------:R-:W-:Y:S01]  /*2580*/  LOP3.LUT P6, RZ, R48, 0xff0000, RZ, 0xc0, !PT ;  /* 0x00ff000030ff7812 */ /* 0x000fe200078cc0ff */
[----:B------:R-:W-:Y:S01]  /*2590*/  FFMA.FTZ R157, R146, R157, R41 ;  /* 0x0000009d929d7223 */ /* 0x000fe20000010029 */
[----:B------:R-:W-:Y:S01]  /*25a0*/  LOP3.LUT P2, RZ, R48, 0xff000000, RZ, 0xc0, !PT ;  /* 0xff00000030ff7812 */ /* 0x000fe2000784c0ff */
[----:B------:R-:W-:Y:S01]  /*25b0*/  FFMA.FTZ R41, R146, R153, R0 ;  /* 0x0000009992297223 */ /* 0x000fe20000010000 */
[C---:B------:R-:W-:Y:S01]  /*25c0*/  LOP3.LUT P3, RZ, R48.reuse, 0xff, RZ, 0xc0, !PT ;  /* 0x000000ff30ff7812 */ /* 0x040fe2000786c0ff */
[--C-:B------:R-:W-:Y:S01]  /*25d0*/  HADD2.F32 R0, -RZ, R104.reuse.H0_H0 ;  /* 0x20000068ff007230 */ /* 0x100fe20000004100 */
[----:B------:R-:W-:Y:S01]  /*25e0*/  LOP3.LUT P5, RZ, R48, 0xff00, RZ, 0xc0, !PT ;  /* 0x0000ff0030ff7812 */ /* 0x000fe200078ac0ff */
[----:B------:R-:W-:Y:S01]  /*25f0*/  FFMA.FTZ R48, R146, R65, R40 ;  /* 0x0000004192307223 */ /* 0x000fe20000010028 */
[----:B------:R-:W-:-:S02]  /*2600*/  HADD2.F32 R40, -RZ, R104.H1_H1 ;  /* 0x30000068ff287230 */ /* 0x000fc40000004100 */
[----:B------:R-:W-:Y:S01]  /*2610*/  FADD.FTZ R151, R151, -R64 ;  /* 0x8000004097977221 */ /* 0x000fe20000010000 */
[C---:B------:R-:W-:Y:S01]  /*2620*/  FFMA.FTZ R0, R146.reuse, R149, R0 ;  /* 0x0000009592007223 */ /* 0x040fe20000010000 */
[----:B------:R-:W-:Y:S01]  /*2630*/  LOP3.LUT P4, RZ, R49, 0xff00, RZ, 0xc0, !PT ;  /* 0x0000ff0031ff7812 */ /* 0x000fe2000788c0ff */
[----:B------:R-:W-:Y:S01]  /*2640*/  FMUL.FTZ R49, R41, UR6 ;  /* 0x0000000629317c20 */ /* 0x000fe20008410000 */
[----:B------:R-:W-:Y:S01]  /*2650*/  FFMA.FTZ R151, R146, R151, R40 ;  /* 0x0000009792977223 */ /* 0x000fe20000010028 */
[----:B------:R-:W-:Y:S01]  /*2660*/  F2FP.F16.F32.PACK_AB R43, R50, R43 ;  /* 0x0000002b322b723e */ /* 0x000fe200000000ff */
[C---:B------:R-:W-:Y:S01]  /*2670*/  FMUL.FTZ R50, R48.reuse, UR6 ;  /* 0x0000000630327c20 */ /* 0x040fe20008410000 */
[C---:B------:R-:W-:Y:S01]  /*2680*/  F2FP.F16.F32.PACK_AB R42, R157.reuse, R42 ;  /* 0x0000002a9d2a723e */ /* 0x040fe200000000ff */
        /* <DEDUP_REMOVED lines=15> */
.L_x_1993:
        /* <DEDUP_REMOVED lines=8> */
[-C--:B------:R-:W-:Y:S01]  /*2800*/  FFMA.FTZ R161, R161, R58.reuse, R59 ;  /* 0x0000003aa1a17223 */ /* 0x080fe2000001003b */
[----:B-----5:R-:W-:Y:S01]  /*2810*/  LOP3.LUT P3, RZ, R49, 0xff0000, RZ, 0xc0, !PT ;  /* 0x00ff000031ff7812 */ /* 0x020fe2000786c0ff */
[----:B------:R-:W-:Y:S01]  /*2820*/  FADD.FTZ R159, R154, -R159 ;  /* 0x8000009f9a9f7221 */ /* 0x000fe20000010000 */
[----:B------:R-:W-:Y:S01]  /*2830*/  FADD.FTZ R157, R62, -R157 ;  /* 0x8000009d3e9d7221 */ /* 0x000fe20000010000 */
[----:B------:R-:W-:Y:S01]  /*2840*/  FADD.FTZ R161, R156, -R161 ;  /* 0x800000a19ca17221 */ /* 0x000fe20000010000 */
[-CC-:B------:R-:W-:Y:S01]  /*2850*/  FFMA.FTZ R155, R155, R58.reuse, R59.reuse ;  /* 0x0000003a9b9b7223 */ /* 0x180fe2000001003b */
[C---:B------:R-:W-:Y:S01]  /*2860*/  FMUL.FTZ R159, R146.reuse, R159 ;  /* 0x0000009f929f7220 */ /* 0x040fe20000410000 */
[C---:B------:R-:W-:Y:S01]  /*2870*/  FMUL.FTZ R157, R146.reuse, R157 ;  /* 0x0000009d929d7220 */ /* 0x040fe20000410000 */
[-C--:B------:R-:W-:Y:S01]  /*2880*/  FFMA.FTZ R153, R153, R58.reuse, R59 ;  /* 0x0000003a99997223 */ /* 0x080fe2000001003b */
[----:B------:R-:W-:Y:S01]  /*2890*/  FMUL.FTZ R161, R146, R161 ;  /* 0x000000a192a17220 */ /* 0x000fe20000410000 */
[----:B------:R-:W-:Y:S01]  /*28a0*/  FMUL.FTZ R159, R159, UR6 ;  /* 0x000000069f9f7c20 */ /* 0x000fe20008410000 */
[----:B------:R-:W-:Y:S01]  /*28b0*/  FMUL.FTZ R157, R157, UR6 ;  /* 0x000000069d9d7c20 */ /* 0x000fe20008410000 */
[----:B------:R-:W-:Y:S01]  /*28c0*/  FADD.FTZ R155, R152, -R155 ;  /* 0x8000009b989b7221 */ /* 0x000fe20000010000 */
[----:B------:R-:W-:Y:S01]  /*28d0*/  ISETP.GE.U32.AND P2, PT, R48, RZ, PT ;  /* 0x000000ff3000720c */ /* 0x000fe20003f46070 */
[----:B------:R-:W-:Y:S01]  /*28e0*/  FADD.FTZ R153, R148, -R153 ;  /* 0x8000009994997221 */ /* 0x000fe20000010000 */
[----:B------:R-:W-:Y:S01]  /*28f0*/  FSEL R51, R159, RZ, P3 ;  /* 0x000000ff9f337208 */ /* 0x000fe20001800000 */
[-C--:B------:R-:W-:Y:S01]  /*2900*/  FFMA.FTZ R65, R65, R58.reuse, R59 ;  /* 0x0000003a41417223 */ /* 0x080fe2000001003b */
[----:B------:R-:W-:Y:S01]  /*2910*/  LOP3.LUT P3, RZ, R49, 0xff00, RZ, 0xc0, !PT ;  /* 0x0000ff0031ff7812 */ /* 0x000fe2000786c0ff */
[----:B------:R-:W-:Y:S01]  /*2920*/  FMUL.FTZ R161, R161, UR6 ;  /* 0x00000006a1a17c20 */ /* 0x000fe20008410000 */
[----:B------:R-:W-:Y:S01]  /*2930*/  ISETP.GE.U32.AND.EX P5, PT, R49, 0x1000000, PT, P2 ;  /* 0x010000003100780c */ /* 0x000fe20003fa6120 */
[C---:B------:R-:W-:Y:S01]  /*2940*/  FMUL.FTZ R155, R146.reuse, R155 ;  /* 0x0000009b929b7220 */ /* 0x040fe20000410000 */
[----:B0-----:R-:W-:Y:S01]  /*2950*/  FSEL R55, R157, RZ, P3 ;  /* 0x000000ff9d377208 */ /* 0x001fe20001800000 */
[----:B------:R-:W-:Y:S01]  /*2960*/  FMUL.FTZ R153, R146, R153 ;  /* 0x0000009992997220 */ /* 0x000fe20000410000 */
[----:B------:R-:W-:Y:S01]  /*2970*/  LOP3.LUT P3, RZ, R3, 0xff00, RZ, 0xc0, !PT ;  /* 0x0000ff0003ff7812 */ /* 0x000fe2000786c0ff */
[----:B------:R-:W-:Y:S01]  /*2980*/  FADD.FTZ R65, R150, -R65 ;  /* 0x8000004196417221 */ /* 0x000fe20000010000 */
[-CC-:B------:R-:W-:Y:S01]  /*2990*/  FFMA.FTZ R64, R64, R58.reuse, R59.reuse ;  /* 0x0000003a40407223 */ /* 0x180fe2000001003b */
[----:B------:R-:W-:Y:S01]  /*29a0*/  FFMA.FTZ R0, R0, R58, R59 ;  /* 0x0000003a00007223 */ /* 0x000fe2000001003b */
[----:B------:R-:W-:Y:S01]  /*29b0*/  LOP3.LUT P4, RZ, R49, 0xff, RZ, 0xc0, !PT ;  /* 0x000000ff31ff7812 */ /* 0x000fe2000788c0ff */
[----:B------:R-:W-:Y:S01]  /*29c0*/  FMUL.FTZ R155, R155, UR6 ;  /* 0x000000069b9b7c20 */ /* 0x000fe20008410000 */
[----:B------:R-:W-:Y:S01]  /*29d0*/  FSEL R54, R161, RZ, P5 ;  /* 0x000000ffa1367208 */ /* 0x000fe20002800000 */
[----:B------:R-:W-:Y:S01]  /*29e0*/  FMUL.FTZ R153, R153, UR6 ;  /* 0x0000000699997c20 */ /* 0x000fe20008410000 */
[----:B------:R-:W-:Y:S01]  /*29f0*/  FSEL R49, R157, RZ, P3 ;  /* 0x000000ff9d317208 */ /* 0x000fe20001800000 */
[----:B------:R-:W-:Y:S01]  /*2a00*/  FMUL.FTZ R65, R146, R65 ;  /* 0x0000004192417220 */ /* 0x000fe20000410000 */
[----:B------:R-:W-:Y:S01]  /*2a10*/  LOP3.LUT P6, RZ, R3, 0xff0000, RZ, 0xc0, !PT ;  /* 0x00ff000003ff7812 */ /* 0x000fe200078cc0ff */
[----:B------:R-:W-:Y:S01]  /*2a20*/  FADD.FTZ R151, R151, -R64 ;  /* 0x8000004097977221 */ /* 0x000fe20000010000 */
[----:B------:R-:W-:Y:S01]  /*2a30*/  LOP3.LUT P5, RZ, R3, 0xff, RZ, 0xc0, !PT ;  /* 0x000000ff03ff7812 */ /* 0x000fe200078ac0ff */
[----:B------:R-:W-:Y:S01]  /*2a40*/  FADD.FTZ R149, R149, -R0 ;  /* 0x8000000095957221 */ /* 0x000fe20000010000 */
[C---:B------:R-:W-:Y:S01]  /*2a50*/  LOP3.LUT P3, RZ, R2.reuse, 0xff0000, RZ, 0xc0, !PT ;  /* 0x00ff000002ff7812 */ /* 0x040fe2000786c0ff */
[----:B------:R-:W-:Y:S01]  /*2a60*/  FMUL.FTZ R65, R65, UR6 ;  /* 0x0000000641417c20 */ /* 0x000fe20008410000 */
[----:B------:R-:W-:Y:S01]  /*2a70*/  ISETP.GE.U32.AND P2, PT, R2, RZ, PT ;  /* 0x000000ff0200720c */ /* 0x000fe20003f46070 */
[C---:B------:R-:W-:Y:S01]  /*2a80*/  FMUL.FTZ R151, R146.reuse, R151 ;  /* 0x0000009792977220 */ /* 0x040fe20000410000 */
[----:B------:R-:W-:Y:S01]  /*2a90*/  FSEL R47, R159, RZ, P6 ;  /* 0x000000ff9f2f7208 */ /* 0x000fe20003000000 */
[----:B------:R-:W-:Y:S01]  /*2aa0*/  FMUL.FTZ R149, R146, R149 ;  /* 0x0000009592957220 */ /* 0x000fe20000410000 */
[----:B------:R-:W-:Y:S01]  /*2ab0*/  FSEL R46, R155, RZ, P5 ;  /* 0x000000ff9b2e7208 */ /* 0x000fe20002800000 */
[----:B------:R-:W-:Y:S01]  /*2ac0*/  FMUL.FTZ R151, R151, UR6 ;  /* 0x0000000697977c20 */ /* 0x000fe20008410000 */
[----:B------:R-:W-:Y:S01]  /*2ad0*/  FSEL R45, R153, RZ, P3 ;  /* 0x000000ff992d7208 */ /* 0x000fe20001800000 */
[----:B------:R-:W-:Y:S01]  /*2ae0*/  FMUL.FTZ R149, R149, UR6 ;  /* 0x0000000695957c20 */ /* 0x000fe20008410000 */
[----:B------:R-:W-:-:S02]  /*2af0*/  ISETP.GE.U32.AND.EX P2, PT, R3, 0x1000000, PT, P2 ;  /* 0x010000000300780c */ /* 0x000fc40003f46120 */
[----:B------:R-:W-:Y:S02]  /*2b00*/  LOP3.LUT P6, RZ, R48, 0xff0000, RZ, 0xc0, !PT ;  /* 0x00ff000030ff7812 */ /* 0x000fe400078cc0ff */
[----:B------:R-:W-:Y:S02]  /*2b10*/  LOP3.LUT P3, RZ, R2, 0xff000000, RZ, 0xc0, !PT ;  /* 0xff00000002ff7812 */ /* 0x000fe4000786c0ff */
[----:B------:R-:W-:Y:S02]  /*2b20*/  F2FP.F16.F32.PACK_AB R46, R49, R46 ;  /* 0x0000002e312e723e */ /* 0x000fe400000000ff */
[----:B------:R-:W-:Y:S02]  /*2b30*/  FSEL R44, R161, RZ, P2 ;  /* 0x000000ffa12c7208 */ /* 0x000fe40001000000 */
[----:B------:R-:W-:Y:S02]  /*2b40*/  FSEL R50, R155, RZ, P4 ;  /* 0x000000ff9b327208 */ /* 0x000fe40002000000 */
[----:B------:R-:W-:-:S02]  /*2b50*/  FSEL R0, R65, RZ, P3 ;  /* 0x000000ff41007208 */ /* 0x000fc40001800000 */
[----:B------:R-:W-:Y:S02]  /*2b60*/  FSEL R49, R153, RZ, P6 ;  /* 0x000000ff99317208 */ /* 0x000fe40003000000 */
[C---:B------:R-:W-:Y:S02]  /*2b70*/  LOP3.LUT P2, RZ, R48.reuse, 0xff000000, RZ, 0xc0, !PT ;  /* 0xff00000030ff7812 */ /* 0x040fe4000784c0ff */
[C---:B------:R-:W-:Y:S02]  /*2b80*/  LOP3.LUT P4, RZ, R48.reuse, 0xff00, RZ, 0xc0, !PT ;  /* 0x0000ff0030ff7812 */ /* 0x040fe4000788c0ff */
[----:B------:R-:W-:Y:S02]  /*2b90*/  LOP3.LUT P5, RZ, R48, 0xff, RZ, 0xc0, !PT ;  /* 0x000000ff30ff7812 */ /* 0x000fe400078ac0ff */
[C---:B------:R-:W-:Y:S02]  /*2ba0*/  LOP3.LUT P3, RZ, R2.reuse, 0xff00, RZ, 0xc0, !PT ;  /* 0x0000ff0002ff7812 */ /* 0x040fe4000786c0ff */
[----:B------:R-:W-:-:S02]  /*2bb0*/  LOP3.LUT P6, RZ, R2, 0xff, RZ, 0xc0, !PT ;  /* 0x000000ff02ff7812 */ /* 0x000fc400078cc0ff */
[----:B------:R-:W-:Y:S02]  /*2bc0*/  F2FP.F16.F32.PACK_AB R47, R44, R47 ;  /* 0x0000002f2c2f723e */ /* 0x000fe400000000ff */
        /* <DEDUP_REMOVED lines=12> */
.L_x_1999:
[-CC-:B------:R-:W-:Y:S01]  /*2c90*/  FFMA.FTZ R159, R159, R58.reuse, R59.reuse ;  /* 0x0000003a9f9f7223 */ /* 0x180fe2000001003b */
[-CC-:B------:R-:W-:Y:S01]  /*2ca0*/  FFMA.FTZ R155, R155, R58.reuse, R59.reuse ;  /* 0x0000003a9b9b7223 */ /* 0x180fe2000001003b */
[-CC-:B------:R-:W-:Y:S01]  /*2cb0*/  FFMA.FTZ R161, R161, R58.reuse, R59.reuse ;  /* 0x0000003aa1a17223 */ /* 0x180fe2000001003b */
[-C--:B------:R-:W-:Y:S01]  /*2cc0*/  FFMA.FTZ R157, R157, R58.reuse, R59 ;  /* 0x0000003a9d9d7223 */ /* 0x080fe2000001003b */
        /* <DEDUP_REMOVED lines=13> */
[-C--:B------:R-:W-:Y:S01]  /*2da0*/  FFMA.FTZ R153, R153, R58.reuse, R59 ;  /* 0x0000003a99997223 */ /* 0x080fe2000001003b */
[----:B------:R-:W-:Y:S01]  /*2db0*/  FSEL R51, R40, RZ, P6 ;  /* 0x000000ff28337208 */ /* 0x000fe20003000000 */
[----:B------:R-:W-:Y:S01]  /*2dc0*/  FMUL.FTZ R41, R44, UR6 ;  /* 0x000000062c297c20 */ /* 0x000fe20008410000 */
[----:B------:R-:W-:Y:S01]  /*2dd0*/  FSEL R47, R40, RZ, P4 ;  /* 0x000000ff282f7208 */ /* 0x000fe20002000000 */
[----:B------:R-:W-:Y:S01]  /*2de0*/  FMUL.FTZ R40, R42, UR6 ;  /* 0x000000062a287c20 */ /* 0x000fe20008410000 */
[----:B------:R-:W-:Y:S01]  /*2df0*/  LOP3.LUT P6, RZ, R3, 0xff, RZ, 0xc0, !PT ;  /* 0x000000ff03ff7812 */ /* 0x000fe200078cc0ff */
[----:B------:R-:W-:Y:S01]  /*2e00*/  FADD.FTZ R153, R148, -R153 ;  /* 0x8000009994997221 */ /* 0x000fe20000010000 */
[----:B------:R-:W-:Y:S01]  /*2e10*/  ISETP.GE.U32.AND P3, PT, R2, RZ, PT ;  /* 0x000000ff0200720c */ /* 0x000fe20003f66070 */
[-CC-:B------:R-:W-:Y:S01]  /*2e20*/  FFMA.FTZ R65, R65, R58.reuse, R59.reuse ;  /* 0x0000003a41417223 */ /* 0x180fe2000001003b */
[----:B0-----:R-:W-:Y:S01]  /*2e30*/  FSEL R50, R40, RZ, P5 ;  /* 0x000000ff28327208 */ /* 0x001fe20002800000 */
[-C--:B------:R-:W-:Y:S01]  /*2e40*/  FFMA.FTZ R0, R0, R58.reuse, R59 ;  /* 0x0000003a00007223 */ /* 0x080fe2000001003b */
[----:B------:R-:W-:Y:S01]  /*2e50*/  FSEL R46, R40, RZ, P6 ;  /* 0x000000ff282e7208 */ /* 0x000fe20003000000 */
[----:B------:R-:W-:Y:S01]  /*2e60*/  FMUL.FTZ R40, R157, UR6 ;  /* 0x000000069d287c20 */ /* 0x000fe20008410000 */
[C---:B------:R-:W-:Y:S01]  /*2e70*/  ISETP.GE.U32.AND.EX P2, PT, R49.reuse, 0x1000000, PT, P2 ;  /* 0x010000003100780c */ /* 0x040fe20003f46120 */
[----:B------:R-:W-:Y:S01]  /*2e80*/  FADD.FTZ R65, R150, -R65 ;  /* 0x8000004196417221 */ /* 0x000fe20000010000 */
[----:B------:R-:W-:Y:S01]  /*2e90*/  LOP3.LUT P4, RZ, R49, 0xff00, RZ, 0xc0, !PT ;  /* 0x0000ff0031ff7812 */ /* 0x000fe2000788c0ff */
[----:B------:R-:W-:Y:S01]  /*2ea0*/  FADD.FTZ R149, R149, -R0 ;  /* 0x8000000095957221 */ /* 0x000fe20000010000 */
[----:B------:R-:W-:Y:S01]  /*2eb0*/  ISETP.GE.U32.AND.EX P3, PT, R3, 0x1000000, PT, P3 ;  /* 0x010000000300780c */ /* 0x000fe20003f66130 */
[----:B------:R-:W-:Y:S01]  /*2ec0*/  FMUL.FTZ R0, R146, R65 ;  /* 0x0000004192007220 */ /* 0x000fe20000410000 */
[C---:B------:R-:W-:Y:S01]  /*2ed0*/  FSEL R54, R41.reuse, RZ, P2 ;  /* 0x000000ff29367208 */ /* 0x040fe20001000000 */
[----:B------:R-:W-:Y:S01]  /*2ee0*/  FFMA.FTZ R64, R64, R58, R59 ;  /* 0x0000003a40407223 */ /* 0x000fe2000001003b */
[----:B------:R-:W-:Y:S01]  /*2ef0*/  FSEL R60, R41, RZ, P3 ;  /* 0x000000ff293c7208 */ /* 0x000fe20001800000 */
[----:B------:R-:W-:Y:S01]  /*2f00*/  FMUL.FTZ R41, R146, R153 ;  /* 0x0000009992297220 */ /* 0x000fe20000410000 */
[----:B------:R-:W-:Y:S01]  /*2f10*/  FSEL R49, R40, RZ, P4 ;  /* 0x000000ff28317208 */ /* 0x000fe20002000000 */
[----:B------:R-:W-:Y:S01]  /*2f20*/  FADD.FTZ R151, R151, -R64 ;  /* 0x8000004097977221 */ /* 0x000fe20000010000 */
[----:B------:R-:W-:Y:S01]  /*2f30*/  LOP3.LUT P4, RZ, R3, 0xff00, RZ, 0xc0, !PT ;  /* 0x0000ff0003ff7812 */ /* 0x000fe2000788c0ff */
[----:B------:R-:W-:Y:S01]  /*2f40*/  FMUL.FTZ R149, R146, R149 ;  /* 0x0000009592957220 */ /* 0x000fe20000410000 */
[----:B------:R-:W-:Y:S01]  /*2f50*/  F2FP.F16.F32.PACK_AB R43, R44, R43 ;  /* 0x0000002b2c2b723e */ /* 0x000fe200000000ff */
[----:B------:R-:W-:Y:S01]  /*2f60*/  FMUL.FTZ R44, R41, UR6 ;  /* 0x00000006292c7c20 */ /* 0x000fe20008410000 */
[----:B------:R-:W-:Y:S01]  /*2f70*/  FSEL R55, R40, RZ, P4 ;  /* 0x000000ff28377208 */ /* 0x000fe20002000000 */
[----:B------:R-:W-:Y:S01]  /*2f80*/  FMUL.FTZ R40, R146, R151 ;  /* 0x0000009792287220 */ /* 0x000fe20000410000 */
[----:B------:R-:W-:-:S02]  /*2f90*/  LOP3.LUT P4, RZ, R2, 0xff0000, RZ, 0xc0, !PT ;  /* 0x00ff000002ff7812 */ /* 0x000fc4000788c0ff */
[C---:B------:R-:W-:Y:S02]  /*2fa0*/  LOP3.LUT P2, RZ, R48.reuse, 0xff0000, RZ, 0xc0, !PT ;  /* 0x00ff000030ff7812 */ /* 0x040fe4000784c0ff */
[C---:B------:R-:W-:Y:S02]  /*2fb0*/  LOP3.LUT P3, RZ, R48.reuse, 0xff000000, RZ, 0xc0, !PT ;  /* 0xff00000030ff7812 */ /* 0x040fe4000786c0ff */
[C---:B------:R-:W-:Y:S02]  /*2fc0*/  LOP3.LUT P5, RZ, R48.reuse, 0xff00, RZ, 0xc0, !PT ;  /* 0x0000ff0030ff7812 */ /* 0x040fe400078ac0ff */
[----:B------:R-:W-:Y:S01]  /*2fd0*/  LOP3.LUT P6, RZ, R48, 0xff, RZ, 0xc0, !PT ;  /* 0x000000ff30ff7812 */ /* 0x000fe200078cc0ff */
[----:B------:R-:W-:Y:S01]  /*2fe0*/  FMUL.FTZ R48, R0, UR6 ;  /* 0x0000000600307c20 */ /* 0x000fe20008410000 */
[----:B------:R-:W-:Y:S02]  /*2ff0*/  FSEL R45, R44, RZ, P4 ;  /* 0x000000ff2c2d7208 */ /* 0x000fe40002000000 */
[----:B------:R-:W-:-:S02]  /*3000*/  LOP3.LUT P4, RZ, R2, 0xff000000, RZ, 0xc0, !PT ;  /* 0xff00000002ff7812 */ /* 0x000fc4000788c0ff */
[----:B------:R-:W-:Y:S02]  /*3010*/  F2FP.F16.F32.PACK_AB R41, R0, R41 ;  /* 0x000000290029723e */ /* 0x000fe400000000ff */
[----:B------:R-:W-:Y:S02]  /*3020*/  FSEL R0, R48, RZ, P4 ;  /* 0x000000ff30007208 */ /* 0x000fe40002000000 */
[----:B------:R-:W-:Y:S02]  /*3030*/  F2FP.F16.F32.PACK_AB R50, R49, R50 ;  /* 0x000000323132723e */ /* 0x000fe400000000ff */
[----:B------:R-:W-:Y:S01]  /*3040*/  F2FP.F16.F32.PACK_AB R45, R0, R45 ;  /* 0x0000002d002d723e */ /* 0x000fe200000000ff */
[C---:B------:R-:W-:Y:S01]  /*3050*/  FMUL.FTZ R0, R40.reuse, UR6 ;  /* 0x0000000628007c20 */ /* 0x040fe20008410000 */
[----:B------:R-:W-:Y:S01]  /*3060*/  F2FP.F16.F32.PACK_AB R40, R40, R149 ;  /* 0x000000952828723e */ /* 0x000fe200000000ff */
[----:B------:R-:W-:Y:S01]  /*3070*/  FMUL.FTZ R149, R149, UR6 ;  /* 0x0000000695957c20 */ /* 0x000fe20008410000 */
[----:B------:R-:W-:-:S02]  /*3080*/  FSEL R49, R44, RZ, P2 ;  /* 0x000000ff2c317208 */ /* 0x000fc40001000000 */
[C---:B------:R-:W-:Y:S02]  /*3090*/  LOP3.LUT P4, RZ, R2.reuse, 0xff00, RZ, 0xc0, !PT ;  /* 0x0000ff0002ff7812 */ /* 0x040fe4000788c0ff */
[----:B------:R-:W-:Y:S02]  /*30a0*/  LOP3.LUT P2, RZ, R2, 0xff, RZ, 0xc0, !PT ;  /* 0x000000ff02ff7812 */ /* 0x000fe4000784c0ff */
[----:B------:R-:W-:Y:S02]  /*30b0*/  F2FP.F16.F32.PACK_AB R51, R54, R51 ;  /* 0x000000333633723e */ /* 0x000fe400000000ff */
[----:B------:R-:W-:Y:S02]  /*30c0*/  F2FP.F16.F32.PACK_AB R46, R55, R46 ;  /* 0x0000002e372e723e */ /* 0x000fe400000000ff */
[----:B------:R-:W-:Y:S02]  /*30d0*/  FSEL R54, R48, RZ, P3 ;  /* 0x000000ff30367208 */ /* 0x000fe40001800000 */
[----:B------:R-:W-:-:S02]  /*30e0*/  FSEL R55, R0, RZ, P5 ;  /* 0x000000ff00377208 */ /* 0x000fc40002800000 */
[----:B------:R-:W-:Y:S02]  /*30f0*/  FSEL R61, R0, RZ, P4 ;  /* 0x000000ff003d7208 */ /* 0x000fe40002000000 */
[C---:B------:R-:W-:Y:S02]  /*3100*/  FSEL R44, R149.reuse, RZ, P2 ;  /* 0x000000ff952c7208 */ /* 0x040fe40001000000 */
[----:B------:R-:W-:Y:S02]  /*3110*/  FSEL R48, R149, RZ, P6 ;  /* 0x000000ff95307208 */ /* 0x000fe40003000000 */
[----:B------:R-:W-:Y:S02]  /*3120*/  F2FP.F16.F32.PACK_AB R42, R157, R42 ;  /* 0x0000002a9d2a723e */ /* 0x000fe400000000ff */
[----:B------:R-:W-:Y:S02]  /*3130*/  F2FP.F16.F32.PACK_AB R47, R60, R47 ;  /* 0x0000002f3c2f723e */ /* 0x000fe400000000ff */
[----:B------:R-:W-:-:S02]  /*3140*/  F2FP.F16.F32.PACK_AB R49, R54, R49 ;  /* 0x000000313631723e */ /* 0x000fc400000000ff */
[----:B------:R-:W-:Y:S02]  /*3150*/  F2FP.F16.F32.PACK_AB R44, R61, R44 ;  /* 0x0000002c3d2c723e */ /* 0x000fe400000000ff */
[----:B------:R-:W-:Y:S01]  /*3160*/  F2FP.F16.F32.PACK_AB R48, R55, R48 ;  /* 0x000000303730723e */ /* 0x000fe200000000ff */
[----:B------:R-:W-:Y:S06]  /*3170*/  BRA `(.L_x_1996) ;  /* 0x0000000800b07947 */ /* 0x000fec0003800000 */
.L_x_1998:
[----:B------:R-:W-:-:S04]  /*3180*/  UISETP.NE.U32.AND UP0, UPT, UR4, URZ, UPT ;  /* 0x000000ff0400728c */ /* 0x000fc8000bf05070 */
[----:B------:R-:W-:-:S09]  /*3190*/  UISETP.NE.AND.EX UP0, UPT, UR5, URZ, UPT, UP0 ;  /* 0x000000ff0500728c */ /* 0x000fd2000bf05300 */
[----:B------:R-:W-:Y:S05]  /*31a0*/  BRA.U UP0, `(.L_x_2000) ;  /* 0x00000005004c7547 */ /* 0x000fea000b800000 */
[-CC-:B------:R-:W-:Y:S01]  /*31b0*/  FFMA.FTZ R159, R159, R58.reuse, R59.reuse ;  /* 0x0000003a9f9f7223 */ /* 0x180fe2000001003b */
[--C-:B-----5:R-:W-:Y:S02]  /*31c0*/  HADD2.F32 R45, -RZ, R107.reuse.H0_H0 ;  /* 0x2000006bff2d7230 */ /* 0x120fe40000004100 */
[-CC-:B------:R-:W-:Y:S01]  /*31d0*/  FFMA.FTZ R161, R161, R58.reuse, R59.reuse ;  /* 0x0000003aa1a17223 */ /* 0x180fe2000001003b */
[-C--:B------:R-:W-:Y:S01]  /*31e0*/  FFMA.FTZ R155, R155, R58.reuse, R59 ;  /* 0x0000003a9b9b7223 */ /* 0x080fe2000001003b */
[----:B------:R-:W-:Y:S01]  /*31f0*/  FADD.FTZ R159, R154, -R159 ;  /* 0x8000009f9a9f7221 */ /* 0x000fe20000010000 */
[----:B------:R-:W-:Y:S02]  /*3200*/  HADD2.F32 R46, -RZ, R107.H1_H1 ;  /* 0x3000006bff2e7230 */ /* 0x000fe40000004100 */
[----:B------:R-:W-:Y:S01]  /*3210*/  FADD.FTZ R161, R156, -R161 ;  /* 0x800000a19ca17221 */ /* 0x000fe20000010000 */
[--C-:B------:R-:W-:Y:S02]  /*3220*/  HADD2.F32 R44, -RZ, R106.reuse.H0_H0 ;  /* 0x2000006aff2c7230 */ /* 0x100fe40000004100 */
[----:B------:R-:W-:Y:S01]  /*3230*/  FFMA.FTZ R45, R146, R159, R45 ;  /* 0x0000009f922d7223 */ /* 0x000fe2000001002d */
[----:B------:R-:W-:Y:S01]  /*3240*/  FADD.FTZ R155, R152, -R155 ;  /* 0x8000009b989b7221 */ /* 0x000fe20000010000 */
[----:B------:R-:W-:Y:S01]  /*3250*/  LOP3.LUT P6, RZ, R49, 0xff0000, RZ, 0xc0, !PT ;  /* 0x00ff000031ff7812 */ /* 0x000fe200078cc0ff */
[C---:B------:R-:W-:Y:S01]  /*3260*/  FFMA.FTZ R46, R146.reuse, R161, R46 ;  /* 0x000000a1922e7223 */ /* 0x040fe2000001002e */
[----:B------:R-:W-:Y:S01]  /*3270*/  FMUL.FTZ R45, R45, UR6 ;  /* 0x000000062d2d7c20 */ /* 0x000fe20008410000 */
[----:B------:R-:W-:Y:S01]  /*3280*/  LOP3.LUT P4, RZ, R3, 0xff0000, RZ, 0xc0, !PT ;  /* 0x00ff000003ff7812 */ /* 0x000fe2000788c0ff */
[----:B------:R-:W-:Y:S01]  /*3290*/  FFMA.FTZ R44, R146, R155, R44 ;  /* 0x0000009b922c7223 */ /* 0x000fe2000001002c */
[----:B------:R-:W-:Y:S01]  /*32a0*/  ISETP.GE.U32.AND P2, PT, R48, RZ, PT ;  /* 0x000000ff3000720c */ /* 0x000fe20003f46070 */
[-C--:B------:R-:W-:Y:S01]  /*32b0*/  FFMA.FTZ R157, R157, R58.reuse, R59 ;  /* 0x0000003a9d9d7223 */ /* 0x080fe2000001003b */
[----:B------:R-:W-:Y:S01]  /*32c0*/  ISETP.GE.U32.AND P3, PT, R2, RZ, PT ;  /* 0x000000ff0200720c */ /* 0x000fe20003f66070 */
[----:B0-----:R-:W-:Y:S01]  /*32d0*/  FMUL.FTZ R50, R46, UR6 ;  /* 0x000000062e327c20 */ /* 0x001fe20008410000 */
[C---:B------:R-:W-:Y:S01]  /*32e0*/  FSEL R51, R45.reuse, RZ, P6 ;  /* 0x000000ff2d337208 */ /* 0x040fe20003000000 */
[----:B------:R-:W-:Y:S01]  /*32f0*/  FMUL.FTZ R46, R44, UR6 ;  /* 0x000000062c2e7c20 */ /* 0x000fe20008410000 */
[----:B------:R-:W-:Y:S01]  /*3300*/  FSEL R47, R45, RZ, P4 ;  /* 0x000000ff2d2f7208 */ /* 0x000fe20002000000 */
[----:B------:R-:W-:Y:S01]  /*3310*/  HADD2.F32 R45, -RZ, R106.H1_H1 ;  /* 0x3000006aff2d7230 */ /* 0x000fe20000004100 */
[----:B------:R-:W-:Y:S01]  /*3320*/  ISETP.GE.U32.AND.EX P2, PT, R49, 0x1000000, PT, P2 ;  /* 0x010000003100780c */ /* 0x000fe20003f46120 */
[----:B------:R-:W-:Y:S01]  /*3330*/  FADD.FTZ R157, R62, -R157 ;  /* 0x8000009d3e9d7221 */ /* 0x000fe20000010000 */
[----:B------:R-:W-:Y:S01]  /*3340*/  ISETP.GE.U32.AND.EX P3, PT, R3, 0x1000000, PT, P3 ;  /* 0x010000000300780c */ /* 0x000fe20003f66130 */
[-C--:B------:R-:W-:Y:S01]  /*3350*/  FFMA.FTZ R153, R153, R58.reuse, R59 ;  /* 0x0000003a99997223 */ /* 0x080fe2000001003b */
[----:B------:R-:W-:Y:S01]  /*3360*/  LOP3.LUT P5, RZ, R49, 0xff, RZ, 0xc0, !PT ;  /* 0x000000ff31ff7812 */ /* 0x000fe200078ac0ff */
[----:B------:R-:W-:Y:S01]  /*3370*/  FFMA.FTZ R45, R146, R157, R45 ;  /* 0x0000009d922d7223 */ /* 0x000fe2000001002d */
[----:B------:R-:W-:Y:S01]  /*3380*/  LOP3.LUT P6, RZ, R3, 0xff, RZ, 0xc0, !PT ;  /* 0x000000ff03ff7812 */ /* 0x000fe200078cc0ff */
[-C--:B------:R-:W-:Y:S01]  /*3390*/  FFMA.FTZ R0, R0, R58.reuse, R59 ;  /* 0x0000003a00007223 */ /* 0x080fe2000001003b */
[----:B------:R-:W-:Y:S01]  /*33a0*/  FSEL R54, R50, RZ, P2 ;  /* 0x000000ff32367208 */ /* 0x000fe20001000000 */
[----:B------:R-:W-:Y:S01]  /*33b0*/  FADD.FTZ R153, R148, -R153 ;  /* 0x8000009994997221 */ /* 0x000fe20000010000 */
[----:B------:R-:W-:Y:S01]  /*33c0*/  FSEL R44, R50, RZ, P3 ;  /* 0x000000ff322c7208 */ /* 0x000fe20001800000 */
[-C--:B------:R-:W-:Y:S01]  /*33d0*/  FFMA.FTZ R65, R65, R58.reuse, R59 ;  /* 0x0000003a41417223 */ /* 0x080fe2000001003b */
[C---:B------:R-:W-:Y:S01]  /*33e0*/  FSEL R50, R46.reuse, RZ, P5 ;  /* 0x000000ff2e327208 */ /* 0x040fe20002800000 */
[----:B------:R-:W-:Y:S01]  /*33f0*/  FADD.FTZ R149, R149, -R0 ;  /* 0x8000000095957221 */ /* 0x000fe20000010000 */
[----:B------:R-:W-:Y:S01]  /*3400*/  FSEL R46, R46, RZ, P6 ;  /* 0x000000ff2e2e7208 */ /* 0x000fe20003000000 */
[--C-:B------:R-:W-:Y:S01]  /*3410*/  HADD2.F32 R0, -RZ, R105.reuse.H1_H1 ;  /* 0x30000069ff007230 */ /* 0x100fe20000004100 */
[----:B------:R-:W-:Y:S01]  /*3420*/  LOP3.LUT P2, RZ, R48, 0xff0000, RZ, 0xc0, !PT ;  /* 0x00ff000030ff7812 */ /* 0x000fe2000784c0ff */
[----:B------:R-:W-:Y:S01]  /*3430*/  FADD.FTZ R65, R150, -R65 ;  /* 0x8000004196417221 */ /* 0x000fe20000010000 */
[----:B------:R-:W-:Y:S01]  /*3440*/  LOP3.LUT P3, RZ, R48, 0xff000000, RZ, 0xc0, !PT ;  /* 0xff00000030ff7812 */ /* 0x000fe2000786c0ff */
[----:B------:R-:W-:Y:S01]  /*3450*/  FFMA.FTZ R64, R64, R58, R59 ;  /* 0x0000003a40407223 */ /* 0x000fe2000001003b */
[----:B------:R-:W-:Y:S01]  /*3460*/  LOP3.LUT P5, RZ, R48, 0xff00, RZ, 0xc0, !PT ;  /* 0x0000ff0030ff7812 */ /* 0x000fe200078ac0ff */
[----:B------:R-:W-:Y:S01]  /*3470*/  FFMA.FTZ R0, R146, R65, R0 ;  /* 0x0000004192007223 */ /* 0x000fe20000010000 */
[----:B------:R-:W-:Y:S01]  /*3480*/  LOP3.LUT P6, RZ, R48, 0xff, RZ, 0xc0, !PT ;  /* 0x000000ff30ff7812 */ /* 0x000fe200078cc0ff */
[----:B------:R-:W-:Y:S01]  /*3490*/  FMUL.FTZ R48, R45, UR6 ;  /* 0x000000062d307c20 */ /* 0x000fe20008410000 */
[----:B------:R-:W-:Y:S01]  /*34a0*/  LOP3.LUT P4, RZ, R49, 0xff00, RZ, 0xc0, !PT ;  /* 0x0000ff0031ff7812 */ /* 0x000fe2000788c0ff */
[----:B------:R-:W-:Y:S01]  /*34b0*/  HADD2.F32 R45, -RZ, R105.H0_H0 ;  /* 0x20000069ff2d7230 */ /* 0x000fe20000004100 */
[----:B------:R-:W-:Y:S01]  /*34c0*/  F2FP.F16.F32.PACK_AB R47, R44, R47 ;  /* 0x0000002f2c2f723e */ /* 0x000fe200000000ff */
[--C-:B------:R-:W-:Y:S01]  /*34d0*/  HADD2.F32 R44, -RZ, R104.reuse.H1_H1 ;  /* 0x30000068ff2c7230 */ /* 0x100fe20000004100 */
[----:B------:R-:W-:Y:S01]  /*34e0*/  FSEL R55, R48, RZ, P4 ;  /* 0x000000ff30377208 */ /* 0x000fe20002000000 */
[----:B------:R-:W-:Y:S01]  /*34f0*/  FADD.FTZ R151, R151, -R64 ;  /* 0x8000004097977221 */ /* 0x000fe20000010000 */
[----:B------:R-:W-:Y:S01]  /*3500*/  LOP3.LUT P4, RZ, R3, 0xff00, RZ, 0xc0, !PT ;  /* 0x0000ff0003ff7812 */ /* 0x000fe2000788c0ff */
[----:B------:R-:W-:Y:S01]  /*3510*/  FFMA.FTZ R153, R146, R153, R45 ;  /* 0x0000009992997223 */ /* 0x000fe2000001002d */
[----:B------:R-:W-:-:S02]  /*3520*/  HADD2.F32 R49, -RZ, R104.H0_H0 ;  /* 0x20000068ff317230 */ /* 0x000fc40000004100 */
[----:B------:R-:W-:Y:S01]  /*3530*/  FFMA.FTZ R44, R146, R151, R44 ;  /* 0x00000097922c7223 */ /* 0x000fe2000001002c */
[----:B------:R-:W-:Y:S01]  /*3540*/  FSEL R45, R48, RZ, P4 ;  /* 0x000000ff302d7208 */ /* 0x000fe20002000000 */
[----:B------:R-:W-:Y:S01]  /*3550*/  FMUL.FTZ R153, R153, UR6 ;  /* 0x0000000699997c20 */ /* 0x000fe20008410000 */
[----:B------:R-:W-:Y:S01]  /*3560*/  LOP3.LUT P4, RZ, R2, 0xff0000, RZ, 0xc0, !PT ;  /* 0x00ff000002ff7812 */ /* 0x000fe2000788c0ff */
[----:B------:R-:W-:Y:S01]  /*3570*/  FMUL.FTZ R48, R0, UR6 ;  /* 0x0000000600307c20 */ /* 0x000fe20008410000 */
[----:B------:R-:W-:Y:S01]  /*3580*/  F2FP.F16.F32.PACK_AB R46, R45, R46 ;  /* 0x0000002e2d2e723e */ /* 0x000fe200000000ff */
[----:B------:R-:W-:Y:S01]  /*3590*/  FFMA.FTZ R49, R146, R149, R49 ;  /* 0x0000009592317223 */ /* 0x000fe20000010031 */
[----:B------:R-:W-:Y:S01]  /*35a0*/  FSEL R45, R153, RZ, P4 ;  /* 0x000000ff992d7208 */ /* 0x000fe20002000000 */
[----:B------:R-:W-:Y:S01]  /*35b0*/  FMUL.FTZ R44, R44, UR6 ;  /* 0x000000062c2c7c20 */ /* 0x000fe20008410000 */
[----:B------:R-:W-:Y:S01]  /*35c0*/  LOP3.LUT P4, RZ, R2, 0xff000000, RZ, 0xc0, !PT ;  /* 0xff00000002ff7812 */ /* 0x000fe2000788c0ff */
[----:B------:R-:W-:Y:S01]  /*35d0*/  FMUL.FTZ R49, R49, UR6 ;  /* 0x0000000631317c20 */ /* 0x000fe20008410000 */
[----:B------:R-:W-:-:S02]  /*35e0*/  FSEL R153, R153, RZ, P2 ;  /* 0x000000ff99997208 */ /* 0x000fc40001000000 */
[----:B------:R-:W-:Y:S02]  /*35f0*/  FSEL R0, R48, RZ, P4 ;  /* 0x000000ff30007208 */ /* 0x000fe40002000000 */
[C---:B------:R-:W-:Y:S02]  /*3600*/  LOP3.LUT P4, RZ, R2.reuse, 0xff00, RZ, 0xc0, !PT ;  /* 0x0000ff0002ff7812 */ /* 0x040fe4000788c0ff */
[----:B------:R-:W-:Y:S02]  /*3610*/  LOP3.LUT P2, RZ, R2, 0xff, RZ, 0xc0, !PT ;  /* 0x000000ff02ff7812 */ /* 0x000fe4000784c0ff */
[----:B------:R-:W-:Y:S02]  /*3620*/  F2FP.F16.F32.PACK_AB R50, R55, R50 ;  /* 0x000000323732723e */ /* 0x000fe400000000ff */
[----:B------:R-:W-:Y:S02]  /*3630*/  F2FP.F16.F32.PACK_AB R45, R0, R45 ;  /* 0x0000002d002d723e */ /* 0x000fe400000000ff */
[----:B------:R-:W-:-:S02]  /*3640*/  FSEL R0, R48, RZ, P3 ;  /* 0x000000ff30007208 */ /* 0x000fc40001800000 */
        /* <DEDUP_REMOVED lines=9> */
.L_x_2000:
[-CC-:B------:R-:W-:Y:S01]  /*36e0*/  FFMA.FTZ R159, R159, R58.reuse, R59.reuse ;  /* 0x0000003a9f9f7223 */ /* 0x180fe2000001003b */
[--C-:B-----5:R-:W-:Y:S02]  /*36f0*/  HADD2.F32 R41, -RZ, R107.reuse.H0_H0 ;  /* 0x2000006bff297230 */ /* 0x120fe40000004100 */
[-C--:B------:R-:W-:Y:S01]  /*3700*/  FFMA.FTZ R155, R155, R58.reuse, R59 ;  /* 0x0000003a9b9b7223 */ /* 0x080fe2000001003b */
[----:B------:R-:W-:Y:S02]  /*3710*/  HADD2.F32 R40, -RZ, R106.H0_H0 ;  /* 0x2000006aff287230 */ /* 0x000fe40000004100 */
[----:B------:R-:W-:Y:S01]  /*3720*/  FADD.FTZ R159, R154, -R159 ;  /* 0x8000009f9a9f7221 */ /* 0x000fe20000010000 */
[----:B------:R-:W-:Y:S01]  /*3730*/  LOP3.LUT P6, RZ, R49, 0xff0000, RZ, 0xc0, !PT ;  /* 0x00ff000031ff7812 */ /* 0x000fe200078cc0ff */
[----:B------:R-:W-:Y:S01]  /*3740*/  FADD.FTZ R155, R152, -R155 ;  /* 0x8000009b989b7221 */ /* 0x000fe20000010000 */
[----:B------:R-:W-:Y:S01]  /*3750*/  LOP3.LUT P4, RZ, R3, 0xff0000, RZ, 0xc0, !PT ;  /* 0x00ff000003ff7812 */ /* 0x000fe2000788c0ff */
[C---:B------:R-:W-:Y:S01]  /*3760*/  FFMA.FTZ R43, R146.reuse, R159, R41 ;  /* 0x0000009f922b7223 */ /* 0x040fe20000010029 */
[----:B------:R-:W-:Y:S01]  /*3770*/  LOP3.LUT P5, RZ, R49, 0xff, RZ, 0xc0, !PT ;  /* 0x000000ff31ff7812 */ /* 0x000fe200078ac0ff */
[----:B------:R-:W-:Y:S01]  /*3780*/  FFMA.FTZ R40, R146, R155, R40 ;  /* 0x0000009b92287223 */ /* 0x000fe20000010028 */
[-CC-:B------:R-:W-:Y:S01]  /*3790*/  FFMA.FTZ R157, R157, R58.reuse, R59.reuse ;  /* 0x0000003a9d9d7223 */ /* 0x180fe2000001003b */
[----:B------:R-:W-:Y:S01]  /*37a0*/  FMUL.FTZ R41, R43, UR6 ;  /* 0x000000062b297c20 */ /* 0x000fe20008410000 */
[----:B------:R-:W-:Y:S01]  /*37b0*/  FFMA.FTZ R161, R161, R58, R59 ;  /* 0x0000003aa1a17223 */ /* 0x000fe2000001003b */
[----:B------:R-:W-:-:S02]  /*37c0*/  HADD2.F32 R42, -RZ, R107.H1_H1 ;  /* 0x3000006bff2a7230 */ /* 0x000fc40000004100 */
[----:B------:R-:W-:Y:S01]  /*37d0*/  FADD.FTZ R157, R62, -R157 ;  /* 0x8000009d3e9d7221 */ /* 0x000fe20000010000 */
[-C--:B------:R-:W-:Y:S01]  /*37e0*/  FFMA.FTZ R0, R0, R58.reuse, R59 ;  /* 0x0000003a00007223 */ /* 0x080fe2000001003b */
[C---:B------:R-:W-:Y:S01]  /*37f0*/  FSEL R51, R41.reuse, RZ, P6 ;  /* 0x000000ff29337208 */ /* 0x040fe20003000000 */
[----:B------:R-:W-:Y:S01]  /*3800*/  FADD.FTZ R161, R156, -R161 ;  /* 0x800000a19ca17221 */ /* 0x000fe20000010000 */
[----:B------:R-:W-:Y:S01]  /*3810*/  FSEL R47, R41, RZ, P4 ;  /* 0x000000ff292f7208 */ /* 0x000fe20002000000 */
[----:B------:R-:W-:Y:S01]  /*3820*/  FMUL.FTZ R41, R40, UR6 ;  /* 0x0000000628297c20 */ /* 0x000fe20008410000 */
[----:B------:R-:W-:Y:S01]  /*3830*/  LOP3.LUT P6, RZ, R3, 0xff, RZ, 0xc0, !PT ;  /* 0x000000ff03ff7812 */ /* 0x000fe200078cc0ff */
[----:B------:R-:W-:Y:S01]  /*3840*/  FADD.FTZ R149, R149, -R0 ;  /* 0x8000000095957221 */ /* 0x000fe20000010000 */
[----:B------:R-:W-:Y:S01]  /*3850*/  FFMA.FTZ R42, R146, R161, R42 ;  /* 0x000000a1922a7223 */ /* 0x000fe2000001002a */
[----:B------:R-:W-:Y:S01]  /*3860*/  ISETP.GE.U32.AND P2, PT, R48, RZ, PT ;  /* 0x000000ff3000720c */ /* 0x000fe20003f46070 */
[-CC-:B------:R-:W-:Y:S01]  /*3870*/  FFMA.FTZ R153, R153, R58.reuse, R59.reuse ;  /* 0x0000003a99997223 */ /* 0x180fe2000001003b */
[----:B0-----:R-:W-:Y:S01]  /*3880*/  FSEL R50, R41, RZ, P5 ;  /* 0x000000ff29327208 */ /* 0x001fe20002800000 */
[----:B------:R-:W-:Y:S01]  /*3890*/  FFMA.FTZ R65, R65, R58, R59 ;  /* 0x0000003a41417223 */ /* 0x000fe2000001003b */
[----:B------:R-:W-:Y:S01]  /*38a0*/  FSEL R46, R41, RZ, P6 ;  /* 0x000000ff292e7208 */ /* 0x000fe20003000000 */
[----:B------:R-:W-:Y:S01]  /*38b0*/  HADD2.F32 R41, -RZ, R106.H1_H1 ;  /* 0x3000006aff297230 */ /* 0x000fe20000004100 */
[C---:B------:R-:W-:Y:S01]  /*38c0*/  LOP3.LUT P4, RZ, R49.reuse, 0xff00, RZ, 0xc0, !PT ;  /* 0x0000ff0031ff7812 */ /* 0x040fe2000788c0ff */
[----:B------:R-:W-:Y:S01]  /*38d0*/  FMUL.FTZ R44, R42, UR6 ;  /* 0x000000062a2c7c20 */ /* 0x000fe20008410000 */
[----:B------:R-:W-:Y:S01]  /*38e0*/  ISETP.GE.U32.AND P3, PT, R2, RZ, PT ;  /* 0x000000ff0200720c */ /* 0x000fe20003f66070 */
[----:B------:R-:W-:Y:S01]  /*38f0*/  FADD.FTZ R153, R148, -R153 ;  /* 0x8000009994997221 */ /* 0x000fe20000010000 */
[----:B------:R-:W-:Y:S01]  /*3900*/  FFMA.FTZ R157, R146, R157, R41 ;  /* 0x0000009d929d7223 */ /* 0x000fe20000010029 */
[--C-:B------:R-:W-:Y:S01]  /*3910*/  HADD2.F32 R41, -RZ, R105.reuse.H0_H0 ;  /* 0x20000069ff297230 */ /* 0x100fe20000004100 */
[----:B------:R-:W-:Y:S01]  /*3920*/  ISETP.GE.U32.AND.EX P2, PT, R49, 0x1000000, PT, P2 ;  /* 0x010000003100780c */ /* 0x000fe20003f46120 */
[----:B------:R-:W-:-:S02]  /*3930*/  HADD2.F32 R45, -RZ, R105.H1_H1 ;  /* 0x30000069ff2d7230 */ /* 0x000fc40000004100 */
[----:B------:R-:W-:Y:S01]  /*3940*/  FMUL.FTZ R0, R157, UR6 ;  /* 0x000000069d007c20 */ /* 0x000fe20008410000 */
[C---:B------:R-:W-:Y:S01]  /*3950*/  ISETP.GE.U32.AND.EX P3, PT, R3.reuse, 0x1000000, PT, P3 ;  /* 0x010000000300780c */ /* 0x040fe20003f66130 */
[----:B------:R-:W-:Y:S01]  /*3960*/  FADD.FTZ R65, R150, -R65 ;  /* 0x8000004196417221 */ /* 0x000fe20000010000 */
[----:B------:R-:W-:Y:S01]  /*3970*/  FFMA.FTZ R41, R146, R153, R41 ;  /* 0x0000009992297223 */ /* 0x000fe20000010029 */
[----:B------:R-:W-:Y:S01]  /*3980*/  FSEL R54, R44, RZ, P2 ;  /* 0x000000ff2c367208 */ /* 0x000fe20001000000 */
[----:B------:R-:W-:Y:S01]  /*3990*/  FFMA.FTZ R64, R64, R58, R59 ;  /* 0x0000003a40407223 */ /* 0x000fe2000001003b */
[----:B------:R-:W-:Y:S02]  /*39a0*/  FSEL R49, R0, RZ, P4 ;  /* 0x000000ff00317208 */ /* 0x000fe40002000000 */
[----:B------:R-:W-:Y:S01]  /*39b0*/  LOP3.LUT P4, RZ, R3, 0xff00, RZ, 0xc0, !PT ;  /* 0x0000ff0003ff7812 */ /* 0x000fe2000788c0ff */
[----:B------:R-:W-:Y:S01]  /*39c0*/  FADD.FTZ R151, R151, -R64 ;  /* 0x8000004097977221 */ /* 0x000fe20000010000 */
[----:B------:R-:W-:-:S02]  /*39d0*/  FSEL R44, R44, RZ, P3 ;  /* 0x000000ff2c2c7208 */ /* 0x000fc40001800000 */
[----:B------:R-:W-:Y:S01]  /*39e0*/  FSEL R55, R0, RZ, P4 ;  /* 0x000000ff00377208 */ /* 0x000fe20002000000 */
[----:B------:R-:W-:Y:S01]  /*39f0*/  FFMA.FTZ R0, R146, R65, R45 ;  /* 0x0000004192007223 */ /* 0x000fe2000001002d */
[C---:B------:R-:W-:Y:S01]  /*3a00*/  LOP3.LUT P2, RZ, R48.reuse, 0xff0000, RZ, 0xc0, !PT ;  /* 0x00ff000030ff7812 */ /* 0x040fe2000784c0ff */
[----:B------:R-:W-:Y:S01]  /*3a10*/  HADD2.F32 R45, -RZ, R104.H0_H0 ;  /* 0x20000068ff2d7230 */ /* 0x000fe20000004100 */
[C---:B------:R-:W-:Y:S02]  /*3a20*/  LOP3.LUT P3, RZ, R48.reuse, 0xff000000, RZ, 0xc0, !PT ;  /* 0xff00000030ff7812 */ /* 0x040fe4000786c0ff */
[C---:B------:R-:W-:Y:S02]  /*3a30*/  LOP3.LUT P5, RZ, R48.reuse, 0xff00, RZ, 0xc0, !PT ;  /* 0x0000ff0030ff7812 */ /* 0x040fe400078ac0ff */
[----:B------:R-:W-:Y:S01]  /*3a40*/  LOP3.LUT P6, RZ, R48, 0xff, RZ, 0xc0, !PT ;  /* 0x000000ff30ff7812 */ /* 0x000fe200078cc0ff */
[----:B------:R-:W-:Y:S01]  /*3a50*/  FMUL.FTZ R48, R41, UR6 ;  /* 0x0000000629307c20 */ /* 0x000fe20008410000 */
[----:B------:R-:W-:Y:S01]  /*3a60*/  LOP3.LUT P4, RZ, R2, 0xff0000, RZ, 0xc0, !PT ;  /* 0x00ff000002ff7812 */ /* 0x000fe2000788c0ff */
[----:B------:R-:W-:Y:S01]  /*3a70*/  FFMA.FTZ R149, R146, R149, R45 ;  /* 0x0000009592957223 */ /* 0x000fe2000001002d */
[----:B------:R-:W-:-:S02]  /*3a80*/  F2FP.F16.F32.PACK_AB R43, R42, R43 ;  /* 0x0000002b2a2b723e */ /* 0x000fc400000000ff */
[----:B------:R-:W-:Y:S01]  /*3a90*/  F2FP.F16.F32.PACK_AB R51, R54, R51 ;  /* 0x000000333633723e */ /* 0x000fe200000000ff */
[C---:B------:R-:W-:Y:S01]  /*3aa0*/  FMUL.FTZ R54, R0.reuse, UR6 ;  /* 0x0000000600367c20 */ /* 0x040fe20008410000 */
[----:B------:R-:W-:Y:S02]  /*3ab0*/  F2FP.F16.F32.PACK_AB R42, R157, R40 ;  /* 0x000000289d2a723e */ /* 0x000fe400000000ff */
[----:B------:R-:W-:Y:S01]  /*3ac0*/  F2FP.F16.F32.PACK_AB R41, R0, R41 ;  /* 0x000000290029723e */ /* 0x000fe200000000ff */
[----:B------:R-:W-:Y:S01]  /*3ad0*/  HADD2.F32 R0, -RZ, R104.H1_H1 ;  /* 0x30000068ff007230 */ /* 0x000fe20000004100 */
[----:B------:R-:W-:Y:S02]  /*3ae0*/  FSEL R40, R48, RZ, P4 ;  /* 0x000000ff30287208 */ /* 0x000fe40002000000 */
[----:B------:R-:W-:Y:S02]  /*3af0*/  LOP3.LUT P4, RZ, R2, 0xff000000, RZ, 0xc0, !PT ;  /* 0xff00000002ff7812 */ /* 0x000fe4000788c0ff */
[----:B------:R-:W-:Y:S01]  /*3b00*/  FFMA.FTZ R0, R146, R151, R0 ;  /* 0x0000009792007223 */ /* 0x000fe20000010000 */
[----:B------:R-:W-:-:S02]  /*3b10*/  F2FP.F16.F32.PACK_AB R47, R44, R47 ;  /* 0x0000002f2c2f723e */ /* 0x000fc400000000ff */
[----:B------:R-:W-:Y:S01]  /*3b20*/  FSEL R45, R54, RZ, P4 ;  /* 0x000000ff362d7208 */ /* 0x000fe20002000000 */
[C---:B------:R-:W-:Y:S01]  /*3b30*/  FMUL.FTZ R44, R0.reuse, UR6 ;  /* 0x00000006002c7c20 */ /* 0x040fe20008410000 */
[----:B------:R-:W-:Y:S02]  /*3b40*/  F2FP.F16.F32.PACK_AB R50, R49, R50 ;  /* 0x000000323132723e */ /* 0x000fe400000000ff */
[----:B------:R-:W-:Y:S02]  /*3b50*/  F2FP.F16.F32.PACK_AB R45, R45, R40 ;  /* 0x000000282d2d723e */ /* 0x000fe400000000ff */
[----:B------:R-:W-:Y:S01]  /*3b60*/  F2FP.F16.F32.PACK_AB R40, R0, R149 ;  /* 0x000000950028723e */ /* 0x000fe200000000ff */
[----:B------:R-:W-:Y:S01]  /*3b70*/  FMUL.FTZ R149, R149, UR6 ;  /* 0x0000000695957c20 */ /* 0x000fe20008410000 */
[----:B------:R-:W-:Y:S02]  /*3b80*/  LOP3.LUT P4, RZ, R2, 0xff00, RZ, 0xc0, !PT ;  /* 0x0000ff0002ff7812 */ /* 0x000fe4000788c0ff */
[----:B------:R-:W-:-:S02]  /*3b90*/  FSEL R49, R48, RZ, P2 ;  /* 0x000000ff30317208 */ /* 0x000fc40001000000 */
[----:B------:R-:W-:Y:S02]  /*3ba0*/  LOP3.LUT P2, RZ, R2, 0xff, RZ, 0xc0, !PT ;  /* 0x000000ff02ff7812 */ /* 0x000fe4000784c0ff */
[----:B------:R-:W-:Y:S02]  /*3bb0*/  F2FP.F16.F32.PACK_AB R46, R55, R46 ;  /* 0x0000002e372e723e */ /* 0x000fe400000000ff */
[C---:B------:R-:W-:Y:S02]  /*3bc0*/  FSEL R55, R44.reuse, RZ, P5 ;  /* 0x000000ff2c377208 */ /* 0x040fe40002800000 */
[----:B------:R-:W-:Y:S02]  /*3bd0*/  FSEL R61, R44, RZ, P4 ;  /* 0x000000ff2c3d7208 */ /* 0x000fe40002000000 */
[----:B------:R-:W-:Y:S02]  /*3be0*/  FSEL R54, R54, RZ, P3 ;  /* 0x000000ff36367208 */ /* 0x000fe40001800000 */
[----:B------:R-:W-:-:S02]  /*3bf0*/  FSEL R44, R149, RZ, P2 ;  /* 0x000000ff952c7208 */ /* 0x000fc40001000000 */
[----:B------:R-:W-:Y:S02]  /*3c00*/  FSEL R48, R149, RZ, P6 ;  /* 0x000000ff95307208 */ /* 0x000fe40003000000 */
[----:B------:R-:W-:Y:S02]  /*3c10*/  F2FP.F16.F32.PACK_AB R49, R54, R49 ;  /* 0x000000313631723e */ /* 0x000fe400000000ff */
[----:B------:R-:W-:Y:S02]  /*3c20*/  F2FP.F16.F32.PACK_AB R44, R61, R44 ;  /* 0x0000002c3d2c723e */ /* 0x000fe400000000ff */
[----:B------:R-:W-:-:S07]  /*3c30*/  F2FP.F16.F32.PACK_AB R48, R55, R48 ;  /* 0x000000303730723e */ /* 0x000fce00000000ff */
.L_x_1996:
        /* <DEDUP_REMOVED lines=16> */
[--C-:B0-----:R-:W-:Y:S02]  /*3d40*/  HADD2.F32 R41, -RZ, R39.reuse.H0_H0 ;  /* 0x20000027ff297230 */ /* 0x101fe40000004100 */
[-CC-:B------:R-:W-:Y:S01]  /*3d50*/  FFMA.FTZ R56, R56, R58.reuse, R59.reuse ;  /* 0x0000003a38387223 */ /* 0x180fe2000001003b */
[----:B------:R-:W-:Y:S01]  /*3d60*/  FADD.FTZ R169, R169, -R166 ;  /* 0x800000a6a9a97221 */ /* 0x000fe20000010000 */
[----:B------:R-:W-:Y:S02]  /*3d70*/  HADD2.F32 R0, -RZ, R38.H0_H0 ;  /* 0x20000026ff007230 */ /* 0x000fe40000004100 */
[----:B------:R-:W-:Y:S01]  /*3d80*/  FFMA.FTZ R167, R167, R58, R59 ;  /* 0x0000003aa7a77223 */ /* 0x000fe2000001003b */
[----:B------:R-:W-:Y:S01]  /*3d90*/  FADD.FTZ R165, R165, -R162 ;  /* 0x800000a2a5a57221 */ /* 0x000fe20000010000 */
[----:B------:R-:W-:-:S02]  /*3da0*/  HADD2.F32 R40, -RZ, R39.H1_H1 ;  /* 0x30000027ff287230 */ /* 0x000fc40000004100 */
[----:B------:R-:W-:Y:S01]  /*3db0*/  FADD.FTZ R57, R57, -R56 ;  /* 0x8000003839397221 */ /* 0x000fe20000010000 */
[----:B------:R-:W-:Y:S01]  /*3dc0*/  FFMA.FTZ R43, R146, R169, R41 ;  /* 0x000000a9922b7223 */ /* 0x000fe20000010029 */
[----:B------:R-:W-:Y:S02]  /*3dd0*/  HADD2.F32 R41, -RZ, R38.H1_H1 ;  /* 0x30000026ff297230 */ /* 0x000fe40000004100 */
[----:B------:R-:W-:Y:S01]  /*3de0*/  FADD.FTZ R167, R164, -R167 ;  /* 0x800000a7a4a77221 */ /* 0x000fe20000010000 */
[C---:B------:R-:W-:Y:S01]  /*3df0*/  FFMA.FTZ R165, R146.reuse, R165, R0 ;  /* 0x000000a592a57223 */ /* 0x040fe20000010000 */
[----:B------:R-:W-:Y:S01]  /*3e00*/  FFMA.FTZ R56, R146, R57, R40 ;  /* 0x0000003992387223 */ /* 0x000fe20000010028 */
[----:B------:R-:W-:Y:S01]  /*3e10*/  FMUL.FTZ R0, R43, UR6 ;  /* 0x000000062b007c20 */ /* 0x000fe20008410000 */
[----:B------:R-:W-:Y:S01]  /*3e20*/  ISETP.GE.U32.AND P1, PT, R52, RZ, PT ;  /* 0x000000ff3400720c */ /* 0x000fe20003f26070 */
[----:B------:R-:W-:Y:S01]  /*3e30*/  FFMA.FTZ R48, R146, R167, R41 ;  /* 0x000000a792307223 */ /* 0x000fe20000010029 */
[----:B------:R-:W-:Y:S01]  /*3e40*/  LOP3.LUT P6, RZ, R53, 0xff0000, RZ, 0xc0, !PT ;  /* 0x00ff000035ff7812 */ /* 0x000fe200078cc0ff */
[-CC-:B------:R-:W-:Y:S01]  /*3e50*/  FFMA.FTZ R158, R158, R58.reuse, R59.reuse ;  /* 0x0000003a9e9e7223 */ /* 0x180fe2000001003b */
[----:B------:R-:W-:Y:S01]  /*3e60*/  LOP3.LUT P4, RZ, R73, 0xff0000, RZ, 0xc0, !PT ;  /* 0x00ff000049ff7812 */ /* 0x000fe2000788c0ff */
[----:B------:R-:W-:Y:S01]  /*3e70*/  FMUL.FTZ R40, R56, UR6 ;  /* 0x0000000638287c20 */ /* 0x000fe20008410000 */
[----:B------:R-:W-:Y:S01]  /*3e80*/  ISETP.GE.U32.AND P3, PT, R72, RZ, PT ;  /* 0x000000ff4800720c */ /* 0x000fe20003f66070 */
[-CC-:B------:R-:W-:Y:S01]  /*3e90*/  FFMA.FTZ R163, R163, R58.reuse, R59.reuse ;  /* 0x0000003aa3a37223 */ /* 0x180fe2000001003b */
[----:B------:R-:W-:Y:S01]  /*3ea0*/  FSEL R51, R0, RZ, P6 ;  /* 0x000000ff00337208 */ /* 0x000fe20003000000 */
[----:B------:R-:W-:Y:S01]  /*3eb0*/  FMUL.FTZ R45, R48, UR6 ;  /* 0x00000006302d7c20 */ /* 0x000fe20008410000 */
[----:B------:R-:W-:Y:S01]  /*3ec0*/  ISETP.GE.U32.AND.EX P1, PT, R53, 0x1000000, PT, P1 ;  /* 0x010000003500780c */ /* 0x000fe20003f26110 */
[-CC-:B------:R-:W-:Y:S01]  /*3ed0*/  FFMA.FTZ R69, R69, R58.reuse, R59.reuse ;  /* 0x0000003a45457223 */ /* 0x180fe2000001003b */
[----:B------:R-:W-:Y:S01]  /*3ee0*/  FSEL R47, R0, RZ, P4 ;  /* 0x000000ff002f7208 */ /* 0x000fe20002000000 */
[----:B------:R-:W-:Y:S01]  /*3ef0*/  FMUL.FTZ R0, R165, UR6 ;  /* 0x00000006a5007c20 */ /* 0x000fe20008410000 */
[----:B------:R-:W-:Y:S01]  /*3f00*/  ISETP.GE.U32.AND.EX P3, PT, R73, 0x1000000, PT, P3 ;  /* 0x010000004900780c */ /* 0x000fe20003f66130 */
[--C-:B------:R-:W-:Y:S01]  /*3f10*/  HADD2.F32 R41, -RZ, R37.reuse.H0_H0 ;  /* 0x20000025ff297230 */ /* 0x100fe20000004100 */
[----:B------:R-:W-:Y:S01]  /*3f20*/  LOP3.LUT P5, RZ, R53, 0xff, RZ, 0xc0, !PT ;  /* 0x000000ff35ff7812 */ /* 0x000fe200078ac0ff */
[----:B------:R-:W-:Y:S01]  /*3f30*/  FADD.FTZ R71, R71, -R158 ;  /* 0x8000009e47477221 */ /* 0x000fe20000010000 */
[----:B------:R-:W-:Y:S01]  /*3f40*/  LOP3.LUT P6, RZ, R73, 0xff, RZ, 0xc0, !PT ;  /* 0x000000ff49ff7812 */ /* 0x000fe200078cc0ff */
[----:B------:R-:W-:Y:S01]  /*3f50*/  FFMA.FTZ R58, R68, R58, R59 ;  /* 0x0000003a443a7223 */ /* 0x000fe2000001003b */
[----:B------:R-:W-:Y:S01]  /*3f60*/  LOP3.LUT P4, RZ, R53, 0xff00, RZ, 0xc0, !PT ;  /* 0x0000ff0035ff7812 */ /* 0x000fe2000788c0ff */
[----:B------:R-:W-:Y:S01]  /*3f70*/  HADD2.F32 R42, -RZ, R37.H1_H1 ;  /* 0x30000025ff2a7230 */ /* 0x000fe20000004100 */
[----:B------:R-:W-:Y:S01]  /*3f80*/  FSEL R60, R40, RZ, P1 ;  /* 0x000000ff283c7208 */ /* 0x000fe20000800000 */
[----:B------:R-:W-:Y:S01]  /*3f90*/  FADD.FTZ R163, R160, -R163 ;  /* 0x800000a3a0a37221 */ /* 0x000fe20000010000 */
[----:B------:R-:W-:Y:S01]  /*3fa0*/  FSEL R62, R40, RZ, P3 ;  /* 0x000000ff283e7208 */ /* 0x000fe20001800000 */
[--C-:B------:R-:W-:Y:S01]  /*3fb0*/  HADD2.F32 R40, -RZ, R36.reuse.H1_H1 ;  /* 0x30000024ff287230 */ /* 0x100fe20000004100 */
[----:B------:R-:W-:Y:S01]  /*3fc0*/  FSEL R50, R0, RZ, P5 ;  /* 0x000000ff00327208 */ /* 0x000fe20002800000 */
[----:B------:R-:W-:Y:S01]  /*3fd0*/  FADD.FTZ R69, R70, -R69 ;  /* 0x8000004546457221 */ /* 0x000fe20000010000 */
[----:B------:R-:W-:Y:S01]  /*3fe0*/  FSEL R46, R0, RZ, P6 ;  /* 0x000000ff002e7208 */ /* 0x000fe20003000000 */
[----:B------:R-:W-:Y:S01]  /*3ff0*/  HADD2.F32 R0, -RZ, R36.H0_H0 ;  /* 0x20000024ff007230 */ /* 0x000fe20000004100 */
[----:B------:R-:W-:Y:S01]  /*4000*/  FSEL R49, R45, RZ, P4 ;  /* 0x000000ff2d317208 */ /* 0x000fe20002000000 */
[C---:B------:R-:W-:Y:S01]  /*4010*/  FFMA.FTZ R41, R146.reuse, R71, R41 ;  /* 0x0000004792297223 */ /* 0x040fe20000010029 */
[----:B------:R-:W-:Y:S01]  /*4020*/  LOP3.LUT P4, RZ, R73, 0xff00, RZ, 0xc0, !PT ;  /* 0x0000ff0049ff7812 */ /* 0x000fe2000788c0ff */
[----:B------:R-:W-:Y:S01]  /*4030*/  FADD.FTZ R63, R63, -R58 ;  /* 0x8000003a3f3f7221 */ /* 0x000fe20000010000 */
[C---:B------:R-:W-:Y:S01]  /*4040*/  FFMA.FTZ R44, R146.reuse, R163, R42 ;  /* 0x000000a3922c7223 */ /* 0x040fe2000001002a */
[----:B------:R-:W-:Y:S01]  /*4050*/  FFMA.FTZ R69, R146, R69, R40 ;  /* 0x0000004592457223 */ /* 0x000fe20000010028 */
[----:B------:R-:W-:Y:S01]  /*4060*/  FSEL R45, R45, RZ, P4 ;  /* 0x000000ff2d2d7208 */ /* 0x000fe20002000000 */
[----:B------:R-:W-:Y:S01]  /*4070*/  FMUL.FTZ R40, R41, UR6 ;  /* 0x0000000629287c20 */ /* 0x000fe20008410000 */
[----:B------:R-:W-:Y:S01]  /*4080*/  LOP3.LUT P1, RZ, R52, 0xff0000, RZ, 0xc0, !PT ;  /* 0x00ff000034ff7812 */ /* 0x000fe2000782c0ff */
[----:B------:R-:W-:Y:S01]  /*4090*/  FFMA.FTZ R0, R146, R63, R0 ;  /* 0x0000003f92007223 */ /* 0x000fe20000010000 */
[----:B------:R-:W-:Y:S01]  /*40a0*/  F2FP.F16.F32.PACK_AB R42, R48, R165 ;  /* 0x000000a5302a723e */ /* 0x000fe200000000ff */
[----:B------:R-:W-:Y:S01]  /*40b0*/  FMUL.FTZ R48, R44, UR6 ;  /* 0x000000062c307c20 */ /* 0x000fe20008410000 */
[----:B------:R-:W-:-:S02]  /*40c0*/  LOP3.LUT P4, RZ, R72, 0xff0000, RZ, 0xc0, !PT ;  /* 0x00ff000048ff7812 */ /* 0x000fc4000788c0ff */
[----:B------:R-:W-:Y:S02]  /*40d0*/  LOP3.LUT P3, RZ, R52, 0xff000000, RZ, 0xc0, !PT ;  /* 0xff00000034ff7812 */ /* 0x000fe4000786c0ff */
[----:B------:R-:W-:Y:S02]  /*40e0*/  F2FP.F16.F32.PACK_AB R46, R45, R46 ;  /* 0x0000002e2d2e723e */ /* 0x000fe400000000ff */
[----:B------:R-:W-:Y:S02]  /*40f0*/  F2FP.F16.F32.PACK_AB R50, R49, R50 ;  /* 0x000000323132723e */ /* 0x000fe400000000ff */
[----:B------:R-:W-:Y:S02]  /*4100*/  FSEL R49, R40, RZ, P1 ;  /* 0x000000ff28317208 */ /* 0x000fe40000800000 */
[----:B------:R-:W-:Y:S01]  /*4110*/  F2FP.F16.F32.PACK_AB R41, R44, R41 ;  /* 0x000000292c29723e */ /* 0x000fe200000000ff */
[----:B------:R-:W-:Y:S01]  /*4120*/  FMUL.FTZ R44, R69, UR6 ;  /* 0x00000006452c7c20 */ /* 0x000fe20008410000 */
[----:B------:R-:W-:-:S02]  /*4130*/  FSEL R45, R40, RZ, P4 ;  /* 0x000000ff282d7208 */ /* 0x000fc40002000000 */
[C---:B------:R-:W-:Y:S02]  /*4140*/  LOP3.LUT P5, RZ, R52.reuse, 0xff00, RZ, 0xc0, !PT ;  /* 0x0000ff0034ff7812 */ /* 0x040fe400078ac0ff */
[----:B------:R-:W-:Y:S02]  /*4150*/  LOP3.LUT P6, RZ, R52, 0xff, RZ, 0xc0, !PT ;  /* 0x000000ff34ff7812 */ /* 0x000fe400078cc0ff */
[----:B------:R-:W-:Y:S01]  /*4160*/  F2FP.F16.F32.PACK_AB R40, R69, R0 ;  /* 0x000000004528723e */ /* 0x000fe200000000ff */
[----:B------:R-:W-:Y:S01]  /*4170*/  FMUL.FTZ R0, R0, UR6 ;  /* 0x0000000600007c20 */ /* 0x000fe20008410000 */
[C---:B------:R-:W-:Y:S02]  /*4180*/  LOP3.LUT P1, RZ, R72.reuse, 0xff000000, RZ, 0xc0, !PT ;  /* 0xff00000048ff7812 */ /* 0x040fe4000782c0ff */
[----:B------:R-:W-:Y:S02]  /*4190*/  LOP3.LUT P4, RZ, R72, 0xff00, RZ, 0xc0, !PT ;  /* 0x0000ff0048ff7812 */ /* 0x000fe4000788c0ff */
[----:B------:R-:W-:-:S02]  /*41a0*/  FSEL R52, R48, RZ, P3 ;  /* 0x000000ff30347208 */ /* 0x000fc40001800000 */
[----:B------:R-:W-:Y:S02]  /*41b0*/  LOP3.LUT P3, RZ, R72, 0xff, RZ, 0xc0, !PT ;  /* 0x000000ff48ff7812 */ /* 0x000fe4000786c0ff */
        /* <DEDUP_REMOVED lines=11> */
[----:B------:R-:W-:Y:S01]  /*4270*/  F2FP.F16.F32.PACK_AB R48, R53, R48 ;  /* 0x000000303530723e */ /* 0x000fe200000000ff */
[----:B------:R-:W-:Y:S06]  /*4280*/  BRA `(.L_x_2004) ;  /* 0x0000001c00807947 */ /* 0x000fec0003800000 */
.L_x_2003:
[-CC-:B------:R-:W-:Y:S01]  /*4290*/  FFMA.FTZ R166, R166, R58.reuse, R59.reuse ;  /* 0x0000003aa6a67223 */ /* 0x180fe2000001003b */
[-C--:B------:R-:W-:Y:S01]  /*42a0*/  FFMA.FTZ R56, R56, R58.reuse, R59 ;  /* 0x0000003a38387223 */ /* 0x080fe2000001003b */
[--C-:B0-----:R-:W-:Y:S01]  /*42b0*/  HADD2.F32 R44, -RZ, R39.reuse.H0_H0 ;  /* 0x20000027ff2c7230 */ /* 0x101fe20000004100 */
[----:B------:R-:W-:Y:S01]  /*42c0*/  ISETP.GE.U32.AND P1, PT, R52, RZ, PT ;  /* 0x000000ff3400720c */ /* 0x000fe20003f26070 */
[----:B------:R-:W-:Y:S01]  /*42d0*/  FADD.FTZ R169, R169, -R166 ;  /* 0x800000a6a9a97221 */ /* 0x000fe20000010000 */
[----:B------:R-:W-:Y:S02]  /*42e0*/  HADD2.F32 R45, -RZ, R39.H1_H1 ;  /* 0x30000027ff2d7230 */ /* 0x000fe40000004100 */
[----:B------:R-:W-:Y:S01]  /*42f0*/  FADD.FTZ R57, R57, -R56 ;  /* 0x8000003839397221 */ /* 0x000fe20000010000 */
[C---:B------:R-:W-:Y:S01]  /*4300*/  ISETP.GE.U32.AND.EX P5, PT, R53.reuse, 0x1000000, PT, P1 ;  /* 0x010000003500780c */ /* 0x040fe20003fa6110 */
[----:B------:R-:W-:Y:S01]  /*4310*/  FFMA.FTZ R44, R146, R169, R44 ;  /* 0x000000a9922c7223 */ /* 0x000fe2000001002c */
[----:B------:R-:W-:Y:S01]  /*4320*/  ISETP.GE.U32.AND P1, PT, R72, RZ, PT ;  /* 0x000000ff4800720c */ /* 0x000fe20003f26070 */
[----:B------:R-:W-:Y:S01]  /*4330*/  FFMA.FTZ R45, R146, R57, R45 ;  /* 0x00000039922d7223 */ /* 0x000fe2000001002d */
[----:B------:R-:W-:Y:S01]  /*4340*/  LOP3.LUT P3, RZ, R53, 0xff0000, RZ, 0xc0, !PT ;  /* 0x00ff000035ff7812 */ /* 0x000fe2000786c0ff */
[----:B------:R-:W-:Y:S01]  /*4350*/  FMUL.FTZ R44, R44, UR6 ;  /* 0x000000062c2c7c20 */ /* 0x000fe20008410000 */
[----:B------:R-:W-:Y:S01]  /*4360*/  ISETP.GE.U32.AND.EX P1, PT, R73, 0x1000000, PT, P1 ;  /* 0x010000004900780c */ /* 0x000fe20003f26110 */
[----:B------:R-:W-:Y:S01]  /*4370*/  FMUL.FTZ R45, R45, UR6 ;  /* 0x000000062d2d7c20 */ /* 0x000fe20008410000 */
[-CC-:B------:R-:W-:Y:S01]  /*4380*/  FFMA.FTZ R167, R167, R58.reuse, R59.reuse ;  /* 0x0000003aa7a77223 */ /* 0x180fe2000001003b */
[-C--:B------:R-:W-:Y:S01]  /*4390*/  FFMA.FTZ R162, R162, R58.reuse, R59 ;  /* 0x0000003aa2a27223 */ /* 0x080fe2000001003b */
[----:B------:R-:W-:Y:S01]  /*43a0*/  FSEL R51, R44, RZ, P3 ;  /* 0x000000ff2c337208 */ /* 0x000fe20001800000 */
[--C-:B------:R-:W-:Y:S01]  /*43b0*/  HADD2.F32 R0, -RZ, R38.reuse.H0_H0 ;  /* 0x20000026ff007230 */ /* 0x100fe20000004100 */
[C---:B------:R-:W-:Y:S01]  /*43c0*/  LOP3.LUT P4, RZ, R53.reuse, 0xff, RZ, 0xc0, !PT ;  /* 0x000000ff35ff7812 */ /* 0x040fe2000788c0ff */
[----:B------:R-:W-:Y:S01]  /*43d0*/  FADD.FTZ R167, R164, -R167 ;  /* 0x800000a7a4a77221 */ /* 0x000fe20000010000 */
[----:B------:R-:W-:Y:S01]  /*43e0*/  LOP3.LUT P3, RZ, R53, 0xff00, RZ, 0xc0, !PT ;  /* 0x0000ff0035ff7812 */ /* 0x000fe2000786c0ff */
[----:B------:R-:W-:Y:S01]  /*43f0*/  FADD.FTZ R165, R165, -R162 ;  /* 0x800000a2a5a57221 */ /* 0x000fe20000010000 */
[C---:B------:R-:W-:Y:S01]  /*4400*/  FSEL R56, R45.reuse, RZ, P5 ;  /* 0x000000ff2d387208 */ /* 0x040fe20002800000 */
[----:B------:R-:W-:Y:S01]  /*4410*/  FFMA.FTZ R158, R158, R58, R59 ;  /* 0x0000003a9e9e7223 */ /* 0x000fe2000001003b */
[----:B------:R-:W-:Y:S01]  /*4420*/  FSEL R53, R45, RZ, P1 ;  /* 0x000000ff2d357208 */ /* 0x000fe20000800000 */
[----:B------:R-:W-:-:S02]  /*4430*/  HADD2.F32 R45, -RZ, R38.H1_H1 ;  /* 0x30000026ff2d7230 */ /* 0x000fc40000004100 */
[C---:B------:R-:W-:Y:S01]  /*4440*/  FFMA.FTZ R0, R146.reuse, R165, R0 ;  /* 0x000000a592007223 */ /* 0x040fe20000010000 */
[----:B------:R-:W-:Y:S01]  /*4450*/  FFMA.FTZ R163, R163, R58, R59 ;  /* 0x0000003aa3a37223 */ /* 0x000fe2000001003b */
[----:B------:R-:W-:Y:S01]  /*4460*/  LOP3.LUT P6, RZ, R73, 0xff0000, RZ, 0xc0, !PT ;  /* 0x00ff000049ff7812 */ /* 0x000fe200078cc0ff */
[----:B------:R-:W-:Y:S01]  /*4470*/  FADD.FTZ R71, R71, -R158 ;  /* 0x8000009e47477221 */ /* 0x000fe20000010000 */
[----:B------:R-:W-:Y:S01]  /*4480*/  FFMA.FTZ R167, R146, R167, R45 ;  /* 0x000000a792a77223 */ /* 0x000fe2000001002d */
[--C-:B------:R-:W-:Y:S02]  /*4490*/  HADD2.F32 R45, -RZ, R37.reuse.H0_H0 ;  /* 0x20000025ff2d7230 */ /* 0x100fe40000004100 */
[----:B------:R-:W-:Y:S01]  /*44a0*/  FMUL.FTZ R0, R0, UR6 ;  /* 0x0000000600007c20 */ /* 0x000fe20008410000 */
[----:B------:R-:W-:Y:S01]  /*44b0*/  LOP3.LUT P5, RZ, R73, 0xff, RZ, 0xc0, !PT ;  /* 0x000000ff49ff7812 */ /* 0x000fe200078ac0ff */
[----:B------:R-:W-:Y:S01]  /*44c0*/  FMUL.FTZ R167, R167, UR6 ;  /* 0x00000006a7a77c20 */ /* 0x000fe20008410000 */
[----:B------:R-:W-:-:S02]  /*44d0*/  HADD2.F32 R47, -RZ, R37.H1_H1 ;  /* 0x30000025ff2f7230 */ /* 0x000fc40000004100 */
[-C--:B------:R-:W-:Y:S01]  /*44e0*/  FFMA.FTZ R69, R69, R58.reuse, R59 ;  /* 0x0000003a45457223 */ /* 0x080fe2000001003b */
[----:B------:R-:W-:Y:S01]  /*44f0*/  FADD.FTZ R163, R160, -R163 ;  /* 0x800000a3a0a37221 */ /* 0x000fe20000010000 */
[----:B------:R-:W-:Y:S01]  /*4500*/  FFMA.FTZ R58, R68, R58, R59 ;  /* 0x0000003a443a7223 */ /* 0x000fe2000001003b */
[----:B------:R-:W-:Y:S01]  /*4510*/  FSEL R48, R44, RZ, P6 ;  /* 0x000000ff2c307208 */ /* 0x000fe20003000000 */
[----:B------:R-:W-:Y:S01]  /*4520*/  FFMA.FTZ R45, R146, R71, R45 ;  /* 0x00000047922d7223 */ /* 0x000fe2000001002d */
[----:B------:R-:W-:Y:S01]  /*4530*/  FSEL R49, R167, RZ, P3 ;  /* 0x000000ffa7317208 */ /* 0x000fe20001800000 */
[--C-:B------:R-:W-:Y:S01]  /*4540*/  HADD2.F32 R44, -RZ, R36.reuse.H1_H1 ;  /* 0x30000024ff2c7230 */ /* 0x100fe20000004100 */
[----:B------:R-:W-:Y:S01]  /*4550*/  FSEL R50, R0, RZ, P4 ;  /* 0x000000ff00327208 */ /* 0x000fe20002000000 */
[----:B------:R-:W-:Y:S01]  /*4560*/  FADD.FTZ R69, R70, -R69 ;  /* 0x8000004546457221 */ /* 0x000fe20000010000 */
[----:B------:R-:W-:Y:S01]  /*4570*/  FSEL R46, R0, RZ, P5 ;  /* 0x000000ff002e7208 */ /* 0x000fe20002800000 */
[----:B------:R-:W-:Y:S01]  /*4580*/  HADD2.F32 R0, -RZ, R36.H0_H0 ;  /* 0x20000024ff007230 */ /* 0x000fe20000004100 */
[----:B------:R-:W-:Y:S01]  /*4590*/  LOP3.LUT P3, RZ, R73, 0xff00, RZ, 0xc0, !PT ;  /* 0x0000ff0049ff7812 */ /* 0x000fe2000786c0ff */
[----:B------:R-:W-:Y:S01]  /*45a0*/  FFMA.FTZ R163, R146, R163, R47 ;  /* 0x000000a392a37223 */ /* 0x000fe2000001002f */
[----:B------:R-:W-:Y:S01]  /*45b0*/  FADD.FTZ R63, R63, -R58 ;  /* 0x8000003a3f3f7221 */ /* 0x000fe20000010000 */
[----:B------:R-:W-:Y:S01]  /*45c0*/  FMUL.FTZ R45, R45, UR6 ;  /* 0x000000062d2d7c20 */ /* 0x000fe20008410000 */
[----:B------:R-:W-:Y:S01]  /*45d0*/  LOP3.LUT P6, RZ, R52, 0xff0000, RZ, 0xc0, !PT ;  /* 0x00ff000034ff7812 */ /* 0x000fe200078cc0ff */
[----:B------:R-:W-:Y:S01]  /*45e0*/  FFMA.FTZ R44, R146, R69, R44 ;  /* 0x00000045922c7223 */ /* 0x000fe2000001002c */
[----:B------:R-:W-:Y:S01]  /*45f0*/  FSEL R167, R167, RZ, P3 ;  /* 0x000000ffa7a77208 */ /* 0x000fe20001800000 */
[----:B------:R-:W-:Y:S01]  /*4600*/  FMUL.FTZ R163, R163, UR6 ;  /* 0x00000006a3a37c20 */ /* 0x000fe20008410000 */
[----:B------:R-:W-:Y:S01]  /*4610*/  LOP3.LUT P3, RZ, R72, 0xff0000, RZ, 0xc0, !PT ;  /* 0x00ff000048ff7812 */ /* 0x000fe2000786c0ff */
[----:B------:R-:W-:Y:S01]  /*4620*/  FFMA.FTZ R0, R146, R63, R0 ;  /* 0x0000003f92007223 */ /* 0x000fe20000010000 */
[----:B------:R-:W-:Y:S01]  /*4630*/  LOP3.LUT P1, RZ, R52, 0xff000000, RZ, 0xc0, !PT ;  /* 0xff00000034ff7812 */ /* 0x000fe2000782c0ff */
[----:B------:R-:W-:Y:S01]  /*4640*/  FMUL.FTZ R44, R44, UR6 ;  /* 0x000000062c2c7c20 */ /* 0x000fe20008410000 */
[----:B------:R-:W-:Y:S01]  /*4650*/  F2FP.F16.F32.PACK_AB R50, R49, R50 ;  /* 0x000000323132723e */ /* 0x000fe200000000ff */
[----:B------:R-:W-:Y:S01]  /*4660*/  FMUL.FTZ R0, R0, UR6 ;  /* 0x0000000600007c20 */ /* 0x000fe20008410000 */
[----:B------:R-:W-:-:S02]  /*4670*/  FSEL R49, R45, RZ, P6 ;  /* 0x000000ff2d317208 */ /* 0x000fc40003000000 */
[C---:B------:R-:W-:Y:S02]  /*4680*/  LOP3.LUT P4, RZ, R52.reuse, 0xff00, RZ, 0xc0, !PT ;  /* 0x0000ff0034ff7812 */ /* 0x040fe4000788c0ff */
[----:B------:R-:W-:Y:S02]  /*4690*/  LOP3.LUT P5, RZ, R52, 0xff, RZ, 0xc0, !PT ;  /* 0x000000ff34ff7812 */ /* 0x000fe400078ac0ff */
[----:B------:R-:W-:Y:S02]  /*46a0*/  FSEL R45, R45, RZ, P3 ;  /* 0x000000ff2d2d7208 */ /* 0x000fe40001800000 */
[C---:B------:R-:W-:Y:S02]  /*46b0*/  LOP3.LUT P3, RZ, R72.reuse, 0xff00, RZ, 0xc0, !PT ;  /* 0x0000ff0048ff7812 */ /* 0x040fe4000786c0ff */
[----:B------:R-:W-:Y:S02]  /*46c0*/  FSEL R52, R163, RZ, P1 ;  /* 0x000000ffa3347208 */ /* 0x000fe40000800000 */
[----:B------:R-:W-:-:S02]  /*46d0*/  LOP3.LUT P6, RZ, R72, 0xff000000, RZ, 0xc0, !PT ;  /* 0xff00000048ff7812 */ /* 0x000fc400078cc0ff */
[----:B------:R-:W-:Y:S02]  /*46e0*/  LOP3.LUT P1, RZ, R72, 0xff, RZ, 0xc0, !PT ;  /* 0x000000ff48ff7812 */ /* 0x000fe4000782c0ff */
[----:B------:R-:W-:Y:S02]  /*46f0*/  F2FP.F16.F32.PACK_AB R47, R53, R48 ;  /* 0x00000030352f723e */ /* 0x000fe400000000ff */
[----:B------:R-:W-:Y:S02]  /*4700*/  F2FP.F16.F32.PACK_AB R51, R56, R51 ;  /* 0x000000333833723e */ /* 0x000fe400000000ff */
[C---:B------:R-:W-:Y:S02]  /*4710*/  FSEL R53, R44.reuse, RZ, P4 ;  /* 0x000000ff2c357208 */ /* 0x040fe40002000000 */
[----:B------:R-:W-:Y:S02]  /*4720*/  FSEL R57, R44, RZ, P3 ;  /* 0x000000ff2c397208 */ /* 0x000fe40001800000 */
        /* <DEDUP_REMOVED lines=9> */
.L_x_2002:
[----:B------:R-:W-:Y:S05]  /*47c0*/  @!P2 BRA `(.L_x_2005) ;  /* 0x00000004003ca947 */ /* 0x000fea0003800000 */
[-CC-:B------:R-:W-:Y:S01]  /*47d0*/  FFMA.FTZ R166, R166, R58.reuse, R59.reuse ;  /* 0x0000003aa6a67223 */ /* 0x180fe2000001003b */
[-CC-:B------:R-:W-:Y:S01]  /*47e0*/  FFMA.FTZ R162, R162, R58.reuse, R59.reuse ;  /* 0x0000003aa2a27223 */ /* 0x180fe2000001003b */
[-CC-:B------:R-:W-:Y:S01]  /*47f0*/  FFMA.FTZ R167, R167, R58.reuse, R59.reuse ;  /* 0x0000003aa7a77223 */ /* 0x180fe2000001003b */
[----:B------:R-:W-:Y:S01]  /*4800*/  LOP3.LUT P6, RZ, R53, 0xff0000, RZ, 0xc0, !PT ;  /* 0x00ff000035ff7812 */ /* 0x000fe200078cc0ff */
[----:B0-----:R-:W-:Y:S01]  /*4810*/  FADD.FTZ R43, R169, -R166 ;  /* 0x800000a6a92b7221 */ /* 0x001fe20000010000 */
[----:B------:R-:W-:Y:S01]  /*4820*/  FADD.FTZ R165, R165, -R162 ;  /* 0x800000a2a5a57221 */ /* 0x000fe20000010000 */
[----:B------:R-:W-:Y:S01]  /*4830*/  LOP3.LUT P4, RZ, R73, 0xff0000, RZ, 0xc0, !PT ;  /* 0x00ff000049ff7812 */ /* 0x000fe2000788c0ff */
[-C--:B------:R-:W-:Y:S01]  /*4840*/  FFMA.FTZ R56, R56, R58.reuse, R59 ;  /* 0x0000003a38387223 */ /* 0x080fe2000001003b */
        /* <DEDUP_REMOVED lines=23> */
[C---:B------:R-:W-:Y:S01]  /*49c0*/  LOP3.LUT P4, RZ, R53.reuse, 0xff00, RZ, 0xc0, !PT ;  /* 0x0000ff0035ff7812 */ /* 0x040fe2000788c0ff */
        /* <DEDUP_REMOVED lines=12> */
[----:B------:R-:W-:Y:S01]  /*4a90*/  F2FP.F16.F32.PACK_AB R42, R47, R42 ;  /* 0x0000002a2f2a723e */ /* 0x000fe200000000ff */
[----:B------:R-:W-:Y:S01]  /*4aa0*/  FMUL.FTZ R146, R146, R63 ;  /* 0x0000003f92927220 */ /* 0x000fe20000410000 */
[----:B------:R-:W-:Y:S01]  /*4ab0*/  FSEL R53, R0, RZ, P4 ;  /* 0x000000ff00357208 */ /* 0x000fe20002000000 */
[----:B------:R-:W-:Y:S01]  /*4ac0*/  FMUL.FTZ R0, R41, UR6 ;  /* 0x0000000629007c20 */ /* 0x000fe20008410000 */
[----:B------:R-:W-:Y:S01]  /*4ad0*/  F2FP.F16.F32.PACK_AB R47, R57, R44 ;  /* 0x0000002c392f723e */ /* 0x000fe200000000ff */
[----:B------:R-:W-:Y:S01]  /*4ae0*/  FMUL.FTZ R44, R40, UR6 ;  /* 0x00000006282c7c20 */ /* 0x000fe20008410000 */
[----:B------:R-:W-:Y:S02]  /*4af0*/  LOP3.LUT P1, RZ, R52, 0xff0000, RZ, 0xc0, !PT ;  /* 0x00ff000034ff7812 */ /* 0x000fe4000782c0ff */
[----:B------:R-:W-:-:S02]  /*4b00*/  LOP3.LUT P4, RZ, R72, 0xff0000, RZ, 0xc0, !PT ;  /* 0x00ff000048ff7812 */ /* 0x000fc4000788c0ff */
[C---:B------:R-:W-:Y:S02]  /*4b10*/  LOP3.LUT P3, RZ, R52.reuse, 0xff000000, RZ, 0xc0, !PT ;  /* 0xff00000034ff7812 */ /* 0x040fe4000786c0ff */
[C---:B------:R-:W-:Y:S02]  /*4b20*/  LOP3.LUT P5, RZ, R52.reuse, 0xff00, RZ, 0xc0, !PT ;  /* 0x0000ff0034ff7812 */ /* 0x040fe400078ac0ff */
        /* <DEDUP_REMOVED lines=25> */
.L_x_2005:
        /* <DEDUP_REMOVED lines=52> */
[----:B------:R-:W-:Y:S02]  /*5000*/  F2FP.F16.F32.PACK_AB R51, R0, R51 ;  /* 0x000000330033723e */ /* 0x000fe400000000ff */
[----:B------:R-:W-:Y:S02]  /*5010*/  F2FP.F16.F32.PACK_AB R50, R45, R50 ;  /* 0x000000322d32723e */ /* 0x000fe400000000ff */
        /* <DEDUP_REMOVED lines=9> */
[----:B------:R-:W-:Y:S02]  /*50b0*/  F2FP.F16.F32.PACK_AB R47, R44, R47 ;  /* 0x0000002f2c2f723e */ /* 0x000fe400000000ff */
[----:B------:R-:W-:Y:S02]  /*50c0*/  FSEL R53, R69, RZ, P4 ;  /* 0x000000ff45357208 */ /* 0x000fe40002000000 */
        /* <DEDUP_REMOVED lines=10> */
.L_x_2001:
[----:B------:R-:W-:Y:S05]  /*5170*/  @!P1 BRA `(.L_x_2006) ;  /* 0x0000000800049947 */ /* 0x000fea0003800000 */
[----:B------:R-:W-:Y:S05]  /*5180*/  @!P2 BRA `(.L_x_2007) ;  /* 0x000000040008a947 */ /* 0x000fea0003800000 */
[-CC-:B------:R-:W-:Y:S01]  /*5190*/  FFMA.FTZ R56, R56, R58.reuse, R59.reuse ;  /* 0x0000003a38387223 */ /* 0x180fe2000001003b */
[-CC-:B------:R-:W-:Y:S01]  /*51a0*/  FFMA.FTZ R162, R162, R58.reuse, R59.reuse ;  /* 0x0000003aa2a27223 */ /* 0x180fe2000001003b */
[-C--:B------:R-:W-:Y:S01]  /*51b0*/  FFMA.FTZ R166, R166, R58.reuse, R59 ;  /* 0x0000003aa6a67223 */ /* 0x080fe2000001003b */
[--C-:B0-----:R-:W-:Y:S02]  /*51c0*/  HADD2.F32 R41, -RZ, R39.reuse.H1_H1 ;  /* 0x30000027ff297230 */ /* 0x101fe40000004100 */
[----:B------:R-:W-:Y:S01]  /*51d0*/  FADD.FTZ R57, R57, -R56 ;  /* 0x8000003839397221 */ /* 0x000fe20000010000 */
[----:B------:R-:W-:Y:S02]  /*51e0*/  HADD2.F32 R40, -RZ, R39.H0_H0 ;  /* 0x20000027ff287230 */ /* 0x000fe40000004100 */
[----:B------:R-:W-:Y:S01]  /*51f0*/  FADD.FTZ R165, R165, -R162 ;  /* 0x800000a2a5a57221 */ /* 0x000fe20000010000 */
[--C-:B------:R-:W-:Y:S02]  /*5200*/  HADD2.F32 R0, -RZ, R38.reuse.H0_H0 ;  /* 0x20000026ff007230 */ /* 0x100fe40000004100 */
[----:B------:R-:W-:Y:S01]  /*5210*/  FADD.FTZ R169, R169, -R166 ;  /* 0x800000a6a9a97221 */ /* 0x000fe20000010000 */
[----:B------:R-:W-:Y:S01]  /*5220*/  FFMA.FTZ R60, R146, R57, R41 ;  /* 0x00000039923c7223 */ /* 0x000fe20000010029 */
[----:B------:R-:W-:Y:S01]  /*5230*/  ISETP.GE.U32.AND P1, PT, R52, RZ, PT ;  /* 0x000000ff3400720c */ /* 0x000fe20003f26070 */
[-CC-:B------:R-:W-:Y:S01]  /*5240*/  FFMA.FTZ R69, R69, R58.reuse, R59.reuse ;  /* 0x0000003a45457223 */ /* 0x180fe2000001003b */
        /* <DEDUP_REMOVED lines=12> */
[----:B------:R-:W-:Y:S01]  /*5310*/  LOP3.LUT P3, RZ, R53, 0xff00, RZ, 0xc0, !PT ;  /* 0x0000ff0035ff7812 */ /* 0x000fe2000786c0ff */
[--C-:B------:R-:W-:Y:S01]  /*5320*/  HADD2.F32 R42, -RZ, R37.reuse.H0_H0 ;  /* 0x20000025ff2a7230 */ /* 0x100fe20000004100 */
[----:B------:R-:W-:Y:S01]  /*5330*/  FSEL R57, R41, RZ, P1 ;  /* 0x000000ff29397208 */ /* 0x000fe20000800000 */
[----:B------:R-:W-:Y:S01]  /*5340*/  HADD2.F32 R41, -RZ, R38.H1_H1 ;  /* 0x30000026ff297230 */ /* 0x000fe20000004100 */
[----:B------:R-:W-:Y:S01]  /*5350*/  FSEL R56, R40, RZ, P5 ;  /* 0x000000ff28387208 */ /* 0x000fe20002800000 */
[----:B------:R-:W-:Y:S01]  /*5360*/  FADD.FTZ R167, R164, -R167 ;  /* 0x800000a7a4a77221 */ /* 0x000fe20000010000 */
[----:B------:R-:W-:Y:S01]  /*5370*/  FSEL R53, R0, RZ, P4 ;  /* 0x000000ff00357208 */ /* 0x000fe20002000000 */
[----:B------:R-:W-:-:S02]  /*5380*/  HADD2.F32 R48, -RZ, R37.H1_H1 ;  /* 0x30000025ff307230 */ /* 0x000fc40000004100 */
[----:B------:R-:W-:Y:S01]  /*5390*/  FADD.FTZ R69, R70, -R69 ;  /* 0x8000004546457221 */ /* 0x000fe20000010000 */
[--C-:B------:R-:W-:Y:S02]  /*53a0*/  HADD2.F32 R0, -RZ, R36.reuse.H0_H0 ;  /* 0x20000024ff007230 */ /* 0x100fe40000004100 */
[----:B------:R-:W-:Y:S01]  /*53b0*/  FADD.FTZ R71, R71, -R158 ;  /* 0x8000009e47477221 */ /* 0x000fe20000010000 */
[----:B------:R-:W-:Y:S02]  /*53c0*/  HADD2.F32 R40, -RZ, R36.H1_H1 ;  /* 0x30000024ff287230 */ /* 0x000fe40000004100 */
[----:B------:R-:W-:Y:S01]  /*53d0*/  FADD.FTZ R163, R160, -R163 ;  /* 0x800000a3a0a37221 */ /* 0x000fe20000010000 */
[----:B------:R-:W-:Y:S01]  /*53e0*/  FADD.FTZ R63, R63, -R58 ;  /* 0x8000003a3f3f7221 */ /* 0x000fe20000010000 */
[C---:B------:R-:W-:Y:S01]  /*53f0*/  FFMA.FTZ R50, R146.reuse, R167, R41 ;  /* 0x000000a792327223 */ /* 0x040fe20000010029 */
[C---:B------:R-:W-:Y:S01]  /*5400*/  FFMA.FTZ R41, R146.reuse, R71, R42 ;  /* 0x0000004792297223 */ /* 0x040fe2000001002a */
[C---:B------:R-:W-:Y:S01]  /*5410*/  FFMA.FTZ R48, R146.reuse, R163, R48 ;  /* 0x000000a392307223 */ /* 0x040fe20000010030 */
[C---:B------:R-:W-:Y:S01]  /*5420*/  FFMA.FTZ R0, R146.reuse, R63, R0 ;  /* 0x0000003f92007223 */ /* 0x040fe20000010000 */
[----:B------:R-:W-:Y:S01]  /*5430*/  FFMA.FTZ R69, R146, R69, R40 ;  /* 0x0000004592457223 */ /* 0x000fe20000010028 */
[C---:B------:R-:W-:Y:S01]  /*5440*/  F2FP.F16.F32.PACK_AB R42, R50.reuse, R165 ;  /* 0x000000a5322a723e */ /* 0x040fe200000000ff */
[----:B------:R-:W-:Y:S01]  /*5450*/  FMUL.FTZ R51, R50, UR6 ;  /* 0x0000000632337c20 */ /* 0x000fe20008410000 */
[----:B------:R-:W-:Y:S01]  /*5460*/  FMUL.FTZ R49, R41, UR6 ;  /* 0x0000000629317c20 */ /* 0x000fe20008410000 */
[C---:B------:R-:W-:Y:S01]  /*5470*/  F2FP.F16.F32.PACK_AB R41, R48.reuse, R41 ;  /* 0x000000293029723e */ /* 0x040fe200000000ff */
[----:B------:R-:W-:Y:S01]  /*5480*/  FMUL.FTZ R50, R48, UR6 ;  /* 0x0000000630327c20 */ /* 0x000fe20008410000 */
[C---:B------:R-:W-:Y:S01]  /*5490*/  F2FP.F16.F32.PACK_AB R40, R69.reuse, R0 ;  /* 0x000000004528723e */ /* 0x040fe200000000ff */
        /* <DEDUP_REMOVED lines=17> */
.L_x_2007:
        /* <DEDUP_REMOVED lines=9> */
[----:B------:R-:W-:Y:S01]  /*5640*/  ISETP.GE.U32.AND P1, PT, R52, RZ, PT ;  /* 0x000000ff3400720c */ /* 0x000fe20003f26070 */
[C---:B------:R-:W-:Y:S01]  /*5650*/  FFMA.FTZ R48, R146.reuse, R169, R48 ;  /* 0x000000a992307223 */ /* 0x040fe20000010030 */
[C---:B------:R-:W-:Y:S01]  /*5660*/  LOP3.LUT P5, RZ, R53.reuse, 0xff0000, RZ, 0xc0, !PT ;  /* 0x00ff000035ff7812 */ /* 0x040fe200078ac0ff */
[C---:B------:R-:W-:Y:S01]  /*5670*/  FFMA.FTZ R49, R146.reuse, R57, R49 ;  /* 0x0000003992317223 */ /* 0x040fe20000010031 */
[----:B------:R-:W-:Y:S01]  /*5680*/  FFMA.FTZ R0, R146, R165, R0 ;  /* 0x000000a592007223 */ /* 0x000fe20000010000 */
[----:B------:R-:W-:Y:S01]  /*5690*/  FMUL.FTZ R48, R48, UR6 ;  /* 0x0000000630307c20 */ /* 0x000fe20008410000 */
[----:B------:R-:W-:Y:S01]  /*56a0*/  LOP3.LUT P4, RZ, R53, 0xff, RZ, 0xc0, !PT ;  /* 0x000000ff35ff7812 */ /* 0x000fe2000788c0ff */
[----:B------:R-:W-:Y:S01]  /*56b0*/  FMUL.FTZ R49, R49, UR6 ;  /* 0x0000000631317c20 */ /* 0x000fe20008410000 */
[----:B------:R-:W-:Y:S01]  /*56c0*/  FMUL.FTZ R0, R0, UR6 ;  /* 0x0000000600007c20 */ /* 0x000fe20008410000 */
[----:B------:R-:W-:Y:S01]  /*56d0*/  ISETP.GE.U32.AND.EX P1, PT, R53, 0x1000000, PT, P1 ;  /* 0x010000003500780c */ /* 0x000fe20003f26110 */
[-CC-:B------:R-:W-:Y:S01]  /*56e0*/  FFMA.FTZ R69, R69, R58.reuse, R59.reuse ;  /* 0x0000003a45457223 */ /* 0x180fe2000001003b */
[-CC-:B------:R-:W-:Y:S01]  /*56f0*/  FFMA.FTZ R158, R158, R58.reuse, R59.reuse ;  /* 0x0000003a9e9e7223 */ /* 0x180fe2000001003b */
[-CC-:B------:R-:W-:Y:S01]  /*5700*/  FFMA.FTZ R163, R163, R58.reuse, R59.reuse ;  /* 0x0000003aa3a37223 */ /* 0x180fe2000001003b */
[-CC-:B------:R-:W-:Y:S01]  /*5710*/  FFMA.FTZ R167, R167, R58.reuse, R59.reuse ;  /* 0x0000003aa7a77223 */ /* 0x180fe2000001003b */
[----:B------:R-:W-:Y:S01]  /*5720*/  FFMA.FTZ R58, R68, R58, R59 ;  /* 0x0000003a443a7223 */ /* 0x000fe2000001003b */
[----:B------:R-:W-:Y:S01]  /*5730*/  FSEL R60, R49, RZ, P1 ;  /* 0x000000ff313c7208 */ /* 0x000fe20000800000 */
[----:B------:R-:W-:Y:S01]  /*5740*/  HADD2.F32 R49, -RZ, R38.H1_H1 ;  /* 0x30000026ff317230 */ /* 0x000fe20000004100 */
[----:B------:R-:W-:Y:S01]  /*5750*/  FSEL R51, R48, RZ, P5 ;  /* 0x000000ff30337208 */ /* 0x000fe20002800000 */
[----:B------:R-:W-:Y:S01]  /*5760*/  FADD.FTZ R167, R164, -R167 ;  /* 0x800000a7a4a77221 */ /* 0x000fe20000010000 */
[----:B------:R-:W-:Y:S01]  /*5770*/  FSEL R56, R0, RZ, P4 ;  /* 0x000000ff00387208 */ /* 0x000fe20002000000 */
[--C-:B------:R-:W-:Y:S01]  /*5780*/  HADD2.F32 R50, -RZ, R37.reuse.H0_H0 ;  /* 0x20000025ff327230 */ /* 0x100fe20000004100 */
[C---:B------:R-:W-:Y:S01]  /*5790*/  LOP3.LUT P6, RZ, R52.reuse, 0xff0000, RZ, 0xc0, !PT ;  /* 0x00ff000034ff7812 */ /* 0x040fe200078cc0ff */
[--C-:B------:R-:W-:Y:S01]  /*57a0*/  HADD2.F32 R0, -RZ, R36.reuse.H0_H0 ;  /* 0x20000024ff007230 */ /* 0x100fe20000004100 */
[C---:B------:R-:W-:Y:S01]  /*57b0*/  LOP3.LUT P1, RZ, R52.reuse, 0xff000000, RZ, 0xc0, !PT ;  /* 0xff00000034ff7812 */ /* 0x040fe2000782c0ff */
[----:B------:R-:W-:Y:S01]  /*57c0*/  HADD2.F32 R48, -RZ, R36.H1_H1 ;  /* 0x30000024ff307230 */ /* 0x000fe20000004100 */
[----:B------:R-:W-:Y:S01]  /*57d0*/  LOP3.LUT P5, RZ, R52, 0xff, RZ, 0xc0, !PT ;  /* 0x000000ff34ff7812 */ /* 0x000fe200078ac0ff */
[----:B------:R-:W-:Y:S01]  /*57e0*/  FADD.FTZ R69, R70, -R69 ;  /* 0x8000004546457221 */ /* 0x000fe20000010000 */
[----:B------:R-:W-:Y:S01]  /*57f0*/  LOP3.LUT P4, RZ, R52, 0xff00, RZ, 0xc0, !PT ;  /* 0x0000ff0034ff7812 */ /* 0x000fe2000788c0ff */
[----:B------:R-:W-:-:S02]  /*5800*/  HADD2.F32 R52, -RZ, R37.H1_H1 ;  /* 0x30000025ff347230 */ /* 0x000fc40000004100 */
        /* <DEDUP_REMOVED lines=24> */
.L_x_2006:
        /* <DEDUP_REMOVED lines=8> */
[-CC-:B------:R-:W-:Y:S01]  /*5a10*/  FFMA.FTZ R158, R158, R58.reuse, R59.reuse ;  /* 0x0000003a9e9e7223 */ /* 0x180fe2000001003b */
[C---:B0-----:R-:W-:Y:S01]  /*5a20*/  FMUL.FTZ R42, R146.reuse, R165 ;  /* 0x000000a5922a7220 */ /* 0x041fe20000410000 */
[C---:B------:R-:W-:Y:S01]  /*5a30*/  FMUL.FTZ R48, R146.reuse, R57 ;  /* 0x0000003992307220 */ /* 0x040fe20000410000 */
        /* <DEDUP_REMOVED lines=24> */
[----:B------:R-:W-:Y:S01]  /*5bc0*/  F2FP.F16.F32.PACK_AB R43, R48, R43 ;  /* 0x0000002b302b723e */ /* 0x000fe200000000ff */
[----:B------:R-:W-:Y:S01]  /*5bd0*/  FMUL.FTZ R48, R41, UR6 ;  /* 0x0000000629307c20 */ /* 0x000fe20008410000 */
[C---:B------:R-:W-:Y:S01]  /*5be0*/  F2FP.F16.F32.PACK_AB R41, R0.reuse, R41 ;  /* 0x000000290029723e */ /* 0x040fe200000000ff */
[----:B------:R-:W-:Y:S01]  /*5bf0*/  FMUL.FTZ R49, R0, UR6 ;  /* 0x0000000600317c20 */ /* 0x000fe20008410000 */
[----:B------:R-:W-:Y:S01]  /*5c00*/  FMUL.FTZ R0, R40, UR6 ;  /* 0x0000000628007c20 */ /* 0x000fe20008410000 */
[C---:B------:R-:W-:Y:S01]  /*5c10*/  F2FP.F16.F32.PACK_AB R42, R167.reuse, R42 ;  /* 0x0000002aa72a723e */ /* 0x040fe200000000ff */
[----:B------:R-:W-:Y:S01]  /*5c20*/  FMUL.FTZ R167, R167, UR6 ;  /* 0x00000006a7a77c20 */ /* 0x000fe20008410000 */
[C---:B------:R-:W-:Y:S01]  /*5c30*/  F2FP.F16.F32.PACK_AB R40, R69.reuse, R40 ;  /* 0x000000284528723e */ /* 0x040fe200000000ff */
        /* <DEDUP_REMOVED lines=16> */
.L_x_2008:
[-CC-:B------:R-:W-:Y:S01]  /*5d40*/  FFMA.FTZ R162, R162, R58.reuse, R59.reuse ;  /* 0x0000003aa2a27223 */ /* 0x180fe2000001003b */
[-CC-:B------:R-:W-:Y:S01]  /*5d50*/  FFMA.FTZ R166, R166, R58.reuse, R59.reuse ;  /* 0x0000003aa6a67223 */ /* 0x180fe2000001003b */
[-CC-:B------:R-:W-:Y:S01]  /*5d60*/  FFMA.FTZ R56, R56, R58.reuse, R59.reuse ;  /* 0x0000003a38387223 */ /* 0x180fe2000001003b */
[-CC-:B------:R-:W-:Y:S01]  /*5d70*/  FFMA.FTZ R69, R69, R58.reuse, R59.reuse ;  /* 0x0000003a45457223 */ /* 0x180fe2000001003b */
[-CC-:B------:R-:W-:Y:S01]  /*5d80*/  FFMA.FTZ R158, R158, R58.reuse, R59.reuse ;  /* 0x0000003a9e9e7223 */ /* 0x180fe2000001003b */
[-CC-:B------:R-:W-:Y:S01]  /*5d90*/  FFMA.FTZ R163, R163, R58.reuse, R59.reuse ;  /* 0x0000003aa3a37223 */ /* 0x180fe2000001003b */
[-CC-:B------:R-:W-:Y:S01]  /*5da0*/  FFMA.FTZ R167, R167, R58.reuse, R59.reuse ;  /* 0x0000003aa7a77223 */ /* 0x180fe2000001003b */
[----:B------:R-:W-:Y:S01]  /*5db0*/  FADD.FTZ R165, R165, -R162 ;  /* 0x800000a2a5a57221 */ /* 0x000fe20000010000 */
[----:B------:R-:W-:Y:S01]  /*5dc0*/  FADD.FTZ R169, R169, -R166 ;  /* 0x800000a6a9a97221 */ /* 0x000fe20000010000 */
[----:B------:R-:W-:Y:S01]  /*5dd0*/  FADD.FTZ R57, R57, -R56 ;  /* 0x8000003839397221 */ /* 0x000fe20000010000 */
        /* <DEDUP_REMOVED lines=43> */
.L_x_2004:
        /* <DEDUP_REMOVED lines=13> */
.L_x_1991:
        /* <DEDUP_REMOVED lines=62> */
.L_x_1990:
[----:B------:R-:W-:Y:S05]  /*6540*/  BSYNC B0 ;  /* 0x0000000000007941 */ /* 0x000fea0003800000 */
.L_x_1989:
        /* <DEDUP_REMOVED lines=193> */
.L_x_1992:
        /* <DEDUP_REMOVED lines=8> */
.L_x_2011:
[----:B------:R-:W-:Y:S05]  /*71e0*/  BSYNC B2 ;  /* 0x0000000000027941 */ /* 0x000fea0003800000 */
.L_x_2010:
        /* <DEDUP_REMOVED lines=8> */
.L_x_2012:
[----:B------:R-:W-:-:S05]  /*7270*/  FADD.FTZ R51, R50, R51 ;  /* 0x0000003332337221 */ /* 0x000fca0000010000 */
[----:B------:R-:W-:Y:S01]  /*7280*/  MOV R171, R51 ;  /* 0x0000003300ab7202 */ /* 0x000fe20000000f00 */
[----:B------:R-:W-:Y:S01]  /*7290*/  HFMA2 R172, -RZ, RZ, 0, 1.1920928955078125e-07 ;  /* 0x00000002ffac7431 */ /* 0x000fe200000001ff */
[----:B------:R-:W-:-:S07]  /*72a0*/  MOV R54, R170 ;  /* 0x000000aa00367202 */ /* 0x000fce0000000f00 */
[----:B------:R-:W-:Y:S05]  /*72b0*/  WARPSYNC.COLLECTIVE R168, `(.L_x_2013) ;  /* 0x00000000a8087348 */ /* 0x000fea0003c00000 */
[----:B------:R0:W1:Y:S02]  /*72c0*/  SHFL.BFLY P4, R170, R171, R172, R173 ;  /* 0x0c0000acabaa7389 */ /* 0x00006400000800ad */
[----:B01----:R-:W-:Y:S05]  /*72d0*/  ENDCOLLECTIVE ;  /* 0x000000000000791b */ /* 0x003fea0003800000 */
.L_x_2013:
[----:B------:R-:W-:-:S05]  /*72e0*/  FADD.FTZ R54, R55, R54 ;  /* 0x0000003637367221 */ /* 0x000fca0000010000 */
[----:B------:R-:W-:Y:S02]  /*72f0*/  MOV R171, R54 ;  /* 0x0000003600ab7202 */ /* 0x000fe40000000f00 */
[----:B------:R-:W-:-:S07]  /*7300*/  MOV R58, R170 ;  /* 0x000000aa003a7202 */ /* 0x000fce0000000f00 */
[----:B------:R-:W-:Y:S05]  /*7310*/  WARPSYNC.COLLECTIVE R168, `(.L_x_2014) ;  /* 0x00000000a8087348 */ /* 0x000fea0003c00000 */
[----:B------:R0:W1:Y:S02]  /*7320*/  SHFL.BFLY P4, R170, R171, R172, R173 ;  /* 0x0c0000acabaa7389 */ /* 0x00006400000800ad */
[----:B01----:R-:W-:Y:S05]  /*7330*/  ENDCOLLECTIVE ;  /* 0x000000000000791b */ /* 0x003fea0003800000 */
.L_x_2014:
[----:B------:R-:W-:-:S05]  /*7340*/  FADD.FTZ R58, R51, R58 ;  /* 0x0000003a333a7221 */ /* 0x000fca0000010000 */
[----:B------:R-:W-:Y:S01]  /*7350*/  MOV R171, R58 ;  /* 0x0000003a00ab7202 */ /* 0x000fe20000000f00 */
[----:B------:R-:W-:Y:S01]  /*7360*/  HFMA2 R172, -RZ, RZ, 0, 2.384185791015625e-07 ;  /* 0x00000004ffac7431 */ /* 0x000fe200000001ff */
[----:B------:R-:W-:-:S07]  /*7370*/  MOV R59, R170 ;  /* 0x000000aa003b7202 */ /* 0x000fce0000000f00 */
[----:B------:R-:W-:Y:S05]  /*7380*/  WARPSYNC.COLLECTIVE R168, `(.L_x_2015) ;  /* 0x00000000a8087348 */ /* 0x000fea0003c00000 */
[----:B------:R0:W1:Y:S02]  /*7390*/  SHFL.BFLY P4, R170, R171, R172, R173 ;  /* 0x0c0000acabaa7389 */ /* 0x00006400000800ad */
[----:B01----:R-:W-:Y:S05]  /*73a0*/  ENDCOLLECTIVE ;  /* 0x000000000000791b */ /* 0x003fea0003800000 */
.L_x_2015:
[----:B------:R-:W-:-:S05]  /*73b0*/  FADD.FTZ R59, R54, R59 ;  /* 0x0000003b363b7221 */ /* 0x000fca0000010000 */
[----:B------:R-:W-:Y:S02]  /*73c0*/  MOV R171, R59 ;  /* 0x0000003b00ab7202 */ /* 0x000fe40000000f00 */
[----:B------:R-:W-:-:S07]  /*73d0*/  MOV R61, R170 ;  /* 0x000000aa003d7202 */ /* 0x000fce0000000f00 */
[----:B------:R-:W-:Y:S05]  /*73e0*/  WARPSYNC.COLLECTIVE R168, `(.L_x_2016) ;  /* 0x00000000a8087348 */ /* 0x000fea0003c00000 */
[----:B------:R0:W1:Y:S02]  /*73f0*/  SHFL.BFLY P4, R170, R171, R172, R173 ;  /* 0x0c0000acabaa7389 */ /* 0x00006400000800ad */
[----:B01----:R-:W-:Y:S05]  /*7400*/  ENDCOLLECTIVE ;  /* 0x000000000000791b */ /* 0x003fea0003800000 */
.L_x_2016:
[----:B------:R-:W-:-:S05]  /*7410*/  FADD.FTZ R61, R58, R61 ;  /* 0x0000003d3a3d7221 */ /* 0x000fca0000010000 */
[----:B------:R-:W-:Y:S01]  /*7420*/  MOV R171, R61 ;  /* 0x0000003d00ab7202 */ /* 0x000fe20000000f00 */
[----:B------:R-:W-:Y:S01]  /*7430*/  HFMA2 R172, -RZ, RZ, 0, 4.76837158203125e-07 ;  /* 0x00000008ffac7431 */ /* 0x000fe200000001ff */
[----:B------:R-:W-:-:S07]  /*7440*/  MOV R60, R170 ;  /* 0x000000aa003c7202 */ /* 0x000fce0000000f00 */
[----:B------:R-:W-:Y:S05]  /*7450*/  WARPSYNC.COLLECTIVE R168, `(.L_x_2017) ;  /* 0x00000000a8087348 */ /* 0x000fea0003c00000 */
[----:B------:R0:W1:Y:S02]  /*7460*/  SHFL.BFLY P4, R170, R171, R172, R173 ;  /* 0x0c0000acabaa7389 */ /* 0x00006400000800ad */
[----:B01----:R-:W-:Y:S05]  /*7470*/  ENDCOLLECTIVE ;  /* 0x000000000000791b */ /* 0x003fea0003800000 */
.L_x_2017:
[----:B------:R-:W-:-:S05]  /*7480*/  FADD.FTZ R60, R59, R60 ;  /* 0x0000003c3b3c7221 */ /* 0x000fca0000010000 */
[----:B------:R-:W-:Y:S02]  /*7490*/  MOV R171, R60 ;  /* 0x0000003c00ab7202 */ /* 0x000fe40000000f00 */
[----:B------:R-:W-:-:S07]  /*74a0*/  MOV R50, R170 ;  /* 0x000000aa00327202 */ /* 0x000fce0000000f00 */
[----:B------:R-:W-:Y:S05]  /*74b0*/  WARPSYNC.COLLECTIVE R168, `(.L_x_2018) ;  /* 0x00000000a8087348 */ /* 0x000fea0003c00000 */
[----:B------:R0:W1:Y:S02]  /*74c0*/  SHFL.BFLY P4, R170, R171, R172, R173 ;  /* 0x0c0000acabaa7389 */ /* 0x00006400000800ad */
[----:B01----:R-:W-:Y:S05]  /*74d0*/  ENDCOLLECTIVE ;  /* 0x000000000000791b */ /* 0x003fea0003800000 */
.L_x_2018:
[----:B------:R-:W-:-:S05]  /*74e0*/  FADD.FTZ R50, R61, R50 ;  /* 0x000000323d327221 */ /* 0x000fca0000010000 */
[----:B------:R-:W-:Y:S01]  /*74f0*/  MOV R171, R50 ;  /* 0x0000003200ab7202 */ /* 0x000fe20000000f00 */
[----:B------:R-:W-:Y:S01]  /*7500*/  HFMA2 R172, -RZ, RZ, 0, 9.5367431640625e-07 ;  /* 0x00000010ffac7431 */ /* 0x000fe200000001ff */
[----:B------:R-:W-:-:S07]  /*7510*/  MOV R55, R170 ;  /* 0x000000aa00377202 */ /* 0x000fce0000000f00 */
[----:B------:R-:W-:Y:S05]  /*7520*/  WARPSYNC.COLLECTIVE R168, `(.L_x_2019) ;  /* 0x00000000a8087348 */ /* 0x000fea0003c00000 */
[----:B------:R0:W1:Y:S02]  /*7530*/  SHFL.BFLY P4, R170, R171, R172, R173 ;  /* 0x0c0000acabaa7389 */ /* 0x00006400000800ad */
[----:B01----:R-:W-:Y:S05]  /*7540*/  ENDCOLLECTIVE ;  /* 0x000000000000791b */ /* 0x003fea0003800000 */
.L_x_2019:
[----:B------:R-:W-:-:S05]  /*7550*/  FADD.FTZ R55, R60, R55 ;  /* 0x000000373c377221 */ /* 0x000fca0000010000 */
[----:B------:R-:W-:Y:S02]  /*7560*/  MOV R171, R55 ;  /* 0x0000003700ab7202 */ /* 0x000fe40000000f00 */
[----:B------:R-:W-:-:S07]  /*7570*/  MOV R51, R170 ;  /* 0x000000aa00337202 */ /* 0x000fce0000000f00 */
[----:B------:R-:W-:Y:S05]  /*7580*/  WARPSYNC.COLLECTIVE R168, `(.L_x_2020) ;  /* 0x00000000a8087348 */ /* 0x000fea0003c00000 */
[----:B------:R0:W1:Y:S02]  /*7590*/  SHFL.BFLY P4, R170, R171, R172, R173 ;  /* 0x0c0000acabaa7389 */ /* 0x00006400000800ad */
[----:B01----:R-:W-:Y:S05]  /*75a0*/  ENDCOLLECTIVE ;  /* 0x000000000000791b */ /* 0x003fea0003800000 */
.L_x_2020:
[----:B------:R-:W-:Y:S01]  /*75b0*/  MOV R54, R170 ;  /* 0x000000aa00367202 */ /* 0x000fe20000000f00 */
[----:B------:R-:W-:Y:S06]  /*75c0*/  BRA `(.L_x_2021) ;  /* 0xffffffa000707947 */ /* 0x000fec000383ffff */
.L_x_2022:
        /* <DEDUP_REMOVED lines=11> */
.L_x_3951:


//--------------------- .text._ZN10layer_norm22ln_bwd_finalize_kernelINS_22Kernel_traits_finalizeILj512Ef6__halfS2_S2_fjLb0ELj1024ELj4ENS_18Kernel_traits_baseILj512EfS2_S2_S2_fjLj1024EEEEELb0ELb0EEEvNS_9BwdParamsE --------------------------
	.section	.text._ZN10layer_norm22ln_bwd_finalize_kernelINS_22Kernel_traits_finalizeILj512Ef6__halfS2_S2_fjLb0ELj1024ELj4ENS_18Kernel_traits_baseILj512EfS2_S2_S2_fjLj1024EEEEELb0ELb0EEEvNS_9BwdParamsE,"ax",@progbits
	.align	128
        .global         _ZN10layer_norm22ln_bwd_finalize_kernelINS_22Kernel_traits_finalizeILj512Ef6__halfS2_S2_fjLb0ELj1024ELj4ENS_18Kernel_traits_baseILj512EfS2_S2_S2_fjLj1024EEEEELb0ELb0EEEvNS_9BwdParamsE
        .type           _ZN10layer_norm22ln_bwd_finalize_kernelINS_22Kernel_traits_finalizeILj512Ef6__halfS2_S2_fjLb0ELj1024ELj4ENS_18Kernel_traits_baseILj512EfS2_S2_S2_fjLj1024EEEEELb0ELb0EEEvNS_9BwdParamsE,@function
        .size           _ZN10layer_norm22ln_bwd_finalize_kernelINS_22Kernel_traits_finalizeILj512Ef6__halfS2_S2_fjLb0ELj1024ELj4ENS_18Kernel_traits_baseILj512EfS2_S2_S2_fjLj1024EEEEELb0ELb0EEEvNS_9BwdParamsE,(.L_x_3952 - _ZN10layer_norm22ln_bwd_finalize_kernelINS_22Kernel_traits_finalizeILj512Ef6__halfS2_S2_fjLb0ELj1024ELj4ENS_18Kernel_traits_baseILj512EfS2_S2_S2_fjLj1024EEEEELb0ELb0EEEvNS_9BwdParamsE)
        .other          _ZN10layer_norm22ln_bwd_finalize_kernelINS_22Kernel_traits_finalizeILj512Ef6__halfS2_S2_fjLb0ELj1024ELj4ENS_18Kernel_traits_baseILj512EfS2_S2_S2_fjLj1024EEEEELb0ELb0EEEvNS_9BwdParamsE,@"STO_CUDA_ENTRY STV_DEFAULT"
_ZN10layer_norm22ln_bwd_finalize_kernelINS_22Kernel_traits_finalizeILj512Ef6__halfS2_S2_fjLb0ELj1024ELj4ENS_18Kernel_traits_baseILj512EfS2_S2_S2_fjLj1024EEEEELb0ELb0EEEvNS_9BwdParamsE:
.text._ZN10layer_norm22ln_bwd_finalize_kernelINS_22Kernel_traits_finalizeILj512Ef6__halfS2_S2_fjLb0ELj1024ELj4ENS_18Kernel_traits_baseILj512EfS2_S2_S2_fjLj1024EEEEELb0ELb0EEEvNS_9BwdParamsE:
        /* <DEDUP_REMOVED lines=82> */
.L_x_2027:
        /* <DEDUP_REMOVED lines=118> */
.L_x_2026:
[----:B------:R-:W-:Y:S05]  /*0c80*/  BSYNC.RECONVERGENT B1 ;  /* 0x0000000000017941 */ /* 0x000fea0003800200 */
.L_x_2025:
        /* <DEDUP_REMOVED lines=75> */
.L_x_2029:
[----:B------:R-:W-:Y:S05]  /*1140*/  BSYNC.RECONVERGENT B1 ;  /* 0x0000000000017941 */ /* 0x000fea0003800200 */
.L_x_2028:
        /* <DEDUP_REMOVED lines=37> */
.L_x_2031:
[----:B------:R-:W-:Y:S05]  /*13a0*/  BSYNC.RECONVERGENT B1 ;  /* 0x0000000000017941 */ /* 0x000fea0003800200 */
.L_x_2030:
[----:B------:R-:W-:Y:S05]  /*13b0*/  @!P1 BRA `(.L_x_2024) ;  /* 0x0000000000409947 */ /* 0x000fea0003800000 */
[----:B------:R-:W0:Y:S01]  /*13c0*/  LDC.64 R6, c[0x0][0x440] ;  /* 0x00011000ff067b82 */ /* 0x000e220000000a00 */
[----:B------:R-:W-:Y:S01]  /*13d0*/  IMAD R59, R2, R56, R59 ;  /* 0x00000038023b7224 */ /* 0x000fe200078e023b */
[----:B------:R-:W-:Y:S02]  /*13e0*/  LOP3.LUT R8, R8, 0x1f, RZ, 0xc0, !PT ;  /* 0x0000001f08087812 */ /* 0x000fe400078ec0ff */
[----:B------:R-:W-:Y:S02]  /*13f0*/  IADD3 R9, PT, PT, -R9, RZ, RZ ;  /* 0x000000ff09097210 */ /* 0x000fe40007ffe1ff */
[----:B------:R-:W-:Y:S02]  /*1400*/  IADD3 R59, PT, PT, R8, R59, RZ ;  /* 0x0000003b083b7210 */ /* 0x000fe40007ffe0ff */
[----:B------:R-:W1:Y:S05]  /*1410*/  LDC.64 R10, c[0x0][0x448] ;  /* 0x00011200ff0a7b82 */ /* 0x000e6a0000000a00 */
.L_x_2032:
        /* <DEDUP_REMOVED lines=10> */
.L_x_2024:
[----:B------:R-:W-:Y:S05]  /*14c0*/  BSYNC.RECONVERGENT B0 ;  /* 0x0000000000007941 */ /* 0x000fea0003800200 */
.L_x_2023:
        /* <DEDUP_REMOVED lines=57> */
.L_x_2033:
        /* <DEDUP_REMOVED lines=10> */
.L_x_3952:


//--------------------- .text._ZN10layer_norm40ln_parallel_residual_bwd_finalize_kernelINS_22Kernel_traits_finalizeILj512Ef6__halfS2_S2_fjLb0ELj1024ELj4ENS_18Kernel_traits_baseILj512EfS2_S2_S2_fjLj1024EEEEELb0EEEvNS_9BwdParamsE --------------------------
	.section	.text._ZN10layer_norm40ln_parallel_residual_bwd_finalize_kernelINS_22Kernel_traits_finalizeILj512Ef6__halfS2_S2_fjLb0ELj1024ELj4ENS_18Kernel_traits_baseILj512EfS2_S2_S2_fjLj1024EEEEELb0EEEvNS_9BwdParamsE,"ax",@progbits
	.align	128
        .global         _ZN10layer_norm40ln_parallel_residual_bwd_finalize_kernelINS_22Kernel_traits_finalizeILj512Ef6__halfS2_S2_fjLb0ELj1024ELj4ENS_18Kernel_traits_baseILj512EfS2_S2_S2_fjLj1024EEEEELb0EEEvNS_9BwdParamsE
        .type           _ZN10layer_norm40ln_parallel_residual_bwd_finalize_kernelINS_22Kernel_traits_finalizeILj512Ef6__halfS2_S2_fjLb0ELj1024ELj4ENS_18Kernel_traits_baseILj512EfS2_S2_S2_fjLj1024EEEEELb0EEEvNS_9BwdParamsE,@function
        .size           _ZN10layer_norm40ln_parallel_residual_bwd_finalize_kernelINS_22Kernel_traits_finalizeILj512Ef6__halfS2_S2_fjLb0ELj1024ELj4ENS_18Kernel_traits_baseILj512EfS2_S2_S2_fjLj1024EEEEELb0EEEvNS_9BwdParamsE,(.L_x_3953 - _ZN10layer_norm40ln_parallel_residual_bwd_finalize_kernelINS_22Kernel_traits_finalizeILj512Ef6__halfS2_S2_fjLb0ELj1024ELj4ENS_18Kernel_traits_baseILj512EfS2_S2_S2_fjLj1024EEEEELb0EEEvNS_9BwdParamsE)
        .other          _ZN10layer_norm40ln_parallel_residual_bwd_finalize_kernelINS_22Kernel_traits_finalizeILj512Ef6__halfS2_S2_fjLb0ELj1024ELj4ENS_18Kernel_traits_baseILj512EfS2_S2_S2_fjLj1024EEEEELb0EEEvNS_9BwdParamsE,@"STO_CUDA_ENTRY STV_DEFAULT"
_ZN10layer_norm40ln_parallel_residual_bwd_finalize_kernelINS_22Kernel_traits_finalizeILj512Ef6__halfS2_S2_fjLb0ELj1024ELj4ENS_18Kernel_traits_baseILj512EfS2_S2_S2_fjLj1024EEEEELb0EEEvNS_9BwdParamsE:
.text._ZN10layer_norm40ln_parallel_residual_bwd_finalize_kernelINS_22Kernel_traits_finalizeILj512Ef6__halfS2_S2_fjLb0ELj1024ELj4ENS_18Kernel_traits_baseILj512EfS2_S2_S2_fjLj1024EEEEELb0EEEvNS_9BwdParamsE:
        /* <DEDUP_REMOVED lines=60> */
.L_x_2038:
        /* <DEDUP_REMOVED lines=112> */
.L_x_2037:
[----:B------:R-:W-:Y:S05]  /*0ac0*/  BSYNC.RECONVERGENT B1 ;  /* 0x0000000000017941 */ /* 0x000fea0003800200 */
.L_x_2036:
        /* <DEDUP_REMOVED lines=65> */
.L_x_2040:
[----:B------:R-:W-:Y:S05]  /*0ee0*/  BSYNC.RECONVERGENT B1 ;  /* 0x0000000000017941 */ /* 0x000fea0003800200 */
.L_x_2039:
        /* <DEDUP_REMOVED lines=36> */
.L_x_2042:
[----:B------:R-:W-:Y:S05]  /*1130*/  BSYNC.RECONVERGENT B1 ;  /* 0x0000000000017941 */ /* 0x000fea0003800200 */
.L_x_2041:
        /* <DEDUP_REMOVED lines=18> */
.L_x_2035:
[----:B------:R-:W-:Y:S05]  /*1260*/  BSYNC.RECONVERGENT B0 ;  /* 0x0000000000007941 */ /* 0x000fea0003800200 */
.L_x_2034:
        /* <DEDUP_REMOVED lines=90> */
.L_x_2043:
        /* <DEDUP_REMOVED lines=15> */
.L_x_3953:


//--------------------- .text._ZN10layer_norm31ln_parallel_residual_bwd_kernelINS_13Kernel_traitsIf6__halfS2_S2_fjLj512ELj1ELj4ELj1ELj16ENS_18Kernel_traits_baseILj512EfS2_S2_S2_fjLj128EEEEELb1ELb1ELb0EEEvNS_9BwdParamsE --------------------------
	.section	.text._ZN10layer_norm31ln_parallel_residual_bwd_kernelINS_13Kernel_traitsIf6__halfS2_S2_fjLj512ELj1ELj4ELj1ELj16ENS_18Kernel_traits_baseILj512EfS2_S2_S2_fjLj128EEEEELb1ELb1ELb0EEEvNS_9BwdParamsE,"ax",@progbits
	.align	128
        .global         _ZN10layer_norm31ln_parallel_residual_bwd_kernelINS_13Kernel_traitsIf6__halfS2_S2_fjLj512ELj1ELj4ELj1ELj16ENS_18Kernel_traits_baseILj512EfS2_S2_S2_fjLj128EEEEELb1ELb1ELb0EEEvNS_9BwdParamsE
        .type           _ZN10layer_norm31ln_parallel_residual_bwd_kernelINS_13Kernel_traitsIf6__halfS2_S2_fjLj512ELj1ELj4ELj1ELj16ENS_18Kernel_traits_baseILj512EfS2_S2_S2_fjLj128EEEEELb1ELb1ELb0EEEvNS_9BwdParamsE,@function
        .size           _ZN10layer_norm31ln_parallel_residual_bwd_kernelINS_13Kernel_traitsIf6__halfS2_S2_fjLj512ELj1ELj4ELj1ELj16ENS_18Kernel_traits_baseILj512EfS2_S2_S2_fjLj128EEEEELb1ELb1ELb0EEEvNS_9BwdParamsE,(.L_x_3954 - _ZN10layer_norm31ln_parallel_residual_bwd_kernelINS_13Kernel_traitsIf6__halfS2_S2_fjLj512ELj1ELj4ELj1ELj16ENS_18Kernel_traits_baseILj512EfS2_S2_S2_fjLj128EEEEELb1ELb1ELb0EEEvNS_9BwdParamsE)
        .other          _ZN10layer_norm31ln_parallel_residual_bwd_kernelINS_13Kernel_traitsIf6__halfS2_S2_fjLj512ELj1ELj4ELj1ELj16ENS_18Kernel_traits_baseILj512EfS2_S2_S2_fjLj128EEEEELb1ELb1ELb0EEEvNS_9BwdParamsE,@"STO_CUDA_ENTRY STV_DEFAULT"
_ZN10layer_norm31ln_parallel_residual_bwd_kernelINS_13Kernel_traitsIf6__halfS2_S2_fjLj512ELj1ELj4ELj1ELj16ENS_18Kernel_traits_baseILj512EfS2_S2_S2_fjLj128EEEEELb1ELb1ELb0EEEvNS_9BwdParamsE:
.text._ZN10layer_norm31ln_parallel_residual_bwd_kernelINS_13Kernel_traitsIf6__halfS2_S2_fjLj512ELj1ELj4ELj1ELj16ENS_18Kernel_traits_baseILj512EfS2_S2_S2_fjLj128EEEEELb1ELb1ELb0EEEvNS_9BwdParamsE:
        /* <DEDUP_REMOVED lines=22> */
[----:B------:R-:W2:Y:S01]  /*0160*/  @P3 LDC.64 R6, c[0x0][0x3d0] ;  /* 0x0000f400ff063b82 */ /* 0x000ea20000000a00 */
[----:B------:R-:W-:-:S07]  /*0170*/  @P3 LOP3.LUT R5, R4, 0x20, RZ, 0xfc, !PT ;  /* 0x0000002004053812 */ /* 0x000fce00078efcff */
[----:B------:R-:W4:Y:S01]  /*0180*/  @P0 LDC.64 R8, c[0x0][0x3d0] ;  /* 0x0000f400ff080b82 */ /* 0x000f220000000a00 */
[----:B--2---:R-:W-:-:S05]  /*0190*/  @P3 IMAD.WIDE.U32 R6, R4, 0x20, R6 ;  /* 0x0000002004063825 */ /* 0x004fca00078e0006 */
[----:B------:R2:W5:Y:S01]  /*01a0*/  @P3 LDG.E.128 R56, desc[UR8][R6.64] ;  /* 0x0000000806383981 */ /* 0x000562000c1e1d00 */
[----:B---3--:R-:W-:Y:S01]  /*01b0*/  USHF.L.U32 UR6, UR7, 0x2, URZ ;  /* 0x0000000207067899 */ /* 0x008fe200080006ff */
[----:B------:R-:W-:Y:S01]  /*01c0*/  SHF.R.U32.HI R0, RZ, 0x5, R10 ;  /* 0x00000005ff007819 */ /* 0x000fe2000001160a */
[----:B----4-:R-:W-:Y:S01]  /*01d0*/  @P0 IMAD.WIDE.U32 R8, R5, 0x20, R8 ;  /* 0x0000002005080825 */ /* 0x010fe200078e0008 */
[----:B------:R2:W5:Y:S03]  /*01e0*/  @P3 LDG.E.128 R52, desc[UR8][R6.64+0x10] ;  /* 0x0000100806343981 */ /* 0x000566000c1e1d00 */
[----:B------:R-:W-:Y:S01]  /*01f0*/  LOP3.LUT R0, R0, UR6, RZ, 0xfc, !PT ;  /* 0x0000000600007c12 */ /* 0x000fe2000f8efcff */
        /* <DEDUP_REMOVED lines=38> */
.L_x_2071:
        /* <DEDUP_REMOVED lines=31> */
[----:B------:R0:W5:Y:S07]  /*0650*/  LDG.E.64 R110, desc[UR8][R82.64] ;  /* 0x00000008526e7981 */ /* 0x00016e000c1e1b00 */
[----:B------:R-:W1:Y:S08]  /*0660*/  @P0 LDC.64 R88, c[0x0][0x438] ;  /* 0x00010e00ff580b82 */ /* 0x000e700000000a00 */
[----:B------:R-:W2:Y:S01]  /*0670*/  @P1 LDC.64 R80, c[0x0][0x3b8] ;  /* 0x0000ee00ff501b82 */ /* 0x000ea20000000a00 */
[----:B-1----:R-:W-:-:S05]  /*0680*/  @P0 IMAD.WIDE.U32 R88, R6, 0x10, R88 ;  /* 0x0000001006580825 */ /* 0x002fca00078e0058 */
[----:B------:R1:W5:Y:S01]  /*0690*/  @P0 LDG.E.128 R16, desc[UR8][R88.64] ;  /* 0x0000000858100981 */ /* 0x000362000c1e1d00 */
[----:B--2---:R-:W-:-:S05]  /*06a0*/  @P1 IMAD.WIDE.U32 R80, R6, 0x8, R80 ;  /* 0x0000000806501825 */ /* 0x004fca00078e0050 */
[----:B------:R2:W5:Y:S01]  /*06b0*/  @P1 LDG.E.64 R116, desc[UR8][R80.64] ;  /* 0x0000000850741981 */ /* 0x000562000c1e1b00 */
[--C-:B---3--:R-:W-:Y:S02]  /*06c0*/  HADD2.F32 R91, -RZ, R8.reuse.H0_H0 ;  /* 0x20000008ff5b7230 */ /* 0x108fe40000004100 */
[----:B------:R-:W-:Y:S02]  /*06d0*/  HADD2.F32 R107, -RZ, R8.H1_H1 ;  /* 0x30000008ff6b7230 */ /* 0x000fe40000004100 */
[----:B------:R-:W-:Y:S02]  /*06e0*/  HADD2.F32 R113, -RZ, R9.H0_H0 ;  /* 0x20000009ff717230 */ /* 0x000fe40000004100 */
[----:B------:R-:W-:Y:S01]  /*06f0*/  FADD.FTZ R8, -R112, R91 ;  /* 0x0000005b70087221 */ /* 0x000fe20000010100 */
[--C-:B------:R-:W-:Y:S02]  /*0700*/  HADD2.F32 R119, -RZ, R10.reuse.H0_H0 ;  /* 0x2000000aff777230 */ /* 0x100fe40000004100 */
[----:B------:R-:W-:-:S02]  /*0710*/  HADD2.F32 R121, -RZ, R10.H1_H1 ;  /* 0x3000000aff797230 */ /* 0x000fc40000004100 */
[C---:B------:R-:W-:Y:S01]  /*0720*/  FADD.FTZ R10, -R112.reuse, R107 ;  /* 0x0000006b700a7221 */ /* 0x040fe20000010100 */
[----:B----4-:R-:W-:Y:S02]  /*0730*/  HADD2.F32 R7, -RZ, R12.H0_H0 ;  /* 0x2000000cff077230 */ /* 0x010fe40000004100 */
[----:B-----5:R-:W-:Y:S01]  /*0740*/  FMUL.FTZ R107, R93, R8 ;  /* 0x000000085d6b7220 */ /* 0x020fe20000410000 */
[----:B------:R-:W-:Y:S02]  /*0750*/  HADD2.F32 R9, -RZ, R9.H1_H1 ;  /* 0x30000009ff097230 */ /* 0x000fe40000004100 */
[--C-:B0-----:R-:W-:Y:S02]  /*0760*/  HADD2.F32 R83, -RZ, R14.reuse.H0_H0 ;  /* 0x2000000eff537230 */ /* 0x101fe40000004100 */
[----:B------:R-:W-:Y:S02]  /*0770*/  HADD2.F32 R82, -RZ, R14.H1_H1 ;  /* 0x3000000eff527230 */ /* 0x000fe40000004100 */
[----:B------:R-:W-:Y:S01]  /*0780*/  FADD.FTZ R14, -R112, R113 ;  /* 0x00000071700e7221 */ /* 0x000fe20000010100 */
[----:B------:R-:W-:-:S02]  /*0790*/  HADD2.F32 R123, -RZ, R11.H0_H0 ;  /* 0x2000000bff7b7230 */ /* 0x000fc40000004100 */
[----:B------:R-:W-:Y:S01]  /*07a0*/  FADD.FTZ R32, R32, R7 ;  /* 0x0000000720207221 */ /* 0x000fe20000010000 */
[----:B------:R-:W-:Y:S02]  /*07b0*/  HADD2.F32 R125, -RZ, R11.H1_H1 ;  /* 0x3000000bff7d7230 */ /* 0x000fe40000004100 */
[----:B------:R-:W-:Y:S01]  /*07c0*/  FMUL.FTZ R8, R93, R10 ;  /* 0x0000000a5d087220 */ /* 0x000fe20000410000 */
[----:B------:R-:W-:Y:S02]  /*07d0*/  HADD2.F32 R12, -RZ, R12.H1_H1 ;  /* 0x3000000cff0c7230 */ /* 0x000fe40000004100 */
[-C--:B------:R-:W-:Y:S01]  /*07e0*/  FFMA.FTZ R48, R107, R7.reuse, R48 ;  /* 0x000000076b307223 */ /* 0x080fe20000010030 */
[--C-:B------:R-:W-:Y:S02]  /*07f0*/  HADD2.F32 R11, -RZ, R13.reuse.H0_H0 ;  /* 0x2000000dff0b7230 */ /* 0x100fe40000004100 */
[----:B------:R-:W-:Y:S01]  /*0800*/  FMUL.FTZ R106, R56, R7 ;  /* 0x00000007386a7220 */ /* 0x000fe20000410000 */
[C---:B------:R-:W-:Y:S01]  /*0810*/  FADD.FTZ R120, -R112.reuse, R9 ;  /* 0x0000000970787221 */ /* 0x040fe20000010100 */
[----:B------:R-:W-:Y:S01]  /*0820*/  FMUL.FTZ R7, R93, R14 ;  /* 0x0000000e5d077220 */ /* 0x000fe20000410000 */
[----:B------:R-:W-:Y:S01]  /*0830*/  FADD.FTZ R122, -R112, R119 ;  /* 0x00000077707a7221 */ /* 0x000fe20000010100 */
[----:B-1----:R-:W-:-:S02]  /*0840*/  HADD2.F32 R88, -RZ, R13.H1_H1 ;  /* 0x3000000dff587230 */ /* 0x002fc40000004100 */
[----:B------:R-:W-:Y:S01]  /*0850*/  FADD.FTZ R33, R33, R12 ;  /* 0x0000000c21217221 */ /* 0x000fe20000010000 */
[-C--:B------:R-:W-:Y:S01]  /*0860*/  FFMA.FTZ R49, R8, R12.reuse, R49 ;  /* 0x0000000c08317223 */ /* 0x080fe20000010031 */
[----:B------:R-:W-:Y:S01]  /*0870*/  FMUL.FTZ R9, R57, R12 ;  /* 0x0000000c39097220 */ /* 0x000fe20000410000 */
[----:B------:R-:W-:Y:S01]  /*0880*/  FADD.FTZ R34, R34, R11 ;  /* 0x0000000b22227221 */ /* 0x000fe20000010000 */
[----:B------:R-:W-:Y:S01]  /*0890*/  FMUL.FTZ R10, R93, R120 ;  /* 0x000000785d0a7220 */ /* 0x000fe20000410000 */
[-C--:B------:R-:W-:Y:S01]  /*08a0*/  FFMA.FTZ R50, R7, R11.reuse, R50 ;  /* 0x0000000b07327223 */ /* 0x080fe20000010032 */
[----:B------:R-:W-:Y:S01]  /*08b0*/  FMUL.FTZ R12, R58, R11 ;  /* 0x0000000b3a0c7220 */ /* 0x000fe20000410000 */
[----:B------:R-:W-:Y:S01]  /*08c0*/  FADD.FTZ R118, -R112, R121 ;  /* 0x0000007970767221 */ /* 0x000fe20000010100 */
[----:B------:R-:W-:Y:S01]  /*08d0*/  FMUL.FTZ R11, R93, R122 ;  /* 0x0000007a5d0b7220 */ /* 0x000fe20000410000 */
[--C-:B--2---:R-:W-:Y:S02]  /*08e0*/  HADD2.F32 R81, -RZ, R15.reuse.H0_H0 ;  /* 0x2000000fff517230 */ /* 0x104fe40000004100 */
[----:B------:R-:W-:Y:S01]  /*08f0*/  FADD.FTZ R120, RZ, R106 ;  /* 0x0000006aff787221 */ /* 0x000fe20000010000 */
[----:B------:R-:W-:-:S02]  /*0900*/  HADD2.F32 R80, -RZ, R15.H1_H1 ;  /* 0x3000000fff507230 */ /* 0x000fc40000004100 */
[----:B------:R-:W-:Y:S01]  /*0910*/  FFMA.FTZ R15, R107, R106, RZ ;  /* 0x0000006a6b0f7223 */ /* 0x000fe200000100ff */
[----:B------:R-:W-:Y:S01]  /*0920*/  FADD.FTZ R35, R35, R88 ;  /* 0x0000005823237221 */ /* 0x000fe20000010000 */
[-C--:B------:R-:W-:Y:S01]  /*0930*/  FFMA.FTZ R51, R10, R88.reuse, R51 ;  /* 0x000000580a337223 */ /* 0x080fe20000010033 */
        /* <DEDUP_REMOVED lines=12> */
[----:B------:R-:W-:-:S02]  /*0a00*/  FFMA.FTZ R83, R7, R12, R118 ;  /* 0x0000000c07537223 */ /* 0x000fc40000010076 */
        /* <DEDUP_REMOVED lines=9> */
[----:B------:R-:W-:Y:S02]  /*0aa0*/  FMUL.FTZ R92, R93, R92 ;  /* 0x0000005c5d5c7220 */ /* 0x000fe40000410000 */
[----:B------:R-:W-:Y:S01]  /*0ab0*/  FADD.FTZ R83, R118, R15 ;  /* 0x0000000f76537221 */ /* 0x000fe20000010000 */
[----:B------:R-:W-:Y:S01]  /*0ac0*/  FFMA.FTZ R82, R88, R15, R81 ;  /* 0x0000000f58527223 */ /* 0x000fe20000010051 */
[----:B------:R-:W-:Y:S01]  /*0ad0*/  FADD.FTZ R31, R31, R80 ;  /* 0x000000501f1f7221 */ /* 0x000fe20000010000 */
[-C--:B------:R-:W-:Y:S01]  /*0ae0*/  FFMA.FTZ R47, R92, R80.reuse, R47 ;  /* 0x000000505c2f7223 */ /* 0x080fe2000001002f */
[----:B------:R-:W-:Y:S01]  /*0af0*/  FMUL.FTZ R91, R55, R80 ;  /* 0x00000050375b7220 */ /* 0x000fe20000410000 */
[----:B------:R-:W-:Y:S01]  /*0b00*/  FADD.FTZ R80, R83, R90 ;  /* 0x0000005a53507221 */ /* 0x000fe20000010000 */
[----:B------:R-:W-:Y:S01]  /*0b10*/  FFMA.FTZ R81, R89, R90, R82 ;  /* 0x0000005a59517223 */ /* 0x000fe20000010052 */
[----:B------:R-:W-:-:S02]  /*0b20*/  IADD3 R119, PT, PT, R6, 0x20, RZ ;  /* 0x0000002006777810 */ /* 0x000fc40007ffe0ff */
[----:B------:R-:W-:Y:S01]  /*0b30*/  FADD.FTZ R113, R80, R91 ;  /* 0x0000005b50717221 */ /* 0x000fe20000010000 */
[----:B------:R-:W-:-:S07]  /*0b40*/  FFMA.FTZ R118, R92, R91, R81 ;  /* 0x0000005b5c767223 */ /* 0x000fce0000010051 */
.L_x_2047:
[----:B------:R-:W-:Y:S05]  /*0b50*/  BSYNC.RECONVERGENT B1 ;  /* 0x0000000000017941 */ /* 0x000fea0003800200 */
.L_x_2046:
        /* <DEDUP_REMOVED lines=22> */
[--C-:B---3--:R-:W-:Y:S02]  /*0cc0*/  HADD2.F32 R101, -RZ, R80.reuse.H0_H0 ;  /* 0x20000050ff657230 */ /* 0x108fe40000004100 */
[----:B------:R-:W-:Y:S02]  /*0cd0*/  HADD2.F32 R103, -RZ, R80.H1_H1 ;  /* 0x30000050ff677230 */ /* 0x000fe40000004100 */
[----:B------:R-:W-:Y:S02]  /*0ce0*/  HADD2.F32 R105, -RZ, R81.H0_H0 ;  /* 0x20000051ff697230 */ /* 0x000fe40000004100 */
[----:B------:R-:W-:Y:S02]  /*0cf0*/  HADD2.F32 R123, -RZ, R83.H0_H0 ;  /* 0x20000053ff7b7230 */ /* 0x000fe40000004100 */
[----:B------:R-:W-:Y:S02]  /*0d00*/  HADD2.F32 R81, -RZ, R81.H1_H1 ;  /* 0x30000051ff517230 */ /* 0x000fe40000004100 */
[----:B------:R-:W-:-:S02]  /*0d10*/  HADD2.F32 R119, -RZ, R82.H0_H0 ;  /* 0x20000052ff777230 */ /* 0x000fc40000004100 */
[----:B------:R-:W-:Y:S02]  /*0d20*/  HADD2.F32 R121, -RZ, R82.H1_H1 ;  /* 0x30000052ff797230 */ /* 0x000fe40000004100 */
[----:B------:R-:W-:Y:S02]  /*0d30*/  HADD2.F32 R83, -RZ, R83.H1_H1 ;  /* 0x30000053ff537230 */ /* 0x000fe40000004100 */
[C---:B------:R-:W-:Y:S01]  /*0d40*/  FADD.FTZ R82, -R112.reuse, R101 ;  /* 0x0000006570527221 */ /* 0x040fe20000010100 */
[C---:B------:R-:W-:Y:S01]  /*0d50*/  FADD.FTZ R120, -R112.reuse, R103 ;  /* 0x0000006770787221 */ /* 0x040fe20000010100 */
[----:B----4-:R-:W-:Y:S02]  /*0d60*/  HADD2.F32 R95, -RZ, R84.H0_H0 ;  /* 0x20000054ff5f7230 */ /* 0x010fe40000004100 */
[C---:B------:R-:W-:Y:S01]  /*0d70*/  FADD.FTZ R96, -R112.reuse, R105 ;  /* 0x0000006970607221 */ /* 0x040fe20000010100 */
[C---:B------:R-:W-:Y:S01]  /*0d80*/  FADD.FTZ R94, -R112.reuse, R81 ;  /* 0x00000051705e7221 */ /* 0x040fe20000010100 */
[C---:B0-----:R-:W-:Y:S01]  /*0d90*/  FADD.FTZ R98, -R112.reuse, R119 ;  /* 0x0000007770627221 */ /* 0x041fe20000010100 */
[C---:B------:R-:W-:Y:S01]  /*0da0*/  FADD.FTZ R100, -R112.reuse, R121 ;  /* 0x0000007970647221 */ /* 0x040fe20000010100 */
[C---:B------:R-:W-:Y:S01]  /*0db0*/  FADD.FTZ R80, -R112.reuse, R123 ;  /* 0x0000007b70507221 */ /* 0x040fe20000010100 */
[----:B------:R-:W-:Y:S01]  /*0dc0*/  FADD.FTZ R104, -R112, R83 ;  /* 0x0000005370687221 */ /* 0x000fe20000010100 */
[----:B------:R-:W-:-:S02]  /*0dd0*/  HADD2.F32 R97, -RZ, R85.H0_H0 ;  /* 0x20000055ff617230 */ /* 0x000fc40000004100 */
[----:B------:R-:W-:Y:S02]  /*0de0*/  HADD2.F32 R122, -RZ, R85.H1_H1 ;  /* 0x30000055ff7a7230 */ /* 0x000fe40000004100 */
[C---:B-----5:R-:W-:Y:S01]  /*0df0*/  FMUL.FTZ R85, R93.reuse, R82 ;  /* 0x000000525d557220 */ /* 0x060fe20000410000 */
[----:B------:R-:W-:Y:S02]  /*0e00*/  HADD2.F32 R112, -RZ, R84.H1_H1 ;  /* 0x30000054ff707230 */ /* 0x000fe40000004100 */
[----:B------:R-:W-:Y:S01]  /*0e10*/  FMUL.FTZ R84, R93, R120 ;  /* 0x000000785d547220 */ /* 0x000fe20000410000 */
[--C-:B------:R-:W-:Y:S02]  /*0e20*/  HADD2.F32 R83, -RZ, R86.reuse.H0_H0 ;  /* 0x20000056ff537230 */ /* 0x100fe40000004100 */
[----:B------:R-:W-:Y:S02]  /*0e30*/  HADD2.F32 R102, -RZ, R86.H1_H1 ;  /* 0x30000056ff667230 */ /* 0x000fe40000004100 */
[-C--:B------:R-:W-:Y:S01]  /*0e40*/  FMUL.FTZ R86, R64, R95.reuse ;  /* 0x0000005f40567220 */ /* 0x080fe20000410000 */
        /* <DEDUP_REMOVED lines=11> */
[----:B------:R-:W-:Y:S01]  /*0f00*/  FMUL.FTZ R87, R93, R96 ;  /* 0x000000605d577220 */ /* 0x000fe20000410000 */
[-C--:B------:R-:W-:Y:S01]  /*0f10*/  FFMA.FTZ R36, R99, R83.reuse, R36 ;  /* 0x0000005363247223 */ /* 0x080fe20000010024 */
[----:B------:R-:W-:Y:S01]  /*0f20*/  FMUL.FTZ R98, R60, R83 ;  /* 0x000000533c627220 */ /* 0x000fe20000410000 */
[----:B------:R-:W-:Y:S01]  /*0f30*/  FMUL.FTZ R96, R66, R97 ;  /* 0x0000006142607220 */ /* 0x000fe20000410000 */
[----:B------:R-:W-:Y:S01]  /*0f40*/  FADD.FTZ R83, R112, R95 ;  /* 0x0000005f70537221 */ /* 0x000fe20000010000 */
[----:B------:R-:W-:Y:S01]  /*0f50*/  FFMA.FTZ R112, R84, R95, R101 ;  /* 0x0000005f54707223 */ /* 0x000fe20000010065 */
[----:B------:R-:W-:Y:S01]  /*0f60*/  FADD.FTZ R26, R26, R97 ;  /* 0x000000611a1a7221 */ /* 0x000fe20000010000 */
[----:B------:R-:W-:Y:S01]  /*0f70*/  FFMA.FTZ R42, R87, R97, R42 ;  /* 0x00000061572a7223 */ /* 0x000fe2000001002a */
[----:B------:R-:W-:Y:S01]  /*0f80*/  FADD.FTZ R118, R83, R96 ;  /* 0x0000006053767221 */ /* 0x000fe20000010000 */
[----:B------:R-:W-:Y:S01]  /*0f90*/  FMUL.FTZ R94, R93, R94 ;  /* 0x0000005e5d5e7220 */ /* 0x000fe20000410000 */
[----:B------:R-:W-:Y:S01]  /*0fa0*/  FMUL.FTZ R97, R67, R122 ;  /* 0x0000007a43617220 */ /* 0x000fe20000410000 */
[----:B------:R-:W-:Y:S01]  /*0fb0*/  FFMA.FTZ R83, R87, R96, R112 ;  /* 0x0000006057537223 */ /* 0x000fe20000010070 */
[----:B------:R-:W-:-:S02]  /*0fc0*/  FMUL.FTZ R103, R93, R80 ;  /* 0x000000505d677220 */ /* 0x000fc40000410000 */
        /* <DEDUP_REMOVED lines=23> */
.L_x_2049:
[----:B------:R-:W-:Y:S05]  /*1140*/  BSYNC.RECONVERGENT B1 ;  /* 0x0000000000017941 */ /* 0x000fea0003800200 */
.L_x_2048:
        /* <DEDUP_REMOVED lines=20> */
.L_x_2083:
        /* <DEDUP_REMOVED lines=42> */
[----:B------:R-:W-:Y:S01]  /*1530*/  F2FP.F16.F32.PACK_AB R82, R81, R80 ;  /* 0x000000505152723e */ /* 0x000fe200000000ff */
[-CC-:B------:R-:W-:Y:S01]  /*1540*/  FFMA.FTZ R81, R7, R118.reuse, R119.reuse ;  /* 0x0000007607517223 */ /* 0x180fe20000010077 */
[----:B------:R-:W-:Y:S01]  /*1550*/  F2FP.F16.F32.PACK_AB R83, R120, R83 ;  /* 0x000000537853723e */ /* 0x000fe200000000ff */
        /* <DEDUP_REMOVED lines=22> */
[----:B------:R-:W-:Y:S02]  /*16c0*/  F2FP.F16.F32.PACK_AB R81, R122, R81 ;  /* 0x000000517a51723e */ /* 0x000fe400000000ff */
[----:B------:R-:W-:Y:S01]  /*16d0*/  F2FP.F16.F32.PACK_AB R80, R113, R80 ;  /* 0x000000507150723e */ /* 0x000fe200000000ff */
[----:B------:R-:W-:Y:S06]  /*16e0*/  BRA `(.L_x_2056) ;  /* 0x0000002000247947 */ /* 0x000fec0003800000 */
.L_x_2055:
        /* <DEDUP_REMOVED lines=14> */
[C---:B------:R-:W-:Y:S01]  /*17d0*/  F2FP.F16.F32.PACK_AB R75, R82.reuse, R75 ;  /* 0x0000004b524b723e */ /* 0x040fe200000000ff */
[----:B------:R-:W-:Y:S01]  /*17e0*/  FMUL.FTZ R82, R82, UR14 ;  /* 0x0000000e52527c20 */ /* 0x000fe20008410000 */
[----:B------:R-:W-:Y:S01]  /*17f0*/  F2FP.F16.F32.PACK_AB R74, R81, R72 ;  /* 0x00000048514a723e */ /* 0x000fe200000000ff */
        /* <DEDUP_REMOVED lines=12> */
[----:B------:R-:W-:Y:S01]  /*18c0*/  F2FP.F16.F32.PACK_AB R82, R82, R73 ;  /* 0x000000495252723e */ /* 0x000fe200000000ff */
[----:B------:R-:W-:Y:S01]  /*18d0*/  FFMA.FTZ R73, R7, R118, R119 ;  /* 0x0000007607497223 */ /* 0x000fe20000010077 */
[----:B------:R-:W-:-:S02]  /*18e0*/  FSEL R80, R80, RZ, P5 ;  /* 0x000000ff50507208 */ /* 0x000fc40002800000 */
[----:B------:R-:W-:Y:S01]  /*18f0*/  LOP3.LUT P5, RZ, R110, 0xff0000, RZ, 0xc0, !PT ;  /* 0x00ff00006eff7812 */ /* 0x000fe200078ac0ff */
[----:B------:R-:W-:Y:S01]  /*1900*/  FADD.FTZ R112, R12, -R73 ;  /* 0x800000490c707221 */ /* 0x000fe20000010000 */
[----:B------:R-:W-:Y:S01]  /*1910*/  F2FP.F16.F32.PACK_AB R83, R83, R80 ;  /* 0x000000505353723e */ /* 0x000fe200000000ff */
        /* <DEDUP_REMOVED lines=16> */
[----:B------:R-:W-:Y:S02]  /*1a20*/  FSEL R112, R112, RZ, P5 ;  /* 0x000000ff70707208 */ /* 0x000fe40002800000 */
[----:B------:R-:W-:Y:S02]  /*1a30*/  FSEL R121, R120, RZ, P6 ;  /* 0x000000ff78797208 */ /* 0x000fe40003000000 */
[----:B------:R-:W-:Y:S02]  /*1a40*/  FSEL R80, R80, RZ, P0 ;  /* 0x000000ff50507208 */ /* 0x000fe40000000000 */
[----:B------:R-:W-:Y:S02]  /*1a50*/  FSEL R113, R81, RZ, P1 ;  /* 0x000000ff51717208 */ /* 0x000fe40000800000 */
[----:B------:R-:W-:Y:S02]  /*1a60*/  F2FP.F16.F32.PACK_AB R81, R121, R112 ;  /* 0x000000707951723e */ /* 0x000fe400000000ff */
[----:B------:R-:W-:Y:S01]  /*1a70*/  F2FP.F16.F32.PACK_AB R80, R113, R80 ;  /* 0x000000507150723e */ /* 0x000fe200000000ff */
[----:B------:R-:W-:Y:S06]  /*1a80*/  BRA `(.L_x_2056) ;  /* 0x0000001c003c7947 */ /* 0x000fec0003800000 */
.L_x_2054:
[----:B------:R-:W-:-:S04]  /*1a90*/  UISETP.NE.U32.AND UP0, UPT, UR4, URZ, UPT ;  /* 0x000000ff0400728c */ /* 0x000fc8000bf05070 */
[----:B------:R-:W-:-:S09]  /*1aa0*/  UISETP.NE.AND.EX UP0, UPT, UR5, URZ, UPT, UP0 ;  /* 0x000000ff0500728c */ /* 0x000fd2000bf05300 */
[----:B------:R-:W-:Y:S05]  /*1ab0*/  BRA.U UP0, `(.L_x_2057) ;  /* 0x0000000100f87547 */ /* 0x000fea000b800000 */
[-CC-:B------:R-:W-:Y:S01]  /*1ac0*/  FFMA.FTZ R80, R92, R118.reuse, R119.reuse ;  /* 0x000000765c507223 */ /* 0x180fe20000010077 */
[-CC-:B------:R-:W-:Y:S01]  /*1ad0*/  FFMA.FTZ R81, R89, R118.reuse, R119.reuse ;  /* 0x0000007659517223 */ /* 0x180fe20000010077 */
[--C-:B------:R-:W-:Y:S02]  /*1ae0*/  HADD2.F32 R82, -RZ, R19.reuse.H1_H1 ;  /* 0x30000013ff527230 */ /* 0x100fe40000004100 */
[----:B------:R-:W-:Y:S01]  /*1af0*/  FFMA.FTZ R113, R11, R118, R119 ;  /* 0x000000760b717223 */ /* 0x000fe20000010077 */
[----:B------:R-:W-:Y:S01]  /*1b00*/  FADD.FTZ R83, R91, -R80 ;  /* 0x800000505b537221 */ /* 0x000fe20000010000 */
[----:B------:R-:W-:Y:S02]  /*1b10*/  HADD2.F32 R80, -RZ, R19.H0_H0 ;  /* 0x20000013ff507230 */ /* 0x000fe40000004100 */
[----:B------:R-:W-:Y:S01]  /*1b20*/  FADD.FTZ R81, R90, -R81 ;  /* 0x800000515a517221 */ /* 0x000fe20000010000 */
[----:B------:R-:W-:Y:S01]  /*1b30*/  FADD.FTZ R113, R14, -R113 ;  /* 0x800000710e717221 */ /* 0x000fe20000010000 */
[----:B-----5:R-:W-:Y:S01]  /*1b40*/  FFMA.FTZ R83, R93, R83, R82 ;  /* 0x000000535d537223 */ /* 0x020fe20000010052 */
[----:B------:R-:W-:-:S02]  /*1b50*/  HADD2.F32 R82, -RZ, R18.H1_H1 ;  /* 0x30000012ff527230 */ /* 0x000fc40000004100 */
[----:B------:R-:W-:Y:S01]  /*1b60*/  FFMA.FTZ R81, R93, R81, R80 ;  /* 0x000000515d517223 */ /* 0x000fe20000010050 */
[----:B------:R-:W-:Y:S01]  /*1b70*/  FFMA.FTZ R80, R88, R118, R119 ;  /* 0x0000007658507223 */ /* 0x000fe20000010077 */
[----:B------:R-:W-:Y:S01]  /*1b80*/  LOP3.LUT P5, RZ, R111, 0xff0000, RZ, 0xc0, !PT ;  /* 0x00ff00006fff7812 */ /* 0x000fe200078ac0ff */
[----:B------:R-:W-:Y:S01]  /*1b90*/  FMUL.FTZ R112, R83, UR14 ;  /* 0x0000000e53707c20 */ /* 0x000fe20008410000 */
[----:B------:R-:W-:Y:S01]  /*1ba0*/  FMUL.FTZ R81, R81, UR14 ;  /* 0x0000000e51517c20 */ /* 0x000fe20008410000 */
[----:B------:R-:W-:Y:S01]  /*1bb0*/  FADD.FTZ R121, R15, -R80 ;  /* 0x800000500f797221 */ /* 0x000fe20000010000 */
[----:B------:R-:W-:Y:S01]  /*1bc0*/  HADD2.F32 R80, -RZ, R18.H0_H0 ;  /* 0x20000012ff507230 */ /* 0x000fe20000004100 */
[----:B------:R-:W-:Y:S01]  /*1bd0*/  LOP3.LUT P1, RZ, R111, 0xff, RZ, 0xc0, !PT ;  /* 0x000000ff6fff7812 */ /* 0x000fe2000782c0ff */
[----:B------:R-:W-:Y:S02]  /*1be0*/  HADD2.F32 R120, -RZ, R16.H1_H1 ;  /* 0x30000010ff787230 */ /* 0x000fe40000004100 */
[----:B------:R-:W-:Y:S01]  /*1bf0*/  FFMA.FTZ R82, R93, R121, R82 ;  /* 0x000000795d527223 */ /* 0x000fe20000010052 */
[----:B------:R-:W-:Y:S01]  /*1c00*/  LOP3.LUT P6, RZ, R111, 0xff00, RZ, 0xc0, !PT ;  /* 0x0000ff006fff7812 */ /* 0x000fe200078cc0ff */
[----:B------:R-:W-:Y:S01]  /*1c10*/  FFMA.FTZ R80, R93, R113, R80 ;  /* 0x000000715d507223 */ /* 0x000fe20000010050 */
[----:B------:R-:W-:Y:S01]  /*1c20*/  ISETP.GE.U32.AND P0, PT, R110, RZ, PT ;  /* 0x000000ff6e00720c */ /* 0x000fe20003f06070 */
[----:B------:R-:W-:Y:S01]  /*1c30*/  FMUL.FTZ R82, R82, UR14 ;  /* 0x0000000e52527c20 */ /* 0x000fe20008410000 */
[----:B------:R-:W-:Y:S01]  /*1c40*/  FSEL R83, R81, RZ, P5 ;  /* 0x000000ff51537208 */ /* 0x000fe20002800000 */
[----:B------:R-:W-:Y:S01]  /*1c50*/  FMUL.FTZ R80, R80, UR14 ;  /* 0x0000000e50507c20 */ /* 0x000fe20008410000 */
[----:B------:R-:W-:-:S02]  /*1c60*/  ISETP.GE.U32.AND.EX P0, PT, R111, 0x1000000, PT, P0 ;  /* 0x010000006f00780c */ /* 0x000fc40003f06100 */
[----:B------:R-:W-:Y:S02]  /*1c70*/  FSEL R81, R82, RZ, P6 ;  /* 0x000000ff52517208 */ /* 0x000fe40003000000 */
[----:B------:R-:W-:Y:S02]  /*1c80*/  FSEL R80, R80, RZ, P1 ;  /* 0x000000ff50507208 */ /* 0x000fe40000800000 */
[----:B------:R-:W-:Y:S02]  /*1c90*/  FSEL R112, R112, RZ, P0 ;  /* 0x000000ff70707208 */ /* 0x000fe40000000000 */
[----:B------:R-:W-:Y:S01]  /*1ca0*/  F2FP.F16.F32.PACK_AB R82, R81, R80 ;  /* 0x000000505152723e */ /* 0x000fe200000000ff */
[-CC-:B------:R-:W-:Y:S01]  /*1cb0*/  FFMA.FTZ R80, R10, R118.reuse, R119.reuse ;  /* 0x000000760a507223 */ /* 0x180fe20000010077 */
[----:B------:R-:W-:Y:S01]  /*1cc0*/  FFMA.FTZ R81, R7, R118, R119 ;  /* 0x0000007607517223 */ /* 0x000fe20000010077 */
[----:B------:R-:W-:Y:S01]  /*1cd0*/  F2FP.F16.F32.PACK_AB R83, R112, R83 ;  /* 0x000000537053723e */ /* 0x000fe200000000ff */
[----:B------:R-:W-:-:S02]  /*1ce0*/  HADD2.F32 R112, -RZ, R17.H1_H1 ;  /* 0x30000011ff707230 */ /* 0x000fc40000004100 */
[----:B------:R-:W-:Y:S01]  /*1cf0*/  FADD.FTZ R113, R13, -R80 ;  /* 0x800000500d717221 */ /* 0x000fe20000010000 */
[----:B------:R-:W-:Y:S02]  /*1d00*/  HADD2.F32 R80, -RZ, R17.H0_H0 ;  /* 0x20000011ff507230 */ /* 0x000fe40000004100 */
[----:B------:R-:W-:Y:S01]  /*1d10*/  FADD.FTZ R81, R12, -R81 ;  /* 0x800000510c517221 */ /* 0x000fe20000010000 */
[C---:B------:R-:W-:Y:S02]  /*1d20*/  LOP3.LUT P6, RZ, R110.reuse, 0xff000000, RZ, 0xc0, !PT ;  /* 0xff0000006eff7812 */ /* 0x040fe400078cc0ff */
[----:B------:R-:W-:Y:S01]  /*1d30*/  LOP3.LUT P5, RZ, R110, 0xff0000, RZ, 0xc0, !PT ;  /* 0x00ff00006eff7812 */ /* 0x000fe200078ac0ff */
[C---:B------:R-:W-:Y:S01]  /*1d40*/  FFMA.FTZ R81, R93.reuse, R81, R80 ;  /* 0x000000515d517223 */ /* 0x040fe20000010050 */
[----:B------:R-:W-:Y:S01]  /*1d50*/  FFMA.FTZ R80, R93, R113, R112 ;  /* 0x000000715d507223 */ /* 0x000fe20000010070 */
[-CC-:B------:R-:W-:Y:S01]  /*1d60*/  FFMA.FTZ R112, R8, R118.reuse, R119.reuse ;  /* 0x0000007608707223 */ /* 0x180fe20000010077 */
[----:B------:R-:W-:Y:S01]  /*1d70*/  FFMA.FTZ R113, R107, R118, R119 ;  /* 0x000000766b717223 */ /* 0x000fe20000010077 */
[----:B------:R-:W-:Y:S01]  /*1d80*/  FMUL.FTZ R81, R81, UR14 ;  /* 0x0000000e51517c20 */ /* 0x000fe20008410000 */
[----:B------:R-:W-:Y:S01]  /*1d90*/  FMUL.FTZ R80, R80, UR14 ;  /* 0x0000000e50507c20 */ /* 0x000fe20008410000 */
[----:B------:R-:W-:Y:S01]  /*1da0*/  FADD.FTZ R121, R9, -R112 ;  /* 0x8000007009797221 */ /* 0x000fe20000010000 */
[----:B------:R-:W-:-:S02]  /*1db0*/  HADD2.F32 R112, -RZ, R16.H0_H0 ;  /* 0x20000010ff707230 */ /* 0x000fc40000004100 */
[----:B------:R-:W-:Y:S01]  /*1dc0*/  FADD.FTZ R113, R106, -R113 ;  /* 0x800000716a717221 */ /* 0x000fe20000010000 */
[C---:B------:R-:W-:Y:S01]  /*1dd0*/  LOP3.LUT P1, RZ, R110.reuse, 0xff00, RZ, 0xc0, !PT ;  /* 0x0000ff006eff7812 */ /* 0x040fe2000782c0ff */
[C---:B------:R-:W-:Y:S01]  /*1de0*/  FFMA.FTZ R120, R93.reuse, R121, R120 ;  /* 0x000000795d787223 */ /* 0x040fe20000010078 */
[----:B------:R-:W-:Y:S01]  /*1df0*/  LOP3.LUT P0, RZ, R110, 0xff, RZ, 0xc0, !PT ;  /* 0x000000ff6eff7812 */ /* 0x000fe2000780c0ff */
[----:B------:R-:W-:Y:S01]  /*1e00*/  FFMA.FTZ R112, R93, R113, R112 ;  /* 0x000000715d707223 */ /* 0x000fe20000010070 */
[----:B------:R-:W-:Y:S01]  /*1e10*/  FSEL R122, R80, RZ, P6 ;  /* 0x000000ff507a7208 */ /* 0x000fe20003000000 */
[----:B------:R-:W-:Y:S01]  /*1e20*/  FMUL.FTZ R120, R120, UR14 ;  /* 0x0000000e78787c20 */ /* 0x000fe20008410000 */
[----:B------:R-:W-:Y:S01]  /*1e30*/  FSEL R81, R81, RZ, P5 ;  /* 0x000000ff51517208 */ /* 0x000fe20002800000 */
[----:B------:R-:W-:-:S03]  /*1e40*/  FMUL.FTZ R112, R112, UR14 ;  /* 0x0000000e70707c20 */ /* 0x000fc60008410000 */
[----:B------:R-:W-:Y:S02]  /*1e50*/  FSEL R113, R120, RZ, P1 ;  /* 0x000000ff78717208 */ /* 0x000fe40000800000 */
[----:B------:R-:W-:Y:S02]  /*1e60*/  FSEL R80, R112, RZ, P0 ;  /* 0x000000ff70507208 */ /* 0x000fe40000000000 */
[----:B------:R-:W-:Y:S02]  /*1e70*/  F2FP.F16.F32.PACK_AB R81, R122, R81 ;  /* 0x000000517a51723e */ /* 0x000fe400000000ff */
[----:B------:R-:W-:Y:S01]  /*1e80*/  F2FP.F16.F32.PACK_AB R80, R113, R80 ;  /* 0x000000507150723e */ /* 0x000fe200000000ff */
[----:B------:R-:W-:Y:S06]  /*1e90*/  BRA `(.L_x_2056) ;  /* 0x0000001800387947 */ /* 0x000fec0003800000 */
.L_x_2057:
[-CC-:B------:R-:W-:Y:S01]  /*1ea0*/  FFMA.FTZ R73, R89, R118.reuse, R119.reuse ;  /* 0x0000007659497223 */ /* 0x180fe20000010077 */
[-C--:B------:R-:W-:Y:S01]  /*1eb0*/  FFMA.FTZ R80, R92, R118.reuse, R119 ;  /* 0x000000765c507223 */ /* 0x080fe20000010077 */
[--C-:B------:R-:W-:Y:S01]  /*1ec0*/  HADD2.F32 R74, -RZ, R19.reuse.H0_H0 ;  /* 0x20000013ff4a7230 */ /* 0x100fe20000004100 */
[----:B------:R-:W-:Y:S01]  /*1ed0*/  ISETP.GE.U32.AND P0, PT, R110, RZ, PT ;  /* 0x000000ff6e00720c */ /* 0x000fe20003f06070 */
[----:B------:R-:W-:Y:S01]  /*1ee0*/  FADD.FTZ R72, R90, -R73 ;  /* 0x800000495a487221 */ /* 0x000fe20000010000 */
[-CC-:B------:R-:W-:Y:S01]  /*1ef0*/  FFMA.FTZ R73, R11, R118.reuse, R119.reuse ;  /* 0x000000760b497223 */ /* 0x180fe20000010077 */
[----:B------:R-:W-:Y:S01]  /*1f00*/  FADD.FTZ R82, R91, -R80 ;  /* 0x800000505b527221 */ /* 0x000fe20000010000 */
[----:B------:R-:W-:Y:S01]  /*1f10*/  FFMA.FTZ R80, R88, R118, R119 ;  /* 0x0000007658507223 */ /* 0x000fe20000010077 */
[----:B------:R-:W-:Y:S02]  /*1f20*/  HADD2.F32 R75, -RZ, R19.H1_H1 ;  /* 0x30000013ff4b7230 */ /* 0x000fe40000004100 */
[----:B-----5:R-:W-:Y:S01]  /*1f30*/  FFMA.FTZ R81, R93, R72, R74 ;  /* 0x000000485d517223 */ /* 0x020fe2000001004a */
[----:B------:R-:W-:Y:S01]  /*1f40*/  FADD.FTZ R72, R14, -R73 ;  /* 0x800000490e487221 */ /* 0x000fe20000010000 */
[----:B------:R-:W-:-:S02]  /*1f50*/  HADD2.F32 R74, -RZ, R18.H0_H0 ;  /* 0x20000012ff4a7230 */ /* 0x000fc40000004100 */
[----:B------:R-:W-:Y:S01]  /*1f60*/  FADD.FTZ R80, R15, -R80 ;  /* 0x800000500f507221 */ /* 0x000fe20000010000 */
[----:B------:R-:W-:Y:S02]  /*1f70*/  HADD2.F32 R73, -RZ, R18.H1_H1 ;  /* 0x30000012ff497230 */ /* 0x000fe40000004100 */
[----:B------:R-:W-:Y:S01]  /*1f80*/  FFMA.FTZ R82, R93, R82, R75 ;  /* 0x000000525d527223 */ /* 0x000fe2000001004b */
[----:B------:R-:W-:Y:S01]  /*1f90*/  LOP3.LUT P5, RZ, R111, 0xff0000, RZ, 0xc0, !PT ;  /* 0x00ff00006fff7812 */ /* 0x000fe200078ac0ff */
[----:B------:R-:W-:Y:S01]  /*1fa0*/  FFMA.FTZ R74, R93, R72, R74 ;  /* 0x000000485d4a7223 */ /* 0x000fe2000001004a */
[----:B------:R-:W-:Y:S01]  /*1fb0*/  ISETP.GE.U32.AND.EX P0, PT, R111, 0x1000000, PT, P0 ;  /* 0x010000006f00780c */ /* 0x000fe20003f06100 */
[----:B------:R-:W-:Y:S01]  /*1fc0*/  FFMA.FTZ R73, R93, R80, R73 ;  /* 0x000000505d497223 */ /* 0x000fe20000010049 */
[C---:B------:R-:W-:Y:S01]  /*1fd0*/  F2FP.F16.F32.PACK_AB R75, R82.reuse, R81 ;  /* 0x00000051524b723e */ /* 0x040fe200000000ff */
[----:B------:R-:W-:Y:S01]  /*1fe0*/  FMUL.FTZ R80, R82, UR14 ;  /* 0x0000000e52507c20 */ /* 0x000fe20008410000 */
[----:B------:R-:W-:Y:S01]  /*1ff0*/  FMUL.FTZ R81, R81, UR14 ;  /* 0x0000000e51517c20 */ /* 0x000fe20008410000 */
[----:B------:R-:W-:Y:S01]  /*2000*/  FMUL.FTZ R72, R74, UR14 ;  /* 0x0000000e4a487c20 */ /* 0x000fe20008410000 */
[C---:B------:R-:W-:Y:S01]  /*2010*/  F2FP.F16.F32.PACK_AB R74, R73.reuse, R74 ;  /* 0x0000004a494a723e */ /* 0x040fe200000000ff */
[----:B------:R-:W-:Y:S01]  /*2020*/  FMUL.FTZ R73, R73, UR14 ;  /* 0x0000000e49497c20 */ /* 0x000fe20008410000 */
[----:B------:R-:W-:-:S02]  /*2030*/  LOP3.LUT P1, RZ, R111, 0xff, RZ, 0xc0, !PT ;  /* 0x000000ff6fff7812 */ /* 0x000fc4000782c0ff */
[----:B------:R-:W-:Y:S02]  /*2040*/  LOP3.LUT P6, RZ, R111, 0xff00, RZ, 0xc0, !PT ;  /* 0x0000ff006fff7812 */ /* 0x000fe400078cc0ff */
[----:B------:R-:W-:Y:S02]  /*2050*/  FSEL R80, R80, RZ, P0 ;  /* 0x000000ff50507208 */ /* 0x000fe40000000000 */
[----:B------:R-:W-:Y:S02]  /*2060*/  FSEL R81, R81, RZ, P5 ;  /* 0x000000ff51517208 */ /* 0x000fe40002800000 */
[----:B------:R-:W-:Y:S02]  /*2070*/  FSEL R72, R72, RZ, P1 ;  /* 0x000000ff48487208 */ /* 0x000fe40000800000 */
[----:B------:R-:W-:Y:S02]  /*2080*/  FSEL R73, R73, RZ, P6 ;  /* 0x000000ff49497208 */ /* 0x000fe40003000000 */
[----:B------:R-:W-:Y:S01]  /*2090*/  F2FP.F16.F32.PACK_AB R83, R80, R81 ;  /* 0x000000515053723e */ /* 0x000fe200000000ff */
[--C-:B------:R-:W-:Y:S01]  /*20a0*/  FFMA.FTZ R80, R10, R118, R119.reuse ;  /* 0x000000760a507223 */ /* 0x100fe20000010077 */
[----:B------:R-:W-:Y:S01]  /*20b0*/  F2FP.F16.F32.PACK_AB R82, R73, R72 ;  /* 0x000000484952723e */ /* 0x000fe200000000ff */
[----:B------:R-:W-:Y:S01]  /*20c0*/  FFMA.FTZ R73, R7, R118, R119 ;  /* 0x0000007607497223 */ /* 0x000fe20000010077 */
[----:B------:R-:W-:-:S02]  /*20d0*/  HADD2.F32 R81, -RZ, R17.H1_H1 ;  /* 0x30000011ff517230 */ /* 0x000fc40000004100 */
[----:B------:R-:W-:Y:S01]  /*20e0*/  FADD.FTZ R112, R13, -R80 ;  /* 0x800000500d707221 */ /* 0x000fe20000010000 */
[----:B------:R-:W-:Y:S02]  /*20f0*/  HADD2.F32 R80, -RZ, R17.H0_H0 ;  /* 0x20000011ff507230 */ /* 0x000fe40000004100 */
[----:B------:R-:W-:Y:S01]  /*2100*/  FADD.FTZ R72, R12, -R73 ;  /* 0x800000490c487221 */ /* 0x000fe20000010000 */
[----:B------:R-:W-:Y:S01]  /*2110*/  LOP3.LUT P5, RZ, R110, 0xff0000, RZ, 0xc0, !PT ;  /* 0x00ff00006eff7812 */ /* 0x000fe200078ac0ff */
[----:B------:R-:W-:Y:S01]  /*2120*/  FFMA.FTZ R120, R93, R112, R81 ;  /* 0x000000705d787223 */ /* 0x000fe20000010051 */
[--C-:B------:R-:W-:Y:S01]  /*2130*/  FFMA.FTZ R81, R107, R118, R119.reuse ;  /* 0x000000766b517223 */ /* 0x100fe20000010077 */
[----:B------:R-:W-:Y:S01]  /*2140*/  FFMA.FTZ R73, R93, R72, R80 ;  /* 0x000000485d497223 */ /* 0x000fe20000010050 */
[----:B------:R-:W-:Y:S01]  /*2150*/  FFMA.FTZ R80, R8, R118, R119 ;  /* 0x0000007608507223 */ /* 0x000fe20000010077 */
[----:B------:R-:W-:Y:S01]  /*2160*/  LOP3.LUT P6, RZ, R110, 0xff000000, RZ, 0xc0, !PT ;  /* 0xff0000006eff7812 */ /* 0x000fe200078cc0ff */
[----:B------:R-:W-:Y:S01]  /*2170*/  FADD.FTZ R72, R106, -R81 ;  /* 0x800000516a487221 */ /* 0x000fe20000010000 */
[----:B------:R-:W-:-:S02]  /*2180*/  HADD2.F32 R81, -RZ, R16.H1_H1 ;  /* 0x30000010ff517230 */ /* 0x000fc40000004100 */
[----:B------:R-:W-:Y:S01]  /*2190*/  FADD.FTZ R112, R9, -R80 ;  /* 0x8000005009707221 */ /* 0x000fe20000010000 */
[----:B------:R-:W-:Y:S01]  /*21a0*/  HADD2.F32 R80, -RZ, R16.H0_H0 ;  /* 0x20000010ff507230 */ /* 0x000fe20000004100 */
[----:B------:R-:W-:Y:S02]  /*21b0*/  LOP3.LUT P0, RZ, R110, 0xff, RZ, 0xc0, !PT ;  /* 0x000000ff6eff7812 */ /* 0x000fe4000780c0ff */
[----:B------:R-:W-:Y:S01]  /*21c0*/  FFMA.FTZ R81, R93, R112, R81 ;  /* 0x000000705d517223 */ /* 0x000fe20000010051 */
[----:B------:R-:W-:Y:S01]  /*21d0*/  FMUL.FTZ R112, R73, UR14 ;  /* 0x0000000e49707c20 */ /* 0x000fe20008410000 */
[----:B------:R-:W-:Y:S01]  /*21e0*/  FFMA.FTZ R72, R93, R72, R80 ;  /* 0x000000485d487223 */ /* 0x000fe20000010050 */
[C---:B------:R-:W-:Y:S01]  /*21f0*/  F2FP.F16.F32.PACK_AB R73, R120.reuse, R73 ;  /* 0x000000497849723e */ /* 0x040fe200000000ff */
[----:B------:R-:W-:Y:S01]  /*2200*/  FMUL.FTZ R120, R120, UR14 ;  /* 0x0000000e78787c20 */ /* 0x000fe20008410000 */
[----:B------:R-:W-:Y:S01]  /*2210*/  LOP3.LUT P1, RZ, R110, 0xff00, RZ, 0xc0, !PT ;  /* 0x0000ff006eff7812 */ /* 0x000fe2000782c0ff */
[----:B------:R-:W-:Y:S01]  /*2220*/  FMUL.FTZ R80, R72, UR14 ;  /* 0x0000000e48507c20 */ /* 0x000fe20008410000 */
[C---:B------:R-:W-:Y:S01]  /*2230*/  F2FP.F16.F32.PACK_AB R72, R81.reuse, R72 ;  /* 0x000000485148723e */ /* 0x040fe200000000ff */
[----:B------:R-:W-:Y:S01]  /*2240*/  FMUL.FTZ R81, R81, UR14 ;  /* 0x0000000e51517c20 */ /* 0x000fe20008410000 */
[----:B------:R-:W-:-:S02]  /*2250*/  FSEL R112, R112, RZ, P5 ;  /* 0x000000ff70707208 */ /* 0x000fc40002800000 */
[----:B------:R-:W-:Y:S02]  /*2260*/  FSEL R121, R120, RZ, P6 ;  /* 0x000000ff78797208 */ /* 0x000fe40003000000 */
[----:B------:R-:W-:Y:S02]  /*2270*/  FSEL R80, R80, RZ, P0 ;  /* 0x000000ff50507208 */ /* 0x000fe40000000000 */
[----:B------:R-:W-:Y:S02]  /*2280*/  FSEL R113, R81, RZ, P1 ;  /* 0x000000ff51717208 */ /* 0x000fe40000800000 */
[----:B------:R-:W-:Y:S02]  /*2290*/  F2FP.F16.F32.PACK_AB R81, R121, R112 ;  /* 0x000000707951723e */ /* 0x000fe400000000ff */
[----:B------:R-:W-:Y:S01]  /*22a0*/  F2FP.F16.F32.PACK_AB R80, R113, R80 ;  /* 0x000000507150723e */ /* 0x000fe200000000ff */
[----:B------:R-:W-:Y:S06]  /*22b0*/  BRA `(.L_x_2056) ;  /* 0x0000001400307947 */ /* 0x000fec0003800000 */
.L_x_2053:
        /* <DEDUP_REMOVED lines=26> */
[----:B------:R-:W-:Y:S01]  /*2460*/  F2FP.F16.F32.PACK_AB R83, R78, R83 ;  /* 0x000000534e53723e */ /* 0x000fe200000000ff */
[----:B------:R-:W-:Y:S01]  /*2470*/  FFMA.FTZ R78, R88, R118, R119 ;  /* 0x00000076584e7223 */ /* 0x000fe20000010077 */
[----:B------:R-:W-:Y:S01]  /*2480*/  F2FP.F16.F32.PACK_AB R79, R76, R79 ;  /* 0x0000004f4c4f723e */ /* 0x000fe200000000ff */
        /* <DEDUP_REMOVED lines=14> */
[----:B------:R-:W-:Y:S01]  /*2570*/  F2FP.F16.F32.PACK_AB R78, R77, R78 ;  /* 0x0000004e4d4e723e */ /* 0x000fe200000000ff */
        /* <DEDUP_REMOVED lines=9> */
[----:B------:R-:W-:Y:S01]  /*2610*/  F2FP.F16.F32.PACK_AB R82, R81, R82 ;  /* 0x000000525152723e */ /* 0x000fe200000000ff */
[----:B------:R-:W-:Y:S01]  /*2620*/  FMUL.FTZ R80, R80, UR14 ;  /* 0x0000000e50507c20 */ /* 0x000fe20008410000 */
[----:B------:R-:W-:Y:S01]  /*2630*/  LOP3.LUT P6, RZ, R110, 0xff000000, RZ, 0xc0, !PT ;  /* 0xff0000006eff7812 */ /* 0x000fe200078cc0ff */
[----:B------:R-:W-:-:S05]  /*2640*/  FMUL.FTZ R76, R76, UR14 ;  /* 0x0000000e4c4c7c20 */ /* 0x000fca0008410000 */
[C---:B------:R-:W-:Y:S02]  /*2650*/  FSEL R81, R76.reuse, RZ, P5 ;  /* 0x000000ff4c517208 */ /* 0x040fe40002800000 */
[----:B------:R-:W-:Y:S02]  /*2660*/  FSEL R77, R76, RZ, P0 ;  /* 0x000000ff4c4d7208 */ /* 0x000fe40000000000 */
[C---:B------:R-:W-:Y:S02]  /*2670*/  FSEL R76, R80.reuse, RZ, P1 ;  /* 0x000000ff504c7208 */ /* 0x040fe40000800000 */
[----:B------:R-:W-:Y:S02]  /*2680*/  FSEL R80, R80, RZ, P6 ;  /* 0x000000ff50507208 */ /* 0x000fe40003000000 */
[----:B------:R-:W-:Y:S01]  /*2690*/  F2FP.F16.F32.PACK_AB R77, R76, R77 ;  /* 0x0000004d4c4d723e */ /* 0x000fe200000000ff */
[----:B------:R-:W-:Y:S01]  /*26a0*/  FFMA.FTZ R76, R8, R118, R119 ;  /* 0x00000076084c7223 */ /* 0x000fe20000010077 */
[----:B------:R-:W-:-:S02]  /*26b0*/  F2FP.F16.F32.PACK_AB R81, R80, R81 ;  /* 0x000000515051723e */ /* 0x000fc400000000ff */
        /* <DEDUP_REMOVED lines=14> */
[----:B------:R-:W-:Y:S02]  /*27a0*/  F2FP.F16.F32.PACK_AB R76, R113, R76 ;  /* 0x0000004c714c723e */ /* 0x000fe400000000ff */
[----:B------:R-:W-:Y:S01]  /*27b0*/  F2FP.F16.F32.PACK_AB R80, R121, R80 ;  /* 0x000000507950723e */ /* 0x000fe200000000ff */
[----:B------:R-:W-:Y:S06]  /*27c0*/  BRA `(.L_x_2056) ;  /* 0x0000000c00ec7947 */ /* 0x000fec0003800000 */
.L_x_2059:
        /* <DEDUP_REMOVED lines=14> */
[----:B------:R-:W-:Y:S01]  /*28b0*/  F2FP.F16.F32.PACK_AB R75, R75, R72 ;  /* 0x000000484b4b723e */ /* 0x000fe200000000ff */
        /* <DEDUP_REMOVED lines=8> */
[C---:B------:R-:W-:Y:S01]  /*2940*/  F2FP.F16.F32.PACK_AB R74, R73.reuse, R72 ;  /* 0x00000048494a723e */ /* 0x040fe200000000ff */
        /* <DEDUP_REMOVED lines=10> */
[----:B------:R-:W-:Y:S01]  /*29f0*/  F2FP.F16.F32.PACK_AB R83, R76, R83 ;  /* 0x000000534c53723e */ /* 0x000fe200000000ff */
[--C-:B------:R-:W-:Y:S01]  /*2a00*/  FFMA.FTZ R76, R10, R118, R119.reuse ;  /* 0x000000760a4c7223 */ /* 0x100fe20000010077 */
[----:B------:R-:W-:Y:S01]  /*2a10*/  F2FP.F16.F32.PACK_AB R78, R73, R78 ;  /* 0x0000004e494e723e */ /* 0x000fe200000000ff */
[----:B------:R-:W-:Y:S01]  /*2a20*/  FFMA.FTZ R73, R7, R118, R119 ;  /* 0x0000007607497223 */ /* 0x000fe20000010077 */
[----:B------:R-:W-:Y:S01]  /*2a30*/  LOP3.LUT P1, RZ, R111, 0xff00, RZ, 0xc0, !PT ;  /* 0x0000ff006fff7812 */ /* 0x000fe2000782c0ff */
[----:B------:R-:W-:Y:S01]  /*2a40*/  FADD.FTZ R76, R13, -R76 ;  /* 0x8000004c0d4c7221 */ /* 0x000fe20000010000 */
[----:B------:R-:W-:Y:S02]  /*2a50*/  FSEL R82, R77, RZ, P0 ;  /* 0x000000ff4d527208 */ /* 0x000fe40000000000 */
[----:B------:R-:W-:Y:S01]  /*2a60*/  FSEL R77, R72, RZ, P1 ;  /* 0x000000ff484d7208 */ /* 0x000fe20000800000 */
[----:B------:R-:W-:Y:S01]  /*2a70*/  FADD.FTZ R72, R12, -R73 ;  /* 0x800000490c487221 */ /* 0x000fe20000010000 */
[----:B------:R-:W-:-:S02]  /*2a80*/  LOP3.LUT P0, RZ, R110, 0xff0000, RZ, 0xc0, !PT ;  /* 0x00ff00006eff7812 */ /* 0x000fc4000780c0ff */
[----:B------:R-:W-:Y:S01]  /*2a90*/  F2FP.F16.F32.PACK_AB R82, R77, R82 ;  /* 0x000000524d52723e */ /* 0x000fe200000000ff */
[C---:B------:R-:W-:Y:S01]  /*2aa0*/  FMUL.FTZ R72, R93.reuse, R72 ;  /* 0x000000485d487220 */ /* 0x040fe20000410000 */
[----:B------:R-:W-:Y:S01]  /*2ab0*/  FMUL.FTZ R77, R93, R76 ;  /* 0x0000004c5d4d7220 */ /* 0x000fe20000410000 */
[----:B------:R-:W-:Y:S02]  /*2ac0*/  LOP3.LUT P1, RZ, R116, 0xff0000, RZ, 0xc0, !PT ;  /* 0x00ff000074ff7812 */ /* 0x000fe4000782c0ff */
[----:B------:R-:W-:Y:S01]  /*2ad0*/  FMUL.FTZ R76, R72, UR14 ;  /* 0x0000000e484c7c20 */ /* 0x000fe20008410000 */
[----:B------:R-:W-:Y:S02]  /*2ae0*/  LOP3.LUT P6, RZ, R116, 0xff000000, RZ, 0xc0, !PT ;  /* 0xff00000074ff7812 */ /* 0x000fe400078cc0ff */
[C---:B------:R-:W-:Y:S01]  /*2af0*/  F2FP.F16.F32.PACK_AB R73, R77.reuse, R72 ;  /* 0x000000484d49723e */ /* 0x040fe200000000ff */
[----:B------:R-:W-:Y:S01]  /*2b00*/  FMUL.FTZ R72, R77, UR14 ;  /* 0x0000000e4d487c20 */ /* 0x000fe20008410000 */
[----:B------:R-:W-:-:S02]  /*2b10*/  LOP3.LUT P5, RZ, R110, 0xff000000, RZ, 0xc0, !PT ;  /* 0xff0000006eff7812 */ /* 0x000fc400078ac0ff */
[C---:B------:R-:W-:Y:S02]  /*2b20*/  FSEL R81, R76.reuse, RZ, P0 ;  /* 0x000000ff4c517208 */ /* 0x040fe40000000000 */
[----:B------:R-:W-:Y:S02]  /*2b30*/  FSEL R77, R76, RZ, P1 ;  /* 0x000000ff4c4d7208 */ /* 0x000fe40000800000 */
[C---:B------:R-:W-:Y:S02]  /*2b40*/  FSEL R76, R72.reuse, RZ, P6 ;  /* 0x000000ff484c7208 */ /* 0x040fe40003000000 */
[----:B------:R-:W-:Y:S02]  /*2b50*/  FSEL R72, R72, RZ, P5 ;  /* 0x000000ff48487208 */ /* 0x000fe40002800000 */
[----:B------:R-:W-:Y:S02]  /*2b60*/  F2FP.F16.F32.PACK_AB R77, R76, R77 ;  /* 0x0000004d4c4d723e */ /* 0x000fe400000000ff */
        /* <DEDUP_REMOVED lines=12> */
[----:B------:R-:W-:Y:S01]  /*2c30*/  F2FP.F16.F32.PACK_AB R72, R113, R76 ;  /* 0x0000004c7148723e */ /* 0x000fe200000000ff */
[----:B------:R-:W-:Y:S01]  /*2c40*/  FMUL.FTZ R76, R76, UR14 ;  /* 0x0000000e4c4c7c20 */ /* 0x000fe20008410000 */
[C---:B------:R-:W-:Y:S02]  /*2c50*/  FSEL R113, R80.reuse, RZ, P5 ;  /* 0x000000ff50717208 */ /* 0x040fe40002800000 */
[----:B------:R-:W-:Y:S02]  /*2c60*/  FSEL R121, R80, RZ, P6 ;  /* 0x000000ff50797208 */ /* 0x000fe40003000000 */
[C---:B------:R-:W-:Y:S02]  /*2c70*/  FSEL R112, R76.reuse, RZ, P1 ;  /* 0x000000ff4c707208 */ /* 0x040fe40000800000 */
[----:B------:R-:W-:Y:S02]  /*2c80*/  FSEL R80, R76, RZ, P0 ;  /* 0x000000ff4c507208 */ /* 0x000fe40000000000 */
[----:B------:R-:W-:-:S02]  /*2c90*/  F2FP.F16.F32.PACK_AB R76, R121, R112 ;  /* 0x00000070794c723e */ /* 0x000fc400000000ff */
[----:B------:R-:W-:Y:S01]  /*2ca0*/  F2FP.F16.F32.PACK_AB R80, R113, R80 ;  /* 0x000000507150723e */ /* 0x000fe200000000ff */
[----:B------:R-:W-:Y:S06]  /*2cb0*/  BRA `(.L_x_2056) ;  /* 0x0000000800b07947 */ /* 0x000fec0003800000 */
.L_x_2058:
[----:B------:R-:W-:-:S04]  /*2cc0*/  UISETP.NE.U32.AND UP0, UPT, UR4, URZ, UPT ;  /* 0x000000ff0400728c */ /* 0x000fc8000bf05070 */
[----:B------:R-:W-:-:S09]  /*2cd0*/  UISETP.NE.AND.EX UP0, UPT, UR5, URZ, UPT, UP0 ;  /* 0x000000ff0500728c */ /* 0x000fd2000bf05300 */
[----:B------:R-:W-:Y:S05]  /*2ce0*/  BRA.U UP0, `(.L_x_2060) ;  /* 0x00000005004c7547 */ /* 0x000fea000b800000 */
[-CC-:B------:R-:W-:Y:S01]  /*2cf0*/  FFMA.FTZ R80, R92, R118.reuse, R119.reuse ;  /* 0x000000765c507223 */ /* 0x180fe20000010077 */
[-C--:B------:R-:W-:Y:S01]  /*2d00*/  FFMA.FTZ R77, R89, R118.reuse, R119 ;  /* 0x00000076594d7223 */ /* 0x080fe20000010077 */
[--C-:B------:R-:W-:Y:S01]  /*2d10*/  HADD2.F32 R81, -RZ, R19.reuse.H1_H1 ;  /* 0x30000013ff517230 */ /* 0x100fe20000004100 */
[----:B------:R-:W-:Y:S01]  /*2d20*/  ISETP.GE.U32.AND P0, PT, R116, RZ, PT ;  /* 0x000000ff7400720c */ /* 0x000fe20003f06070 */
[----:B------:R-:W-:Y:S01]  /*2d30*/  FADD.FTZ R80, R91, -R80 ;  /* 0x800000505b507221 */ /* 0x000fe20000010000 */
[----:B------:R-:W-:Y:S02]  /*2d40*/  HADD2.F32 R78, -RZ, R19.H0_H0 ;  /* 0x20000013ff4e7230 */ /* 0x000fe40000004100 */
[----:B------:R-:W-:Y:S01]  /*2d50*/  FADD.FTZ R76, R90, -R77 ;  /* 0x8000004d5a4c7221 */ /* 0x000fe20000010000 */
[----:B------:R-:W-:Y:S01]  /*2d60*/  FFMA.FTZ R77, R11, R118, R119 ;  /* 0x000000760b4d7223 */ /* 0x000fe20000010077 */
[----:B-----5:R-:W-:Y:S01]  /*2d70*/  FFMA.FTZ R80, R93, R80, R81 ;  /* 0x000000505d507223 */ /* 0x020fe20000010051 */
[----:B------:R-:W-:Y:S01]  /*2d80*/  ISETP.GE.U32.AND.EX P0, PT, R117, 0x1000000, PT, P0 ;  /* 0x010000007500780c */ /* 0x000fe20003f06100 */
[----:B------:R-:W-:Y:S01]  /*2d90*/  FFMA.FTZ R79, R93, R76, R78 ;  /* 0x0000004c5d4f7223 */ /* 0x000fe2000001004e */
[----:B------:R-:W-:-:S02]  /*2da0*/  HADD2.F32 R78, -RZ, R18.H0_H0 ;  /* 0x20000012ff4e7230 */ /* 0x000fc40000004100 */
[----:B------:R-:W-:Y:S01]  /*2db0*/  FADD.FTZ R76, R14, -R77 ;  /* 0x8000004d0e4c7221 */ /* 0x000fe20000010000 */
[----:B------:R-:W-:Y:S01]  /*2dc0*/  FMUL.FTZ R80, R80, UR14 ;  /* 0x0000000e50507c20 */ /* 0x000fe20008410000 */
[----:B------:R-:W-:Y:S01]  /*2dd0*/  FMUL.FTZ R77, R79, UR14 ;  /* 0x0000000e4f4d7c20 */ /* 0x000fe20008410000 */
[----:B------:R-:W-:Y:S01]  /*2de0*/  LOP3.LUT P1, RZ, R117, 0xff0000, RZ, 0xc0, !PT ;  /* 0x00ff000075ff7812 */ /* 0x000fe2000782c0ff */
[----:B------:R-:W-:Y:S01]  /*2df0*/  FFMA.FTZ R78, R93, R76, R78 ;  /* 0x0000004c5d4e7223 */ /* 0x000fe2000001004e */
[----:B------:R-:W-:Y:S01]  /*2e00*/  LOP3.LUT P6, RZ, R117, 0xff00, RZ, 0xc0, !PT ;  /* 0x0000ff0075ff7812 */ /* 0x000fe200078cc0ff */
[----:B------:R-:W-:Y:S01]  /*2e10*/  HADD2.F32 R112, -RZ, R17.H1_H1 ;  /* 0x30000011ff707230 */ /* 0x000fe20000004100 */
[----:B------:R-:W-:Y:S01]  /*2e20*/  FSEL R76, R80, RZ, P0 ;  /* 0x000000ff504c7208 */ /* 0x000fe20000000000 */
[----:B------:R-:W-:Y:S01]  /*2e30*/  FMUL.FTZ R78, R78, UR14 ;  /* 0x0000000e4e4e7c20 */ /* 0x000fe20008410000 */
[----:B------:R-:W-:Y:S01]  /*2e40*/  ISETP.GE.U32.AND P0, PT, R110, RZ, PT ;  /* 0x000000ff6e00720c */ /* 0x000fe20003f06070 */
[----:B------:R-:W-:Y:S01]  /*2e50*/  FFMA.FTZ R113, R107, R118, R119 ;  /* 0x000000766b717223 */ /* 0x000fe20000010077 */
[----:B------:R-:W-:-:S02]  /*2e60*/  FSEL R79, R77, RZ, P1 ;  /* 0x000000ff4d4f7208 */ /* 0x000fc40000800000 */
[C---:B------:R-:W-:Y:S02]  /*2e70*/  ISETP.GE.U32.AND.EX P0, PT, R111.reuse, 0x1000000, PT, P0 ;  /* 0x010000006f00780c */ /* 0x040fe40003f06100 */
[----:B------:R-:W-:Y:S01]  /*2e80*/  F2FP.F16.F32.PACK_AB R79, R76, R79 ;  /* 0x0000004f4c4f723e */ /* 0x000fe200000000ff */
[----:B------:R-:W-:Y:S01]  /*2e90*/  FFMA.FTZ R76, R88, R118, R119 ;  /* 0x00000076584c7223 */ /* 0x000fe20000010077 */
[----:B------:R-:W-:Y:S01]  /*2ea0*/  FSEL R82, R80, RZ, P0 ;  /* 0x000000ff50527208 */ /* 0x000fe20000000000 */
[----:B------:R-:W-:Y:S01]  /*2eb0*/  HADD2.F32 R80, -RZ, R18.H1_H1 ;  /* 0x30000012ff507230 */ /* 0x000fe20000004100 */
[----:B------:R-:W-:Y:S01]  /*2ec0*/  LOP3.LUT P1, RZ, R111, 0xff0000, RZ, 0xc0, !PT ;  /* 0x00ff00006fff7812 */ /* 0x000fe2000782c0ff */
[----:B------:R-:W-:Y:S01]  /*2ed0*/  FADD.FTZ R76, R15, -R76 ;  /* 0x8000004c0f4c7221 */ /* 0x000fe20000010000 */
[----:B------:R-:W-:Y:S02]  /*2ee0*/  LOP3.LUT P0, RZ, R111, 0xff, RZ, 0xc0, !PT ;  /* 0x000000ff6fff7812 */ /* 0x000fe4000780c0ff */
[----:B------:R-:W-:Y:S01]  /*2ef0*/  FSEL R83, R77, RZ, P1 ;  /* 0x000000ff4d537208 */ /* 0x000fe20000800000 */
[----:B------:R-:W-:Y:S01]  /*2f00*/  FFMA.FTZ R76, R93, R76, R80 ;  /* 0x0000004c5d4c7223 */ /* 0x000fe20000010050 */
[----:B------:R-:W-:Y:S01]  /*2f10*/  LOP3.LUT P1, RZ, R117, 0xff, RZ, 0xc0, !PT ;  /* 0x000000ff75ff7812 */ /* 0x000fe2000782c0ff */
[----:B------:R-:W-:Y:S01]  /*2f20*/  HADD2.F32 R80, -RZ, R17.H0_H0 ;  /* 0x20000011ff507230 */ /* 0x000fe20000004100 */
[----:B------:R-:W-:Y:S01]  /*2f30*/  F2FP.F16.F32.PACK_AB R83, R82, R83 ;  /* 0x000000535253723e */ /* 0x000fe200000000ff */
[----:B------:R-:W-:Y:S01]  /*2f40*/  FMUL.FTZ R76, R76, UR14 ;  /* 0x0000000e4c4c7c20 */ /* 0x000fe20008410000 */
[----:B------:R-:W-:-:S02]  /*2f50*/  FSEL R82, R78, RZ, P0 ;  /* 0x000000ff4e527208 */ /* 0x000fc40000000000 */
[----:B------:R-:W-:Y:S02]  /*2f60*/  FSEL R78, R78, RZ, P1 ;  /* 0x000000ff4e4e7208 */ /* 0x000fe40000800000 */
[C---:B------:R-:W-:Y:S02]  /*2f70*/  FSEL R77, R76.reuse, RZ, P6 ;  /* 0x000000ff4c4d7208 */ /* 0x040fe40003000000 */
[----:B------:R-:W-:Y:S02]  /*2f80*/  LOP3.LUT P5, RZ, R111, 0xff00, RZ, 0xc0, !PT ;  /* 0x0000ff006fff7812 */ /* 0x000fe400078ac0ff */
[----:B------:R-:W-:Y:S01]  /*2f90*/  F2FP.F16.F32.PACK_AB R78, R77, R78 ;  /* 0x0000004e4d4e723e */ /* 0x000fe200000000ff */
[----:B------:R-:W-:Y:S01]  /*2fa0*/  FFMA.FTZ R77, R7, R118, R119 ;  /* 0x00000076074d7223 */ /* 0x000fe20000010077 */
[----:B------:R-:W-:Y:S02]  /*2fb0*/  FSEL R81, R76, RZ, P5 ;  /* 0x000000ff4c517208 */ /* 0x000fe40002800000 */
[----:B------:R-:W-:Y:S01]  /*2fc0*/  LOP3.LUT P0, RZ, R110, 0xff0000, RZ, 0xc0, !PT ;  /* 0x00ff00006eff7812 */ /* 0x000fe2000780c0ff */
[----:B------:R-:W-:Y:S01]  /*2fd0*/  FADD.FTZ R76, R12, -R77 ;  /* 0x8000004d0c4c7221 */ /* 0x000fe20000010000 */
[----:B------:R-:W-:-:S02]  /*2fe0*/  LOP3.LUT P1, RZ, R116, 0xff0000, RZ, 0xc0, !PT ;  /* 0x00ff000074ff7812 */ /* 0x000fc4000782c0ff */
[----:B------:R-:W-:Y:S01]  /*2ff0*/  LOP3.LUT P6, RZ, R116, 0xff000000, RZ, 0xc0, !PT ;  /* 0xff00000074ff7812 */ /* 0x000fe200078cc0ff */
[----:B------:R-:W-:Y:S01]  /*3000*/  FFMA.FTZ R76, R93, R76, R80 ;  /* 0x0000004c5d4c7223 */ /* 0x000fe20000010050 */
[----:B------:R-:W-:Y:S01]  /*3010*/  FFMA.FTZ R80, R10, R118, R119 ;  /* 0x000000760a507223 */ /* 0x000fe20000010077 */
[----:B------:R-:W-:Y:S02]  /*3020*/  F2FP.F16.F32.PACK_AB R82, R81, R82 ;  /* 0x000000525152723e */ /* 0x000fe400000000ff */
[----:B------:R-:W-:Y:S01]  /*3030*/  FMUL.FTZ R76, R76, UR14 ;  /* 0x0000000e4c4c7c20 */ /* 0x000fe20008410000 */
[----:B------:R-:W-:Y:S01]  /*3040*/  FADD.FTZ R80, R13, -R80 ;  /* 0x800000500d507221 */ /* 0x000fe20000010000 */
[----:B------:R-:W-:-:S03]  /*3050*/  LOP3.LUT P5, RZ, R110, 0xff000000, RZ, 0xc0, !PT ;  /* 0xff0000006eff7812 */ /* 0x000fc600078ac0ff */
[----:B------:R-:W-:Y:S01]  /*3060*/  FFMA.FTZ R80, R93, R80, R112 ;  /* 0x000000505d507223 */ /* 0x000fe20000010070 */
[C---:B------:R-:W-:Y:S02]  /*3070*/  FSEL R81, R76.reuse, RZ, P0 ;  /* 0x000000ff4c517208 */ /* 0x040fe40000000000 */
[----:B------:R-:W-:Y:S01]  /*3080*/  FSEL R77, R76, RZ, P1 ;  /* 0x000000ff4c4d7208 */ /* 0x000fe20000800000 */
[----:B------:R-:W-:Y:S01]  /*3090*/  FMUL.FTZ R80, R80, UR14 ;  /* 0x0000000e50507c20 */ /* 0x000fe20008410000 */
[----:B------:R-:W-:Y:S02]  /*30a0*/  LOP3.LUT P1, RZ, R116, 0xff, RZ, 0xc0, !PT ;  /* 0x000000ff74ff7812 */ /* 0x000fe4000782c0ff */
[----:B------:R-:W-:Y:S02]  /*30b0*/  LOP3.LUT P0, RZ, R110, 0xff, RZ, 0xc0, !PT ;  /* 0x000000ff6eff7812 */ /* 0x000fe4000780c0ff */
[C---:B------:R-:W-:Y:S02]  /*30c0*/  FSEL R76, R80.reuse, RZ, P6 ;  /* 0x000000ff504c7208 */ /* 0x040fe40003000000 */
[----:B------:R-:W-:-:S02]  /*30d0*/  FSEL R80, R80, RZ, P5 ;  /* 0x000000ff50507208 */ /* 0x000fc40002800000 */
[----:B------:R-:W-:Y:S01]  /*30e0*/  F2FP.F16.F32.PACK_AB R77, R76, R77 ;  /* 0x0000004d4c4d723e */ /* 0x000fe200000000ff */
[----:B------:R-:W-:Y:S01]  /*30f0*/  FFMA.FTZ R76, R8, R118, R119 ;  /* 0x00000076084c7223 */ /* 0x000fe20000010077 */
[----:B------:R-:W-:Y:S01]  /*3100*/  F2FP.F16.F32.PACK_AB R81, R80, R81 ;  /* 0x000000515051723e */ /* 0x000fe200000000ff */
[----:B------:R-:W-:Y:S01]  /*3110*/  HADD2.F32 R80, -RZ, R16.H1_H1 ;  /* 0x30000010ff507230 */ /* 0x000fe20000004100 */
[----:B------:R-:W-:Y:S01]  /*3120*/  LOP3.LUT P5, RZ, R110, 0xff00, RZ, 0xc0, !PT ;  /* 0x0000ff006eff7812 */ /* 0x000fe200078ac0ff */
[----:B------:R-:W-:Y:S01]  /*3130*/  FADD.FTZ R76, R9, -R76 ;  /* 0x8000004c094c7221 */ /* 0x000fe20000010000 */
[----:B------:R-:W-:-:S03]  /*3140*/  LOP3.LUT P6, RZ, R116, 0xff00, RZ, 0xc0, !PT ;  /* 0x0000ff0074ff7812 */ /* 0x000fc600078cc0ff */
[----:B------:R-:W-:Y:S01]  /*3150*/  FFMA.FTZ R112, R93, R76, R80 ;  /* 0x0000004c5d707223 */ /* 0x000fe20000010050 */
[----:B------:R-:W-:Y:S02]  /*3160*/  HADD2.F32 R80, -RZ, R16.H0_H0 ;  /* 0x20000010ff507230 */ /* 0x000fe40000004100 */
[----:B------:R-:W-:Y:S01]  /*3170*/  FADD.FTZ R76, R106, -R113 ;  /* 0x800000716a4c7221 */ /* 0x000fe20000010000 */
[----:B------:R-:W-:-:S03]  /*3180*/  FMUL.FTZ R112, R112, UR14 ;  /* 0x0000000e70707c20 */ /* 0x000fc60008410000 */
[----:B------:R-:W-:Y:S02]  /*3190*/  FFMA.FTZ R76, R93, R76, R80 ;  /* 0x0000004c5d4c7223 */ /* 0x000fe40000010050 */
[----:B------:R-:W-:Y:S02]  /*31a0*/  FSEL R121, R112, RZ, P5 ;  /* 0x000000ff70797208 */ /* 0x000fe40002800000 */
[----:B------:R-:W-:Y:S01]  /*31b0*/  FMUL.FTZ R80, R76, UR14 ;  /* 0x0000000e4c507c20 */ /* 0x000fe20008410000 */
[----:B------:R-:W-:-:S04]  /*31c0*/  FSEL R113, R112, RZ, P6 ;  /* 0x000000ff70717208 */ /* 0x000fc80003000000 */
[C---:B------:R-:W-:Y:S02]  /*31d0*/  FSEL R76, R80.reuse, RZ, P1 ;  /* 0x000000ff504c7208 */ /* 0x040fe40000800000 */
[----:B------:R-:W-:Y:S02]  /*31e0*/  FSEL R80, R80, RZ, P0 ;  /* 0x000000ff50507208 */ /* 0x000fe40000000000 */
[----:B------:R-:W-:Y:S02]  /*31f0*/  F2FP.F16.F32.PACK_AB R76, R113, R76 ;  /* 0x0000004c714c723e */ /* 0x000fe400000000ff */
[----:B------:R-:W-:Y:S01]  /*3200*/  F2FP.F16.F32.PACK_AB R80, R121, R80 ;  /* 0x000000507950723e */ /* 0x000fe200000000ff */
[----:B------:R-:W-:Y:S06]  /*3210*/  BRA `(.L_x_2056) ;  /* 0x0000000400587947 */ /* 0x000fec0003800000 */
.L_x_2060:
[-CC-:B------:R-:W-:Y:S01]  /*3220*/  FFMA.FTZ R79, R89, R118.reuse, R119.reuse ;  /* 0x00000076594f7223 */ /* 0x180fe20000010077 */
[-CC-:B------:R-:W-:Y:S01]  /*3230*/  FFMA.FTZ R74, R92, R118.reuse, R119.reuse ;  /* 0x000000765c4a7223 */ /* 0x180fe20000010077 */
[--C-:B------:R-:W-:Y:S02]  /*3240*/  HADD2.F32 R78, -RZ, R19.reuse.H0_H0 ;  /* 0x20000013ff4e7230 */ /* 0x100fe40000004100 */
[-C--:B------:R-:W-:Y:S01]  /*3250*/  FFMA.FTZ R73, R11, R118.reuse, R119 ;  /* 0x000000760b497223 */ /* 0x080fe20000010077 */
[----:B------:R-:W-:Y:S02]  /*3260*/  HADD2.F32 R81, -RZ, R19.H1_H1 ;  /* 0x30000013ff517230 */ /* 0x000fe40000004100 */
[----:B------:R-:W-:Y:S01]  /*3270*/  FADD.FTZ R76, R90, -R79 ;  /* 0x8000004f5a4c7221 */ /* 0x000fe20000010000 */
[----:B------:R-:W-:Y:S01]  /*3280*/  FADD.FTZ R80, R91, -R74 ;  /* 0x8000004a5b507221 */ /* 0x000fe20000010000 */
[----:B------:R-:W-:Y:S01]  /*3290*/  FFMA.FTZ R72, R88, R118, R119 ;  /* 0x0000007658487223 */ /* 0x000fe20000010077 */
[----:B------:R-:W-:-:S02]  /*32a0*/  HADD2.F32 R75, -RZ, R18.H0_H0 ;  /* 0x20000012ff4b7230 */ /* 0x000fc40000004100 */
[----:B------:R-:W-:Y:S01]  /*32b0*/  FADD.FTZ R74, R14, -R73 ;  /* 0x800000490e4a7221 */ /* 0x000fe20000010000 */
[----:B------:R-:W-:Y:S02]  /*32c0*/  HADD2.F32 R77, -RZ, R18.H1_H1 ;  /* 0x30000012ff4d7230 */ /* 0x000fe40000004100 */
[C---:B-----5:R-:W-:Y:S01]  /*32d0*/  FFMA.FTZ R78, R93.reuse, R76, R78 ;  /* 0x0000004c5d4e7223 */ /* 0x060fe2000001004e */
[----:B------:R-:W-:Y:S01]  /*32e0*/  FFMA.FTZ R81, R93, R80, R81 ;  /* 0x000000505d517223 */ /* 0x000fe20000010051 */
[----:B------:R-:W-:Y:S01]  /*32f0*/  FADD.FTZ R72, R15, -R72 ;  /* 0x800000480f487221 */ /* 0x000fe20000010000 */
[----:B------:R-:W-:Y:S01]  /*3300*/  FFMA.FTZ R73, R7, R118, R119 ;  /* 0x0000007607497223 */ /* 0x000fe20000010077 */
[----:B------:R-:W-:Y:S01]  /*3310*/  ISETP.GE.U32.AND P1, PT, R110, RZ, PT ;  /* 0x000000ff6e00720c */ /* 0x000fe20003f26070 */
[C---:B------:R-:W-:Y:S01]  /*3320*/  FFMA.FTZ R74, R93.reuse, R74, R75 ;  /* 0x0000004a5d4a7223 */ /* 0x040fe2000001004b */
[----:B------:R-:W-:Y:S01]  /*3330*/  ISETP.GE.U32.AND P0, PT, R116, RZ, PT ;  /* 0x000000ff7400720c */ /* 0x000fe20003f06070 */
[----:B------:R-:W-:Y:S01]  /*3340*/  FFMA.FTZ R77, R93, R72, R77 ;  /* 0x000000485d4d7223 */ /* 0x000fe2000001004d */
[----:B------:R-:W-:Y:S01]  /*3350*/  HADD2.F32 R76, -RZ, R17.H0_H0 ;  /* 0x20000011ff4c7230 */ /* 0x000fe20000004100 */
[C---:B------:R-:W-:Y:S01]  /*3360*/  F2FP.F16.F32.PACK_AB R75, R81.reuse, R78 ;  /* 0x0000004e514b723e */ /* 0x040fe200000000ff */
[----:B------:R-:W-:Y:S01]  /*3370*/  FMUL.FTZ R79, R78, UR14 ;  /* 0x0000000e4e4f7c20 */ /* 0x000fe20008410000 */
[----:B------:R-:W-:Y:S01]  /*3380*/  FMUL.FTZ R81, R81, UR14 ;  /* 0x0000000e51517c20 */ /* 0x000fe20008410000 */
[----:B------:R-:W-:Y:S01]  /*3390*/  FADD.FTZ R72, R12, -R73 ;  /* 0x800000490c487221 */ /* 0x000fe20000010000 */
[----:B------:R-:W-:-:S02]  /*33a0*/  LOP3.LUT P5, RZ, R111, 0xff0000, RZ, 0xc0, !PT ;  /* 0x00ff00006fff7812 */ /* 0x000fc400078ac0ff */
[----:B------:R-:W-:Y:S01]  /*33b0*/  ISETP.GE.U32.AND.EX P1, PT, R111, 0x1000000, PT, P1 ;  /* 0x010000006f00780c */ /* 0x000fe20003f26110 */
[----:B------:R-:W-:Y:S01]  /*33c0*/  FFMA.FTZ R73, R93, R72, R76 ;  /* 0x000000485d497223 */ /* 0x000fe2000001004c */
[----:B------:R-:W-:Y:S01]  /*33d0*/  ISETP.GE.U32.AND.EX P0, PT, R117, 0x1000000, PT, P0 ;  /* 0x010000007500780c */ /* 0x000fe20003f06100 */
[----:B------:R-:W-:Y:S01]  /*33e0*/  FMUL.FTZ R76, R74, UR14 ;  /* 0x0000000e4a4c7c20 */ /* 0x000fe20008410000 */
[----:B------:R-:W-:Y:S01]  /*33f0*/  FSEL R83, R79, RZ, P5 ;  /* 0x000000ff4f537208 */ /* 0x000fe20002800000 */
[----:B------:R-:W-:Y:S01]  /*3400*/  FFMA.FTZ R72, R10, R118, R119 ;  /* 0x000000760a487223 */ /* 0x000fe20000010077 */
[----:B------:R-:W-:Y:S01]  /*3410*/  FSEL R80, R81, RZ, P0 ;  /* 0x000000ff51507208 */ /* 0x000fe20000000000 */
[----:B------:R-:W-:Y:S01]  /*3420*/  FMUL.FTZ R112, R73, UR14 ;  /* 0x0000000e49707c20 */ /* 0x000fe20008410000 */
[----:B------:R-:W-:Y:S01]  /*3430*/  FSEL R78, R81, RZ, P1 ;  /* 0x000000ff514e7208 */ /* 0x000fe20000800000 */
[----:B------:R-:W-:Y:S01]  /*3440*/  FADD.FTZ R72, R13, -R72 ;  /* 0x800000480d487221 */ /* 0x000fe20000010000 */
[----:B------:R-:W-:-:S02]  /*3450*/  LOP3.LUT P0, RZ, R111, 0xff, RZ, 0xc0, !PT ;  /* 0x000000ff6fff7812 */ /* 0x000fc4000780c0ff */
[C---:B------:R-:W-:Y:S02]  /*3460*/  LOP3.LUT P1, RZ, R117.reuse, 0xff, RZ, 0xc0, !PT ;  /* 0x000000ff75ff7812 */ /* 0x040fe4000782c0ff */
[----:B------:R-:W-:Y:S02]  /*3470*/  F2FP.F16.F32.PACK_AB R83, R78, R83 ;  /* 0x000000534e53723e */ /* 0x000fe400000000ff */
[----:B------:R-:W-:Y:S02]  /*3480*/  LOP3.LUT P6, RZ, R117, 0xff0000, RZ, 0xc0, !PT ;  /* 0x00ff000075ff7812 */ /* 0x000fe400078cc0ff */
[C---:B------:R-:W-:Y:S02]  /*3490*/  FSEL R82, R76.reuse, RZ, P0 ;  /* 0x000000ff4c527208 */ /* 0x040fe40000000000 */
[----:B------:R-:W-:Y:S01]  /*34a0*/  FSEL R78, R76, RZ, P1 ;  /* 0x000000ff4c4e7208 */ /* 0x000fe20000800000 */
[----:B------:R-:W-:Y:S01]  /*34b0*/  HADD2.F32 R76, -RZ, R17.H1_H1 ;  /* 0x30000011ff4c7230 */ /* 0x000fe20000004100 */
[C---:B------:R-:W-:Y:S01]  /*34c0*/  F2FP.F16.F32.PACK_AB R74, R77.reuse, R74 ;  /* 0x0000004a4d4a723e */ /* 0x040fe200000000ff */
[----:B------:R-:W-:Y:S01]  /*34d0*/  FMUL.FTZ R77, R77, UR14 ;  /* 0x0000000e4d4d7c20 */ /* 0x000fe20008410000 */
[----:B------:R-:W-:-:S02]  /*34e0*/  FSEL R79, R79, RZ, P6 ;  /* 0x000000ff4f4f7208 */ /* 0x000fc40003000000 */
[----:B------:R-:W-:Y:S01]  /*34f0*/  LOP3.LUT P6, RZ, R117, 0xff00, RZ, 0xc0, !PT ;  /* 0x0000ff0075ff7812 */ /* 0x000fe200078cc0ff */
[----:B------:R-:W-:Y:S01]  /*3500*/  FFMA.FTZ R72, R93, R72, R76 ;  /* 0x000000485d487223 */ /* 0x000fe2000001004c */
[----:B------:R-:W-:Y:S01]  /*3510*/  LOP3.LUT P5, RZ, R111, 0xff00, RZ, 0xc0, !PT ;  /* 0x0000ff006fff7812 */ /* 0x000fe200078ac0ff */
[----:B------:R-:W-:Y:S01]  /*3520*/  FFMA.FTZ R76, R8, R118, R119 ;  /* 0x00000076084c7223 */ /* 0x000fe20000010077 */
[C---:B------:R-:W-:Y:S01]  /*3530*/  FSEL R81, R77.reuse, RZ, P6 ;  /* 0x000000ff4d517208 */ /* 0x040fe20003000000 */
[----:B------:R-:W-:Y:S01]  /*3540*/  FMUL.FTZ R113, R72, UR14 ;  /* 0x0000000e48717c20 */ /* 0x000fe20008410000 */
[----:B------:R-:W-:Y:S02]  /*3550*/  FSEL R77, R77, RZ, P5 ;  /* 0x000000ff4d4d7208 */ /* 0x000fe40002800000 */
[C---:B------:R-:W-:Y:S02]  /*3560*/  LOP3.LUT P0, RZ, R116.reuse, 0xff0000, RZ, 0xc0, !PT ;  /* 0x00ff000074ff7812 */ /* 0x040fe4000780c0ff */
[----:B------:R-:W-:-:S02]  /*3570*/  LOP3.LUT P1, RZ, R116, 0xff000000, RZ, 0xc0, !PT ;  /* 0xff00000074ff7812 */ /* 0x000fc4000782c0ff */
[----:B------:R-:W-:Y:S02]  /*3580*/  F2FP.F16.F32.PACK_AB R82, R77, R82 ;  /* 0x000000524d52723e */ /* 0x000fe400000000ff */
[----:B------:R-:W-:Y:S02]  /*3590*/  F2FP.F16.F32.PACK_AB R73, R72, R73 ;  /* 0x000000494849723e */ /* 0x000fe400000000ff */
[----:B------:R-:W-:Y:S01]  /*35a0*/  F2FP.F16.F32.PACK_AB R78, R81, R78 ;  /* 0x0000004e514e723e */ /* 0x000fe200000000ff */
[----:B------:R-:W-:Y:S01]  /*35b0*/  FFMA.FTZ R81, R107, R118, R119 ;  /* 0x000000766b517223 */ /* 0x000fe20000010077 */
[----:B------:R-:W-:Y:S02]  /*35c0*/  FSEL R77, R112, RZ, P0 ;  /* 0x000000ff704d7208 */ /* 0x000fe40000000000 */
[----:B------:R-:W-:Y:S02]  /*35d0*/  FSEL R72, R113, RZ, P1 ;  /* 0x000000ff71487208 */ /* 0x000fe40000800000 */
[----:B------:R-:W-:Y:S01]  /*35e0*/  F2FP.F16.F32.PACK_AB R79, R80, R79 ;  /* 0x0000004f504f723e */ /* 0x000fe200000000ff */
[----:B------:R-:W-:Y:S01]  /*35f0*/  FADD.FTZ R80, R9, -R76 ;  /* 0x8000004c09507221 */ /* 0x000fe20000010000 */
[----:B------:R-:W-:Y:S01]  /*3600*/  F2FP.F16.F32.PACK_AB R77, R72, R77 ;  /* 0x0000004d484d723e */ /* 0x000fe200000000ff */
[----:B------:R-:W-:Y:S01]  /*3610*/  FADD.FTZ R72, R106, -R81 ;  /* 0x800000516a487221 */ /* 0x000fe20000010000 */
[C---:B------:R-:W-:Y:S01]  /*3620*/  LOP3.LUT P1, RZ, R110.reuse, 0xff000000, RZ, 0xc0, !PT ;  /* 0xff0000006eff7812 */ /* 0x040fe2000782c0ff */
[--C-:B------:R-:W-:Y:S01]  /*3630*/  HADD2.F32 R76, -RZ, R16.reuse.H0_H0 ;  /* 0x20000010ff4c7230 */ /* 0x100fe20000004100 */
[----:B------:R-:W-:Y:S01]  /*3640*/  LOP3.LUT P0, RZ, R110, 0xff0000, RZ, 0xc0, !PT ;  /* 0x00ff00006eff7812 */ /* 0x000fe2000780c0ff */
[----:B------:R-:W-:Y:S01]  /*3650*/  HADD2.F32 R81, -RZ, R16.H1_H1 ;  /* 0x30000010ff517230 */ /* 0x000fe20000004100 */
[----:B------:R-:W-:-:S02]  /*3660*/  FSEL R121, R113, RZ, P1 ;  /* 0x000000ff71797208 */ /* 0x000fc40000800000 */
[C---:B------:R-:W-:Y:S01]  /*3670*/  FFMA.FTZ R76, R93.reuse, R72, R76 ;  /* 0x000000485d4c7223 */ /* 0x040fe2000001004c */
[----:B------:R-:W-:Y:S01]  /*3680*/  FSEL R112, R112, RZ, P0 ;  /* 0x000000ff70707208 */ /* 0x000fe20000000000 */
[----:B------:R-:W-:Y:S01]  /*3690*/  FFMA.FTZ R113, R93, R80, R81 ;  /* 0x000000505d717223 */ /* 0x000fe20000010051 */
[----:B------:R-:W-:Y:S02]  /*36a0*/  LOP3.LUT P5, RZ, R110, 0xff00, RZ, 0xc0, !PT ;  /* 0x0000ff006eff7812 */ /* 0x000fe400078ac0ff */
[----:B------:R-:W-:Y:S01]  /*36b0*/  LOP3.LUT P6, RZ, R116, 0xff00, RZ, 0xc0, !PT ;  /* 0x0000ff0074ff7812 */ /* 0x000fe200078cc0ff */
[C---:B------:R-:W-:Y:S01]  /*36c0*/  FMUL.FTZ R80, R113.reuse, UR14 ;  /* 0x0000000e71507c20 */ /* 0x040fe20008410000 */
[----:B------:R-:W-:Y:S01]  /*36d0*/  F2FP.F16.F32.PACK_AB R72, R113, R76 ;  /* 0x0000004c7148723e */ /* 0x000fe200000000ff */
[----:B------:R-:W-:Y:S01]  /*36e0*/  FMUL.FTZ R76, R76, UR14 ;  /* 0x0000000e4c4c7c20 */ /* 0x000fe20008410000 */
[----:B------:R-:W-:Y:S02]  /*36f0*/  LOP3.LUT P1, RZ, R116, 0xff, RZ, 0xc0, !PT ;  /* 0x000000ff74ff7812 */ /* 0x000fe4000782c0ff */
[----:B------:R-:W-:-:S02]  /*3700*/  LOP3.LUT P0, RZ, R110, 0xff, RZ, 0xc0, !PT ;  /* 0x000000ff6eff7812 */ /* 0x000fc4000780c0ff */
[----:B------:R-:W-:Y:S02]  /*3710*/  F2FP.F16.F32.PACK_AB R81, R121, R112 ;  /* 0x000000707951723e */ /* 0x000fe400000000ff */
[C---:B------:R-:W-:Y:S02]  /*3720*/  FSEL R113, R80.reuse, RZ, P5 ;  /* 0x000000ff50717208 */ /* 0x040fe40002800000 */
[----:B------:R-:W-:Y:S02]  /*3730*/  FSEL R121, R80, RZ, P6 ;  /* 0x000000ff50797208 */ /* 0x000fe40003000000 */
[C---:B------:R-:W-:Y:S02]  /*3740*/  FSEL R112, R76.reuse, RZ, P1 ;  /* 0x000000ff4c707208 */ /* 0x040fe40000800000 */
[----:B------:R-:W-:Y:S02]  /*3750*/  FSEL R80, R76, RZ, P0 ;  /* 0x000000ff4c507208 */ /* 0x000fe40000000000 */
[----:B------:R-:W-:-:S02]  /*3760*/  F2FP.F16.F32.PACK_AB R76, R121, R112 ;  /* 0x00000070794c723e */ /* 0x000fc400000000ff */
[----:B------:R-:W-:-:S07]  /*3770*/  F2FP.F16.F32.PACK_AB R80, R113, R80 ;  /* 0x000000507150723e */ /* 0x000fce00000000ff */
.L_x_2056:
        /* <DEDUP_REMOVED lines=11> */
[C---:B0-----:R-:W-:Y:S01]  /*3830*/  @P1 IMAD.WIDE.U32 R112, R6.reuse, 0x10, R112 ;  /* 0x0000001006701825 */ /* 0x041fe200078e0070 */
[----:B------:R-:W-:-:S04]  /*3840*/  IADD3 R6, PT, PT, R6, 0x20, RZ ;  /* 0x0000002006067810 */ /* 0x000fc80007ffe0ff */
[----:B------:R1:W-:Y:S03]  /*3850*/  @P1 STG.E.128 desc[UR8][R112.64], R76 ;  /* 0x0000004c70001986 */ /* 0x0003e6000c101d08 */
.L_x_2052:
[----:B------:R-:W-:Y:S05]  /*3860*/  BSYNC.RECONVERGENT B1 ;  /* 0x0000000000017941 */ /* 0x000fea0003800200 */
.L_x_2051:
        /* <DEDUP_REMOVED lines=13> */
[--C-:B------:R-:W-:Y:S02]  /*3940*/  HADD2.F32 R80, -RZ, R71.reuse.H1_H1 ;  /* 0x30000047ff507230 */ /* 0x100fe40000004100 */
[-CC-:B------:R-:W-:Y:S01]  /*3950*/  FFMA.FTZ R75, R103, R118.reuse, R119.reuse ;  /* 0x00000076674b7223 */ /* 0x180fe20000010077 */
[----:B------:R-:W-:Y:S01]  /*3960*/  FFMA.FTZ R73, R99, R118, R119 ;  /* 0x0000007663497223 */ /* 0x000fe20000010077 */
[----:B------:R-:W-:Y:S01]  /*3970*/  FADD.FTZ R72, R105, -R72 ;  /* 0x8000004869487221 */ /* 0x000fe20000010000 */
[----:B------:R-:W-:Y:S02]  /*3980*/  HADD2.F32 R83, -RZ, R71.H0_H0 ;  /* 0x20000047ff537230 */ /* 0x000fe40000004100 */
[----:B------:R-:W-:Y:S01]  /*3990*/  FADD.FTZ R74, R102, -R75 ;  /* 0x8000004b664a7221 */ /* 0x000fe20000010000 */
[--C-:B------:R-:W-:Y:S02]  /*39a0*/  HADD2.F32 R81, -RZ, R70.reuse.H0_H0 ;  /* 0x20000046ff517230 */ /* 0x100fe40000004100 */
[----:B-----5:R-:W-:Y:S01]  /*39b0*/  FFMA.FTZ R75, R93, R72, R80 ;  /* 0x000000485d4b7223 */ /* 0x020fe20000010050 */
[----:B------:R-:W-:Y:S01]  /*39c0*/  FADD.FTZ R72, R98, -R73 ;  /* 0x8000004962487221 */ /* 0x000fe20000010000 */
[-CC-:B------:R-:W-:Y:S01]  /*39d0*/  FFMA.FTZ R78, R100, R118.reuse, R119.reuse ;  /* 0x00000076644e7223 */ /* 0x180fe20000010077 */
[----:B------:R-:W-:Y:S01]  /*39e0*/  FFMA.FTZ R77, R87, R118, R119 ;  /* 0x00000076574d7223 */ /* 0x000fe20000010077 */
[----:B------:R-:W-:Y:S01]  /*39f0*/  FFMA.FTZ R74, R93, R74, R83 ;  /* 0x0000004a5d4a7223 */ /* 0x000fe20000010053 */
[----:B------:R-:W-:-:S02]  /*3a00*/  HADD2.F32 R83, -RZ, R70.H1_H1 ;  /* 0x30000046ff537230 */ /* 0x000fc40000004100 */
[----:B------:R-:W-:Y:S01]  /*3a10*/  FFMA.FTZ R73, R93, R72, R81 ;  /* 0x000000485d497223 */ /* 0x000fe20000010051 */
[----:B------:R-:W-:Y:S01]  /*3a20*/  FADD.FTZ R80, R101, -R78 ;  /* 0x8000004e65507221 */ /* 0x000fe20000010000 */
[--C-:B------:R-:W-:Y:S02]  /*3a30*/  HADD2.F32 R81, -RZ, R69.reuse.H0_H0 ;  /* 0x20000045ff517230 */ /* 0x100fe40000004100 */
[----:B------:R-:W-:Y:S01]  /*3a40*/  FADD.FTZ R78, R96, -R77 ;  /* 0x8000004d604e7221 */ /* 0x000fe20000010000 */
[-CC-:B------:R-:W-:Y:S01]  /*3a50*/  FFMA.FTZ R76, R94, R118.reuse, R119.reuse ;  /* 0x000000765e4c7223 */ /* 0x180fe20000010077 */
[----:B------:R-:W-:Y:S01]  /*3a60*/  FFMA.FTZ R79, R85, R118, R119 ;  /* 0x00000076554f7223 */ /* 0x000fe20000010077 */
[C---:B------:R-:W-:Y:S01]  /*3a70*/  FFMA.FTZ R72, R93.reuse, R80, R83 ;  /* 0x000000505d487223 */ /* 0x040fe20000010053 */
[----:B------:R-:W-:Y:S02]  /*3a80*/  HADD2.F32 R83, -RZ, R69.H1_H1 ;  /* 0x30000045ff537230 */ /* 0x000fe40000004100 */
[----:B------:R-:W-:Y:S01]  /*3a90*/  FFMA.FTZ R77, R93, R78, R81 ;  /* 0x0000004e5d4d7223 */ /* 0x000fe20000010051 */
[----:B------:R-:W-:Y:S01]  /*3aa0*/  FADD.FTZ R80, R97, -R76 ;  /* 0x8000004c61507221 */ /* 0x000fe20000010000 */
[----:B------:R-:W-:-:S02]  /*3ab0*/  HADD2.F32 R81, -RZ, R68.H0_H0 ;  /* 0x20000044ff517230 */ /* 0x000fc40000004100 */
[----:B------:R-:W-:Y:S01]  /*3ac0*/  FMUL.FTZ R78, R74, UR14 ;  /* 0x0000000e4a4e7c20 */ /* 0x000fe20008410000 */
[----:B------:R-:W-:Y:S01]  /*3ad0*/  FFMA.FTZ R118, R84, R118, R119 ;  /* 0x0000007654767223 */ /* 0x000fe20000010077 */
[----:B------:R-:W-:Y:S01]  /*3ae0*/  FADD.FTZ R76, R86, -R79 ;  /* 0x8000004f564c7221 */ /* 0x000fe20000010000 */
[----:B------:R-:W-:Y:S01]  /*3af0*/  LOP3.LUT P6, RZ, R109, 0xff0000, RZ, 0xc0, !PT ;  /* 0x00ff00006dff7812 */ /* 0x000fe200078cc0ff */
[----:B------:R-:W-:Y:S01]  /*3b00*/  FFMA.FTZ R80, R93, R80, R83 ;  /* 0x000000505d507223 */ /* 0x000fe20000010053 */
[----:B------:R-:W-:Y:S01]  /*3b10*/  ISETP.GE.U32.AND P2, PT, R108, RZ, PT ;  /* 0x000000ff6c00720c */ /* 0x000fe20003f46070 */
[----:B------:R-:W-:Y:S02]  /*3b20*/  HADD2.F32 R79, -RZ, R68.H1_H1 ;  /* 0x30000044ff4f7230 */ /* 0x000fe40000004100 */
[----:B------:R-:W-:Y:S01]  /*3b30*/  FADD.FTZ R118, R95, -R118 ;  /* 0x800000765f767221 */ /* 0x000fe20000010000 */
[----:B------:R-:W-:Y:S01]  /*3b40*/  FFMA.FTZ R76, R93, R76, R81 ;  /* 0x0000004c5d4c7223 */ /* 0x000fe20000010051 */
[----:B------:R-:W-:Y:S01]  /*3b50*/  FSEL R83, R78, RZ, P6 ;  /* 0x000000ff4e537208 */ /* 0x000fe20003000000 */
[----:B------:R-:W-:Y:S01]  /*3b60*/  FMUL.FTZ R81, R75, UR14 ;  /* 0x0000000e4b517c20 */ /* 0x000fe20008410000 */
[----:B------:R-:W-:Y:S01]  /*3b70*/  LOP3.LUT P6, RZ, R115, 0xff0000, RZ, 0xc0, !PT ;  /* 0x00ff000073ff7812 */ /* 0x000fe200078cc0ff */
[----:B------:R-:W-:Y:S01]  /*3b80*/  FFMA.FTZ R93, R93, R118, R79 ;  /* 0x000000765d5d7223 */ /* 0x000fe2000001004f */
[----:B------:R-:W-:-:S02]  /*3b90*/  ISETP.GE.U32.AND.EX P2, PT, R109, 0x1000000, PT, P2 ;  /* 0x010000006d00780c */ /* 0x000fc40003f46120 */
[----:B------:R-:W-:Y:S02]  /*3ba0*/  ISETP.GE.U32.AND P5, PT, R114, RZ, PT ;  /* 0x000000ff7200720c */ /* 0x000fe40003fa6070 */
[----:B------:R-:W-:Y:S02]  /*3bb0*/  FSEL R79, R78, RZ, P6 ;  /* 0x000000ff4e4f7208 */ /* 0x000fe40003000000 */
[----:B------:R-:W-:Y:S02]  /*3bc0*/  FSEL R78, R81, RZ, P2 ;  /* 0x000000ff514e7208 */ /* 0x000fe40001000000 */
[----:B------:R-:W-:Y:S02]  /*3bd0*/  ISETP.GE.U32.AND.EX P5, PT, R115, 0x1000000, PT, P5 ;  /* 0x010000007300780c */ /* 0x000fe40003fa6150 */
[----:B------:R-:W-:Y:S01]  /*3be0*/  F2FP.F16.F32.PACK_AB R83, R78, R83 ;  /* 0x000000534e53723e */ /* 0x000fe200000000ff */
[----:B------:R-:W-:Y:S01]  /*3bf0*/  FMUL.FTZ R78, R73, UR14 ;  /* 0x0000000e494e7c20 */ /* 0x000fe20008410000 */
[----:B------:R-:W-:-:S02]  /*3c00*/  FSEL R82, R81, RZ, P5 ;  /* 0x000000ff51527208 */ /* 0x000fc40002800000 */
[----:B------:R-:W-:Y:S02]  /*3c10*/  LOP3.LUT P6, RZ, R109, 0xff, RZ, 0xc0, !PT ;  /* 0x000000ff6dff7812 */ /* 0x000fe400078cc0ff */
[----:B------:R-:W-:Y:S02]  /*3c20*/  F2FP.F16.F32.PACK_AB R75, R75, R74 ;  /* 0x0000004a4b4b723e */ /* 0x000fe400000000ff */
[----:B------:R-:W-:Y:S02]  /*3c30*/  F2FP.F16.F32.PACK_AB R79, R82, R79 ;  /* 0x0000004f524f723e */ /* 0x000fe400000000ff */
[C---:B------:R-:W-:Y:S01]  /*3c40*/  F2FP.F16.F32.PACK_AB R74, R72.reuse, R73 ;  /* 0x00000049484a723e */ /* 0x040fe200000000ff */
[----:B------:R-:W-:Y:S01]  /*3c50*/  FMUL.FTZ R72, R72, UR14 ;  /* 0x0000000e48487c20 */ /* 0x000fe20008410000 */
[----:B------:R-:W-:Y:S02]  /*3c60*/  FSEL R82, R78, RZ, P6 ;  /* 0x000000ff4e527208 */ /* 0x000fe40003000000 */
[----:B------:R-:W-:-:S02]  /*3c70*/  LOP3.LUT P6, RZ, R109, 0xff00, RZ, 0xc0, !PT ;  /* 0x0000ff006dff7812 */ /* 0x000fc400078cc0ff */
[C---:B------:R-:W-:Y:S02]  /*3c80*/  LOP3.LUT P2, RZ, R115.reuse, 0xff00, RZ, 0xc0, !PT ;  /* 0x0000ff0073ff7812 */ /* 0x040fe4000784c0ff */
[----:B------:R-:W-:Y:S02]  /*3c90*/  LOP3.LUT P5, RZ, R115, 0xff, RZ, 0xc0, !PT ;  /* 0x000000ff73ff7812 */ /* 0x000fe400078ac0ff */
[C---:B------:R-:W-:Y:S02]  /*3ca0*/  FSEL R73, R72.reuse, RZ, P6 ;  /* 0x000000ff48497208 */ /* 0x040fe40003000000 */
[----:B------:R-:W-:Y:S01]  /*3cb0*/  FSEL R81, R72, RZ, P2 ;  /* 0x000000ff48517208 */ /* 0x000fe20001000000 */
[----:B------:R-:W-:Y:S01]  /*3cc0*/  FMUL.FTZ R72, R77, UR14 ;  /* 0x0000000e4d487c20 */ /* 0x000fe20008410000 */
[----:B------:R-:W-:Y:S02]  /*3cd0*/  FSEL R78, R78, RZ, P5 ;  /* 0x000000ff4e4e7208 */ /* 0x000fe40002800000 */
[----:B------:R-:W-:-:S02]  /*3ce0*/  LOP3.LUT P6, RZ, R108, 0xff0000, RZ, 0xc0, !PT ;  /* 0x00ff00006cff7812 */ /* 0x000fc400078cc0ff */
[----:B------:R-:W-:Y:S02]  /*3cf0*/  F2FP.F16.F32.PACK_AB R82, R73, R82 ;  /* 0x000000524952723e */ /* 0x000fe400000000ff */
[C---:B------:R-:W-:Y:S01]  /*3d00*/  F2FP.F16.F32.PACK_AB R73, R80.reuse, R77 ;  /* 0x0000004d5049723e */ /* 0x040fe200000000ff */
[----:B------:R-:W-:Y:S01]  /*3d10*/  FMUL.FTZ R80, R80, UR14 ;  /* 0x0000000e50507c20 */ /* 0x000fe20008410000 */
[----:B------:R-:W-:Y:S02]  /*3d20*/  F2FP.F16.F32.PACK_AB R78, R81, R78 ;  /* 0x0000004e514e723e */ /* 0x000fe400000000ff */
[C---:B------:R-:W-:Y:S02]  /*3d30*/  LOP3.LUT P5, RZ, R114.reuse, 0xff0000, RZ, 0xc0, !PT ;  /* 0x00ff000072ff7812 */ /* 0x040fe400078ac0ff */
[----:B------:R-:W-:Y:S02]  /*3d40*/  LOP3.LUT P2, RZ, R114, 0xff000000, RZ, 0xc0, !PT ;  /* 0xff00000072ff7812 */ /* 0x000fe4000784c0ff */
[----:B------:R-:W-:-:S02]  /*3d50*/  FSEL R81, R72, RZ, P6 ;  /* 0x000000ff48517208 */ /* 0x000fc40003000000 */
[----:B------:R-:W-:Y:S02]  /*3d60*/  LOP3.LUT P6, RZ, R108, 0xff000000, RZ, 0xc0, !PT ;  /* 0xff0000006cff7812 */ /* 0x000fe400078cc0ff */
[----:B------:R-:W-:Y:S02]  /*3d70*/  FSEL R77, R72, RZ, P5 ;  /* 0x000000ff484d7208 */ /* 0x000fe40002800000 */
[C---:B------:R-:W-:Y:S02]  /*3d80*/  FSEL R72, R80.reuse, RZ, P2 ;  /* 0x000000ff50487208 */ /* 0x040fe40001000000 */
[----:B------:R-:W-:Y:S02]  /*3d90*/  FSEL R80, R80, RZ, P6 ;  /* 0x000000ff50507208 */ /* 0x000fe40003000000 */
[----:B------:R-:W-:Y:S02]  /*3da0*/  LOP3.LUT P6, RZ, R108, 0xff00, RZ, 0xc0, !PT ;  /* 0x0000ff006cff7812 */ /* 0x000fe400078cc0ff */
[----:B------:R-:W-:Y:S01]  /*3db0*/  F2FP.F16.F32.PACK_AB R81, R80, R81 ;  /* 0x000000515051723e */ /* 0x000fe200000000ff */
[----:B------:R-:W-:Y:S01]  /*3dc0*/  FMUL.FTZ R80, R93, UR14 ;  /* 0x0000000e5d507c20 */ /* 0x000fe20008410000 */
[----:B------:R-:W-:-:S02]  /*3dd0*/  F2FP.F16.F32.PACK_AB R77, R72, R77 ;  /* 0x0000004d484d723e */ /* 0x000fc400000000ff */
[----:B------:R-:W-:Y:S01]  /*3de0*/  F2FP.F16.F32.PACK_AB R72, R93, R76 ;  /* 0x0000004c5d48723e */ /* 0x000fe200000000ff */
[----:B------:R-:W-:Y:S01]  /*3df0*/  FMUL.FTZ R76, R76, UR14 ;  /* 0x0000000e4c4c7c20 */ /* 0x000fe20008410000 */
[----:B------:R-:W-:Y:S02]  /*3e00*/  LOP3.LUT P2, RZ, R114, 0xff00, RZ, 0xc0, !PT ;  /* 0x0000ff0072ff7812 */ /* 0x000fe4000784c0ff */
[----:B------:R-:W-:Y:S02]  /*3e10*/  FSEL R113, R80, RZ, P6 ;  /* 0x000000ff50717208 */ /* 0x000fe40003000000 */
[----:B------:R-:W-:Y:S02]  /*3e20*/  LOP3.LUT P5, RZ, R114, 0xff, RZ, 0xc0, !PT ;  /* 0x000000ff72ff7812 */ /* 0x000fe400078ac0ff */
[----:B------:R-:W-:Y:S02]  /*3e30*/  LOP3.LUT P6, RZ, R108, 0xff, RZ, 0xc0, !PT ;  /* 0x000000ff6cff7812 */ /* 0x000fe400078cc0ff */
[----:B------:R-:W-:-:S02]  /*3e40*/  FSEL R112, R80, RZ, P2 ;  /* 0x000000ff50707208 */ /* 0x000fc40001000000 */
[C---:B------:R-:W-:Y:S02]  /*3e50*/  FSEL R93, R76.reuse, RZ, P5 ;  /* 0x000000ff4c5d7208 */ /* 0x040fe40002800000 */
[----:B------:R-:W-:Y:S02]  /*3e60*/  FSEL R80, R76, RZ, P6 ;  /* 0x000000ff4c507208 */ /* 0x000fe40003000000 */
[----:B------:R-:W-:Y:S02]  /*3e70*/  F2FP.F16.F32.PACK_AB R76, R112, R93 ;  /* 0x0000005d704c723e */ /* 0x000fe400000000ff */
[----:B------:R-:W-:Y:S01]  /*3e80*/  F2FP.F16.F32.PACK_AB R80, R113, R80 ;  /* 0x000000507150723e */ /* 0x000fe200000000ff */
[----:B------:R-:W-:Y:S06]  /*3e90*/  BRA `(.L_x_2066) ;  /* 0x0000001c00ac7947 */ /* 0x000fec0003800000 */
.L_x_2065:
[-CC-:B-1----:R-:W-:Y:S01]  /*3ea0*/  FFMA.FTZ R76, R104, R118.reuse, R119.reuse ;  /* 0x00000076684c7223 */ /* 0x182fe20000010077 */
[-CC-:B------:R-:W-:Y:S01]  /*3eb0*/  FFMA.FTZ R79, R103, R118.reuse, R119.reuse ;  /* 0x00000076674f7223 */ /* 0x180fe20000010077 */
[--C-:B------:R-:W-:Y:S02]  /*3ec0*/  HADD2.F32 R112, -RZ, R71.reuse.H1_H1 ;  /* 0x30000047ff707230 */ /* 0x100fe40000004100 */
[-C--:B------:R-:W-:Y:S01]  /*3ed0*/  FFMA.FTZ R82, R100, R118.reuse, R119 ;  /* 0x0000007664527223 */ /* 0x080fe20000010077 */
[----:B------:R-:W-:Y:S01]  /*3ee0*/  FADD.FTZ R78, R105, -R76 ;  /* 0x8000004c694e7221 */ /* 0x000fe20000010000 */
[----:B------:R-:W-:Y:S01]  /*3ef0*/  FADD.FTZ R76, R102, -R79 ;  /* 0x8000004f664c7221 */ /* 0x000fe20000010000 */
[----:B------:R-:W-:Y:S02]  /*3f00*/  HADD2.F32 R79, -RZ, R71.H0_H0 ;  /* 0x20000047ff4f7230 */ /* 0x000fe40000004100 */
[----:B------:R-:W-:Y:S01]  /*3f10*/  FFMA.FTZ R77, R99, R118, R119 ;  /* 0x00000076634d7223 */ /* 0x000fe20000010077 */
[----:B-----5:R-:W-:Y:S01]  /*3f20*/  FFMA.FTZ R78, R93, R78, R112 ;  /* 0x0000004e5d4e7223 */ /* 0x020fe20000010070 */
[----:B------:R-:W-:Y:S01]  /*3f30*/  FADD.FTZ R112, R101, -R82 ;  /* 0x8000005265707221 */ /* 0x000fe20000010000 */
[----:B------:R-:W-:-:S02]  /*3f40*/  HADD2.F32 R82, -RZ, R70.H0_H0 ;  /* 0x20000046ff527230 */ /* 0x000fc40000004100 */
[----:B------:R-:W-:Y:S01]  /*3f50*/  FFMA.FTZ R79, R93, R76, R79 ;  /* 0x0000004c5d4f7223 */ /* 0x000fe2000001004f */
[----:B------:R-:W-:Y:S01]  /*3f60*/  FADD.FTZ R76, R98, -R77 ;  /* 0x8000004d624c7221 */ /* 0x000fe20000010000 */
[----:B------:R-:W-:Y:S02]  /*3f70*/  HADD2.F32 R113, -RZ, R70.H1_H1 ;  /* 0x30000046ff717230 */ /* 0x000fe40000004100 */
[-CC-:B------:R-:W-:Y:S01]  /*3f80*/  FFMA.FTZ R80, R94, R118.reuse, R119.reuse ;  /* 0x000000765e507223 */ /* 0x180fe20000010077 */
[--C-:B------:R-:W-:Y:S01]  /*3f90*/  FFMA.FTZ R81, R87, R118, R119.reuse ;  /* 0x0000007657517223 */ /* 0x100fe20000010077 */
[----:B------:R-:W-:Y:S01]  /*3fa0*/  FFMA.FTZ R77, R93, R76, R82 ;  /* 0x0000004c5d4d7223 */ /* 0x000fe20000010052 */
[----:B------:R-:W-:Y:S01]  /*3fb0*/  FFMA.FTZ R83, R85, R118, R119 ;  /* 0x0000007655537223 */ /* 0x000fe20000010077 */
[----:B------:R-:W-:Y:S01]  /*3fc0*/  FFMA.FTZ R76, R93, R112, R113 ;  /* 0x000000705d4c7223 */ /* 0x000fe20000010071 */
[----:B------:R-:W-:Y:S01]  /*3fd0*/  FADD.FTZ R112, R97, -R80 ;  /* 0x8000005061707221 */ /* 0x000fe20000010000 */
[----:B------:R-:W-:-:S02]  /*3fe0*/  HADD2.F32 R80, -RZ, R69.H0_H0 ;  /* 0x20000045ff507230 */ /* 0x000fc40000004100 */
[----:B------:R-:W-:Y:S01]  /*3ff0*/  FADD.FTZ R82, R96, -R81 ;  /* 0x8000005160527221 */ /* 0x000fe20000010000 */
[----:B------:R-:W-:Y:S02]  /*4000*/  HADD2.F32 R113, -RZ, R69.H1_H1 ;  /* 0x30000045ff717230 */ /* 0x000fe40000004100 */
[----:B------:R-:W-:Y:S01]  /*4010*/  FFMA.FTZ R118, R84, R118, R119 ;  /* 0x0000007654767223 */ /* 0x000fe20000010077 */
[----:B------:R-:W-:Y:S01]  /*4020*/  FMUL.FTZ R79, R79, UR14 ;  /* 0x0000000e4f4f7c20 */ /* 0x000fe20008410000 */
[C---:B------:R-:W-:Y:S01]  /*4030*/  FFMA.FTZ R81, R93.reuse, R82, R80 ;  /* 0x000000525d517223 */ /* 0x040fe20000010050 */
[--C-:B------:R-:W-:Y:S02]  /*4040*/  HADD2.F32 R82, -RZ, R68.reuse.H0_H0 ;  /* 0x20000044ff527230 */ /* 0x100fe40000004100 */
[----:B------:R-:W-:Y:S01]  /*4050*/  FFMA.FTZ R80, R93, R112, R113 ;  /* 0x000000705d507223 */ /* 0x000fe20000010071 */
[----:B------:R-:W-:Y:S01]  /*4060*/  FADD.FTZ R112, R86, -R83 ;  /* 0x8000005356707221 */ /* 0x000fe20000010000 */
[----:B------:R-:W-:-:S02]  /*4070*/  HADD2.F32 R83, -RZ, R68.H1_H1 ;  /* 0x30000044ff537230 */ /* 0x000fc40000004100 */
[----:B------:R-:W-:Y:S01]  /*4080*/  FADD.FTZ R118, R95, -R118 ;  /* 0x800000765f767221 */ /* 0x000fe20000010000 */
[----:B------:R-:W-:Y:S01]  /*4090*/  LOP3.LUT P6, RZ, R109, 0xff0000, RZ, 0xc0, !PT ;  /* 0x00ff00006dff7812 */ /* 0x000fe200078cc0ff */
[C---:B------:R-:W-:Y:S01]  /*40a0*/  FFMA.FTZ R112, R93.reuse, R112, R82 ;  /* 0x000000705d707223 */ /* 0x040fe20000010052 */
[----:B------:R-:W-:Y:S01]  /*40b0*/  ISETP.GE.U32.AND P5, PT, R114, RZ, PT ;  /* 0x000000ff7200720c */ /* 0x000fe20003fa6070 */
[----:B------:R-:W-:Y:S01]  /*40c0*/  FFMA.FTZ R93, R93, R118, R83 ;  /* 0x000000765d5d7223 */ /* 0x000fe20000010053 */
[----:B------:R-:W-:Y:S01]  /*40d0*/  FSEL R83, R79, RZ, P6 ;  /* 0x000000ff4f537208 */ /* 0x000fe20003000000 */
[----:B------:R-:W-:Y:S01]  /*40e0*/  FMUL.FTZ R78, R78, UR14 ;  /* 0x0000000e4e4e7c20 */ /* 0x000fe20008410000 */
[----:B------:R-:W-:Y:S01]  /*40f0*/  ISETP.GE.U32.AND P2, PT, R108, RZ, PT ;  /* 0x000000ff6c00720c */ /* 0x000fe20003f46070 */
[----:B------:R-:W-:Y:S01]  /*4100*/  FMUL.FTZ R77, R77, UR14 ;  /* 0x0000000e4d4d7c20 */ /* 0x000fe20008410000 */
[C---:B------:R-:W-:Y:S01]  /*4110*/  LOP3.LUT P6, RZ, R115.reuse, 0xff0000, RZ, 0xc0, !PT ;  /* 0x00ff000073ff7812 */ /* 0x040fe200078cc0ff */
        /* <DEDUP_REMOVED lines=11> */
[----:B------:R-:W-:Y:S02]  /*41d0*/  F2FP.F16.F32.PACK_AB R79, R82, R79 ;  /* 0x0000004f524f723e */ /* 0x000fe400000000ff */
[----:B------:R-:W-:Y:S02]  /*41e0*/  LOP3.LUT P5, RZ, R115, 0xff, RZ, 0xc0, !PT ;  /* 0x000000ff73ff7812 */ /* 0x000fe400078ac0ff */
[----:B------:R-:W-:Y:S02]  /*41f0*/  FSEL R82, R77, RZ, P6 ;  /* 0x000000ff4d527208 */ /* 0x000fe40003000000 */
[----:B------:R-:W-:Y:S02]  /*4200*/  LOP3.LUT P6, RZ, R109, 0xff00, RZ, 0xc0, !PT ;  /* 0x0000ff006dff7812 */ /* 0x000fe400078cc0ff */
[----:B------:R-:W-:-:S02]  /*4210*/  F2FP.F16.F32.PACK_AB R83, R78, R83 ;  /* 0x000000534e53723e */ /* 0x000fc400000000ff */
[----:B------:R-:W-:Y:S02]  /*4220*/  FSEL R78, R77, RZ, P5 ;  /* 0x000000ff4d4e7208 */ /* 0x000fe40002800000 */
[----:B------:R-:W-:Y:S02]  /*4230*/  LOP3.LUT P2, RZ, R115, 0xff00, RZ, 0xc0, !PT ;  /* 0x0000ff0073ff7812 */ /* 0x000fe4000784c0ff */
[----:B------:R-:W-:Y:S02]  /*4240*/  FSEL R77, R76, RZ, P6 ;  /* 0x000000ff4c4d7208 */ /* 0x000fe40003000000 */
[----:B------:R-:W-:Y:S02]  /*4250*/  LOP3.LUT P6, RZ, R108, 0xff0000, RZ, 0xc0, !PT ;  /* 0x00ff00006cff7812 */ /* 0x000fe400078cc0ff */
[----:B------:R-:W-:Y:S02]  /*4260*/  FSEL R113, R76, RZ, P2 ;  /* 0x000000ff4c717208 */ /* 0x000fe40001000000 */
[----:B------:R-:W-:-:S02]  /*4270*/  LOP3.LUT P5, RZ, R114, 0xff0000, RZ, 0xc0, !PT ;  /* 0x00ff000072ff7812 */ /* 0x000fc400078ac0ff */
[----:B------:R-:W-:Y:S02]  /*4280*/  FSEL R76, R81, RZ, P6 ;  /* 0x000000ff514c7208 */ /* 0x000fe40003000000 */
[----:B------:R-:W-:Y:S02]  /*4290*/  LOP3.LUT P6, RZ, R108, 0xff000000, RZ, 0xc0, !PT ;  /* 0xff0000006cff7812 */ /* 0x000fe400078cc0ff */
[----:B------:R-:W-:Y:S02]  /*42a0*/  F2FP.F16.F32.PACK_AB R82, R77, R82 ;  /* 0x000000524d52723e */ /* 0x000fe400000000ff */
[----:B------:R-:W-:Y:S02]  /*42b0*/  FSEL R77, R81, RZ, P5 ;  /* 0x000000ff514d7208 */ /* 0x000fe40002800000 */
[----:B------:R-:W-:Y:S02]  /*42c0*/  FSEL R81, R80, RZ, P6 ;  /* 0x000000ff50517208 */ /* 0x000fe40003000000 */
[----:B------:R-:W-:-:S02]  /*42d0*/  LOP3.LUT P2, RZ, R114, 0xff000000, RZ, 0xc0, !PT ;  /* 0xff00000072ff7812 */ /* 0x000fc4000784c0ff */
[----:B------:R-:W-:Y:S02]  /*42e0*/  LOP3.LUT P6, RZ, R108, 0xff00, RZ, 0xc0, !PT ;  /* 0x0000ff006cff7812 */ /* 0x000fe400078cc0ff */
[----:B------:R-:W-:Y:S02]  /*42f0*/  F2FP.F16.F32.PACK_AB R78, R113, R78 ;  /* 0x0000004e714e723e */ /* 0x000fe400000000ff */
[----:B------:R-:W-:Y:S02]  /*4300*/  FSEL R118, R80, RZ, P2 ;  /* 0x000000ff50767208 */ /* 0x000fe40001000000 */
[----:B------:R-:W-:Y:S02]  /*4310*/  FSEL R113, R93, RZ, P6 ;  /* 0x000000ff5d717208 */ /* 0x000fe40003000000 */
[C---:B------:R-:W-:Y:S02]  /*4320*/  LOP3.LUT P2, RZ, R114.reuse, 0xff00, RZ, 0xc0, !PT ;  /* 0x0000ff0072ff7812 */ /* 0x040fe4000784c0ff */
[----:B------:R-:W-:-:S02]  /*4330*/  LOP3.LUT P5, RZ, R114, 0xff, RZ, 0xc0, !PT ;  /* 0x000000ff72ff7812 */ /* 0x000fc400078ac0ff */
[----:B------:R-:W-:Y:S02]  /*4340*/  LOP3.LUT P6, RZ, R108, 0xff, RZ, 0xc0, !PT ;  /* 0x000000ff6cff7812 */ /* 0x000fe400078cc0ff */
[----:B------:R-:W-:Y:S02]  /*4350*/  F2FP.F16.F32.PACK_AB R81, R81, R76 ;  /* 0x0000004c5151723e */ /* 0x000fe400000000ff */
[----:B------:R-:W-:Y:S02]  /*4360*/  FSEL R93, R93, RZ, P2 ;  /* 0x000000ff5d5d7208 */ /* 0x000fe40001000000 */
[C---:B------:R-:W-:Y:S02]  /*4370*/  FSEL R76, R112.reuse, RZ, P5 ;  /* 0x000000ff704c7208 */ /* 0x040fe40002800000 */
[----:B------:R-:W-:Y:S02]  /*4380*/  FSEL R80, R112, RZ, P6 ;  /* 0x000000ff70507208 */ /* 0x000fe40003000000 */
[----:B------:R-:W-:-:S02]  /*4390*/  F2FP.F16.F32.PACK_AB R77, R118, R77 ;  /* 0x0000004d764d723e */ /* 0x000fc400000000ff */
[----:B------:R-:W-:Y:S02]  /*43a0*/  F2FP.F16.F32.PACK_AB R76, R93, R76 ;  /* 0x0000004c5d4c723e */ /* 0x000fe400000000ff */
[----:B------:R-:W-:Y:S01]  /*43b0*/  F2FP.F16.F32.PACK_AB R80, R113, R80 ;  /* 0x000000507150723e */ /* 0x000fe200000000ff */
[----:B------:R-:W-:Y:S06]  /*43c0*/  BRA `(.L_x_2066) ;  /* 0x0000001800607947 */ /* 0x000fec0003800000 */
.L_x_2064:
        /* <DEDUP_REMOVED lines=42> */
[C---:B------:R-:W-:Y:S01]  /*4670*/  F2FP.F16.F32.PACK_AB R74, R77.reuse, R74 ;  /* 0x0000004a4d4a723e */ /* 0x040fe200000000ff */
[----:B------:R-:W-:Y:S01]  /*4680*/  FMUL.FTZ R77, R77, UR14 ;  /* 0x0000000e4d4d7c20 */ /* 0x000fe20008410000 */
[----:B------:R-:W-:Y:S02]  /*4690*/  F2FP.F16.F32.PACK_AB R83, R82, R83 ;  /* 0x000000535253723e */ /* 0x000fe400000000ff */
[----:B------:R-:W-:Y:S02]  /*46a0*/  LOP3.LUT P2, RZ, R115, 0xff00, RZ, 0xc0, !PT ;  /* 0x0000ff0073ff7812 */ /* 0x000fe4000784c0ff */
[----:B------:R-:W-:Y:S02]  /*46b0*/  FSEL R82, R78, RZ, P6 ;  /* 0x000000ff4e527208 */ /* 0x000fe40003000000 */
[----:B------:R-:W-:Y:S02]  /*46c0*/  LOP3.LUT P6, RZ, R109, 0xff00, RZ, 0xc0, !PT ;  /* 0x0000ff006dff7812 */ /* 0x000fe400078cc0ff */
[----:B------:R-:W-:-:S02]  /*46d0*/  FSEL R81, R77, RZ, P2 ;  /* 0x000000ff4d517208 */ /* 0x000fc40001000000 */
[----:B------:R-:W-:Y:S02]  /*46e0*/  FSEL R77, R77, RZ, P6 ;  /* 0x000000ff4d4d7208 */ /* 0x000fe40003000000 */
[----:B------:R-:W-:Y:S02]  /*46f0*/  LOP3.LUT P5, RZ, R115, 0xff, RZ, 0xc0, !PT ;  /* 0x000000ff73ff7812 */ /* 0x000fe400078ac0ff */
[----:B------:R-:W-:Y:S01]  /*4700*/  F2FP.F16.F32.PACK_AB R82, R77, R82 ;  /* 0x000000524d52723e */ /* 0x000fe200000000ff */
[----:B------:R-:W-:Y:S01]  /*4710*/  FMUL.FTZ R77, R73, UR14 ;  /* 0x0000000e494d7c20 */ /* 0x000fe20008410000 */
[----:B------:R-:W-:Y:S02]  /*4720*/  FSEL R78, R78, RZ, P5 ;  /* 0x000000ff4e4e7208 */ /* 0x000fe40002800000 */
[----:B------:R-:W-:Y:S02]  /*4730*/  LOP3.LUT P6, RZ, R108, 0xff0000, RZ, 0xc0, !PT ;  /* 0x00ff00006cff7812 */ /* 0x000fe400078cc0ff */
[C---:B------:R-:W-:Y:S01]  /*4740*/  F2FP.F16.F32.PACK_AB R73, R76.reuse, R73 ;  /* 0x000000494c49723e */ /* 0x040fe200000000ff */
[----:B------:R-:W-:Y:S01]  /*4750*/  FMUL.FTZ R76, R76, UR14 ;  /* 0x0000000e4c4c7c20 */ /* 0x000fe20008410000 */
[----:B------:R-:W-:-:S02]  /*4760*/  F2FP.F16.F32.PACK_AB R78, R81, R78 ;  /* 0x0000004e514e723e */ /* 0x000fc400000000ff */
[----:B------:R-:W-:Y:S02]  /*4770*/  LOP3.LUT P2, RZ, R114, 0xff000000, RZ, 0xc0, !PT ;  /* 0xff00000072ff7812 */ /* 0x000fe4000784c0ff */
[----:B------:R-:W-:Y:S02]  /*4780*/  FSEL R81, R77, RZ, P6 ;  /* 0x000000ff4d517208 */ /* 0x000fe40003000000 */
[----:B------:R-:W-:Y:S02]  /*4790*/  LOP3.LUT P6, RZ, R108, 0xff000000, RZ, 0xc0, !PT ;  /* 0xff0000006cff7812 */ /* 0x000fe400078cc0ff */
[----:B------:R-:W-:Y:S02]  /*47a0*/  F2FP.F16.F32.PACK_AB R75, R80, R75 ;  /* 0x0000004b504b723e */ /* 0x000fe400000000ff */
[C---:B------:R-:W-:Y:S02]  /*47b0*/  FSEL R80, R76.reuse, RZ, P2 ;  /* 0x000000ff4c507208 */ /* 0x040fe40001000000 */
[----:B------:R-:W-:-:S02]  /*47c0*/  FSEL R76, R76, RZ, P6 ;  /* 0x000000ff4c4c7208 */ /* 0x000fc40003000000 */
[----:B------:R-:W-:Y:S02]  /*47d0*/  LOP3.LUT P5, RZ, R114, 0xff0000, RZ, 0xc0, !PT ;  /* 0x00ff000072ff7812 */ /* 0x000fe400078ac0ff */
[----:B------:R-:W-:Y:S01]  /*47e0*/  F2FP.F16.F32.PACK_AB R81, R76, R81 ;  /* 0x000000514c51723e */ /* 0x000fe200000000ff */
[----:B------:R-:W-:Y:S01]  /*47f0*/  FMUL.FTZ R76, R72, UR14 ;  /* 0x0000000e484c7c20 */ /* 0x000fe20008410000 */
[----:B------:R-:W-:Y:S02]  /*4800*/  LOP3.LUT P6, RZ, R108, 0xff00, RZ, 0xc0, !PT ;  /* 0x0000ff006cff7812 */ /* 0x000fe400078cc0ff */
[----:B------:R-:W-:Y:S01]  /*4810*/  F2FP.F16.F32.PACK_AB R72, R72, R93 ;  /* 0x0000005d4848723e */ /* 0x000fe200000000ff */
[----:B------:R-:W-:Y:S01]  /*4820*/  FMUL.FTZ R93, R93, UR14 ;  /* 0x0000000e5d5d7c20 */ /* 0x000fe20008410000 */
[----:B------:R-:W-:Y:S02]  /*4830*/  FSEL R77, R77, RZ, P5 ;  /* 0x000000ff4d4d7208 */ /* 0x000fe40002800000 */
[----:B------:R-:W-:-:S02]  /*4840*/  LOP3.LUT P2, RZ, R114, 0xff00, RZ, 0xc0, !PT ;  /* 0x0000ff0072ff7812 */ /* 0x000fc4000784c0ff */
[----:B------:R-:W-:Y:S02]  /*4850*/  FSEL R113, R76, RZ, P6 ;  /* 0x000000ff4c717208 */ /* 0x000fe40003000000 */
[----:B------:R-:W-:Y:S02]  /*4860*/  LOP3.LUT P5, RZ, R114, 0xff, RZ, 0xc0, !PT ;  /* 0x000000ff72ff7812 */ /* 0x000fe400078ac0ff */
[----:B------:R-:W-:Y:S02]  /*4870*/  LOP3.LUT P6, RZ, R108, 0xff, RZ, 0xc0, !PT ;  /* 0x000000ff6cff7812 */ /* 0x000fe400078cc0ff */
[----:B------:R-:W-:Y:S02]  /*4880*/  F2FP.F16.F32.PACK_AB R77, R80, R77 ;  /* 0x0000004d504d723e */ /* 0x000fe400000000ff */
[----:B------:R-:W-:Y:S02]  /*4890*/  FSEL R119, R76, RZ, P2 ;  /* 0x000000ff4c777208 */ /* 0x000fe40001000000 */
[----:B------:R-:W-:-:S02]  /*48a0*/  FSEL R76, R93, RZ, P5 ;  /* 0x000000ff5d4c7208 */ /* 0x000fc40002800000 */
[----:B------:R-:W-:Y:S02]  /*48b0*/  FSEL R80, R93, RZ, P6 ;  /* 0x000000ff5d507208 */ /* 0x000fe40003000000 */
[----:B------:R-:W-:Y:S02]  /*48c0*/  F2FP.F16.F32.PACK_AB R79, R112, R79 ;  /* 0x0000004f704f723e */ /* 0x000fe400000000ff */
[----:B------:R-:W-:Y:S02]  /*48d0*/  F2FP.F16.F32.PACK_AB R76, R119, R76 ;  /* 0x0000004c774c723e */ /* 0x000fe400000000ff */
[----:B------:R-:W-:Y:S01]  /*48e0*/  F2FP.F16.F32.PACK_AB R80, R113, R80 ;  /* 0x000000507150723e */ /* 0x000fe200000000ff */
[----:B------:R-:W-:Y:S06]  /*48f0*/  BRA `(.L_x_2066) ;  /* 0x0000001400147947 */ /* 0x000fec0003800000 */
.L_x_2067:
        /* <DEDUP_REMOVED lines=41> */
[----:B------:R-:W-:-:S02]  /*4b90*/  F2FP.F16.F32.PACK_AB R79, R82, R79 ;  /* 0x0000004f524f723e */ /* 0x000fc400000000ff */
        /* <DEDUP_REMOVED lines=10> */
[----:B------:R-:W-:Y:S02]  /*4c40*/  F2FP.F16.F32.PACK_AB R82, R81, R82 ;  /* 0x000000525152723e */ /* 0x000fe400000000ff */
        /* <DEDUP_REMOVED lines=8> */
[----:B------:R-:W-:Y:S02]  /*4cd0*/  F2FP.F16.F32.PACK_AB R78, R113, R78 ;  /* 0x0000004e714e723e */ /* 0x000fe400000000ff */
        /* <DEDUP_REMOVED lines=13> */
.L_x_2063:
[----:B------:R-:W-:-:S04]  /*4db0*/  UISETP.NE.U32.AND UP0, UPT, UR20, URZ, UPT ;  /* 0x000000ff1400728c */ /* 0x000fc8000bf05070 */
[----:B------:R-:W-:-:S09]  /*4dc0*/  UISETP.NE.AND.EX UP0, UPT, UR21, URZ, UPT, UP0 ;  /* 0x000000ff1500728c */ /* 0x000fd2000bf05300 */
[----:B------:R-:W-:Y:S05]  /*4dd0*/  BRA.U !UP0, `(.L_x_2068) ;  /* 0x0000000908107547 */ /* 0x000fea000b800000 */
[----:B-1----:R-:W0:Y:S02]  /*4de0*/  LDC.64 R80, c[0x0][0x478] ;  /* 0x00011e00ff507b82 */ /* 0x002e240000000a00 */
[----:B0-----:R-:W-:-:S04]  /*4df0*/  ISETP.NE.U32.AND P1, PT, R80, RZ, PT ;  /* 0x000000ff5000720c */ /* 0x001fc80003f25070 */
[----:B------:R-:W-:-:S13]  /*4e00*/  ISETP.NE.AND.EX P1, PT, R81, RZ, PT, P1 ;  /* 0x000000ff5100720c */ /* 0x000fda0003f25310 */
[----:B------:R-:W-:Y:S05]  /*4e10*/  @!P1 BRA `(.L_x_2069) ;  /* 0x0000000400089947 */ /* 0x000fea0003800000 */
[-CC-:B------:R-:W-:Y:S01]  /*4e20*/  FFMA.FTZ R74, R104, R118.reuse, R119.reuse ;  /* 0x00000076684a7223 */ /* 0x180fe20000010077 */
[-CC-:B------:R-:W-:Y:S01]  /*4e30*/  FFMA.FTZ R75, R103, R118.reuse, R119.reuse ;  /* 0x00000076674b7223 */ /* 0x180fe20000010077 */
[----:B------:R-:W-:Y:S02]  /*4e40*/  HADD2.F32 R112, -RZ, R71.H1_H1 ;  /* 0x30000047ff707230 */ /* 0x000fe40000004100 */
[-CC-:B------:R-:W-:Y:S01]  /*4e50*/  FFMA.FTZ R73, R99, R118.reuse, R119.reuse ;  /* 0x0000007663497223 */ /* 0x180fe20000010077 */
[----:B------:R-:W-:Y:S01]  /*4e60*/  FADD.FTZ R80, R105, -R74 ;  /* 0x8000004a69507221 */ /* 0x000fe20000010000 */
[-C--:B------:R-:W-:Y:S01]  /*4e70*/  FFMA.FTZ R82, R100, R118.reuse, R119 ;  /* 0x0000007664527223 */ /* 0x080fe20000010077 */
[----:B------:R-:W-:Y:S01]  /*4e80*/  FADD.FTZ R74, R102, -R75 ;  /* 0x8000004b664a7221 */ /* 0x000fe20000010000 */
[----:B------:R-:W-:Y:S01]  /*4e90*/  FFMA.FTZ R72, R94, R118, R119 ;  /* 0x000000765e487223 */ /* 0x000fe20000010077 */
[----:B-----5:R-:W-:Y:S01]  /*4ea0*/  FFMA.FTZ R75, R93, R80, R112 ;  /* 0x000000505d4b7223 */ /* 0x020fe20000010070 */
[----:B------:R-:W-:Y:S01]  /*4eb0*/  FADD.FTZ R80, R98, -R73 ;  /* 0x8000004962507221 */ /* 0x000fe20000010000 */
[----:B------:R-:W-:-:S02]  /*4ec0*/  HADD2.F32 R73, -RZ, R70.H1_H1 ;  /* 0x30000046ff497230 */ /* 0x000fc40000004100 */
[----:B------:R-:W-:Y:S01]  /*4ed0*/  FADD.FTZ R112, R101, -R82 ;  /* 0x8000005265707221 */ /* 0x000fe20000010000 */
[----:B------:R-:W-:Y:S02]  /*4ee0*/  HADD2.F32 R113, -RZ, R71.H0_H0 ;  /* 0x20000047ff717230 */ /* 0x000fe40000004100 */
[----:B------:R-:W-:Y:S01]  /*4ef0*/  FFMA.FTZ R81, R87, R118, R119 ;  /* 0x0000007657517223 */ /* 0x000fe20000010077 */
[----:B------:R-:W-:Y:S02]  /*4f00*/  HADD2.F32 R82, -RZ, R70.H0_H0 ;  /* 0x20000046ff527230 */ /* 0x000fe40000004100 */
[----:B------:R-:W-:Y:S01]  /*4f10*/  FFMA.FTZ R73, R93, R112, R73 ;  /* 0x000000705d497223 */ /* 0x000fe20000010049 */
[----:B------:R-:W-:Y:S01]  /*4f20*/  FADD.FTZ R112, R97, -R72 ;  /* 0x8000004861707221 */ /* 0x000fe20000010000 */
[C---:B------:R-:W-:Y:S01]  /*4f30*/  FFMA.FTZ R74, R93.reuse, R74, R113 ;  /* 0x0000004a5d4a7223 */ /* 0x040fe20000010071 */
[--C-:B------:R-:W-:Y:S02]  /*4f40*/  HADD2.F32 R72, -RZ, R69.reuse.H0_H0 ;  /* 0x20000045ff487230 */ /* 0x100fe40000004100 */
[----:B------:R-:W-:Y:S01]  /*4f50*/  FFMA.FTZ R80, R93, R80, R82 ;  /* 0x000000505d507223 */ /* 0x000fe20000010052 */
[----:B------:R-:W-:Y:S01]  /*4f60*/  FADD.FTZ R82, R96, -R81 ;  /* 0x8000005160527221 */ /* 0x000fe20000010000 */
[----:B------:R-:W-:-:S02]  /*4f70*/  HADD2.F32 R113, -RZ, R69.H1_H1 ;  /* 0x30000045ff717230 */ /* 0x000fc40000004100 */
[-CC-:B------:R-:W-:Y:S01]  /*4f80*/  FFMA.FTZ R83, R85, R118.reuse, R119.reuse ;  /* 0x0000007655537223 */ /* 0x180fe20000010077 */
[----:B------:R-:W-:Y:S01]  /*4f90*/  FFMA.FTZ R118, R84, R118, R119 ;  /* 0x0000007654767223 */ /* 0x000fe20000010077 */
[C---:B------:R-:W-:Y:S01]  /*4fa0*/  FFMA.FTZ R81, R93.reuse, R82, R72 ;  /* 0x000000525d517223 */ /* 0x040fe20000010048 */
[--C-:B------:R-:W-:Y:S02]  /*4fb0*/  HADD2.F32 R82, -RZ, R68.reuse.H0_H0 ;  /* 0x20000044ff527230 */ /* 0x100fe40000004100 */
[----:B------:R-:W-:Y:S01]  /*4fc0*/  FFMA.FTZ R72, R93, R112, R113 ;  /* 0x000000705d487223 */ /* 0x000fe20000010071 */
[----:B------:R-:W-:Y:S01]  /*4fd0*/  FADD.FTZ R112, R86, -R83 ;  /* 0x8000005356707221 */ /* 0x000fe20000010000 */
[----:B------:R-:W-:Y:S01]  /*4fe0*/  HADD2.F32 R83, -RZ, R68.H1_H1 ;  /* 0x30000044ff537230 */ /* 0x000fe20000004100 */
[----:B------:R-:W-:Y:S01]  /*4ff0*/  ISETP.GE.U32.AND P2, PT, R108, RZ, PT ;  /* 0x000000ff6c00720c */ /* 0x000fe20003f46070 */
[----:B------:R-:W-:Y:S01]  /*5000*/  FADD.FTZ R118, R95, -R118 ;  /* 0x800000765f767221 */ /* 0x000fe20000010000 */
[----:B------:R-:W-:Y:S01]  /*5010*/  FMUL.FTZ R113, R75, UR14 ;  /* 0x0000000e4b717c20 */ /* 0x000fe20008410000 */
[----:B------:R-:W-:Y:S01]  /*5020*/  FFMA.FTZ R112, R93, R112, R82 ;  /* 0x000000705d707223 */ /* 0x000fe20000010052 */
[----:B------:R-:W-:Y:S01]  /*5030*/  ISETP.GE.U32.AND.EX P2, PT, R109, 0x1000000, PT, P2 ;  /* 0x010000006d00780c */ /* 0x000fe20003f46120 */
[----:B------:R-:W-:Y:S01]  /*5040*/  FFMA.FTZ R93, R93, R118, R83 ;  /* 0x000000765d5d7223 */ /* 0x000fe20000010053 */
[----:B------:R-:W-:Y:S01]  /*5050*/  F2FP.F16.F32.PACK_AB R75, R75, R74 ;  /* 0x0000004a4b4b723e */ /* 0x000fe200000000ff */
[----:B------:R-:W-:Y:S01]  /*5060*/  FMUL.FTZ R83, R74, UR14 ;  /* 0x0000000e4a537c20 */ /* 0x000fe20008410000 */
[----:B------:R-:W-:Y:S01]  /*5070*/  FMUL.FTZ R82, R80, UR14 ;  /* 0x0000000e50527c20 */ /* 0x000fe20008410000 */
[C---:B------:R-:W-:Y:S01]  /*5080*/  F2FP.F16.F32.PACK_AB R74, R73.reuse, R80 ;  /* 0x00000050494a723e */ /* 0x040fe200000000ff */
[----:B------:R-:W-:Y:S01]  /*5090*/  FMUL.FTZ R73, R73, UR14 ;  /* 0x0000000e49497c20 */ /* 0x000fe20008410000 */
[----:B------:R-:W-:Y:S01]  /*50a0*/  FSEL R80, R113, RZ, P2 ;  /* 0x000000ff71507208 */ /* 0x000fe20001000000 */
[----:B------:R-:W-:Y:S01]  /*50b0*/  FMUL.FTZ R113, R81, UR14 ;  /* 0x0000000e51717c20 */ /* 0x000fe20008410000 */
[C---:B------:R-:W-:Y:S01]  /*50c0*/  LOP3.LUT P6, RZ, R109.reuse, 0xff, RZ, 0xc0, !PT ;  /* 0x000000ff6dff7812 */ /* 0x040fe200078cc0ff */
[----:B------:R-:W-:Y:S01]  /*50d0*/  FMUL.FTZ R118, R72, UR14 ;  /* 0x0000000e48767c20 */ /* 0x000fe20008410000 */
[----:B------:R-:W-:-:S02]  /*50e0*/  LOP3.LUT P2, RZ, R109, 0xff00, RZ, 0xc0, !PT ;  /* 0x0000ff006dff7812 */ /* 0x000fc4000784c0ff */
[----:B------:R-:W-:Y:S02]  /*50f0*/  LOP3.LUT P5, RZ, R109, 0xff0000, RZ, 0xc0, !PT ;  /* 0x00ff00006dff7812 */ /* 0x000fe400078ac0ff */
[----:B------:R-:W-:Y:S02]  /*5100*/  FSEL R82, R82, RZ, P6 ;  /* 0x000000ff52527208 */ /* 0x000fe40003000000 */
[----:B------:R-:W-:Y:S02]  /*5110*/  FSEL R73, R73, RZ, P2 ;  /* 0x000000ff49497208 */ /* 0x000fe40001000000 */
[----:B------:R-:W-:Y:S02]  /*5120*/  FSEL R83, R83, RZ, P5 ;  /* 0x000000ff53537208 */ /* 0x000fe40002800000 */
[----:B------:R-:W-:Y:S02]  /*5130*/  LOP3.LUT P6, RZ, R108, 0xff0000, RZ, 0xc0, !PT ;  /* 0x00ff00006cff7812 */ /* 0x000fe400078cc0ff */
[----:B------:R-:W-:-:S02]  /*5140*/  F2FP.F16.F32.PACK_AB R82, R73, R82 ;  /* 0x000000524952723e */ /* 0x000fc400000000ff */
[----:B------:R-:W-:Y:S02]  /*5150*/  F2FP.F16.F32.PACK_AB R73, R72, R81 ;  /* 0x000000514849723e */ /* 0x000fe400000000ff */
[----:B------:R-:W-:Y:S01]  /*5160*/  F2FP.F16.F32.PACK_AB R83, R80, R83 ;  /* 0x000000535053723e */ /* 0x000fe200000000ff */
[----:B------:R-:W-:Y:S01]  /*5170*/  FMUL.FTZ R80, R112, UR14 ;  /* 0x0000000e70507c20 */ /* 0x000fe20008410000 */
[C---:B------:R-:W-:Y:S01]  /*5180*/  F2FP.F16.F32.PACK_AB R72, R93.reuse, R112 ;  /* 0x000000705d48723e */ /* 0x040fe200000000ff */
        /* <DEDUP_REMOVED lines=9> */
[----:B------:R-:W-:Y:S01]  /*5220*/  F2FP.F16.F32.PACK_AB R80, R93, R80 ;  /* 0x000000505d50723e */ /* 0x000fe200000000ff */
[----:B------:R-:W-:Y:S06]  /*5230*/  BRA `(.L_x_2066) ;  /* 0x0000000800c47947 */ /* 0x000fec0003800000 */
.L_x_2069:
[-CC-:B------:R-:W-:Y:S01]  /*5240*/  FFMA.FTZ R80, R104, R118.reuse, R119.reuse ;  /* 0x0000007668507223 */ /* 0x180fe20000010077 */
[-CC-:B------:R-:W-:Y:S01]  /*5250*/  FFMA.FTZ R81, R103, R118.reuse, R119.reuse ;  /* 0x0000007667517223 */ /* 0x180fe20000010077 */
[--C-:B------:R-:W-:Y:S02]  /*5260*/  HADD2.F32 R122, -RZ, R71.reuse.H1_H1 ;  /* 0x30000047ff7a7230 */ /* 0x100fe40000004100 */
[-CC-:B------:R-:W-:Y:S01]  /*5270*/  FFMA.FTZ R83, R99, R118.reuse, R119.reuse ;  /* 0x0000007663537223 */ /* 0x180fe20000010077 */
[-CC-:B------:R-:W-:Y:S01]  /*5280*/  FFMA.FTZ R82, R100, R118.reuse, R119.reuse ;  /* 0x0000007664527223 */ /* 0x180fe20000010077 */
[-CC-:B------:R-:W-:Y:S01]  /*5290*/  FFMA.FTZ R113, R87, R118.reuse, R119.reuse ;  /* 0x0000007657717223 */ /* 0x180fe20000010077 */
[-CC-:B------:R-:W-:Y:S01]  /*52a0*/  FFMA.FTZ R112, R94, R118.reuse, R119.reuse ;  /* 0x000000765e707223 */ /* 0x180fe20000010077 */
[-CC-:B------:R-:W-:Y:S01]  /*52b0*/  FFMA.FTZ R121, R85, R118.reuse, R119.reuse ;  /* 0x0000007655797223 */ /* 0x180fe20000010077 */
[----:B------:R-:W-:Y:S01]  /*52c0*/  FADD.FTZ R120, R105, -R80 ;  /* 0x8000005069787221 */ /* 0x000fe20000010000 */
[----:B------:R-:W-:Y:S01]  /*52d0*/  FFMA.FTZ R118, R84, R118, R119 ;  /* 0x0000007654767223 */ /* 0x000fe20000010077 */
[----:B------:R-:W-:-:S02]  /*52e0*/  HADD2.F32 R119, -RZ, R71.H0_H0 ;  /* 0x20000047ff777230 */ /* 0x000fc40000004100 */
[----:B------:R-:W-:Y:S01]  /*52f0*/  FADD.FTZ R80, R102, -R81 ;  /* 0x8000005166507221 */ /* 0x000fe20000010000 */
[----:B-----5:R-:W-:Y:S01]  /*5300*/  FFMA.FTZ R81, R93, R120, R122 ;  /* 0x000000785d517223 */ /* 0x020fe2000001007a */
[----:B------:R-:W-:Y:S01]  /*5310*/  FADD.FTZ R122, R101, -R82 ;  /* 0x80000052657a7221 */ /* 0x000fe20000010000 */
[--C-:B------:R-:W-:Y:S02]  /*5320*/  HADD2.F32 R82, -RZ, R70.reuse.H0_H0 ;  /* 0x20000046ff527230 */ /* 0x100fe40000004100 */
[----:B------:R-:W-:Y:S01]  /*5330*/  FFMA.FTZ R80, R93, R80, R119 ;  /* 0x000000505d507223 */ /* 0x000fe20000010077 */
[----:B------:R-:W-:Y:S01]  /*5340*/  FADD.FTZ R120, R98, -R83 ;  /* 0x8000005362787221 */ /* 0x000fe20000010000 */
[----:B------:R-:W-:Y:S01]  /*5350*/  HADD2.F32 R119, -RZ, R70.H1_H1 ;  /* 0x30000046ff777230 */ /* 0x000fe20000004100 */
[----:B------:R-:W-:Y:S01]  /*5360*/  ISETP.GE.U32.AND P2, PT, R108, RZ, PT ;  /* 0x000000ff6c00720c */ /* 0x000fe20003f46070 */
[----:B------:R-:W-:Y:S01]  /*5370*/  FMUL.FTZ R81, R81, UR14 ;  /* 0x0000000e51517c20 */ /* 0x000fe20008410000 */
[C---:B------:R-:W-:Y:S01]  /*5380*/  FFMA.FTZ R83, R93.reuse, R120, R82 ;  /* 0x000000785d537223 */ /* 0x040fe20000010052 */
[----:B------:R-:W-:Y:S01]  /*5390*/  FADD.FTZ R120, R96, -R113 ;  /* 0x8000007160787221 */ /* 0x000fe20000010000 */
[----:B------:R-:W-:Y:S01]  /*53a0*/  FFMA.FTZ R82, R93, R122, R119 ;  /* 0x0000007a5d527223 */ /* 0x000fe20000010077 */
[----:B------:R-:W-:-:S02]  /*53b0*/  HADD2.F32 R113, -RZ, R69.H1_H1 ;  /* 0x30000045ff717230 */ /* 0x000fc40000004100 */
[----:B------:R-:W-:Y:S01]  /*53c0*/  FADD.FTZ R122, R97, -R112 ;  /* 0x80000070617a7221 */ /* 0x000fe20000010000 */
[----:B------:R-:W-:Y:S01]  /*53d0*/  HADD2.F32 R112, -RZ, R69.H0_H0 ;  /* 0x20000045ff707230 */ /* 0x000fe20000004100 */
[----:B------:R-:W-:Y:S01]  /*53e0*/  LOP3.LUT P5, RZ, R109, 0xff0000, RZ, 0xc0, !PT ;  /* 0x00ff00006dff7812 */ /* 0x000fe200078ac0ff */
[--C-:B------:R-:W-:Y:S02]  /*53f0*/  HADD2.F32 R119, -RZ, R68.reuse.H1_H1 ;  /* 0x30000044ff777230 */ /* 0x100fe40000004100 */
[----:B------:R-:W-:Y:S01]  /*5400*/  FFMA.FTZ R113, R93, R122, R113 ;  /* 0x0000007a5d717223 */ /* 0x000fe20000010071 */
[----:B------:R-:W-:Y:S01]  /*5410*/  FADD.FTZ R122, R95, -R118 ;  /* 0x800000765f7a7221 */ /* 0x000fe20000010000 */
[----:B------:R-:W-:Y:S01]  /*5420*/  FFMA.FTZ R112, R93, R120, R112 ;  /* 0x000000785d707223 */ /* 0x000fe20000010070 */
[----:B------:R-:W-:Y:S02]  /*5430*/  HADD2.F32 R118, -RZ, R68.H0_H0 ;  /* 0x20000044ff767230 */ /* 0x000fe40000004100 */
[----:B------:R-:W-:Y:S01]  /*5440*/  FADD.FTZ R120, R86, -R121 ;  /* 0x8000007956787221 */ /* 0x000fe20000010000 */
[----:B------:R-:W-:Y:S01]  /*5450*/  ISETP.GE.U32.AND.EX P2, PT, R109, 0x1000000, PT, P2 ;  /* 0x010000006d00780c */ /* 0x000fe20003f46120 */
[----:B------:R-:W-:Y:S01]  /*5460*/  FMUL.FTZ R83, R83, UR14 ;  /* 0x0000000e53537c20 */ /* 0x000fe20008410000 */
[----:B------:R-:W-:Y:S01]  /*5470*/  LOP3.LUT P6, RZ, R109, 0xff, RZ, 0xc0, !PT ;  /* 0x000000ff6dff7812 */ /* 0x000fe200078cc0ff */
[C---:B------:R-:W-:Y:S01]  /*5480*/  FFMA.FTZ R118, R93.reuse, R120, R118 ;  /* 0x000000785d767223 */ /* 0x040fe20000010076 */
[----:B------:R-:W-:Y:S01]  /*5490*/  FFMA.FTZ R93, R93, R122, R119 ;  /* 0x0000007a5d5d7223 */ /* 0x000fe20000010077 */
[----:B------:R-:W-:Y:S01]  /*54a0*/  FMUL.FTZ R119, R80, UR14 ;  /* 0x0000000e50777c20 */ /* 0x000fe20008410000 */
[----:B------:R-:W-:Y:S01]  /*54b0*/  FMUL.FTZ R80, R82, UR14 ;  /* 0x0000000e52507c20 */ /* 0x000fe20008410000 */
[----:B------:R-:W-:Y:S01]  /*54c0*/  FSEL R120, R81, RZ, P2 ;  /* 0x000000ff51787208 */ /* 0x000fe20001000000 */
[----:B------:R-:W-:Y:S01]  /*54d0*/  FMUL.FTZ R112, R112, UR14 ;  /* 0x0000000e70707c20 */ /* 0x000fe20008410000 */
[----:B------:R-:W-:Y:S01]  /*54e0*/  FSEL R82, R83, RZ, P6 ;  /* 0x000000ff53527208 */ /* 0x000fe20003000000 */
[----:B------:R-:W-:Y:S01]  /*54f0*/  FMUL.FTZ R113, R113, UR14 ;  /* 0x0000000e71717c20 */ /* 0x000fe20008410000 */
[----:B------:R-:W-:Y:S01]  /*5500*/  FSEL R119, R119, RZ, P5 ;  /* 0x000000ff77777208 */ /* 0x000fe20002800000 */
[----:B------:R-:W-:Y:S01]  /*5510*/  FMUL.FTZ R118, R118, UR14 ;  /* 0x0000000e76767c20 */ /* 0x000fe20008410000 */
[----:B------:R-:W-:Y:S01]  /*5520*/  LOP3.LUT P5, RZ, R109, 0xff00, RZ, 0xc0, !PT ;  /* 0x0000ff006dff7812 */ /* 0x000fe200078ac0ff */
[----:B------:R-:W-:Y:S01]  /*5530*/  FMUL.FTZ R93, R93, UR14 ;  /* 0x0000000e5d5d7c20 */ /* 0x000fe20008410000 */
[----:B------:R-:W-:-:S02]  /*5540*/  LOP3.LUT P6, RZ, R108, 0xff0000, RZ, 0xc0, !PT ;  /* 0x00ff00006cff7812 */ /* 0x000fc400078cc0ff */
[----:B------:R-:W-:Y:S02]  /*5550*/  FSEL R81, R80, RZ, P5 ;  /* 0x000000ff50517208 */ /* 0x000fe40002800000 */
[----:B------:R-:W-:Y:S02]  /*5560*/  LOP3.LUT P2, RZ, R108, 0xff000000, RZ, 0xc0, !PT ;  /* 0xff0000006cff7812 */ /* 0x000fe4000784c0ff */
[----:B------:R-:W-:Y:S02]  /*5570*/  F2FP.F16.F32.PACK_AB R82, R81, R82 ;  /* 0x000000525152723e */ /* 0x000fe400000000ff */
        /* <DEDUP_REMOVED lines=10> */
.L_x_2068:
        /* <DEDUP_REMOVED lines=25> */
[C---:B------:R-:W-:Y:S01]  /*57b0*/  F2FP.F16.F32.PACK_AB R74, R83.reuse, R82 ;  /* 0x00000052534a723e */ /* 0x040fe200000000ff */
        /* <DEDUP_REMOVED lines=13> */
[----:B------:R-:W-:Y:S01]  /*5890*/  F2FP.F16.F32.PACK_AB R75, R75, R120 ;  /* 0x000000784b4b723e */ /* 0x000fe200000000ff */
[----:B------:R-:W-:Y:S01]  /*58a0*/  FMUL.FTZ R120, R120, UR14 ;  /* 0x0000000e78787c20 */ /* 0x000fe20008410000 */
[----:B------:R-:W-:Y:S01]  /*58b0*/  F2FP.F16.F32.PACK_AB R82, R82, R81 ;  /* 0x000000515252723e */ /* 0x000fe200000000ff */
[----:B------:R-:W-:Y:S01]  /*58c0*/  FMUL.FTZ R81, R73, UR14 ;  /* 0x0000000e49517c20 */ /* 0x000fe20008410000 */
[----:B------:R-:W-:Y:S01]  /*58d0*/  LOP3.LUT P5, RZ, R109, 0xff0000, RZ, 0xc0, !PT ;  /* 0x00ff00006dff7812 */ /* 0x000fe200078ac0ff */
[----:B------:R-:W-:Y:S01]  /*58e0*/  FMUL.FTZ R112, R80, UR14 ;  /* 0x0000000e50707c20 */ /* 0x000fe20008410000 */
[----:B------:R-:W-:-:S02]  /*58f0*/  LOP3.LUT P6, RZ, R108, 0xff0000, RZ, 0xc0, !PT ;  /* 0x00ff00006cff7812 */ /* 0x000fc400078cc0ff */
[----:B------:R-:W-:Y:S01]  /*5900*/  F2FP.F16.F32.PACK_AB R73, R80, R73 ;  /* 0x000000495049723e */ /* 0x000fe200000000ff */
[----:B------:R-:W-:Y:S01]  /*5910*/  FMUL.FTZ R80, R72, UR14 ;  /* 0x0000000e48507c20 */ /* 0x000fe20008410000 */
[C---:B------:R-:W-:Y:S01]  /*5920*/  F2FP.F16.F32.PACK_AB R72, R93.reuse, R72 ;  /* 0x000000485d48723e */ /* 0x040fe200000000ff */
        /* <DEDUP_REMOVED lines=11> */
[----:B------:R-:W-:Y:S01]  /*59e0*/  F2FP.F16.F32.PACK_AB R80, R93, R80 ;  /* 0x000000505d50723e */ /* 0x000fe200000000ff */
[----:B------:R-:W-:Y:S06]  /*59f0*/  BRA `(.L_x_2066) ;  /* 0x0000000000d47947 */ /* 0x000fec0003800000 */
.L_x_2070:
        /* <DEDUP_REMOVED lines=40> */
[----:B------:R-:W-:Y:S01]  /*5c80*/  F2FP.F16.F32.PACK_AB R82, R113, R82 ;  /* 0x000000527152723e */ /* 0x000fe200000000ff */
[----:B------:R-:W-:Y:S01]  /*5c90*/  FMUL.FTZ R113, R81, UR14 ;  /* 0x0000000e51717c20 */ /* 0x000fe20008410000 */
[----:B------:R-:W-:Y:S01]  /*5ca0*/  LOP3.LUT P2, RZ, R108, 0xff000000, RZ, 0xc0, !PT ;  /* 0xff0000006cff7812 */ /* 0x000fe2000784c0ff */
[----:B------:R-:W-:Y:S01]  /*5cb0*/  FMUL.FTZ R93, R93, UR14 ;  /* 0x0000000e5d5d7c20 */ /* 0x000fe20008410000 */
[----:B------:R-:W-:-:S02]  /*5cc0*/  FSEL R81, R80, RZ, P6 ;  /* 0x000000ff50517208 */ /* 0x000fc40003000000 */
[C---:B------:R-:W-:Y:S02]  /*5cd0*/  LOP3.LUT P5, RZ, R108.reuse, 0xff00, RZ, 0xc0, !PT ;  /* 0x0000ff006cff7812 */ /* 0x040fe400078ac0ff */
[----:B------:R-:W-:Y:S02]  /*5ce0*/  LOP3.LUT P6, RZ, R108, 0xff, RZ, 0xc0, !PT ;  /* 0x000000ff6cff7812 */ /* 0x000fe400078cc0ff */
[----:B------:R-:W-:Y:S02]  /*5cf0*/  F2FP.F16.F32.PACK_AB R83, R118, R83 ;  /* 0x000000537653723e */ /* 0x000fe400000000ff */
[----:B------:R-:W-:Y:S02]  /*5d00*/  FSEL R118, R113, RZ, P2 ;  /* 0x000000ff71767208 */ /* 0x000fe40001000000 */
[----:B------:R-:W-:Y:S02]  /*5d10*/  FSEL R113, R112, RZ, P5 ;  /* 0x000000ff70717208 */ /* 0x000fe40002800000 */
[----:B------:R-:W-:-:S02]  /*5d20*/  FSEL R80, R93, RZ, P6 ;  /* 0x000000ff5d507208 */ /* 0x000fc40003000000 */
[----:B------:R-:W-:Y:S02]  /*5d30*/  F2FP.F16.F32.PACK_AB R81, R118, R81 ;  /* 0x000000517651723e */ /* 0x000fe400000000ff */
[----:B------:R-:W-:-:S07]  /*5d40*/  F2FP.F16.F32.PACK_AB R80, R113, R80 ;  /* 0x000000507150723e */ /* 0x000fce00000000ff */
.L_x_2066:
        /* <DEDUP_REMOVED lines=9> */
.L_x_2062:
[----:B------:R-:W-:Y:S05]  /*5de0*/  BSYNC.RECONVERGENT B1 ;  /* 0x0000000000017941 */ /* 0x000fea0003800200 */
.L_x_2061:
[----:B01----:R-:W0:Y:S02]  /*5df0*/  LDC.64 R80, c[0x0][0x380] ;  /* 0x0000e000ff507b82 */ /* 0x003e240000000a00 */
[----:B0-----:R-:W-:-:S04]  /*5e00*/  LEA R0, R80, R0, 0x2 ;  /* 0x0000000050007211 */ /* 0x001fc800078e10ff */
[----:B------:R-:W-:-:S13]  /*5e10*/  ISETP.GE.AND P0, PT, R0, R81, PT ;  /* 0x000000510000720c */ /* 0x000fda0003f06270 */
[----:B------:R-:W-:Y:S05]  /*5e20*/  @!P0 BRA `(.L_x_2071) ;  /* 0xffffffa4008c8947 */ /* 0x000fea000383ffff */
.L_x_2045:
[----:B------:R-:W-:Y:S05]  /*5e30*/  BSYNC B0 ;  /* 0x0000000000007941 */ /* 0x000fea0003800000 */
.L_x_2044:
[----:B-----5:R-:W0:Y:S01]  /*5e40*/  S2R R53, SR_TID.X ;  /* 0x0000000000357919 */ /* 0x020e220000002100 */
[----:B------:R-:W-:Y:S01]  /*5e50*/  MOV R2, 0x400 ;  /* 0x0000040000027802 */ /* 0x000fe20000000f00 */
[----:B------:R-:W-:Y:S05]  /*5e60*/  WARPSYNC.ALL ;  /* 0x0000000000007948 */ /* 0x000fea0003800000 */
[----:B------:R-:W1:Y:S01]  /*5e70*/  S2R R7, SR_CgaCtaId ;  /* 0x0000000000077919 */ /* 0x000e620000008800 */
[----:B------:R-:W-:Y:S01]  /*5e80*/  IMAD R18, R3, UR7, RZ ;  /* 0x0000000703127c24 */ /* 0x000fe2000f8e02ff */
[----:B------:R-:W2:Y:S01]  /*5e90*/  LDCU.128 UR16, c[0x0][0x440] ;  /* 0x00008800ff1077ac */ /* 0x000ea20008000c00 */
[----:B0-----:R-:W-:-:S03]  /*5ea0*/  SHF.L.U32 R0, R53, 0x6, RZ ;  /* 0x0000000635007819 */ /* 0x001fc600000006ff */
[----:B------:R-:W-:Y:S02]  /*5eb0*/  IADD3 R18, P0, PT, R18, R53, RZ ;  /* 0x0000003512127210 */ /* 0x000fe40007f1e0ff */
[----:B------:R-:W-:Y:S02]  /*5ec0*/  LOP3.LUT R5, R0, 0x1800, RZ, 0xc0, !PT ;  /* 0x0000180000057812 */ /* 0x000fe400078ec0ff */
[----:B------:R-:W-:Y:S02]  /*5ed0*/  LOP3.LUT R16, R53, 0x7f, RZ, 0x3c, !PT ;  /* 0x0000007f35107812 */ /* 0x000fe400078e3cff */
[----:B-1----:R-:W-:Y:S02]  /*5ee0*/  LEA R2, R7, R2, 0x18 ;  /* 0x0000000207027211 */ /* 0x002fe400078ec0ff */
[----:B------:R-:W-:Y:S02]  /*5ef0*/  LEA R5, R4, R5, 0x5 ;  /* 0x0000000504057211 */ /* 0x000fe400078e28ff */
        /* <DEDUP_REMOVED lines=12> */
[----:B------:R-:W-:Y:S02]  /*5fc0*/  ISETP.GE.U32.AND P0, PT, R16, 0x200, PT ;  /* 0x000002001000780c */ /* 0x000fe40003f06070 */
[----:B-1----:R-:W-:-:S04]  /*5fd0*/  SHF.L.U32 R26, R18, 0x2, RZ ;  /* 0x00000002121a7819 */ /* 0x002fc800000006ff */
        /* <DEDUP_REMOVED lines=42> */
[----:B------:R-:W-:Y:S02]  /*6280*/  IADD3.X R37, PT, PT, R37, UR17, RZ, P5, !PT ;  /* 0x0000001125257c10 */ /* 0x000fe4000affe4ff */
[----:B------:R-:W-:Y:S01]  /*6290*/  @P3 MOV R3, R39 ;  /* 0x0000002700033202 */ /* 0x000fe20000000f00 */
        /* <DEDUP_REMOVED lines=27> */
[----:B------:R4:W-:Y:S02]  /*6450*/  @P3 STG.E desc[UR8][R2.64], R35 ;  /* 0x0000002302003986 */ /* 0x0009e4000c101908 */
[----:B------:R-:W-:Y:S01]  /*6460*/  @P3 IADD3.X R39, PT, PT, RZ, R39, RZ, P4, !PT ;  /* 0x00000027ff273210 */ /* 0x000fe200027fe4ff */
[----:B------:R-:W-:Y:S01]  /*6470*/  FADD.FTZ R7, R5, R24 ;  /* 0x0000001805077221 */ /* 0x000fe20000010000 */
[----:B------:R-:W-:Y:S01]  /*6480*/  FADD.FTZ R16, R16, R33 ;  /* 0x0000002110107221 */ /* 0x000fe20000010000 */
[----:B0-----:R-:W-:Y:S01]  /*6490*/  FADD.FTZ R11, RZ, R11 ;  /* 0x0000000bff0b7221 */ /* 0x001fe20000010000 */
[----:B----4-:R-:W-:-:S02]  /*64a0*/  @P3 MOV R2, R26 ;  /* 0x0000001a00023202 */ /* 0x010fc40000000f00 */
        /* <DEDUP_REMOVED lines=17> */
[----:B------:R-:W-:Y:S01]  /*65c0*/  @P1 IADD3 R26, P4, PT, R26, 0x200, RZ ;  /* 0x000002001a1a1810 */ /* 0x000fe20007f9e0ff */
[----:B------:R0:W-:Y:S04]  /*65d0*/  @P2 STG.E desc[UR8][R2.64], R7 ;  /* 0x0000000702002986 */ /* 0x0001e8000c101908 */
[----:B------:R1:W-:Y:S01]  /*65e0*/  @P2 STG.E desc[UR8][R4.64], R23 ;  /* 0x0000001704002986 */ /* 0x0003e2000c101908 */
[----:B0-----:R-:W-:-:S02]  /*65f0*/  @P1 MOV R2, R28 ;  /* 0x0000001c00021202 */ /* 0x001fc40000000f00 */
[----:B------:R-:W-:Y:S02]  /*6600*/  @P1 MOV R3, R39 ;  /* 0x0000002700031202 */ /* 0x000fe40000000f00 */
[-C--:B------:R-:W-:Y:S02]  /*6610*/  @P1 MOV R7, R37.reuse ;  /* 0x0000002500071202 */ /* 0x080fe40000000f00 */
[----:B------:R-:W-:Y:S01]  /*6620*/  @P1 IADD3 R28, P3, PT, R28, 0x200, RZ ;  /* 0x000002001c1c1810 */ /* 0x000fe20007f7e0ff */
[----:B------:R0:W-:Y:S01]  /*6630*/  @P1 STG.E desc[UR8][R2.64], R13 ;  /* 0x0000000d02001986 */ /* 0x0001e2000c101908 */
[----:B------:R-:W-:Y:S02]  /*6640*/  @P1 IADD3.X R37, PT, PT, RZ, R37, RZ, P4, !PT ;  /* 0x00000025ff251210 */ /* 0x000fe400027fe4ff */
[----:B------:R-:W-:Y:S01]  /*6650*/  @P1 IADD3.X R39, PT, PT, RZ, R39, RZ, P3, !PT ;  /* 0x00000027ff271210 */ /* 0x000fe20001ffe4ff */
[----:B------:R2:W-:Y:S01]  /*6660*/  @P1 STG.E desc[UR8][R6.64], R25 ;  /* 0x0000001906001986 */ /* 0x0005e2000c101908 */
[----:B-1----:R-:W-:-:S02]  /*6670*/  MOV R4, R26 ;  /* 0x0000001a00047202 */ /* 0x002fc40000000f00 */
[----:B------:R-:W-:Y:S02]  /*6680*/  MOV R5, R37 ;  /* 0x0000002500057202 */ /* 0x000fe40000000f00 */
[----:B0-----:R-:W-:Y:S02]  /*6690*/  MOV R2, R28 ;  /* 0x0000001c00027202 */ /* 0x001fe40000000f00 */
[----:B------:R-:W-:Y:S01]  /*66a0*/  MOV R3, R39 ;  /* 0x0000002700037202 */ /* 0x000fe20000000f00 */
[----:B------:R-:W-:Y:S06]  /*66b0*/  @!P0 EXIT ;  /* 0x000000000000894d */ /* 0x000fec0003800000 */
[----:B------:R-:W-:Y:S04]  /*66c0*/  STG.E desc[UR8][R2.64], R15 ;  /* 0x0000000f02007986 */ /* 0x000fe8000c101908 */
[----:B------:R-:W-:Y:S01]  /*66d0*/  STG.E desc[UR8][R4.64], R9 ;  /* 0x0000000904007986 */ /* 0x000fe2000c101908 */
[----:B------:R-:W-:Y:S05]  /*66e0*/  EXIT ;  /* 0x000000000000794d */ /* 0x000fea0003800000 */
.L_x_2050:
        /* <DEDUP_REMOVED lines=8> */
.L_x_2073:
[----:B------:R-:W-:Y:S05]  /*6770*/  BSYNC B1 ;  /* 0x0000000000017941 */ /* 0x000fea0003800000 */
.L_x_2072:
[----:B------:R-:W-:Y:S02]  /*6780*/  MOV R80, R123 ;  /* 0x0000007b00507202 */ /* 0x000fe40000000f00 */
[----:B------:R-:W-:Y:S02]  /*6790*/  MOV R125, R118 ;  /* 0x00000076007d7202 */ /* 0x000fe40000000f00 */
[----:B------:R-:W-:Y:S01]  /*67a0*/  MOV R81, 0x1f ;  /* 0x0000001f00517802 */ /* 0x000fe20000000f00 */
[----:B------:R-:W-:Y:S01]  /*67b0*/  FADD.FTZ R112, R80, R113 ;  /* 0x0000007150707221 */ /* 0x000fe20000010000 */
[----:B------:R-:W-:Y:S01]  /*67c0*/  HFMA2 R80, -RZ, RZ, 0, 5.9604644775390625e-08 ;  /* 0x00000001ff507431 */ /* 0x000fe200000001ff */
[----:B------:R-:W-:-:S07]  /*67d0*/  MOV R82, 0xffffffff ;  /* 0xffffffff00527802 */ /* 0x000fce0000000f00 */
[----:B------:R-:W-:Y:S05]  /*67e0*/  WARPSYNC.COLLECTIVE R82, `(.L_x_2074) ;  /* 0x0000000052087348 */ /* 0x000fea0003c00000 */
[----:B------:R0:W1:Y:S02]  /*67f0*/  SHFL.BFLY P0, R123, R125, R80, R81 ;  /* 0x0c0000507d7b7389 */ /* 0x0000640000000051 */
[----:B01----:R-:W-:Y:S05]  /*6800*/  ENDCOLLECTIVE ;  /* 0x000000000000791b */ /* 0x003fea0003800000 */
.L_x_2074:
[----:B------:R-:W-:Y:S01]  /*6810*/  MOV R125, R112 ;  /* 0x00000070007d7202 */ /* 0x000fe20000000f00 */
[----:B------:R-:W-:Y:S01]  /*6820*/  HFMA2 R80, -RZ, RZ, 0, 1.1920928955078125e-07 ;  /* 0x00000002ff507431 */ /* 0x000fe200000001ff */
[----:B------:R-:W-:-:S07]  /*6830*/  MOV R83, R123 ;  /* 0x0000007b00537202 */ /* 0x000fce0000000f00 */
[----:B------:R-:W-:Y:S05]  /*6840*/  WARPSYNC.COLLECTIVE R82, `(.L_x_2075) ;  /* 0x0000000052087348 */ /* 0x000fea0003c00000 */
[----:B------:R0:W1:Y:S02]  /*6850*/  SHFL.BFLY P0, R123, R125, R80, R81 ;  /* 0x0c0000507d7b7389 */ /* 0x0000640000000051 */
[----:B01----:R-:W-:Y:S05]  /*6860*/  ENDCOLLECTIVE ;  /* 0x000000000000791b */ /* 0x003fea0003800000 */
.L_x_2075:
[----:B------:R-:W-:-:S05]  /*6870*/  FADD.FTZ R83, R83, R118 ;  /* 0x0000007653537221 */ /* 0x000fca0000010000 */
[----:B------:R-:W-:Y:S02]  /*6880*/  MOV R125, R83 ;  /* 0x00000053007d7202 */ /* 0x000fe40000000f00 */
[----:B------:R-:W-:-:S07]  /*6890*/  MOV R119, R123 ;  /* 0x0000007b00777202 */ /* 0x000fce0000000f00 */
[----:B------:R-:W-:Y:S05]  /*68a0*/  WARPSYNC.COLLECTIVE R82, `(.L_x_2076) ;  /* 0x0000000052087348 */ /* 0x000fea0003c00000 */
[----:B------:R0:W1:Y:S02]  /*68b0*/  SHFL.BFLY P0, R123, R125, R80, R81 ;  /* 0x0c0000507d7b7389 */ /* 0x0000640000000051 */
[----:B01----:R-:W-:Y:S05]  /*68c0*/  ENDCOLLECTIVE ;  /* 0x000000000000791b */ /* 0x003fea0003800000 */
.L_x_2076:
[----:B------:R-:W-:-:S05]  /*68d0*/  FADD.FTZ R119, R112, R119 ;  /* 0x0000007770777221 */ /* 0x000fca0000010000 */
[----:B------:R-:W-:Y:S01]  /*68e0*/  MOV R125, R119 ;  /* 0x00000077007d7202 */ /* 0x000fe20000000f00 */
[----:B------:R-:W-:Y:S01]  /*68f0*/  HFMA2 R80, -RZ, RZ, 0, 2.384185791015625e-07 ;  /* 0x00000004ff507431 */ /* 0x000fe200000001ff */
[----:B------:R-:W-:-:S07]  /*6900*/  MOV R120, R123 ;  /* 0x0000007b00787202 */ /* 0x000fce0000000f00 */
[----:B------:R-:W-:Y:S05]  /*6910*/  WARPSYNC.COLLECTIVE R82, `(.L_x_2077) ;  /* 0x0000000052087348 */ /* 0x000fea0003c00000 */
[----:B------:R0:W1:Y:S02]  /*6920*/  SHFL.BFLY P0, R123, R125, R80, R81 ;  /* 0x0c0000507d7b7389 */ /* 0x0000640000000051 */
[----:B01----:R-:W-:Y:S05]  /*6930*/  ENDCOLLECTIVE ;  /* 0x000000000000791b */ /* 0x003fea0003800000 */
.L_x_2077:
[----:B------:R-:W-:-:S05]  /*6940*/  FADD.FTZ R120, R83, R120 ;  /* 0x0000007853787221 */ /* 0x000fca0000010000 */
[----:B------:R-:W-:Y:S02]  /*6950*/  MOV R125, R120 ;  /* 0x00000078007d7202 */ /* 0x000fe40000000f00 */
[----:B------:R-:W-:-:S07]  /*6960*/  MOV R122, R123 ;  /* 0x0000007b007a7202 */ /* 0x000fce0000000f00 */
[----:B------:R-:W-:Y:S05]  /*6970*/  WARPSYNC.COLLECTIVE R82, `(.L_x_2078) ;  /* 0x0000000052087348 */ /* 0x000fea0003c00000 */
[----:B------:R0:W1:Y:S02]  /*6980*/  SHFL.BFLY P0, R123, R125, R80, R81 ;  /* 0x0c0000507d7b7389 */ /* 0x0000640000000051 */
[----:B01----:R-:W-:Y:S05]  /*6990*/  ENDCOLLECTIVE ;  /* 0x000000000000791b */ /* 0x003fea0003800000 */
.L_x_2078:
[----:B------:R-:W-:-:S05]  /*69a0*/  FADD.FTZ R122, R119, R122 ;  /* 0x0000007a777a7221 */ /* 0x000fca0000010000 */
[----:B------:R-:W-:Y:S01]  /*69b0*/  MOV R125, R122 ;  /* 0x0000007a007d7202 */ /* 0x000fe20000000f00 */
[----:B------:R-:W-:Y:S01]  /*69c0*/  HFMA2 R80, -RZ, RZ, 0, 4.76837158203125e-07 ;  /* 0x00000008ff507431 */ /* 0x000fe200000001ff */
[----:B------:R-:W-:-:S07]  /*69d0*/  MOV R121, R123 ;  /* 0x0000007b00797202 */ /* 0x000fce0000000f00 */
[----:B------:R-:W-:Y:S05]  /*69e0*/  WARPSYNC.COLLECTIVE R82, `(.L_x_2079) ;  /* 0x0000000052087348 */ /* 0x000fea0003c00000 */
[----:B------:R0:W1:Y:S02]  /*69f0*/  SHFL.BFLY P0, R123, R125, R80, R81 ;  /* 0x0c0000507d7b7389 */ /* 0x0000640000000051 */
[----:B01----:R-:W-:Y:S05]  /*6a00*/  ENDCOLLECTIVE ;  /* 0x000000000000791b */ /* 0x003fea0003800000 */
.L_x_2079:
[----:B------:R-:W-:-:S05]  /*6a10*/  FADD.FTZ R121, R120, R121 ;  /* 0x0000007978797221 */ /* 0x000fca0000010000 */
[----:B------:R-:W-:Y:S02]  /*6a20*/  MOV R125, R121 ;  /* 0x00000079007d7202 */ /* 0x000fe40000000f00 */
[----:B------:R-:W-:-:S07]  /*6a30*/  MOV R113, R123 ;  /* 0x0000007b00717202 */ /* 0x000fce0000000f00 */
[----:B------:R-:W-:Y:S05]  /*6a40*/  WARPSYNC.COLLECTIVE R82, `(.L_x_2080) ;  /* 0x0000000052087348 */ /* 0x000fea0003c00000 */
[----:B------:R0:W1:Y:S02]  /*6a50*/  SHFL.BFLY P0, R123, R125, R80, R81 ;  /* 0x0c0000507d7b7389 */ /* 0x0000640000000051 */
[----:B01----:R-:W-:Y:S05]  /*6a60*/  ENDCOLLECTIVE ;  /* 0x000000000000791b */ /* 0x003fea0003800000 */
.L_x_2080:
[----:B------:R-:W-:-:S05]  /*6a70*/  FADD.FTZ R113, R122, R113 ;  /* 0x000000717a717221 */ /* 0x000fca0000010000 */
[----:B------:R-:W-:Y:S01]  /*6a80*/  MOV R125, R113 ;  /* 0x00000071007d7202 */ /* 0x000fe20000000f00 */
[----:B------:R-:W-:Y:S01]  /*6a90*/  HFMA2 R80, -RZ, RZ, 0, 9.5367431640625e-07 ;  /* 0x00000010ff507431 */ /* 0x000fe200000001ff */
[----:B------:R-:W-:-:S07]  /*6aa0*/  MOV R118, R123 ;  /* 0x0000007b00767202 */ /* 0x000fce0000000f00 */
[----:B------:R-:W-:Y:S05]  /*6ab0*/  WARPSYNC.COLLECTIVE R82, `(.L_x_2081) ;  /* 0x0000000052087348 */ /* 0x000fea0003c00000 */
[----:B------:R0:W1:Y:S02]  /*6ac0*/  SHFL.BFLY P0, R123, R125, R80, R81 ;  /* 0x0c0000507d7b7389 */ /* 0x0000640000000051 */
[----:B01----:R-:W-:Y:S05]  /*6ad0*/  ENDCOLLECTIVE ;  /* 0x000000000000791b */ /* 0x003fea0003800000 */
.L_x_2081:
[----:B------:R-:W-:-:S05]  /*6ae0*/  FADD.FTZ R118, R121, R118 ;  /* 0x0000007679767221 */ /* 0x000fca0000010000 */
[----:B------:R-:W-:Y:S02]  /*6af0*/  MOV R125, R118 ;  /* 0x00000076007d7202 */ /* 0x000fe40000000f00 */
[----:B------:R-:W-:-:S07]  /*6b00*/  MOV R112, R123 ;  /* 0x0000007b00707202 */ /* 0x000fce0000000f00 */
[----:B------:R-:W-:Y:S05]  /*6b10*/  WARPSYNC.COLLECTIVE R82, `(.L_x_2082) ;  /* 0x0000000052087348 */ /* 0x000fea0003c00000 */
[----:B------:R0:W1:Y:S02]  /*6b20*/  SHFL.BFLY P0, R123, R125, R80, R81 ;  /* 0x0c0000507d7b7389 */ /* 0x0000640000000051 */
[----:B01----:R-:W-:Y:S05]  /*6b30*/  ENDCOLLECTIVE ;  /* 0x000000000000791b */ /* 0x003fea0003800000 */
.L_x_2082:
[----:B------:R-:W-:Y:S01]  /*6b40*/  MOV R83, R123 ;  /* 0x0000007b00537202 */ /* 0x000fe20000000f00 */
[----:B------:R-:W-:Y:S06]  /*6b50*/  BRA `(.L_x_2083) ;  /* 0xffffffa400cc7947 */ /* 0x000fec000383ffff */
.L_x_2084:
        /* <DEDUP_REMOVED lines=10> */
.L_x_3954:


//--------------------- .text._ZN10layer_norm22ln_bwd_finalize_kernelINS_22Kernel_traits_finalizeILj512Ef6__halfS2_S2_fjLb0ELj1024ELj4ENS_18Kernel_traits_baseILj512EfS2_S2_S2_fjLj1024EEEEELb0ELb1EEEvNS_9BwdParamsE --------------------------
	.section	.text._ZN10layer_norm22ln_bwd_finalize_kernelINS_22Kernel_traits_finalizeILj512Ef6__halfS2_S2_fjLb0ELj1024ELj4ENS_18Kernel_traits_baseILj512EfS2_S2_S2_fjLj1024EEEEELb0ELb1EEEvNS_9BwdParamsE,"ax",@progbits
	.align	128
        .global         _ZN10layer_norm22ln_bwd_finalize_kernelINS_22Kernel_traits_finalizeILj512Ef6__halfS2_S2_fjLb0ELj1024ELj4ENS_18Kernel_traits_baseILj512EfS2_S2_S2_fjLj1024EEEEELb0ELb1EEEvNS_9BwdParamsE
        .type           _ZN10layer_norm22ln_bwd_finalize_kernelINS_22Kernel_traits_finalizeILj512Ef6__halfS2_S2_fjLb0ELj1024ELj4ENS_18Kernel_traits_baseILj512EfS2_S2_S2_fjLj1024EEEEELb0ELb1EEEvNS_9BwdParamsE,@function
        .size           _ZN10layer_norm22ln_bwd_finalize_kernelINS_22Kernel_traits_finalizeILj512Ef6__halfS2_S2_fjLb0ELj1024ELj4ENS_18Kernel_traits_baseILj512EfS2_S2_S2_fjLj1024EEEEELb0ELb1EEEvNS_9BwdParamsE,(.L_x_3955 - _ZN10layer_norm22ln_bwd_finalize_kernelINS_22Kernel_traits_finalizeILj512Ef6__halfS2_S2_fjLb0ELj1024ELj4ENS_18Kernel_traits_baseILj512EfS2_S2_S2_fjLj1024EEEEELb0ELb1EEEvNS_9BwdParamsE)
        .other          _ZN10layer_norm22ln_bwd_finalize_kernelINS_22Kernel_traits_finalizeILj512Ef6__halfS2_S2_fjLb0ELj1024ELj4ENS_18Kernel_traits_baseILj512EfS2_S2_S2_fjLj1024EEEEELb0ELb1EEEvNS_9BwdParamsE,@"STO_CUDA_ENTRY STV_DEFAULT"
_ZN10layer_norm22ln_bwd_finalize_kernelINS_22Kernel_traits_finalizeILj512Ef6__halfS2_S2_fjLb0ELj1024ELj4ENS_18Kernel_traits_baseILj512EfS2_S2_S2_fjLj1024EEEEELb0ELb1EEEvNS_9BwdParamsE:
.text._ZN10layer_norm22ln_bwd_finalize_kernelINS_22Kernel_traits_finalizeILj512Ef6__halfS2_S2_fjLb0ELj1024ELj4ENS_18Kernel_traits_baseILj512EfS2_S2_S2_fjLj1024EEEEELb0ELb1EEEvNS_9BwdParamsE:
        /* <DEDUP_REMOVED lines=81> */
.L_x_2089:
        /* <DEDUP_REMOVED lines=118> */
.L_x_2088:
[----:B------:R-:W-:Y:S05]  /*0c70*/  BSYNC.RECONVERGENT B1 ;  /* 0x0000000000017941 */ /* 0x000fea0003800200 */
.L_x_2087:
        /* <DEDUP_REMOVED lines=77> */
.L_x_2091:
[----:B------:R-:W-:Y:S05]  /*1150*/  BSYNC.RECONVERGENT B1 ;  /* 0x0000000000017941 */ /* 0x000fea0003800200 */
.L_x_2090:
        /* <DEDUP_REMOVED lines=38> */
.L_x_2093:
[----:B------:R-:W-:Y:S05]  /*13c0*/  BSYNC.RECONVERGENT B1 ;  /* 0x0000000000017941 */ /* 0x000fea0003800200 */
.L_x_2092:
        /* <DEDUP_REMOVED lines=8> */
.L_x_2094:
        /* <DEDUP_REMOVED lines=10> */
.L_x_2086:
[----:B------:R-:W-:Y:S05]  /*14f0*/  BSYNC.RECONVERGENT B0 ;  /* 0x0000000000007941 */ /* 0x000fea0003800200 */
.L_x_2085:
        /* <DEDUP_REMOVED lines=55> */
.L_x_2095:
        /* <DEDUP_REMOVED lines=9> */
.L_x_3955:


//--------------------- .text._ZN10layer_norm40ln_parallel_residual_bwd_finalize_kernelINS_22Kernel_traits_finalizeILj512Ef6__halfS2_S2_fjLb0ELj1024ELj4ENS_18Kernel_traits_baseILj512EfS2_S2_S2_fjLj1024EEEEELb1EEEvNS_9BwdParamsE --------------------------
	.section	.text._ZN10layer_norm40ln_parallel_residual_bwd_finalize_kernelINS_22Kernel_traits_finalizeILj512Ef6__halfS2_S2_fjLb0ELj1024ELj4ENS_18Kernel_traits_baseILj512EfS2_S2_S2_fjLj1024EEEEELb1EEEvNS_9BwdParamsE,"ax",@progbits
	.align	128
        .global         _ZN10layer_norm40ln_parallel_residual_bwd_finalize_kernelINS_22Kernel_traits_finalizeILj512Ef6__halfS2_S2_fjLb0ELj1024ELj4ENS_18Kernel_traits_baseILj512EfS2_S2_S2_fjLj1024EEEEELb1EEEvNS_9BwdParamsE
        .type           _ZN10layer_norm40ln_parallel_residual_bwd_finalize_kernelINS_22Kernel_traits_finalizeILj512Ef6__halfS2_S2_fjLb0ELj1024ELj4ENS_18Kernel_traits_baseILj512EfS2_S2_S2_fjLj1024EEEEELb1EEEvNS_9BwdParamsE,@function
        .size           _ZN10layer_norm40ln_parallel_residual_bwd_finalize_kernelINS_22Kernel_traits_finalizeILj512Ef6__halfS2_S2_fjLb0ELj1024ELj4ENS_18Kernel_traits_baseILj512EfS2_S2_S2_fjLj1024EEEEELb1EEEvNS_9BwdParamsE,(.L_x_3956 - _ZN10layer_norm40ln_parallel_residual_bwd_finalize_kernelINS_22Kernel_traits_finalizeILj512Ef6__halfS2_S2_fjLb0ELj1024ELj4ENS_18Kernel_traits_baseILj512EfS2_S2_S2_fjLj1024EEEEELb1EEEvNS_9BwdParamsE)
        .other          _ZN10layer_norm40ln_parallel_residual_bwd_finalize_kernelINS_22Kernel_traits_finalizeILj512Ef6__halfS2_S2_fjLb0ELj1024ELj4ENS_18Kernel_traits_baseILj512EfS2_S2_S2_fjLj1024EEEEELb1EEEvNS_9BwdParamsE,@"STO_CUDA_ENTRY STV_DEFAULT"
_ZN10layer_norm40ln_parallel_residual_bwd_finalize_kernelINS_22Kernel_traits_finalizeILj512Ef6__halfS2_S2_fjLb0ELj1024ELj4ENS_18Kernel_traits_baseILj512EfS2_S2_S2_fjLj1024EEEEELb1EEEvNS_9BwdParamsE:
.text._ZN10layer_norm40ln_parallel_residual_bwd_finalize_kernelINS_22Kernel_traits_finalizeILj512Ef6__halfS2_S2_fjLb0ELj1024ELj4ENS_18Kernel_traits_baseILj512EfS2_S2_S2_fjLj1024EEEEELb1EEEvNS_9BwdParamsE:
        /* <DEDUP_REMOVED lines=60> */
.L_x_2100:
        /* <DEDUP_REMOVED lines=112> */
.L_x_2099:
[----:B------:R-:W-:Y:S05]  /*0ac0*/  BSYNC.RECONVERGENT B1 ;  /* 0x0000000000017941 */ /* 0x000fea0003800200 */
.L_x_2098:
        /* <DEDUP_REMOVED lines=66> */
.L_x_2102:
[----:B------:R-:W-:Y:S05]  /*0ef0*/  BSYNC.RECONVERGENT B1 ;  /* 0x0000000000017941 */ /* 0x000fea0003800200 */
.L_x_2101:
        /* <DEDUP_REMOVED lines=37> */
.L_x_2104:
[----:B------:R-:W-:Y:S05]  /*1150*/  BSYNC.RECONVERGENT B1 ;  /* 0x0000000000017941 */ /* 0x000fea0003800200 */
.L_x_2103:
        /* <DEDUP_REMOVED lines=19> */
.L_x_2097:
[----:B------:R-:W-:Y:S05]  /*1290*/  BSYNC.RECONVERGENT B0 ;  /* 0x0000000000007941 */ /* 0x000fea0003800200 */
.L_x_2096:
        /* <DEDUP_REMOVED lines=88> */
.L_x_2105:
        /* <DEDUP_REMOVED lines=14> */
.L_x_3956:


//--------------------- .text._ZN10layer_norm31ln_parallel_residual_bwd_kernelINS_13Kernel_traitsIf6__halfS2_S2_fjLj512ELj1ELj4ELj1ELj16ENS_18Kernel_traits_baseILj512EfS2_S2_S2_fjLj128EEEEELb1ELb1ELb1EEEvNS_9BwdParamsE --------------------------
	.section	.text._ZN10layer_norm31ln_parallel_residual_bwd_kernelINS_13Kernel_traitsIf6__halfS2_S2_fjLj512ELj1ELj4ELj1ELj16ENS_18Kernel_traits_baseILj512EfS2_S2_S2_fjLj128EEEEELb1ELb1ELb1EEEvNS_9BwdParamsE,"ax",@progbits
	.align	128
        .global         _ZN10layer_norm31ln_parallel_residual_bwd_kernelINS_13Kernel_traitsIf6__halfS2_S2_fjLj512ELj1ELj4ELj1ELj16ENS_18Kernel_traits_baseILj512EfS2_S2_S2_fjLj128EEEEELb1ELb1ELb1EEEvNS_9BwdParamsE
        .type           _ZN10layer_norm31ln_parallel_residual_bwd_kernelINS_13Kernel_traitsIf6__halfS2_S2_fjLj512ELj1ELj4ELj1ELj16ENS_18Kernel_traits_baseILj512EfS2_S2_S2_fjLj128EEEEELb1ELb1ELb1EEEvNS_9BwdParamsE,@function
        .size           _ZN10layer_norm31ln_parallel_residual_bwd_kernelINS_13Kernel_traitsIf6__halfS2_S2_fjLj512ELj1ELj4ELj1ELj16ENS_18Kernel_traits_baseILj512EfS2_S2_S2_fjLj128EEEEELb1ELb1ELb1EEEvNS_9BwdParamsE,(.L_x_3957 - _ZN10layer_norm31ln_parallel_residual_bwd_kernelINS_13Kernel_traitsIf6__halfS2_S2_fjLj512ELj1ELj4ELj1ELj16ENS_18Kernel_traits_baseILj512EfS2_S2_S2_fjLj128EEEEELb1ELb1ELb1EEEvNS_9BwdParamsE)
        .other          _ZN10layer_norm31ln_parallel_residual_bwd_kernelINS_13Kernel_traitsIf6__halfS2_S2_fjLj512ELj1ELj4ELj1ELj16ENS_18Kernel_traits_baseILj512EfS2_S2_S2_fjLj128EEEEELb1ELb1ELb1EEEvNS_9BwdParamsE,@"STO_CUDA_ENTRY STV_DEFAULT"
_ZN10layer_norm31ln_parallel_residual_bwd_kernelINS_13Kernel_traitsIf6__halfS2_S2_fjLj512ELj1ELj4ELj1ELj16ENS_18Kernel_traits_baseILj512EfS2_S2_S2_fjLj128EEEEELb1ELb1ELb1EEEvNS_9BwdParamsE:
.text._ZN10layer_norm31ln_parallel_residual_bwd_kernelINS_13Kernel_traitsIf6__halfS2_S2_fjLj512ELj1ELj4ELj1ELj16ENS_18Kernel_traits_baseILj512EfS2_S2_S2_fjLj128EEEEELb1ELb1ELb1EEEvNS_9BwdParamsE:
        /* <DEDUP_REMOVED lines=60> */
[----:B--2---:R-:W-:Y:S02]  /*03c0*/  ISETP.NE.AND P3, PT, R86, RZ, PT ;  /* 0x000000ff5600720c */ /* 0x004fe40003f65270 */
[----:B------:R-:W-:Y:S02]  /*03d0*/  PLOP3.LUT P5, PT, PT, PT, UP0, 0x80, 0x8 ;  /* 0x000000000008781c */ /* 0x000fe40003faf008 */
[----:B------:R-:W-:-:S02]  /*03e0*/  MOV R87, RZ ;  /* 0x000000ff00577202 */ /* 0x000fc40000000f00 */
[----:B0-----:R-:W-:-:S09]  /*03f0*/  CS2R R2, SRZ ;  /* 0x0000000000027805 */ /* 0x001fd2000001ff00 */
.L_x_2126:
        /* <DEDUP_REMOVED lines=12> */
[----:B------:R-:W0:Y:S04]  /*04c0*/  LDC.64 R112, c[0x0][0x3b0] ;  /* 0x0000ec00ff707b82 */ /* 0x000e280000000a00 */
[----:B------:R1:W4:Y:S01]  /*04d0*/  LDG.E R0, desc[UR12][R94.64] ;  /* 0x0000000c5e007981 */ /* 0x000322000c1e1900 */
[----:B--2---:R-:W-:Y:S01]  /*04e0*/  IMAD.WIDE.U32 R56, R91, 0x10, R64 ;  /* 0x000000105b387825 */ /* 0x004fe200078e0040 */
[----:B------:R-:W-:Y:S02]  /*04f0*/  ISETP.NE.U32.AND P0, PT, RZ, UR18, PT ;  /* 0x00000012ff007c0c */ /* 0x000fe4000bf05070 */
[----:B------:R-:W2:Y:S01]  /*0500*/  @P5 LDC.64 R96, c[0x0][0x438] ;  /* 0x00010e00ff605b82 */ /* 0x000ea20000000a00 */
[----:B------:R-:W-:-:S02]  /*0510*/  IMAD.WIDE.U32 R60, R81, 0x10, R60 ;  /* 0x00000010513c7825 */ /* 0x000fc400078e003c */
[----:B------:R-:W4:Y:S02]  /*0520*/  LDG.E.128 R56, desc[UR12][R56.64] ;  /* 0x0000000c38387981 */ /* 0x000f24000c1e1d00 */
[----:B---3--:R-:W-:Y:S02]  /*0530*/  IMAD.WIDE R100, R88, 0x4, R92 ;  /* 0x0000000458647825 */ /* 0x008fe400078e025c */
[----:B------:R-:W3:Y:S01]  /*0540*/  LDG.E.128 R60, desc[UR12][R60.64] ;  /* 0x0000000c3c3c7981 */ /* 0x000ee2000c1e1d00 */
[----:B-1----:R-:W1:Y:S03]  /*0550*/  @P5 LDC.64 R94, c[0x0][0x438] ;  /* 0x00010e00ff5e5b82 */ /* 0x002e660000000a00 */
[----:B------:R-:W3:Y:S01]  /*0560*/  LDG.E R90, desc[UR12][R100.64] ;  /* 0x0000000c645a7981 */ /* 0x000ee2000c1e1900 */
[----:B------:R-:W-:-:S06]  /*0570*/  IMAD.WIDE.U32 R64, R81, 0x10, R64 ;  /* 0x0000001051407825 */ /* 0x000fcc00078e0040 */
[----:B------:R-:W3:Y:S01]  /*0580*/  LDG.E.128 R64, desc[UR12][R64.64] ;  /* 0x0000000c40407981 */ /* 0x000ee2000c1e1d00 */
[----:B0-----:R-:W-:-:S04]  /*0590*/  IMAD.WIDE.U32 R114, R91, 0x8, R112 ;  /* 0x000000085b727825 */ /* 0x001fc800078e0070 */
[----:B------:R-:W-:Y:S02]  /*05a0*/  IMAD.WIDE.U32 R112, R81, 0x8, R112 ;  /* 0x0000000851707825 */ /* 0x000fe400078e0070 */
[----:B-----5:R-:W5:Y:S04]  /*05b0*/  LDG.E.64 R114, desc[UR12][R114.64] ;  /* 0x0000000c72727981 */ /* 0x020f68000c1e1b00 */
[----:B------:R-:W5:Y:S01]  /*05c0*/  LDG.E.64 R112, desc[UR12][R112.64] ;  /* 0x0000000c70707981 */ /* 0x000f62000c1e1b00 */
[----:B------:R-:W-:-:S13]  /*05d0*/  ISETP.NE.AND.EX P0, PT, RZ, UR19, PT, P0 ;  /* 0x00000013ff007c0c */ /* 0x000fda000bf05300 */
[----:B------:R-:W0:Y:S08]  /*05e0*/  @P0 LDC.64 R98, c[0x0][0x3b8] ;  /* 0x0000ee00ff620b82 */ /* 0x000e300000000a00 */
[----:B------:R-:W1:Y:S01]  /*05f0*/  @P0 LDC.64 R92, c[0x0][0x3b8] ;  /* 0x0000ee00ff5c0b82 */ /* 0x000e620000000a00 */
[----:B0-----:R-:W-:-:S05]  /*0600*/  @P0 IMAD.WIDE.U32 R98, R91, 0x8, R98 ;  /* 0x000000085b620825 */ /* 0x001fca00078e0062 */
[----:B------:R4:W5:Y:S01]  /*0610*/  @P0 LDG.E.64 R82, desc[UR12][R98.64] ;  /* 0x0000000c62520981 */ /* 0x000962000c1e1b00 */
[----:B--2---:R-:W-:-:S04]  /*0620*/  @P5 IMAD.WIDE.U32 R96, R91, 0x10, R96 ;  /* 0x000000105b605825 */ /* 0x004fc800078e0060 */
[C---:B-1----:R-:W-:Y:S01]  /*0630*/  @P0 IMAD.WIDE.U32 R92, R81.reuse, 0x8, R92 ;  /* 0x00000008515c0825 */ /* 0x042fe200078e005c */
[----:B------:R0:W5:Y:S04]  /*0640*/  @P5 LDG.E.128 R24, desc[UR12][R96.64] ;  /* 0x0000000c60185981 */ /* 0x000168000c1e1d00 */
[----:B------:R1:W5:Y:S01]  /*0650*/  @P0 LDG.E.64 R84, desc[UR12][R92.64] ;  /* 0x0000000c5c540981 */ /* 0x000362000c1e1b00 */
[----:B------:R-:W-:-:S05]  /*0660*/  @P5 IMAD.WIDE.U32 R94, R81, 0x10, R94 ;  /* 0x00000010515e5825 */ /* 0x000fca00078e005e */
[----:B------:R2:W5:Y:S01]  /*0670*/  @P5 LDG.E.128 R20, desc[UR12][R94.64] ;  /* 0x0000000c5e145981 */ /* 0x000562000c1e1d00 */
[----:B------:R-:W-:Y:S01]  /*0680*/  UMOV UR7, 0xffffffff ;  /* 0xffffffff00077882 */ /* 0x000fe20000000000 */
[----:B------:R-:W-:-:S04]  /*0690*/  ISETP.NE.U32.AND P1, PT, RZ, UR18, PT ;  /* 0x00000012ff007c0c */ /* 0x000fc8000bf25070 */
[----:B------:R-:W-:Y:S01]  /*06a0*/  ISETP.NE.AND.EX P1, PT, RZ, UR19, PT, P1 ;  /* 0x00000013ff007c0c */ /* 0x000fe2000bf25310 */
[--C-:B----4-:R-:W-:Y:S02]  /*06b0*/  HADD2.F32 R98, -RZ, R52.reuse.H0_H0 ;  /* 0x20000034ff627230 */ /* 0x110fe40000004100 */
[----:B------:R-:W-:Y:S01]  /*06c0*/  HADD2.F32 R106, -RZ, R52.H1_H1 ;  /* 0x30000034ff6a7230 */ /* 0x000fe20000004100 */
[----:B------:R-:W-:Y:S01]  /*06d0*/  FSEL R107, R0, RZ, !P3 ;  /* 0x000000ff006b7208 */ /* 0x000fe20005800000 */
[----:B------:R-:W-:-:S04]  /*06e0*/  HADD2.F32 R100, -RZ, R53.H0_H0 ;  /* 0x20000035ff647230 */ /* 0x000fc80000004100 */
[C---:B------:R-:W-:Y:S01]  /*06f0*/  FADD.FTZ R0, -R107.reuse, R98 ;  /* 0x000000626b007221 */ /* 0x040fe20000010100 */
[C---:B------:R-:W-:Y:S01]  /*0700*/  FADD.FTZ R106, -R107.reuse, R106 ;  /* 0x0000006a6b6a7221 */ /* 0x040fe20000010100 */
[----:B------:R-:W-:Y:S02]  /*0710*/  HADD2.F32 R104, -RZ, R54.H0_H0 ;  /* 0x20000036ff687230 */ /* 0x000fe40000004100 */
[----:B------:R-:W-:Y:S02]  /*0720*/  HADD2.F32 R105, -RZ, R56.H0_H0 ;  /* 0x20000038ff697230 */ /* 0x000fe40000004100 */
[----:B------:R-:W-:Y:S01]  /*0730*/  FADD.FTZ R103, -R107, R100 ;  /* 0x000000646b677221 */ /* 0x000fe20000010100 */
[----:B------:R-:W-:Y:S02]  /*0740*/  HADD2.F32 R102, -RZ, R53.H1_H1 ;  /* 0x30000035ff667230 */ /* 0x000fe40000004100 */
[----:B---3--:R-:W-:Y:S02]  /*0750*/  HADD2.F32 R116, -RZ, R62.H0_H0 ;  /* 0x2000003eff747230 */ /* 0x008fe40000004100 */
[----:B------:R-:W-:Y:S01]  /*0760*/  FMUL.FTZ R0, R90, R0 ;  /* 0x000000005a007220 */ /* 0x000fe20000410000 */
[----:B------:R-:W-:-:S02]  /*0770*/  HADD2.F32 R56, -RZ, R56.H1_H1 ;  /* 0x30000038ff387230 */ /* 0x000fc40000004100 */
[----:B------:R-:W-:Y:S01]  /*0780*/  FADD.FTZ R80, R105, R80 ;  /* 0x0000005069507221 */ /* 0x000fe20000010000 */
[----:B------:R-:W-:Y:S02]  /*0790*/  HADD2.F32 R62, -RZ, R62.H1_H1 ;  /* 0x3000003eff3e7230 */ /* 0x000fe40000004100 */
[----:B------:R-:W-:Y:S01]  /*07a0*/  FMUL.FTZ R106, R90, R106 ;  /* 0x0000006a5a6a7220 */ /* 0x000fe20000410000 */
[-C--:B------:R-:W-:Y:S01]  /*07b0*/  FFMA.FTZ R87, R0, R105.reuse, R87 ;  /* 0x0000006900577223 */ /* 0x080fe20000010057 */
[----:B------:R-:W-:Y:S01]  /*07c0*/  FMUL.FTZ R105, R28, R105 ;  /* 0x000000691c697220 */ /* 0x000fe20000410000 */
[----:B------:R-:W-:Y:S02]  /*07d0*/  HADD2.F32 R108, -RZ, R54.H1_H1 ;  /* 0x30000036ff6c7230 */ /* 0x000fe40000004100 */
[----:B------:R-:W-:Y:S01]  /*07e0*/  FADD.FTZ R101, -R107, R104 ;  /* 0x000000686b657221 */ /* 0x000fe20000010100 */
[----:B------:R-:W-:Y:S01]  /*07f0*/  FMUL.FTZ R104, R90, R103 ;  /* 0x000000675a687220 */ /* 0x000fe20000410000 */
[----:B0-----:R-:W-:-:S02]  /*0800*/  HADD2.F32 R97, -RZ, R57.H0_H0 ;  /* 0x20000039ff617230 */ /* 0x001fc40000004100 */
[C---:B------:R-:W-:Y:S01]  /*0810*/  FADD.FTZ R102, -R107.reuse, R102 ;  /* 0x000000666b667221 */ /* 0x040fe20000010100 */
[----:B------:R-:W-:Y:S02]  /*0820*/  HADD2.F32 R99, -RZ, R57.H1_H1 ;  /* 0x30000039ff637230 */ /* 0x000fe40000004100 */
[----:B-1----:R-:W-:Y:S01]  /*0830*/  FADD.FTZ R93, -R107, R62 ;  /* 0x0000003e6b5d7221 */ /* 0x002fe20000010100 */
[----:B------:R-:W-:Y:S01]  /*0840*/  FADD.FTZ R78, R56, R78 ;  /* 0x0000004e384e7221 */ /* 0x000fe20000010000 */
[-C--:B------:R-:W-:Y:S01]  /*0850*/  FFMA.FTZ R79, R106, R56.reuse, R79 ;  /* 0x000000386a4f7223 */ /* 0x080fe2000001004f */
[----:B------:R-:W-:Y:S01]  /*0860*/  FMUL.FTZ R103, R29, R56 ;  /* 0x000000381d677220 */ /* 0x000fe20000410000 */
[--C-:B------:R-:W-:Y:S02]  /*0870*/  HADD2.F32 R57, -RZ, R65.reuse.H0_H0 ;  /* 0x20000041ff397230 */ /* 0x100fe40000004100 */
[----:B------:R-:W-:Y:S01]  /*0880*/  FADD.FTZ R56, RZ, R105 ;  /* 0x00000069ff387221 */ /* 0x000fe20000010000 */
[----:B------:R-:W-:-:S02]  /*0890*/  HADD2.F32 R62, -RZ, R65.H1_H1 ;  /* 0x30000041ff3e7230 */ /* 0x000fc40000004100 */
[----:B------:R-:W-:Y:S01]  /*08a0*/  FFMA.FTZ R65, R0, R105, RZ ;  /* 0x0000006900417223 */ /* 0x000fe200000100ff */
[----:B------:R-:W-:Y:S01]  /*08b0*/  FADD.FTZ R98, -R107, R108 ;  /* 0x0000006c6b627221 */ /* 0x000fe20000010100 */
[--C-:B------:R-:W-:Y:S02]  /*08c0*/  HADD2.F32 R109, -RZ, R67.reuse.H0_H0 ;  /* 0x20000043ff6d7230 */ /* 0x100fe40000004100 */
[----:B------:R-:W-:Y:S01]  /*08d0*/  FMUL.FTZ R102, R90, R102 ;  /* 0x000000665a667220 */ /* 0x000fe20000410000 */
[----:B------:R-:W-:Y:S02]  /*08e0*/  HADD2.F32 R108, -RZ, R67.H1_H1 ;  /* 0x30000043ff6c7230 */ /* 0x000fe40000004100 */
[----:B------:R-:W-:Y:S01]  /*08f0*/  FMUL.FTZ R100, R30, R97 ;  /* 0x000000611e647220 */ /* 0x000fe20000410000 */
[----:B------:R-:W-:Y:S01]  /*0900*/  FADD.FTZ R67, R56, R103 ;  /* 0x0000006738437221 */ /* 0x000fe20000010000 */
[----:B------:R-:W-:Y:S01]  /*0910*/  FFMA.FTZ R65, R106, R103, R65 ;  /* 0x000000676a417223 */ /* 0x000fe20000010041 */
[----:B------:R-:W-:-:S02]  /*0920*/  HADD2.F32 R92, -RZ, R55.H0_H0 ;  /* 0x20000037ff5c7230 */ /* 0x000fc40000004100 */
[----:B------:R-:W-:Y:S01]  /*0930*/  FADD.FTZ R74, R99, R74 ;  /* 0x0000004a634a7221 */ /* 0x000fe20000010000 */
[----:B------:R-:W-:Y:S02]  /*0940*/  HADD2.F32 R96, -RZ, R55.H1_H1 ;  /* 0x30000037ff607230 */ /* 0x000fe40000004100 */
[-C--:B------:R-:W-:Y:S01]  /*0950*/  FFMA.FTZ R75, R102, R99.reuse, R75 ;  /* 0x00000063664b7223 */ /* 0x080fe2000001004b */
[--C-:B------:R-:W-:Y:S02]  /*0960*/  HADD2.F32 R55, -RZ, R58.reuse.H0_H0 ;  /* 0x2000003aff377230 */ /* 0x100fe40000004100 */
[----:B------:R-:W-:Y:S01]  /*0970*/  FMUL.FTZ R99, R31, R99 ;  /* 0x000000631f637220 */ /* 0x000fe20000410000 */
[----:B------:R-:W-:Y:S01]  /*0980*/  FADD.FTZ R56, R67, R100 ;  /* 0x0000006443387221 */ /* 0x000fe20000010000 */
[----:B------:R-:W-:Y:S02]  /*0990*/  HADD2.F32 R54, -RZ, R58.H1_H1 ;  /* 0x3000003aff367230 */ /* 0x000fe40000004100 */
[----:B------:R-:W-:Y:S01]  /*09a0*/  FFMA.FTZ R65, R104, R100, R65 ;  /* 0x0000006468417223 */ /* 0x000fe20000010041 */
[----:B------:R-:W-:-:S02]  /*09b0*/  HADD2.F32 R58, -RZ, R60.H0_H0 ;  /* 0x2000003cff3a7230 */ /* 0x000fc40000004100 */
[C---:B------:R-:W-:Y:S01]  /*09c0*/  FADD.FTZ R125, -R107.reuse, R92 ;  /* 0x0000005c6b7d7221 */ /* 0x040fe20000010100 */
[----:B------:R-:W-:Y:S01]  /*09d0*/  FADD.FTZ R123, -R107, R96 ;  /* 0x000000606b7b7221 */ /* 0x000fe20000010100 */
[----:B------:R-:W-:Y:S01]  /*09e0*/  FMUL.FTZ R101, R90, R101 ;  /* 0x000000655a657220 */ /* 0x000fe20000410000 */
[----:B------:R-:W-:Y:S01]  /*09f0*/  FADD.FTZ R67, R56, R99 ;  /* 0x0000006338437221 */ /* 0x000fe20000010000 */
[----:B------:R-:W-:Y:S01]  /*0a00*/  FMUL.FTZ R96, R32, R55 ;  /* 0x0000003720607220 */ /* 0x000fe20000410000 */
[----:B------:R-:W-:Y:S01]  /*0a10*/  FFMA.FTZ R56, R102, R99, R65 ;  /* 0x0000006366387223 */ /* 0x000fe20000010041 */
[--C-:B------:R-:W-:Y:S02]  /*0a20*/  HADD2.F32 R118, -RZ, R63.reuse.H0_H0 ;  /* 0x2000003fff767230 */ /* 0x100fe40000004100 */
[----:B------:R-:W-:Y:S01]  /*0a30*/  FADD.FTZ R76, R97, R76 ;  /* 0x0000004c614c7221 */ /* 0x000fe20000010000 */
[----:B------:R-:W-:Y:S02]  /*0a40*/  HADD2.F32 R120, -RZ, R63.H1_H1 ;  /* 0x3000003fff787230 */ /* 0x000fe40000004100 */
[----:B------:R-:W-:Y:S01]  /*0a50*/  FADD.FTZ R63, -R107, R58 ;  /* 0x0000003a6b3f7221 */ /* 0x000fe20000010100 */
[----:B------:R-:W-:-:S02]  /*0a60*/  HADD2.F32 R53, -RZ, R59.H0_H0 ;  /* 0x2000003bff357230 */ /* 0x000fc40000004100 */
[----:B------:R-:W-:Y:S01]  /*0a70*/  FFMA.FTZ R77, R104, R97, R77 ;  /* 0x00000061684d7223 */ /* 0x000fe2000001004d */
[--C-:B--2---:R-:W-:Y:S02]  /*0a80*/  HADD2.F32 R94, -RZ, R61.reuse.H0_H0 ;  /* 0x2000003dff5e7230 */ /* 0x104fe40000004100 */
[----:B------:R-:W-:Y:S01]  /*0a90*/  FMUL.FTZ R98, R90, R98 ;  /* 0x000000625a627220 */ /* 0x000fe20000410000 */
[----:B------:R-:W-:Y:S02]  /*0aa0*/  HADD2.F32 R110, -RZ, R61.H1_H1 ;  /* 0x3000003dff6e7230 */ /* 0x000fe40000004100 */
[----:B------:R-:W-:Y:S01]  /*0ab0*/  FADD.FTZ R14, R55, R14 ;  /* 0x0000000e370e7221 */ /* 0x000fe20000010000 */
[--C-:B------:R-:W-:Y:S02]  /*0ac0*/  HADD2.F32 R61, -RZ, R64.reuse.H0_H0 ;  /* 0x20000040ff3d7230 */ /* 0x100fe40000004100 */
[----:B------:R-:W-:Y:S01]  /*0ad0*/  FFMA.FTZ R2, R101, R55, R2 ;  /* 0x0000003765027223 */ /* 0x000fe20000010002 */
[----:B------:R-:W-:-:S02]  /*0ae0*/  HADD2.F32 R58, -RZ, R64.H1_H1 ;  /* 0x30000040ff3a7230 */ /* 0x000fc40000004100 */
[----:B------:R-:W-:Y:S01]  /*0af0*/  FMUL.FTZ R97, R90, R125 ;  /* 0x0000007d5a617220 */ /* 0x000fe20000410000 */
[----:B------:R-:W-:Y:S01]  /*0b00*/  FMUL.FTZ R55, R33, R54 ;  /* 0x0000003621377220 */ /* 0x000fe20000410000 */
[----:B------:R-:W-:Y:S01]  /*0b10*/  FADD.FTZ R64, R67, R96 ;  /* 0x0000006043407221 */ /* 0x000fe20000010000 */
[----:B------:R-:W-:Y:S01]  /*0b20*/  FFMA.FTZ R65, R101, R96, R56 ;  /* 0x0000006065417223 */ /* 0x000fe20000010038 */
[----:B------:R-:W-:Y:S02]  /*0b30*/  HADD2.F32 R52, -RZ, R59.H1_H1 ;  /* 0x3000003bff347230 */ /* 0x000fe40000004100 */
[----:B------:R-:W-:Y:S01]  /*0b40*/  FADD.FTZ R15, R54, R15 ;  /* 0x0000000f360f7221 */ /* 0x000fe20000010000 */
[----:B------:R-:W-:Y:S02]  /*0b50*/  HADD2.F32 R60, -RZ, R60.H1_H1 ;  /* 0x3000003cff3c7230 */ /* 0x000fe40000004100 */
        /* <DEDUP_REMOVED lines=8> */
[----:B------:R-:W-:Y:S01]  /*0be0*/  FADD.FTZ R121, -R107, R60 ;  /* 0x0000003c6b797221 */ /* 0x000fe20000010100 */
[----:B------:R-:W-:Y:S01]  /*0bf0*/  FADD.FTZ R17, R52, R17 ;  /* 0x0000001134117221 */ /* 0x000fe20000010000 */
[-C--:B------:R-:W-:Y:S01]  /*0c00*/  FFMA.FTZ R5, R54, R52.reuse, R5 ;  /* 0x0000003436057223 */ /* 0x080fe20000010005 */
[C---:B------:R-:W-:Y:S01]  /*0c10*/  FMUL.FTZ R63, R90.reuse, R63 ;  /* 0x0000003f5a3f7220 */ /* 0x040fe20000410000 */
[----:B------:R-:W-:Y:S01]  /*0c20*/  FMUL.FTZ R56, R90, R119 ;  /* 0x000000775a387220 */ /* 0x000fe20000410000 */
[----:B------:R-:W-:Y:S01]  /*0c30*/  FMUL.FTZ R52, R35, R52 ;  /* 0x0000003423347220 */ /* 0x000fe20000410000 */
[----:B------:R-:W-:Y:S01]  /*0c40*/  FADD.FTZ R67, R64, R53 ;  /* 0x0000003540437221 */ /* 0x000fe20000010000 */
[----:B------:R-:W-:Y:S01]  /*0c50*/  FFMA.FTZ R119, R97, R53, R92 ;  /* 0x0000003561777223 */ /* 0x000fe2000001005c */
[C---:B------:R-:W-:Y:S01]  /*0c60*/  FADD.FTZ R59, -R107.reuse, R94 ;  /* 0x0000005e6b3b7221 */ /* 0x040fe20000010100 */
        /* <DEDUP_REMOVED lines=17> */
[----:B------:R-:W-:-:S02]  /*0d80*/  HADD2.F32 R111, -RZ, R66.H0_H0 ;  /* 0x20000042ff6f7230 */ /* 0x000fc40000004100 */
[----:B------:R-:W-:Y:S01]  /*0d90*/  FADD.FTZ R68, R57, R68 ;  /* 0x0000004439447221 */ /* 0x000fe20000010000 */
[-C--:B------:R-:W-:Y:S01]  /*0da0*/  FFMA.FTZ R8, R59, R57.reuse, R8 ;  /* 0x000000393b087223 */ /* 0x080fe20000010008 */
[----:B------:R-:W-:Y:S01]  /*0db0*/  FMUL.FTZ R57, R38, R57 ;  /* 0x0000003926397220 */ /* 0x000fe20000410000 */
[----:B------:R-:W-:Y:S01]  /*0dc0*/  FADD.FTZ R92, R117, R58 ;  /* 0x0000003a755c7221 */ /* 0x000fe20000010000 */
[----:B------:R-:W-:Y:S01]  /*0dd0*/  FFMA.FTZ R94, R60, R58, R119 ;  /* 0x0000003a3c5e7223 */ /* 0x000fe20000010077 */
[----:B------:R-:W-:Y:S02]  /*0de0*/  HADD2.F32 R66, -RZ, R66.H1_H1 ;  /* 0x30000042ff427230 */ /* 0x000fe40000004100 */
[----:B------:R-:W-:Y:S01]  /*0df0*/  FADD.FTZ R70, R111, R70 ;  /* 0x000000466f467221 */ /* 0x000fe20000010000 */
[-C--:B------:R-:W-:Y:S01]  /*0e00*/  FFMA.FTZ R10, R67, R111.reuse, R10 ;  /* 0x0000006f430a7223 */ /* 0x080fe2000001000a */
[----:B------:R-:W-:Y:S01]  /*0e10*/  FMUL.FTZ R62, R40, R111 ;  /* 0x0000006f283e7220 */ /* 0x000fe20000410000 */
        /* <DEDUP_REMOVED lines=24> */
[C---:B------:R-:W-:Y:S01]  /*0fa0*/  FFMA.FTZ R13, R94.reuse, R108, R13 ;  /* 0x0000006c5e0d7223 */ /* 0x040fe2000001000d */
        /* <DEDUP_REMOVED lines=21> */
.L_x_2138:
        /* <DEDUP_REMOVED lines=68> */
.L_x_2112:
        /* <DEDUP_REMOVED lines=58> */
.L_x_2111:
        /* <DEDUP_REMOVED lines=27> */
[----:B------:R-:W-:Y:S01]  /*1a90*/  FADD.FTZ R98, R55, -R98 ;  /* 0x8000006237627221 */ /* 0x000fe20000010000 */
[----:B------:R-:W-:Y:S01]  /*1aa0*/  FADD.FTZ R100, R100, -R97 ;  /* 0x8000006164647221 */ /* 0x000fe20000010000 */
[----:B------:R-:W-:Y:S01]  /*1ab0*/  HADD2.F32 R103, -RZ, R26.H1_H1 ;  /* 0x3000001aff677230 */ /* 0x000fe20000004100 */
[----:B------:R-:W-:Y:S01]  /*1ac0*/  ISETP.GE.U32.AND P1, PT, R114, RZ, PT ;  /* 0x000000ff7200720c */ /* 0x000fe20003f26070 */
[----:B------:R-:W-:-:S02]  /*1ad0*/  HADD2.F32 R99, -RZ, R25.H0_H0 ;  /* 0x20000019ff637230 */ /* 0x000fc40000004100 */
[----:B------:R-:W-:Y:S01]  /*1ae0*/  FADD.FTZ R0, R105, -R0 ;  /* 0x8000000069007221 */ /* 0x000fe20000010000 */
[----:B------:R-:W-:Y:S01]  /*1af0*/  HADD2.F32 R101, -RZ, R25.H1_H1 ;  /* 0x30000019ff657230 */ /* 0x000fe20000004100 */
[C---:B------:R-:W-:Y:S01]  /*1b00*/  LOP3.LUT P4, RZ, R115.reuse, 0xff, RZ, 0xc0, !PT ;  /* 0x000000ff73ff7812 */ /* 0x040fe2000788c0ff */
[--C-:B------:R-:W-:Y:S01]  /*1b10*/  HADD2.F32 R55, -RZ, R24.reuse.H0_H0 ;  /* 0x20000018ff377230 */ /* 0x100fe20000004100 */
[----:B------:R-:W-:Y:S01]  /*1b20*/  ISETP.GE.U32.AND.EX P1, PT, R115, 0x1000000, PT, P1 ;  /* 0x010000007300780c */ /* 0x000fe20003f26110 */
[----:B------:R-:W-:Y:S02]  /*1b30*/  HADD2.F32 R97, -RZ, R24.H1_H1 ;  /* 0x30000018ff617230 */ /* 0x000fe40000004100 */
[C---:B------:R-:W-:Y:S01]  /*1b40*/  FFMA.FTZ R103, R90.reuse, R98, R103 ;  /* 0x000000625a677223 */ /* 0x040fe20000010067 */
        /* <DEDUP_REMOVED lines=26> */
.L_x_2114:
        /* <DEDUP_REMOVED lines=8> */
[----:B------:R-:W-:Y:S02]  /*1d70*/  HADD2.F32 R48, -RZ, R27.H1_H1 ;  /* 0x3000001bff307230 */ /* 0x000fe40000004100 */
[----:B------:R-:W-:Y:S01]  /*1d80*/  FFMA.FTZ R106, R106, R107, R108 ;  /* 0x0000006b6a6a7223 */ /* 0x000fe2000001006c */
[----:B------:R-:W-:-:S02]  /*1d90*/  HADD2.F32 R50, -RZ, R26.H0_H0 ;  /* 0x2000001aff327230 */ /* 0x000fc40000004100 */
[----:B------:R-:W-:Y:S01]  /*1da0*/  FFMA.FTZ R51, R90, R51, R49 ;  /* 0x000000335a337223 */ /* 0x000fe20000010031 */
[-CC-:B------:R-:W-:Y:S01]  /*1db0*/  FFMA.FTZ R49, R104, R107.reuse, R108.reuse ;  /* 0x0000006b68317223 */ /* 0x180fe2000001006c */
[----:B------:R-:W-:Y:S01]  /*1dc0*/  FFMA.FTZ R102, R102, R107, R108 ;  /* 0x0000006b66667223 */ /* 0x000fe2000001006c */
[----:B------:R-:W-:Y:S01]  /*1dd0*/  FADD.FTZ R101, R96, -R101 ;  /* 0x8000006560657221 */ /* 0x000fe20000010000 */
[----:B------:R-:W-:Y:S01]  /*1de0*/  FADD.FTZ R55, R55, -R98 ;  /* 0x8000006237377221 */ /* 0x000fe20000010000 */
[----:B------:R-:W-:Y:S01]  /*1df0*/  FADD.FTZ R49, R100, -R49 ;  /* 0x8000003164317221 */ /* 0x000fe20000010000 */
[----:B------:R-:W-:Y:S01]  /*1e00*/  FADD.FTZ R105, R105, -R0 ;  /* 0x8000000069697221 */ /* 0x000fe20000010000 */
[----:B------:R-:W-:Y:S02]  /*1e10*/  HADD2.F32 R97, -RZ, R26.H1_H1 ;  /* 0x3000001aff617230 */ /* 0x000fe40000004100 */
[----:B------:R-:W-:Y:S01]  /*1e20*/  FADD.FTZ R103, R103, -R106 ;  /* 0x8000006a67677221 */ /* 0x000fe20000010000 */
[----:B------:R-:W-:-:S02]  /*1e30*/  HADD2.F32 R98, -RZ, R25.H0_H0 ;  /* 0x20000019ff627230 */ /* 0x000fc40000004100 */
[----:B------:R-:W-:Y:S01]  /*1e40*/  FADD.FTZ R99, R99, -R102 ;  /* 0x8000006663637221 */ /* 0x000fe20000010000 */
[----:B------:R-:W-:Y:S02]  /*1e50*/  HADD2.F32 R100, -RZ, R25.H1_H1 ;  /* 0x30000019ff647230 */ /* 0x000fe40000004100 */
[C---:B------:R-:W-:Y:S01]  /*1e60*/  FFMA.FTZ R48, R90.reuse, R53, R48 ;  /* 0x000000355a307223 */ /* 0x040fe20000010030 */
[--C-:B------:R-:W-:Y:S02]  /*1e70*/  HADD2.F32 R0, -RZ, R24.reuse.H0_H0 ;  /* 0x20000018ff007230 */ /* 0x100fe40000004100 */
[----:B------:R-:W-:Y:S01]  /*1e80*/  FFMA.FTZ R50, R90, R101, R50 ;  /* 0x000000655a327223 */ /* 0x000fe20000010032 */
        /* <DEDUP_REMOVED lines=40> */
.L_x_2110:
        /* <DEDUP_REMOVED lines=17> */
[----:B-----5:R-:W-:Y:S01]  /*2220*/  LOP3.LUT P2, RZ, R115, 0xff0000, RZ, 0xc0, !PT ;  /* 0x00ff000073ff7812 */ /* 0x020fe2000784c0ff */
[C---:B------:R-:W-:Y:S01]  /*2230*/  FMUL.FTZ R47, R90.reuse, R47 ;  /* 0x0000002f5a2f7220 */ /* 0x040fe20000410000 */
[----:B------:R-:W-:Y:S01]  /*2240*/  FMUL.FTZ R55, R90, R55 ;  /* 0x000000375a377220 */ /* 0x000fe20000410000 */
[----:B------:R-:W-:Y:S01]  /*2250*/  FMUL.FTZ R53, R53, UR6 ;  /* 0x0000000635357c20 */ /* 0x000fe20008410000 */
[-CC-:B------:R-:W-:Y:S01]  /*2260*/  FFMA.FTZ R45, R104, R107.reuse, R108.reuse ;  /* 0x0000006b682d7223 */ /* 0x180fe2000001006c */
[----:B------:R-:W-:Y:S01]  /*2270*/  ISETP.GE.U32.AND P1, PT, R114, RZ, PT ;  /* 0x000000ff7200720c */ /* 0x000fe20003f26070 */
[--C-:B------:R-:W-:Y:S01]  /*2280*/  FFMA.FTZ R102, R102, R107, R108.reuse ;  /* 0x0000006b66667223 */ /* 0x100fe2000001006c */
[----:B------:R-:W-:Y:S01]  /*2290*/  LOP3.LUT P6, RZ, R83, 0xff0000, RZ, 0xc0, !PT ;  /* 0x00ff000053ff7812 */ /* 0x000fe200078cc0ff */
[----:B------:R-:W-:Y:S01]  /*22a0*/  FMUL.FTZ R44, R47, UR6 ;  /* 0x000000062f2c7c20 */ /* 0x000fe20008410000 */
[----:B------:R-:W-:Y:S01]  /*22b0*/  FMUL.FTZ R101, R90, R101 ;  /* 0x000000655a657220 */ /* 0x000fe20000410000 */
[----:B------:R-:W-:Y:S01]  /*22c0*/  FSEL R52, R53, RZ, P2 ;  /* 0x000000ff35347208 */ /* 0x000fe20001000000 */
[----:B------:R-:W-:Y:S01]  /*22d0*/  FMUL.FTZ R55, R55, UR6 ;  /* 0x0000000637377c20 */ /* 0x000fe20008410000 */
[-C--:B------:R-:W-:Y:S01]  /*22e0*/  FFMA.FTZ R0, R0, R107.reuse, R108 ;  /* 0x0000006b00007223 */ /* 0x080fe2000001006c */
[C---:B------:R-:W-:Y:S01]  /*22f0*/  ISETP.GE.U32.AND.EX P5, PT, R115.reuse, 0x1000000, PT, P1 ;  /* 0x010000007300780c */ /* 0x040fe20003fa6110 */
[----:B------:R-:W-:Y:S01]  /*2300*/  FADD.FTZ R45, R100, -R45 ;  /* 0x8000002d642d7221 */ /* 0x000fe20000010000 */
[----:B------:R-:W-:Y:S01]  /*2310*/  LOP3.LUT P2, RZ, R115, 0xff00, RZ, 0xc0, !PT ;  /* 0x0000ff0073ff7812 */ /* 0x000fe2000784c0ff */
[----:B------:R-:W-:Y:S01]  /*2320*/  FADD.FTZ R99, R99, -R102 ;  /* 0x8000006663637221 */ /* 0x000fe20000010000 */
[----:B------:R-:W-:Y:S01]  /*2330*/  ISETP.GE.U32.AND P1, PT, R82, RZ, PT ;  /* 0x000000ff5200720c */ /* 0x000fe20003f26070 */
[----:B------:R-:W-:Y:S01]  /*2340*/  FFMA.FTZ R106, R106, R107, R108 ;  /* 0x0000006b6a6a7223 */ /* 0x000fe2000001006c */
[----:B------:R-:W-:Y:S01]  /*2350*/  FMUL.FTZ R101, R101, UR6 ;  /* 0x0000000665657c20 */ /* 0x000fe20008410000 */
[----:B------:R-:W-:Y:S01]  /*2360*/  FSEL R47, R53, RZ, P6 ;  /* 0x000000ff352f7208 */ /* 0x000fe20003000000 */
[----:B------:R-:W-:Y:S01]  /*2370*/  FADD.FTZ R105, R105, -R0 ;  /* 0x8000000069697221 */ /* 0x000fe20000010000 */
[----:B------:R-:W-:Y:S01]  /*2380*/  LOP3.LUT P4, RZ, R115, 0xff, RZ, 0xc0, !PT ;  /* 0x000000ff73ff7812 */ /* 0x000fe2000788c0ff */
[----:B------:R-:W-:Y:S01]  /*2390*/  FMUL.FTZ R0, R90, R45 ;  /* 0x0000002d5a007220 */ /* 0x000fe20000410000 */
[----:B------:R-:W-:Y:S01]  /*23a0*/  FSEL R97, R44, RZ, P5 ;  /* 0x000000ff2c617208 */ /* 0x000fe20002800000 */
[----:B------:R-:W-:Y:S01]  /*23b0*/  FMUL.FTZ R99, R90, R99 ;  /* 0x000000635a637220 */ /* 0x000fe20000410000 */
[----:B------:R-:W-:Y:S01]  /*23c0*/  FSEL R53, R55, RZ, P2 ;  /* 0x000000ff37357208 */ /* 0x000fe20001000000 */
[----:B------:R-:W-:Y:S01]  /*23d0*/  FADD.FTZ R103, R103, -R106 ;  /* 0x8000006a67677221 */ /* 0x000fe20000010000 */
[C---:B------:R-:W-:Y:S01]  /*23e0*/  LOP3.LUT P5, RZ, R83.reuse, 0xff, RZ, 0xc0, !PT ;  /* 0x000000ff53ff7812 */ /* 0x040fe200078ac0ff */
[----:B------:R-:W-:Y:S01]  /*23f0*/  FMUL.FTZ R0, R0, UR6 ;  /* 0x0000000600007c20 */ /* 0x000fe20008410000 */
[----:B------:R-:W-:Y:S01]  /*2400*/  ISETP.GE.U32.AND.EX P1, PT, R83, 0x1000000, PT, P1 ;  /* 0x010000005300780c */ /* 0x000fe20003f26110 */
[----:B------:R-:W-:Y:S01]  /*2410*/  FMUL.FTZ R99, R99, UR6 ;  /* 0x0000000663637c20 */ /* 0x000fe20008410000 */
[----:B------:R-:W-:Y:S01]  /*2420*/  LOP3.LUT P2, RZ, R83, 0xff00, RZ, 0xc0, !PT ;  /* 0x0000ff0053ff7812 */ /* 0x000fe2000784c0ff */
[C---:B------:R-:W-:Y:S01]  /*2430*/  FMUL.FTZ R103, R90.reuse, R103 ;  /* 0x000000675a677220 */ /* 0x040fe20000410000 */
[----:B------:R-:W-:Y:S01]  /*2440*/  FSEL R54, R101, RZ, P4 ;  /* 0x000000ff65367208 */ /* 0x000fe20002000000 */
[----:B------:R-:W-:Y:S01]  /*2450*/  FMUL.FTZ R105, R90, R105 ;  /* 0x000000695a697220 */ /* 0x000fe20000410000 */
        /* <DEDUP_REMOVED lines=10> */
[----:B------:R-:W-:-:S02]  /*2500*/  FSEL R53, R0, RZ, P6 ;  /* 0x000000ff00357208 */ /* 0x000fc40003000000 */
[----:B------:R-:W-:Y:S02]  /*2510*/  LOP3.LUT P6, RZ, R82, 0xff000000, RZ, 0xc0, !PT ;  /* 0xff00000052ff7812 */ /* 0x000fe400078cc0ff */
[----:B------:R-:W-:Y:S02]  /*2520*/  FSEL R45, R0, RZ, P2 ;  /* 0x000000ff002d7208 */ /* 0x000fe40001000000 */
[----:B------:R-:W-:Y:S02]  /*2530*/  FSEL R96, R99, RZ, P1 ;  /* 0x000000ff63607208 */ /* 0x000fe40000800000 */
[C---:B------:R-:W-:Y:S02]  /*2540*/  LOP3.LUT P4, RZ, R114.reuse, 0xff00, RZ, 0xc0, !PT ;  /* 0x0000ff0072ff7812 */ /* 0x040fe4000788c0ff */
[----:B------:R-:W-:Y:S02]  /*2550*/  LOP3.LUT P5, RZ, R114, 0xff, RZ, 0xc0, !PT ;  /* 0x000000ff72ff7812 */ /* 0x000fe400078ac0ff */
        /* <DEDUP_REMOVED lines=14> */
.L_x_2116:
        /* <DEDUP_REMOVED lines=79> */
.L_x_2115:
[----:B------:R-:W-:-:S04]  /*2b30*/  UISETP.NE.U32.AND UP0, UPT, UR4, URZ, UPT ;  /* 0x000000ff0400728c */ /* 0x000fc8000bf05070 */
[----:B------:R-:W-:-:S09]  /*2b40*/  UISETP.NE.AND.EX UP0, UPT, UR5, URZ, UPT, UP0 ;  /* 0x000000ff0500728c */ /* 0x000fd2000bf05300 */
[----:B------:R-:W-:Y:S05]  /*2b50*/  BRA.U UP0, `(.L_x_2117) ;  /* 0x00000005004c7547 */ /* 0x000fea000b800000 */
[-CC-:B------:R-:W-:Y:S01]  /*2b60*/  FFMA.FTZ R44, R97, R107.reuse, R108.reuse ;  /* 0x0000006b612c7223 */ /* 0x180fe2000001006c */
[----:B-----5:R-:W-:Y:S02]  /*2b70*/  HADD2.F32 R47, -RZ, R27.H0_H0 ;  /* 0x2000001bff2f7230 */ /* 0x020fe40000004100 */
[-CC-:B------:R-:W-:Y:S01]  /*2b80*/  FFMA.FTZ R45, R54, R107.reuse, R108.reuse ;  /* 0x0000006b362d7223 */ /* 0x180fe2000001006c */
[-C--:B------:R-:W-:Y:S01]  /*2b90*/  FFMA.FTZ R98, R98, R107.reuse, R108 ;  /* 0x0000006b62627223 */ /* 0x080fe2000001006c */
[----:B------:R-:W-:Y:S01]  /*2ba0*/  FADD.FTZ R53, R53, -R44 ;  /* 0x8000002c35357221 */ /* 0x000fe20000010000 */
[----:B------:R-:W-:Y:S01]  /*2bb0*/  FFMA.FTZ R101, R101, R107, R108 ;  /* 0x0000006b65657223 */ /* 0x000fe2000001006c */
[----:B------:R-:W-:Y:S01]  /*2bc0*/  FADD.FTZ R97, R52, -R45 ;  /* 0x8000002d34617221 */ /* 0x000fe20000010000 */
[----:B------:R-:W-:Y:S01]  /*2bd0*/  FADD.FTZ R45, R55, -R98 ;  /* 0x80000062372d7221 */ /* 0x000fe20000010000 */
[----:B------:R-:W-:Y:S01]  /*2be0*/  FFMA.FTZ R47, R90, R53, R47 ;  /* 0x000000355a2f7223 */ /* 0x000fe2000001002f */
[----:B------:R-:W-:-:S02]  /*2bf0*/  HADD2.F32 R53, -RZ, R26.H1_H1 ;  /* 0x3000001aff357230 */ /* 0x000fc40000004100 */
[----:B------:R-:W-:Y:S01]  /*2c00*/  FADD.FTZ R101, R96, -R101 ;  /* 0x8000006560657221 */ /* 0x000fe20000010000 */
[----:B------:R-:W-:Y:S02]  /*2c10*/  HADD2.F32 R46, -RZ, R27.H1_H1 ;  /* 0x3000001bff2e7230 */ /* 0x000fe40000004100 */
[----:B------:R-:W-:Y:S01]  /*2c20*/  FMUL.FTZ R47, R47, UR6 ;  /* 0x000000062f2f7c20 */ /* 0x000fe20008410000 */
[----:B------:R-:W-:Y:S02]  /*2c30*/  HADD2.F32 R44, -RZ, R26.H0_H0 ;  /* 0x2000001aff2c7230 */ /* 0x000fe40000004100 */
[----:B------:R-:W-:Y:S01]  /*2c40*/  FFMA.FTZ R96, R90, R45, R53 ;  /* 0x0000002d5a607223 */ /* 0x000fe20000010035 */
[----:B------:R-:W-:Y:S01]  /*2c50*/  FFMA.FTZ R45, R104, R107, R108 ;  /* 0x0000006b682d7223 */ /* 0x000fe2000001006c */
[----:B------:R-:W-:Y:S01]  /*2c60*/  LOP3.LUT P6, RZ, R115, 0xff0000, RZ, 0xc0, !PT ;  /* 0x00ff000073ff7812 */ /* 0x000fe200078cc0ff */
[--C-:B------:R-:W-:Y:S01]  /*2c70*/  HADD2.F32 R53, -RZ, R25.reuse.H0_H0 ;  /* 0x20000019ff357230 */ /* 0x100fe20000004100 */
[----:B------:R-:W-:Y:S01]  /*2c80*/  LOP3.LUT P4, RZ, R83, 0xff0000, RZ, 0xc0, !PT ;  /* 0x00ff000053ff7812 */ /* 0x000fe2000788c0ff */
[----:B------:R-:W-:Y:S01]  /*2c90*/  FADD.FTZ R45, R100, -R45 ;  /* 0x8000002d642d7221 */ /* 0x000fe20000010000 */
[----:B------:R-:W-:Y:S01]  /*2ca0*/  FFMA.FTZ R46, R90, R97, R46 ;  /* 0x000000615a2e7223 */ /* 0x000fe2000001002e */
[C---:B------:R-:W-:Y:S01]  /*2cb0*/  FSEL R55, R47.reuse, RZ, P6 ;  /* 0x000000ff2f377208 */ /* 0x040fe20003000000 */
[----:B------:R-:W-:Y:S01]  /*2cc0*/  FFMA.FTZ R102, R102, R107, R108 ;  /* 0x0000006b66667223 */ /* 0x000fe2000001006c */
[----:B------:R-:W-:Y:S01]  /*2cd0*/  FFMA.FTZ R44, R90, R101, R44 ;  /* 0x000000655a2c7223 */ /* 0x000fe2000001002c */
[----:B------:R-:W-:Y:S01]  /*2ce0*/  FSEL R47, R47, RZ, P4 ;  /* 0x000000ff2f2f7208 */ /* 0x000fe20002000000 */
[----:B------:R-:W-:Y:S01]  /*2cf0*/  FMUL.FTZ R97, R96, UR6 ;  /* 0x0000000660617c20 */ /* 0x000fe20008410000 */
[----:B------:R-:W-:Y:S01]  /*2d00*/  LOP3.LUT P4, RZ, R115, 0xff00, RZ, 0xc0, !PT ;  /* 0x0000ff0073ff7812 */ /* 0x000fe2000788c0ff */
[----:B------:R-:W-:Y:S01]  /*2d10*/  FFMA.FTZ R53, R90, R45, R53 ;  /* 0x0000002d5a357223 */ /* 0x000fe20000010035 */
[----:B------:R-:W-:Y:S01]  /*2d20*/  ISETP.GE.U32.AND P1, PT, R114, RZ, PT ;  /* 0x000000ff7200720c */ /* 0x000fe20003f26070 */
[-C--:B------:R-:W-:Y:S01]  /*2d30*/  FFMA.FTZ R0, R0, R107.reuse, R108 ;  /* 0x0000006b00007223 */ /* 0x080fe2000001006c */
[----:B------:R-:W-:Y:S01]  /*2d40*/  HADD2.F32 R45, -RZ, R25.H1_H1 ;  /* 0x30000019ff2d7230 */ /* 0x000fe20000004100 */
[----:B------:R-:W-:Y:S01]  /*2d50*/  ISETP.GE.U32.AND P2, PT, R82, RZ, PT ;  /* 0x000000ff5200720c */ /* 0x000fe20003f46070 */
[----:B------:R-:W-:Y:S01]  /*2d60*/  FMUL.FTZ R52, R46, UR6 ;  /* 0x000000062e347c20 */ /* 0x000fe20008410000 */
[----:B------:R-:W-:Y:S01]  /*2d70*/  FADD.FTZ R99, R99, -R102 ;  /* 0x8000006663637221 */ /* 0x000fe20000010000 */
[----:B------:R-:W-:Y:S01]  /*2d80*/  FMUL.FTZ R46, R44, UR6 ;  /* 0x000000062c2e7c20 */ /* 0x000fe20008410000 */
[----:B------:R-:W-:Y:S01]  /*2d90*/  FFMA.FTZ R106, R106, R107, R108 ;  /* 0x0000006b6a6a7223 */ /* 0x000fe2000001006c */
[----:B------:R-:W-:Y:S01]  /*2da0*/  LOP3.LUT P5, RZ, R115, 0xff, RZ, 0xc0, !PT ;  /* 0x000000ff73ff7812 */ /* 0x000fe200078ac0ff */
[----:B------:R-:W-:Y:S01]  /*2db0*/  FADD.FTZ R105, R105, -R0 ;  /* 0x8000000069697221 */ /* 0x000fe20000010000 */
[----:B------:R-:W-:Y:S01]  /*2dc0*/  FSEL R101, R97, RZ, P4 ;  /* 0x000000ff61657208 */ /* 0x000fe20002000000 */
[--C-:B------:R-:W-:Y:S01]  /*2dd0*/  HADD2.F32 R0, -RZ, R24.reuse.H0_H0 ;  /* 0x20000018ff007230 */ /* 0x100fe20000004100 */
[----:B------:R-:W-:Y:S01]  /*2de0*/  LOP3.LUT P6, RZ, R83, 0xff, RZ, 0xc0, !PT ;  /* 0x000000ff53ff7812 */ /* 0x000fe200078cc0ff */
[----:B------:R-:W-:Y:S01]  /*2df0*/  FFMA.FTZ R99, R90, R99, R45 ;  /* 0x000000635a637223 */ /* 0x000fe2000001002d */
[----:B------:R-:W-:Y:S01]  /*2e00*/  ISETP.GE.U32.AND.EX P1, PT, R115, 0x1000000, PT, P1 ;  /* 0x010000007300780c */ /* 0x000fe20003f26110 */
[----:B------:R-:W-:Y:S01]  /*2e10*/  HADD2.F32 R96, -RZ, R24.H1_H1 ;  /* 0x30000018ff607230 */ /* 0x000fe20000004100 */
[----:B------:R-:W-:Y:S01]  /*2e20*/  LOP3.LUT P4, RZ, R83, 0xff00, RZ, 0xc0, !PT ;  /* 0x0000ff0053ff7812 */ /* 0x000fe2000788c0ff */
[----:B------:R-:W-:Y:S01]  /*2e30*/  FADD.FTZ R103, R103, -R106 ;  /* 0x8000006a67677221 */ /* 0x000fe20000010000 */
[----:B------:R-:W-:Y:S01]  /*2e40*/  ISETP.GE.U32.AND.EX P2, PT, R83, 0x1000000, PT, P2 ;  /* 0x010000005300780c */ /* 0x000fe20003f46120 */
[----:B------:R-:W-:Y:S01]  /*2e50*/  FMUL.FTZ R53, R53, UR6 ;  /* 0x0000000635357c20 */ /* 0x000fe20008410000 */
[----:B------:R-:W-:Y:S01]  /*2e60*/  FSEL R54, R46, RZ, P5 ;  /* 0x000000ff2e367208 */ /* 0x000fe20002800000 */
[----:B------:R-:W-:Y:S01]  /*2e70*/  FMUL.FTZ R99, R99, UR6 ;  /* 0x0000000663637c20 */ /* 0x000fe20008410000 */
[----:B------:R-:W-:Y:S01]  /*2e80*/  FSEL R44, R52, RZ, P1 ;  /* 0x000000ff342c7208 */ /* 0x000fe20000800000 */
[----:B------:R-:W-:Y:S01]  /*2e90*/  FFMA.FTZ R0, R90, R105, R0 ;  /* 0x000000695a007223 */ /* 0x000fe20000010000 */
[----:B------:R-:W-:Y:S01]  /*2ea0*/  FSEL R46, R46, RZ, P6 ;  /* 0x000000ff2e2e7208 */ /* 0x000fe20003000000 */
[----:B------:R-:W-:Y:S01]  /*2eb0*/  FFMA.FTZ R96, R90, R103, R96 ;  /* 0x000000675a607223 */ /* 0x000fe20000010060 */
[----:B------:R-:W-:-:S02]  /*2ec0*/  FSEL R45, R97, RZ, P4 ;  /* 0x000000ff612d7208 */ /* 0x000fc40002000000 */
[----:B------:R-:W-:Y:S01]  /*2ed0*/  LOP3.LUT P1, RZ, R114, 0xff0000, RZ, 0xc0, !PT ;  /* 0x00ff000072ff7812 */ /* 0x000fe2000782c0ff */
[----:B------:R-:W-:Y:S01]  /*2ee0*/  FMUL.FTZ R96, R96, UR6 ;  /* 0x0000000660607c20 */ /* 0x000fe20008410000 */
[----:B------:R-:W-:Y:S02]  /*2ef0*/  FSEL R52, R52, RZ, P2 ;  /* 0x000000ff34347208 */ /* 0x000fe40001000000 */
[----:B------:R-:W-:Y:S02]  /*2f00*/  LOP3.LUT P4, RZ, R82, 0xff0000, RZ, 0xc0, !PT ;  /* 0x00ff000052ff7812 */ /* 0x000fe4000788c0ff */
[----:B------:R-:W-:Y:S02]  /*2f10*/  LOP3.LUT P2, RZ, R114, 0xff000000, RZ, 0xc0, !PT ;  /* 0xff00000072ff7812 */ /* 0x000fe4000784c0ff */
[----:B------:R-:W-:Y:S02]  /*2f20*/  F2FP.F16.F32.PACK_AB R46, R45, R46 ;  /* 0x0000002e2d2e723e */ /* 0x000fe400000000ff */
[----:B------:R-:W-:Y:S01]  /*2f30*/  F2FP.F16.F32.PACK_AB R47, R52, R47 ;  /* 0x0000002f342f723e */ /* 0x000fe200000000ff */
[----:B------:R-:W-:Y:S01]  /*2f40*/  FMUL.FTZ R52, R0, UR6 ;  /* 0x0000000600347c20 */ /* 0x000fe20008410000 */
        /* <DEDUP_REMOVED lines=20> */
.L_x_2117:
        /* <DEDUP_REMOVED lines=15> */
[--C-:B------:R-:W-:Y:S01]  /*3180*/  FFMA.FTZ R49, R104, R107, R108.reuse ;  /* 0x0000006b68317223 */ /* 0x100fe2000001006c */
        /* <DEDUP_REMOVED lines=70> */
.L_x_2113:
        /* <DEDUP_REMOVED lines=25> */
[----:B------:R-:W-:Y:S01]  /*3780*/  FADD.FTZ R57, R57, -R0 ;  /* 0x8000000039397221 */ /* 0x000fe20000010000 */
[----:B------:R-:W-:-:S02]  /*3790*/  HADD2.F32 R45, -RZ, R23.H1_H1 ;  /* 0x30000017ff2d7230 */ /* 0x000fc40000004100 */
[----:B------:R-:W-:Y:S01]  /*37a0*/  FADD.FTZ R49, R92, -R49 ;  /* 0x800000315c317221 */ /* 0x000fe20000010000 */
[--C-:B------:R-:W-:Y:S02]  /*37b0*/  HADD2.F32 R44, -RZ, R22.reuse.H0_H0 ;  /* 0x20000016ff2c7230 */ /* 0x100fe40000004100 */
[----:B------:R-:W-:Y:S01]  /*37c0*/  FADD.FTZ R67, R62, -R67 ;  /* 0x800000433e437221 */ /* 0x000fe20000010000 */
[----:B------:R-:W-:Y:S02]  /*37d0*/  HADD2.F32 R0, -RZ, R21.H0_H0 ;  /* 0x20000015ff007230 */ /* 0x000fe40000004100 */
[----:B------:R-:W-:Y:S01]  /*37e0*/  FFMA.FTZ R64, R64, R107, R108 ;  /* 0x0000006b40407223 */ /* 0x000fe2000001006c */
[----:B------:R-:W-:Y:S01]  /*37f0*/  FFMA.FTZ R51, R90, R95, R48 ;  /* 0x0000005f5a337223 */ /* 0x000fe20000010030 */
[----:B------:R-:W-:Y:S01]  /*3800*/  FFMA.FTZ R56, R56, R107, R108 ;  /* 0x0000006b38387223 */ /* 0x000fe2000001006c */
[----:B------:R-:W-:Y:S01]  /*3810*/  FFMA.FTZ R58, R90, R49, R45 ;  /* 0x000000315a3a7223 */ /* 0x000fe2000001002d */
[----:B------:R-:W-:-:S02]  /*3820*/  HADD2.F32 R46, -RZ, R22.H1_H1 ;  /* 0x30000016ff2e7230 */ /* 0x000fc40000004100 */
[C---:B------:R-:W-:Y:S01]  /*3830*/  FFMA.FTZ R50, R90.reuse, R67, R44 ;  /* 0x000000435a327223 */ /* 0x040fe2000001002c */
[C---:B------:R-:W-:Y:S01]  /*3840*/  FFMA.FTZ R49, R90.reuse, R57, R0 ;  /* 0x000000395a317223 */ /* 0x040fe20000010000 */
[----:B------:R-:W-:Y:S01]  /*3850*/  FADD.FTZ R93, R93, -R64 ;  /* 0x800000405d5d7221 */ /* 0x000fe20000010000 */
[----:B------:R-:W-:Y:S02]  /*3860*/  HADD2.F32 R44, -RZ, R21.H1_H1 ;  /* 0x30000015ff2c7230 */ /* 0x000fe40000004100 */
        /* <DEDUP_REMOVED lines=61> */
[----:B------:R-:W-:Y:S02]  /*3c40*/  F2FP.F16.F32.PACK_AB R44, R59, R44 ;  /* 0x0000002c3b2c723e */ /* 0x000fe400000000ff */
[----:B------:R-:W-:Y:S01]  /*3c50*/  F2FP.F16.F32.PACK_AB R52, R57, R52 ;  /* 0x000000343934723e */ /* 0x000fe200000000ff */
[----:B------:R-:W-:Y:S06]  /*3c60*/  BRA `(.L_x_2121) ;  /* 0x0000001c008c7947 */ /* 0x000fec0003800000 */
.L_x_2120:
[-CC-:B------:R-:W-:Y:S01]  /*3c70*/  FFMA.FTZ R0, R59, R107.reuse, R108.reuse ;  /* 0x0000006b3b007223 */ /* 0x180fe2000001006c */
[-CC-:B------:R-:W-:Y:S01]  /*3c80*/  FFMA.FTZ R95, R95, R107.reuse, R108.reuse ;  /* 0x0000006b5f5f7223 */ /* 0x180fe2000001006c */
[-C--:B0-----:R-:W-:Y:S01]  /*3c90*/  FFMA.FTZ R47, R94, R107.reuse, R108 ;  /* 0x0000006b5e2f7223 */ /* 0x081fe2000001006c */
[--C-:B------:R-:W-:Y:S02]  /*3ca0*/  HADD2.F32 R53, -RZ, R23.reuse.H1_H1 ;  /* 0x30000017ff357230 */ /* 0x100fe40000004100 */
[----:B------:R-:W-:Y:S01]  /*3cb0*/  FADD.FTZ R57, R57, -R0 ;  /* 0x8000000039397221 */ /* 0x000fe20000010000 */
[----:B------:R-:W-:Y:S02]  /*3cc0*/  HADD2.F32 R0, -RZ, R23.H0_H0 ;  /* 0x20000017ff007230 */ /* 0x000fe40000004100 */
[----:B------:R-:W-:Y:S01]  /*3cd0*/  FADD.FTZ R47, R92, -R47 ;  /* 0x8000002f5c2f7221 */ /* 0x000fe20000010000 */
[----:B------:R-:W-:Y:S01]  /*3ce0*/  FADD.FTZ R95, R66, -R95 ;  /* 0x8000005f425f7221 */ /* 0x000fe20000010000 */
[----:B------:R-:W-:Y:S01]  /*3cf0*/  FFMA.FTZ R67, R67, R107, R108 ;  /* 0x0000006b43437223 */ /* 0x000fe2000001006c */
[----:B------:R-:W-:-:S02]  /*3d00*/  HADD2.F32 R46, -RZ, R22.H0_H0 ;  /* 0x20000016ff2e7230 */ /* 0x000fc40000004100 */
[C---:B------:R-:W-:Y:S01]  /*3d10*/  FFMA.FTZ R47, R90.reuse, R47, R53 ;  /* 0x0000002f5a2f7223 */ /* 0x040fe20000010035 */
[----:B------:R-:W-:Y:S01]  /*3d20*/  FFMA.FTZ R95, R90, R95, R0 ;  /* 0x0000005f5a5f7223 */ /* 0x000fe20000010000 */
[----:B------:R-:W-:Y:S01]  /*3d30*/  FADD.FTZ R67, R62, -R67 ;  /* 0x800000433e437221 */ /* 0x000fe20000010000 */
[----:B------:R-:W-:Y:S01]  /*3d40*/  ISETP.GE.U32.AND P2, PT, R112, RZ, PT ;  /* 0x000000ff7000720c */ /* 0x000fe20003f46070 */
[-CC-:B------:R-:W-:Y:S01]  /*3d50*/  FFMA.FTZ R64, R64, R107.reuse, R108.reuse ;  /* 0x0000006b40407223 */ /* 0x180fe2000001006c */
[----:B------:R-:W-:Y:S01]  /*3d60*/  FMUL.FTZ R47, R47, UR6 ;  /* 0x000000062f2f7c20 */ /* 0x000fe20008410000 */
[----:B------:R-:W-:Y:S01]  /*3d70*/  FMUL.FTZ R95, R95, UR6 ;  /* 0x000000065f5f7c20 */ /* 0x000fe20008410000 */
[----:B------:R-:W-:Y:S01]  /*3d80*/  FFMA.FTZ R56, R56, R107, R108 ;  /* 0x0000006b38387223 */ /* 0x000fe2000001006c */
[----:B------:R-:W-:Y:S02]  /*3d90*/  HADD2.F32 R52, -RZ, R22.H1_H1 ;  /* 0x30000016ff347230 */ /* 0x000fe40000004100 */
[----:B------:R-:W-:Y:S01]  /*3da0*/  FFMA.FTZ R46, R90, R67, R46 ;  /* 0x000000435a2e7223 */ /* 0x000fe2000001002e */
[--C-:B------:R-:W-:Y:S01]  /*3db0*/  HADD2.F32 R0, -RZ, R21.reuse.H0_H0 ;  /* 0x20000015ff007230 */ /* 0x100fe20000004100 */
[----:B------:R-:W-:Y:S01]  /*3dc0*/  ISETP.GE.U32.AND.EX P6, PT, R113, 0x1000000, PT, P2 ;  /* 0x010000007100780c */ /* 0x000fe20003fc6120 */
[----:B------:R-:W-:Y:S01]  /*3dd0*/  FADD.FTZ R93, R93, -R64 ;  /* 0x800000405d5d7221 */ /* 0x000fe20000010000 */
[----:B------:R-:W-:Y:S01]  /*3de0*/  LOP3.LUT P4, RZ, R113, 0xff0000, RZ, 0xc0, !PT ;  /* 0x00ff000071ff7812 */ /* 0x000fe2000788c0ff */
[----:B------:R-:W-:Y:S01]  /*3df0*/  FFMA.FTZ R45, R60, R107, R108 ;  /* 0x0000006b3c2d7223 */ /* 0x000fe2000001006c */
[----:B------:R-:W-:-:S02]  /*3e00*/  HADD2.F32 R44, -RZ, R21.H1_H1 ;  /* 0x30000015ff2c7230 */ /* 0x000fc40000004100 */
[----:B------:R-:W-:Y:S01]  /*3e10*/  FADD.FTZ R65, R65, -R56 ;  /* 0x8000003841417221 */ /* 0x000fe20000010000 */
[----:B------:R-:W-:Y:S01]  /*3e20*/  FSEL R60, R47, RZ, P6 ;  /* 0x000000ff2f3c7208 */ /* 0x000fe20003000000 */
[----:B------:R-:W-:Y:S01]  /*3e30*/  FMUL.FTZ R46, R46, UR6 ;  /* 0x000000062e2e7c20 */ /* 0x000fe20008410000 */
[----:B------:R-:W-:Y:S01]  /*3e40*/  FSEL R55, R95, RZ, P4 ;  /* 0x000000ff5f377208 */ /* 0x000fe20002000000 */
[C---:B------:R-:W-:Y:S01]  /*3e50*/  FFMA.FTZ R52, R90.reuse, R93, R52 ;  /* 0x0000005d5a347223 */ /* 0x040fe20000010034 */
[C---:B------:R-:W-:Y:S01]  /*3e60*/  FFMA.FTZ R0, R90.reuse, R57, R0 ;  /* 0x000000395a007223 */ /* 0x040fe20000010000 */
[----:B------:R-:W-:Y:S01]  /*3e70*/  LOP3.LUT P6, RZ, R85, 0xff0000, RZ, 0xc0, !PT ;  /* 0x00ff000055ff7812 */ /* 0x000fe200078cc0ff */
[----:B------:R-:W-:Y:S01]  /*3e80*/  FFMA.FTZ R65, R90, R65, R44 ;  /* 0x000000415a417223 */ /* 0x000fe2000001002c */
[----:B------:R-:W-:Y:S01]  /*3e90*/  LOP3.LUT P4, RZ, R113, 0xff, RZ, 0xc0, !PT ;  /* 0x000000ff71ff7812 */ /* 0x000fe2000788c0ff */
[----:B------:R-:W-:Y:S01]  /*3ea0*/  FMUL.FTZ R52, R52, UR6 ;  /* 0x0000000634347c20 */ /* 0x000fe20008410000 */
[----:B------:R-:W-:Y:S01]  /*3eb0*/  ISETP.GE.U32.AND P2, PT, R84, RZ, PT ;  /* 0x000000ff5400720c */ /* 0x000fe20003f46070 */
[----:B------:R-:W-:Y:S01]  /*3ec0*/  FMUL.FTZ R44, R0, UR6 ;  /* 0x00000006002c7c20 */ /* 0x000fe20008410000 */
[----:B------:R-:W-:Y:S01]  /*3ed0*/  FSEL R95, R95, RZ, P6 ;  /* 0x000000ff5f5f7208 */ /* 0x000fe20003000000 */
[--C-:B------:R-:W-:Y:S01]  /*3ee0*/  HADD2.F32 R0, -RZ, R20.reuse.H1_H1 ;  /* 0x30000014ff007230 */ /* 0x100fe20000004100 */
[----:B------:R-:W-:Y:S01]  /*3ef0*/  FSEL R54, R46, RZ, P4 ;  /* 0x000000ff2e367208 */ /* 0x000fe20002000000 */
[----:B------:R-:W-:Y:S01]  /*3f00*/  FADD.FTZ R45, R58, -R45 ;  /* 0x8000002d3a2d7221 */ /* 0x000fe20000010000 */
[----:B------:R-:W-:Y:S01]  /*3f10*/  ISETP.GE.U32.AND.EX P2, PT, R85, 0x1000000, PT, P2 ;  /* 0x010000005500780c */ /* 0x000fe20003f46120 */
[----:B------:R-:W-:Y:S01]  /*3f20*/  FFMA.FTZ R108, R63, R107, R108 ;  /* 0x0000006b3f6c7223 */ /* 0x000fe2000001006c */
[----:B------:R-:W-:Y:S01]  /*3f30*/  LOP3.LUT P6, RZ, R85, 0xff, RZ, 0xc0, !PT ;  /* 0x000000ff55ff7812 */ /* 0x000fe200078cc0ff */
[----:B------:R-:W-:Y:S01]  /*3f40*/  FMUL.FTZ R65, R65, UR6 ;  /* 0x0000000641417c20 */ /* 0x000fe20008410000 */
[----:B------:R-:W-:Y:S01]  /*3f50*/  LOP3.LUT P4, RZ, R85, 0xff00, RZ, 0xc0, !PT ;  /* 0x0000ff0055ff7812 */ /* 0x000fe2000788c0ff */
[----:B------:R-:W-:Y:S01]  /*3f60*/  FFMA.FTZ R0, R90, R45, R0 ;  /* 0x0000002d5a007223 */ /* 0x000fe20000010000 */
[----:B------:R-:W-:Y:S01]  /*3f70*/  FSEL R62, R47, RZ, P2 ;  /* 0x000000ff2f3e7208 */ /* 0x000fe20001000000 */
[----:B------:R-:W-:Y:S01]  /*3f80*/  HADD2.F32 R47, -RZ, R20.H0_H0 ;  /* 0x20000014ff2f7230 */ /* 0x000fe20000004100 */
[----:B------:R-:W-:Y:S01]  /*3f90*/  FSEL R46, R46, RZ, P6 ;  /* 0x000000ff2e2e7208 */ /* 0x000fe20003000000 */
[----:B------:R-:W-:Y:S01]  /*3fa0*/  FADD.FTZ R61, R61, -R108 ;  /* 0x8000006c3d3d7221 */ /* 0x000fe20000010000 */
[----:B------:R-:W-:Y:S01]  /*3fb0*/  FSEL R63, R52, RZ, P4 ;  /* 0x000000ff343f7208 */ /* 0x000fe20002000000 */
[----:B------:R-:W-:Y:S01]  /*3fc0*/  FMUL.FTZ R0, R0, UR6 ;  /* 0x0000000600007c20 */ /* 0x000fe20008410000 */
[----:B------:R-:W-:Y:S01]  /*3fd0*/  LOP3.LUT P2, RZ, R113, 0xff00, RZ, 0xc0, !PT ;  /* 0x0000ff0071ff7812 */ /* 0x000fe2000784c0ff */
[----:B------:R-:W-:Y:S01]  /*3fe0*/  FFMA.FTZ R61, R90, R61, R47 ;  /* 0x0000003d5a3d7223 */ /* 0x000fe2000001002f */
[----:B------:R-:W-:-:S02]  /*3ff0*/  LOP3.LUT P6, RZ, R112, 0xff0000, RZ, 0xc0, !PT ;  /* 0x00ff000070ff7812 */ /* 0x000fc400078cc0ff */
[----:B------:R-:W-:Y:S01]  /*4000*/  LOP3.LUT P4, RZ, R112, 0xff000000, RZ, 0xc0, !PT ;  /* 0xff00000070ff7812 */ /* 0x000fe2000788c0ff */
[----:B------:R-:W-:Y:S01]  /*4010*/  FMUL.FTZ R61, R61, UR6 ;  /* 0x000000063d3d7c20 */ /* 0x000fe20008410000 */
[----:B------:R-:W-:Y:S02]  /*4020*/  FSEL R59, R52, RZ, P2 ;  /* 0x000000ff343b7208 */ /* 0x000fe40001000000 */
[----:B------:R-:W-:Y:S02]  /*4030*/  FSEL R53, R44, RZ, P6 ;  /* 0x000000ff2c357208 */ /* 0x000fe40003000000 */
[----:B------:R-:W-:Y:S02]  /*4040*/  FSEL R58, R65, RZ, P4 ;  /* 0x000000ff413a7208 */ /* 0x000fe40002000000 */
[----:B------:R-:W-:Y:S02]  /*4050*/  LOP3.LUT P2, RZ, R84, 0xff0000, RZ, 0xc0, !PT ;  /* 0x00ff000054ff7812 */ /* 0x000fe4000784c0ff */
[----:B------:R-:W-:-:S02]  /*4060*/  LOP3.LUT P6, RZ, R112, 0xff00, RZ, 0xc0, !PT ;  /* 0x0000ff0070ff7812 */ /* 0x000fc400078cc0ff */
[----:B------:R-:W-:Y:S02]  /*4070*/  LOP3.LUT P4, RZ, R84, 0xff000000, RZ, 0xc0, !PT ;  /* 0xff00000054ff7812 */ /* 0x000fe4000788c0ff */
[----:B------:R-:W-:Y:S02]  /*4080*/  FSEL R56, R44, RZ, P2 ;  /* 0x000000ff2c387208 */ /* 0x000fe40001000000 */
[----:B------:R-:W-:Y:S02]  /*4090*/  FSEL R45, R65, RZ, P4 ;  /* 0x000000ff412d7208 */ /* 0x000fe40002000000 */
[----:B------:R-:W-:Y:S02]  /*40a0*/  FSEL R57, R0, RZ, P6 ;  /* 0x000000ff00397208 */ /* 0x000fe40003000000 */
[----:B------:R-:W-:Y:S02]  /*40b0*/  LOP3.LUT P2, RZ, R112, 0xff, RZ, 0xc0, !PT ;  /* 0x000000ff70ff7812 */ /* 0x000fe4000784c0ff */
        /* <DEDUP_REMOVED lines=14> */
.L_x_2119:
[----:B------:R-:W-:Y:S05]  /*41a0*/  @!P1 BRA `(.L_x_2122) ;  /* 0x00000004003c9947 */ /* 0x000fea0003800000 */
[-CC-:B------:R-:W-:Y:S01]  /*41b0*/  FFMA.FTZ R95, R95, R107.reuse, R108.reuse ;  /* 0x0000006b5f5f7223 */ /* 0x180fe2000001006c */
[-CC-:B------:R-:W-:Y:S01]  /*41c0*/  FFMA.FTZ R0, R59, R107.reuse, R108.reuse ;  /* 0x0000006b3b007223 */ /* 0x180fe2000001006c */
[-CC-:B0-----:R-:W-:Y:S01]  /*41d0*/  FFMA.FTZ R53, R94, R107.reuse, R108.reuse ;  /* 0x0000006b5e357223 */ /* 0x181fe2000001006c */
[-C--:B------:R-:W-:Y:S01]  /*41e0*/  FFMA.FTZ R67, R67, R107.reuse, R108 ;  /* 0x0000006b43437223 */ /* 0x080fe2000001006c */
[----:B------:R-:W-:Y:S01]  /*41f0*/  FADD.FTZ R51, R66, -R95 ;  /* 0x8000005f42337221 */ /* 0x000fe20000010000 */
[----:B------:R-:W-:Y:S01]  /*4200*/  FADD.FTZ R49, R57, -R0 ;  /* 0x8000000039317221 */ /* 0x000fe20000010000 */
[--C-:B------:R-:W-:Y:S01]  /*4210*/  FFMA.FTZ R45, R60, R107, R108.reuse ;  /* 0x0000006b3c2d7223 */ /* 0x100fe2000001006c */
[----:B------:R-:W-:Y:S01]  /*4220*/  FADD.FTZ R53, R92, -R53 ;  /* 0x800000355c357221 */ /* 0x000fe20000010000 */
[----:B------:R-:W-:Y:S01]  /*4230*/  FMUL.FTZ R51, R90, R51 ;  /* 0x000000335a337220 */ /* 0x000fe20000410000 */
[----:B------:R-:W-:Y:S01]  /*4240*/  LOP3.LUT P4, RZ, R113, 0xff0000, RZ, 0xc0, !PT ;  /* 0x00ff000071ff7812 */ /* 0x000fe2000788c0ff */
[----:B------:R-:W-:Y:S01]  /*4250*/  FADD.FTZ R67, R62, -R67 ;  /* 0x800000433e437221 */ /* 0x000fe20000010000 */
[----:B------:R-:W-:Y:S01]  /*4260*/  FFMA.FTZ R64, R64, R107, R108 ;  /* 0x0000006b40407223 */ /* 0x000fe2000001006c */
[----:B------:R-:W-:Y:S01]  /*4270*/  FMUL.FTZ R0, R51, UR6 ;  /* 0x0000000633007c20 */ /* 0x000fe20008410000 */
[----:B------:R-:W-:Y:S01]  /*4280*/  FADD.FTZ R45, R58, -R45 ;  /* 0x8000002d3a2d7221 */ /* 0x000fe20000010000 */
[----:B------:R-:W-:Y:S01]  /*4290*/  LOP3.LUT P6, RZ, R85, 0xff0000, RZ, 0xc0, !PT ;  /* 0x00ff000055ff7812 */ /* 0x000fe200078cc0ff */
[----:B------:R-:W-:Y:S01]  /*42a0*/  FMUL.FTZ R58, R90, R53 ;  /* 0x000000355a3a7220 */ /* 0x000fe20000410000 */
[----:B------:R-:W-:Y:S01]  /*42b0*/  ISETP.GE.U32.AND P2, PT, R112, RZ, PT ;  /* 0x000000ff7000720c */ /* 0x000fe20003f46070 */
[----:B------:R-:W-:Y:S01]  /*42c0*/  FMUL.FTZ R50, R90, R67 ;  /* 0x000000435a327220 */ /* 0x000fe20000410000 */
[----:B------:R-:W-:Y:S01]  /*42d0*/  FSEL R55, R0, RZ, P4 ;  /* 0x000000ff00377208 */ /* 0x000fe20002000000 */
[----:B------:R-:W-:Y:S01]  /*42e0*/  FADD.FTZ R47, R93, -R64 ;  /* 0x800000405d2f7221 */ /* 0x000fe20000010000 */
[----:B------:R-:W-:Y:S01]  /*42f0*/  ISETP.GE.U32.AND P4, PT, R84, RZ, PT ;  /* 0x000000ff5400720c */ /* 0x000fe20003f86070 */
[----:B------:R-:W-:Y:S01]  /*4300*/  FMUL.FTZ R44, R58, UR6 ;  /* 0x000000063a2c7c20 */ /* 0x000fe20008410000 */
[----:B------:R-:W-:Y:S01]  /*4310*/  FSEL R48, R0, RZ, P6 ;  /* 0x000000ff00307208 */ /* 0x000fe20003000000 */
[----:B------:R-:W-:Y:S01]  /*4320*/  FMUL.FTZ R0, R50, UR6 ;  /* 0x0000000632007c20 */ /* 0x000fe20008410000 */
[----:B------:R-:W-:Y:S01]  /*4330*/  ISETP.GE.U32.AND.EX P2, PT, R113, 0x1000000, PT, P2 ;  /* 0x010000007100780c */ /* 0x000fe20003f46120 */
[----:B------:R-:W-:Y:S01]  /*4340*/  FMUL.FTZ R47, R90, R47 ;  /* 0x0000002f5a2f7220 */ /* 0x000fe20000410000 */
[----:B------:R-:W-:Y:S01]  /*4350*/  ISETP.GE.U32.AND.EX P4, PT, R85, 0x1000000, PT, P4 ;  /* 0x010000005500780c */ /* 0x000fe20003f86140 */
[-CC-:B------:R-:W-:Y:S01]  /*4360*/  FFMA.FTZ R56, R56, R107.reuse, R108.reuse ;  /* 0x0000006b38387223 */ /* 0x180fe2000001006c */
[----:B------:R-:W-:Y:S01]  /*4370*/  LOP3.LUT P6, RZ, R113, 0xff, RZ, 0xc0, !PT ;  /* 0x000000ff71ff7812 */ /* 0x000fe200078cc0ff */
[----:B------:R-:W-:Y:S01]  /*4380*/  FFMA.FTZ R108, R63, R107, R108 ;  /* 0x0000006b3f6c7223 */ /* 0x000fe2000001006c */
[C---:B------:R-:W-:Y:S01]  /*4390*/  FSEL R60, R44.reuse, RZ, P2 ;  /* 0x000000ff2c3c7208 */ /* 0x040fe20001000000 */
[----:B------:R-:W-:Y:S01]  /*43a0*/  FADD.FTZ R65, R65, -R56 ;  /* 0x8000003841417221 */ /* 0x000fe20000010000 */
[----:B------:R-:W-:Y:S01]  /*43b0*/  FSEL R57, R44, RZ, P4 ;  /* 0x000000ff2c397208 */ /* 0x000fe20002000000 */
[----:B------:R-:W-:Y:S01]  /*43c0*/  FMUL.FTZ R44, R47, UR6 ;  /* 0x000000062f2c7c20 */ /* 0x000fe20008410000 */
[----:B------:R-:W-:Y:S01]  /*43d0*/  FSEL R54, R0, RZ, P6 ;  /* 0x000000ff00367208 */ /* 0x000fe20003000000 */
[C---:B------:R-:W-:Y:S01]  /*43e0*/  FMUL.FTZ R49, R90.reuse, R49 ;  /* 0x000000315a317220 */ /* 0x040fe20000410000 */
[----:B------:R-:W-:Y:S01]  /*43f0*/  LOP3.LUT P4, RZ, R113, 0xff00, RZ, 0xc0, !PT ;  /* 0x0000ff0071ff7812 */ /* 0x000fe2000788c0ff */
[----:B------:R-:W-:Y:S01]  /*4400*/  FADD.FTZ R61, R61, -R108 ;  /* 0x8000006c3d3d7221 */ /* 0x000fe20000010000 */
[C---:B------:R-:W-:Y:S01]  /*4410*/  LOP3.LUT P6, RZ, R85.reuse, 0xff00, RZ, 0xc0, !PT ;  /* 0x0000ff0055ff7812 */ /* 0x040fe200078cc0ff */
[----:B------:R-:W-:Y:S01]  /*4420*/  FMUL.FTZ R45, R90, R45 ;  /* 0x0000002d5a2d7220 */ /* 0x000fe20000410000 */
[----:B------:R-:W-:-:S02]  /*4430*/  LOP3.LUT P2, RZ, R85, 0xff, RZ, 0xc0, !PT ;  /* 0x000000ff55ff7812 */ /* 0x000fc4000784c0ff */
[C---:B------:R-:W-:Y:S02]  /*4440*/  FSEL R59, R44.reuse, RZ, P4 ;  /* 0x000000ff2c3b7208 */ /* 0x040fe40002000000 */
        /* <DEDUP_REMOVED lines=37> */
.L_x_2122:
[-CC-:B------:R-:W-:Y:S01]  /*46a0*/  FFMA.FTZ R95, R95, R107.reuse, R108.reuse ;  /* 0x0000006b5f5f7223 */ /* 0x180fe2000001006c */
[-CC-:B0-----:R-:W-:Y:S01]  /*46b0*/  FFMA.FTZ R47, R94, R107.reuse, R108.reuse ;  /* 0x0000006b5e2f7223 */ /* 0x181fe2000001006c */
[-CC-:B------:R-:W-:Y:S01]  /*46c0*/  FFMA.FTZ R67, R67, R107.reuse, R108.reuse ;  /* 0x0000006b43437223 */ /* 0x180fe2000001006c */
[-CC-:B------:R-:W-:Y:S01]  /*46d0*/  FFMA.FTZ R0, R59, R107.reuse, R108.reuse ;  /* 0x0000006b3b007223 */ /* 0x180fe2000001006c */
[----:B------:R-:W-:Y:S01]  /*46e0*/  FADD.FTZ R95, R66, -R95 ;  /* 0x8000005f425f7221 */ /* 0x000fe20000010000 */
[----:B------:R-:W-:Y:S01]  /*46f0*/  FADD.FTZ R47, R92, -R47 ;  /* 0x8000002f5c2f7221 */ /* 0x000fe20000010000 */
[----:B------:R-:W-:Y:S01]  /*4700*/  ISETP.GE.U32.AND P2, PT, R112, RZ, PT ;  /* 0x000000ff7000720c */ /* 0x000fe20003f46070 */
[----:B------:R-:W-:Y:S01]  /*4710*/  FFMA.FTZ R64, R64, R107, R108 ;  /* 0x0000006b40407223 */ /* 0x000fe2000001006c */
[C---:B------:R-:W-:Y:S01]  /*4720*/  FMUL.FTZ R95, R90.reuse, R95 ;  /* 0x0000005f5a5f7220 */ /* 0x040fe20000410000 */
[----:B------:R-:W-:Y:S01]  /*4730*/  FMUL.FTZ R47, R90, R47 ;  /* 0x0000002f5a2f7220 */ /* 0x000fe20000410000 */
[----:B------:R-:W-:Y:S01]  /*4740*/  FADD.FTZ R67, R62, -R67 ;  /* 0x800000433e437221 */ /* 0x000fe20000010000 */
[----:B------:R-:W-:Y:S01]  /*4750*/  FADD.FTZ R57, R57, -R0 ;  /* 0x8000000039397221 */ /* 0x000fe20000010000 */
[----:B------:R-:W-:Y:S01]  /*4760*/  ISETP.GE.U32.AND.EX P6, PT, R113, 0x1000000, PT, P2 ;  /* 0x010000007100780c */ /* 0x000fe20003fc6120 */
[----:B------:R-:W-:Y:S01]  /*4770*/  FMUL.FTZ R0, R47, UR6 ;  /* 0x000000062f007c20 */ /* 0x000fe20008410000 */
[----:B------:R-:W-:Y:S01]  /*4780*/  FMUL.FTZ R95, R95, UR6 ;  /* 0x000000065f5f7c20 */ /* 0x000fe20008410000 */
[----:B------:R-:W-:Y:S01]  /*4790*/  FADD.FTZ R93, R93, -R64 ;  /* 0x800000405d5d7221 */ /* 0x000fe20000010000 */
[----:B------:R-:W-:Y:S01]  /*47a0*/  LOP3.LUT P4, RZ, R113, 0xff0000, RZ, 0xc0, !PT ;  /* 0x00ff000071ff7812 */ /* 0x000fe2000788c0ff */
[----:B------:R-:W-:Y:S01]  /*47b0*/  FMUL.FTZ R67, R90, R67 ;  /* 0x000000435a437220 */ /* 0x000fe20000410000 */
[----:B------:R-:W-:Y:S01]  /*47c0*/  ISETP.GE.U32.AND P2, PT, R84, RZ, PT ;  /* 0x000000ff5400720c */ /* 0x000fe20003f46070 */
[----:B------:R-:W-:Y:S01]  /*47d0*/  FFMA.FTZ R56, R56, R107, R108 ;  /* 0x0000006b38387223 */ /* 0x000fe2000001006c */
[----:B------:R-:W-:Y:S01]  /*47e0*/  FSEL R44, R0, RZ, P6 ;  /* 0x000000ff002c7208 */ /* 0x000fe20003000000 */
[----:B------:R-:W-:Y:S01]  /*47f0*/  FMUL.FTZ R93, R90, R93 ;  /* 0x0000005d5a5d7220 */ /* 0x000fe20000410000 */
[----:B------:R-:W-:Y:S01]  /*4800*/  FSEL R55, R95, RZ, P4 ;  /* 0x000000ff5f377208 */ /* 0x000fe20002000000 */
[----:B------:R-:W-:Y:S01]  /*4810*/  FMUL.FTZ R67, R67, UR6 ;  /* 0x0000000643437c20 */ /* 0x000fe20008410000 */
[----:B------:R-:W-:Y:S01]  /*4820*/  ISETP.GE.U32.AND.EX P2, PT, R85, 0x1000000, PT, P2 ;  /* 0x010000005500780c */ /* 0x000fe20003f46120 */
[----:B------:R-:W-:Y:S01]  /*4830*/  FADD.FTZ R65, R65, -R56 ;  /* 0x8000003841417221 */ /* 0x000fe20000010000 */
[----:B------:R-:W-:Y:S01]  /*4840*/  LOP3.LUT P6, RZ, R85, 0xff0000, RZ, 0xc0, !PT ;  /* 0x00ff000055ff7812 */ /* 0x000fe200078cc0ff */
[--C-:B------:R-:W-:Y:S01]  /*4850*/  FFMA.FTZ R45, R60, R107, R108.reuse ;  /* 0x0000006b3c2d7223 */ /* 0x100fe2000001006c */
[----:B------:R-:W-:Y:S01]  /*4860*/  LOP3.LUT P4, RZ, R113, 0xff, RZ, 0xc0, !PT ;  /* 0x000000ff71ff7812 */ /* 0x000fe2000788c0ff */
[----:B------:R-:W-:Y:S01]  /*4870*/  FMUL.FTZ R93, R93, UR6 ;  /* 0x000000065d5d7c20 */ /* 0x000fe20008410000 */
[----:B------:R-:W-:Y:S01]  /*4880*/  FSEL R52, R0, RZ, P2 ;  /* 0x000000ff00347208 */ /* 0x000fe20001000000 */
[C---:B------:R-:W-:Y:S01]  /*4890*/  FMUL.FTZ R57, R90.reuse, R57 ;  /* 0x000000395a397220 */ /* 0x040fe20000410000 */
[----:B------:R-:W-:Y:S01]  /*48a0*/  FSEL R47, R95, RZ, P6 ;  /* 0x000000ff5f2f7208 */ /* 0x000fe20003000000 */
[----:B------:R-:W-:Y:S01]  /*48b0*/  FMUL.FTZ R65, R90, R65 ;  /* 0x000000415a417220 */ /* 0x000fe20000410000 */
[----:B------:R-:W-:Y:S01]  /*48c0*/  LOP3.LUT P2, RZ, R113, 0xff00, RZ, 0xc0, !PT ;  /* 0x0000ff0071ff7812 */ /* 0x000fe2000784c0ff */
[----:B------:R-:W-:Y:S01]  /*48d0*/  FADD.FTZ R45, R58, -R45 ;  /* 0x8000002d3a2d7221 */ /* 0x000fe20000010000 */
[----:B------:R-:W-:Y:S01]  /*48e0*/  FSEL R54, R67, RZ, P4 ;  /* 0x000000ff43367208 */ /* 0x000fe20002000000 */
[----:B------:R-:W-:Y:S01]  /*48f0*/  FFMA.FTZ R108, R63, R107, R108 ;  /* 0x0000006b3f6c7223 */ /* 0x000fe2000001006c */
[----:B------:R-:W-:Y:S01]  /*4900*/  LOP3.LUT P6, RZ, R85, 0xff, RZ, 0xc0, !PT ;  /* 0x000000ff55ff7812 */ /* 0x000fe200078cc0ff */
[----:B------:R-:W-:Y:S01]  /*4910*/  FMUL.FTZ R57, R57, UR6 ;  /* 0x0000000639397c20 */ /* 0x000fe20008410000 */
[----:B------:R-:W-:Y:S01]  /*4920*/  LOP3.LUT P4, RZ, R85, 0xff00, RZ, 0xc0, !PT ;  /* 0x0000ff0055ff7812 */ /* 0x000fe2000788c0ff */
[----:B------:R-:W-:Y:S01]  /*4930*/  FMUL.FTZ R65, R65, UR6 ;  /* 0x0000000641417c20 */ /* 0x000fe20008410000 */
[----:B------:R-:W-:Y:S01]  /*4940*/  FSEL R59, R93, RZ, P2 ;  /* 0x000000ff5d3b7208 */ /* 0x000fe20001000000 */
[----:B------:R-:W-:Y:S01]  /*4950*/  FMUL.FTZ R45, R90, R45 ;  /* 0x0000002d5a2d7220 */ /* 0x000fe20000410000 */
[----:B------:R-:W-:Y:S01]  /*4960*/  FSEL R46, R67, RZ, P6 ;  /* 0x000000ff432e7208 */ /* 0x000fe20003000000 */
[----:B------:R-:W-:Y:S01]  /*4970*/  FADD.FTZ R61, R61, -R108 ;  /* 0x8000006c3d3d7221 */ /* 0x000fe20000010000 */
[----:B------:R-:W-:Y:S01]  /*4980*/  FSEL R93, R93, RZ, P4 ;  /* 0x000000ff5d5d7208 */ /* 0x000fe20002000000 */
[----:B------:R-:W-:Y:S01]  /*4990*/  FMUL.FTZ R45, R45, UR6 ;  /* 0x000000062d2d7c20 */ /* 0x000fe20008410000 */
[----:B------:R-:W-:Y:S01]  /*49a0*/  LOP3.LUT P6, RZ, R112, 0xff0000, RZ, 0xc0, !PT ;  /* 0x00ff000070ff7812 */ /* 0x000fe200078cc0ff */
[----:B------:R-:W-:Y:S01]  /*49b0*/  FMUL.FTZ R61, R90, R61 ;  /* 0x0000003d5a3d7220 */ /* 0x000fe20000410000 */
[----:B------:R-:W-:-:S02]  /*49c0*/  LOP3.LUT P4, RZ, R112, 0xff000000, RZ, 0xc0, !PT ;  /* 0xff00000070ff7812 */ /* 0x000fc4000788c0ff */
[----:B------:R-:W-:Y:S01]  /*49d0*/  LOP3.LUT P2, RZ, R84, 0xff0000, RZ, 0xc0, !PT ;  /* 0x00ff000054ff7812 */ /* 0x000fe2000784c0ff */
[----:B------:R-:W-:Y:S01]  /*49e0*/  FMUL.FTZ R61, R61, UR6 ;  /* 0x000000063d3d7c20 */ /* 0x000fe20008410000 */
[----:B------:R-:W-:Y:S02]  /*49f0*/  FSEL R53, R57, RZ, P6 ;  /* 0x000000ff39357208 */ /* 0x000fe40003000000 */
[----:B------:R-:W-:Y:S02]  /*4a00*/  FSEL R56, R65, RZ, P4 ;  /* 0x000000ff41387208 */ /* 0x000fe40002000000 */
        /* <DEDUP_REMOVED lines=8> */
[----:B------:R-:W-:-:S02]  /*4a90*/  F2FP.F16.F32.PACK_AB R47, R52, R47 ;  /* 0x0000002f342f723e */ /* 0x000fc400000000ff */
        /* <DEDUP_REMOVED lines=9> */
[----:B------:R-:W-:Y:S01]  /*4b30*/  F2FP.F16.F32.PACK_AB R52, R57, R52 ;  /* 0x000000343934723e */ /* 0x000fe200000000ff */
[----:B------:R-:W-:Y:S06]  /*4b40*/  BRA `(.L_x_2121) ;  /* 0x0000000c00d47947 */ /* 0x000fec0003800000 */
.L_x_2118:
        /* <DEDUP_REMOVED lines=10> */
[-CC-:B------:R-:W-:Y:S01]  /*4bf0*/  FFMA.FTZ R64, R64, R107.reuse, R108.reuse ;  /* 0x0000006b40407223 */ /* 0x180fe2000001006c */
[----:B------:R-:W-:Y:S02]  /*4c00*/  HADD2.F32 R48, -RZ, R22.H0_H0 ;  /* 0x20000016ff307230 */ /* 0x000fe40000004100 */
[----:B------:R-:W-:Y:S01]  /*4c10*/  FFMA.FTZ R0, R59, R107, R108 ;  /* 0x0000006b3b007223 */ /* 0x000fe2000001006c */
[----:B------:R-:W-:Y:S01]  /*4c20*/  FADD.FTZ R67, R62, -R67 ;  /* 0x800000433e437221 */ /* 0x000fe20000010000 */
[----:B------:R-:W-:-:S02]  /*4c30*/  HADD2.F32 R52, -RZ, R23.H0_H0 ;  /* 0x20000017ff347230 */ /* 0x000fc40000004100 */
[----:B------:R-:W-:Y:S01]  /*4c40*/  FFMA.FTZ R54, R90, R51, R53 ;  /* 0x000000335a367223 */ /* 0x000fe20000010035 */
[----:B------:R-:W-:Y:S01]  /*4c50*/  FADD.FTZ R95, R66, -R95 ;  /* 0x8000005f425f7221 */ /* 0x000fe20000010000 */
[----:B------:R-:W-:Y:S01]  /*4c60*/  HADD2.F32 R50, -RZ, R22.H1_H1 ;  /* 0x30000016ff327230 */ /* 0x000fe20000004100 */
[----:B------:R-:W-:Y:S01]  /*4c70*/  ISETP.GE.U32.AND P2, PT, R112, RZ, PT ;  /* 0x000000ff7000720c */ /* 0x000fe20003f46070 */
[----:B------:R-:W-:Y:S01]  /*4c80*/  FADD.FTZ R93, R93, -R64 ;  /* 0x800000405d5d7221 */ /* 0x000fe20000010000 */
[----:B------:R-:W-:Y:S01]  /*4c90*/  FADD.FTZ R57, R57, -R0 ;  /* 0x8000000039397221 */ /* 0x000fe20000010000 */
[----:B------:R-:W-:Y:S01]  /*4ca0*/  FFMA.FTZ R67, R90, R67, R48 ;  /* 0x000000435a437223 */ /* 0x000fe20000010030 */
[--C-:B------:R-:W-:Y:S02]  /*4cb0*/  HADD2.F32 R0, -RZ, R21.reuse.H0_H0 ;  /* 0x20000015ff007230 */ /* 0x100fe40000004100 */
[----:B------:R-:W-:Y:S01]  /*4cc0*/  FMUL.FTZ R48, R54, UR6 ;  /* 0x0000000636307c20 */ /* 0x000fe20008410000 */
[C---:B------:R-:W-:Y:S01]  /*4cd0*/  FFMA.FTZ R95, R90.reuse, R95, R52 ;  /* 0x0000005f5a5f7223 */ /* 0x040fe20000010034 */
[----:B------:R-:W-:Y:S01]  /*4ce0*/  ISETP.GE.U32.AND.EX P2, PT, R113, 0x1000000, PT, P2 ;  /* 0x010000007100780c */ /* 0x000fe20003f46120 */
[----:B------:R-:W-:Y:S01]  /*4cf0*/  FFMA.FTZ R52, R90, R93, R50 ;  /* 0x0000005d5a347223 */ /* 0x000fe20000010032 */
[-CC-:B------:R-:W-:Y:S01]  /*4d00*/  FFMA.FTZ R49, R60, R107.reuse, R108.reuse ;  /* 0x0000006b3c317223 */ /* 0x180fe2000001006c */
[-CC-:B------:R-:W-:Y:S01]  /*4d10*/  FFMA.FTZ R56, R56, R107.reuse, R108.reuse ;  /* 0x0000006b38387223 */ /* 0x180fe2000001006c */
[----:B------:R-:W-:Y:S01]  /*4d20*/  FFMA.FTZ R108, R63, R107, R108 ;  /* 0x0000006b3f6c7223 */ /* 0x000fe2000001006c */
[----:B------:R-:W-:Y:S01]  /*4d30*/  FFMA.FTZ R57, R90, R57, R0 ;  /* 0x000000395a397223 */ /* 0x000fe20000010000 */
[----:B------:R-:W-:Y:S01]  /*4d40*/  FSEL R63, R48, RZ, P2 ;  /* 0x000000ff303f7208 */ /* 0x000fe20001000000 */
[----:B------:R-:W-:Y:S01]  /*4d50*/  FMUL.FTZ R0, R67, UR6 ;  /* 0x0000000643007c20 */ /* 0x000fe20008410000 */
[----:B------:R-:W-:Y:S01]  /*4d60*/  FMUL.FTZ R48, R52, UR6 ;  /* 0x0000000634307c20 */ /* 0x000fe20008410000 */
[----:B------:R-:W-:Y:S01]  /*4d70*/  LOP3.LUT P6, RZ, R113, 0xff, RZ, 0xc0, !PT ;  /* 0x000000ff71ff7812 */ /* 0x000fe200078cc0ff */
[----:B------:R-:W-:Y:S01]  /*4d80*/  FMUL.FTZ R50, R95, UR6 ;  /* 0x000000065f327c20 */ /* 0x000fe20008410000 */
[C---:B------:R-:W-:Y:S01]  /*4d90*/  LOP3.LUT P2, RZ, R113.reuse, 0xff00, RZ, 0xc0, !PT ;  /* 0x0000ff0071ff7812 */ /* 0x040fe2000784c0ff */
[----:B------:R-:W-:Y:S01]  /*4da0*/  HADD2.F32 R51, -RZ, R21.H1_H1 ;  /* 0x30000015ff337230 */ /* 0x000fe20000004100 */
[----:B------:R-:W-:Y:S01]  /*4db0*/  LOP3.LUT P4, RZ, R113, 0xff0000, RZ, 0xc0, !PT ;  /* 0x00ff000071ff7812 */ /* 0x000fe2000788c0ff */
[----:B------:R-:W-:Y:S01]  /*4dc0*/  FADD.FTZ R49, R58, -R49 ;  /* 0x800000313a317221 */ /* 0x000fe20000010000 */
[----:B------:R-:W-:Y:S01]  /*4dd0*/  FSEL R59, R0, RZ, P6 ;  /* 0x000000ff003b7208 */ /* 0x000fe20003000000 */
[--C-:B------:R-:W-:Y:S01]  /*4de0*/  HADD2.F32 R0, -RZ, R20.reuse.H0_H0 ;  /* 0x20000014ff007230 */ /* 0x100fe20000004100 */
[----:B------:R-:W-:Y:S01]  /*4df0*/  FSEL R60, R48, RZ, P2 ;  /* 0x000000ff303c7208 */ /* 0x000fe20001000000 */
[----:B------:R-:W-:-:S02]  /*4e00*/  HADD2.F32 R48, -RZ, R20.H1_H1 ;  /* 0x30000014ff307230 */ /* 0x000fc40000004100 */
[----:B------:R-:W-:Y:S01]  /*4e10*/  FADD.FTZ R65, R65, -R56 ;  /* 0x8000003841417221 */ /* 0x000fe20000010000 */
        /* <DEDUP_REMOVED lines=26> */
.L_x_2124:
[-CC-:B0-----:R-:W-:Y:S01]  /*4fc0*/  FFMA.FTZ R55, R94, R107.reuse, R108.reuse ;  /* 0x0000006b5e377223 */ /* 0x181fe2000001006c */
[-CC-:B------:R-:W-:Y:S01]  /*4fd0*/  FFMA.FTZ R95, R95, R107.reuse, R108.reuse ;  /* 0x0000006b5f5f7223 */ /* 0x180fe2000001006c */
[-CC-:B------:R-:W-:Y:S01]  /*4fe0*/  FFMA.FTZ R0, R59, R107.reuse, R108.reuse ;  /* 0x0000006b3b007223 */ /* 0x180fe2000001006c */
[--C-:B------:R-:W-:Y:S02]  /*4ff0*/  HADD2.F32 R59, -RZ, R23.reuse.H1_H1 ;  /* 0x30000017ff3b7230 */ /* 0x100fe40000004100 */
[----:B------:R-:W-:Y:S01]  /*5000*/  FADD.FTZ R55, R92, -R55 ;  /* 0x800000375c377221 */ /* 0x000fe20000010000 */
[----:B------:R-:W-:Y:S02]  /*5010*/  HADD2.F32 R52, -RZ, R23.H0_H0 ;  /* 0x20000017ff347230 */ /* 0x000fe40000004100 */
[-CC-:B------:R-:W-:Y:S01]  /*5020*/  FFMA.FTZ R67, R67, R107.reuse, R108.reuse ;  /* 0x0000006b43437223 */ /* 0x180fe2000001006c */
[----:B------:R-:W-:Y:S01]  /*5030*/  FADD.FTZ R95, R66, -R95 ;  /* 0x8000005f425f7221 */ /* 0x000fe20000010000 */
[----:B------:R-:W-:Y:S01]  /*5040*/  FFMA.FTZ R64, R64, R107, R108 ;  /* 0x0000006b40407223 */ /* 0x000fe2000001006c */
[----:B------:R-:W-:Y:S01]  /*5050*/  FADD.FTZ R57, R57, -R0 ;  /* 0x8000000039397221 */ /* 0x000fe20000010000 */
[----:B------:R-:W-:-:S02]  /*5060*/  HADD2.F32 R0, -RZ, R22.H0_H0 ;  /* 0x20000016ff007230 */ /* 0x000fc40000004100 */
[----:B------:R-:W-:Y:S01]  /*5070*/  FFMA.FTZ R59, R90, R55, R59 ;  /* 0x000000375a3b7223 */ /* 0x000fe2000001003b */
[----:B------:R-:W-:Y:S01]  /*5080*/  FFMA.FTZ R56, R56, R107, R108 ;  /* 0x0000006b38387223 */ /* 0x000fe2000001006c */
[----:B------:R-:W-:Y:S01]  /*5090*/  FADD.FTZ R67, R62, -R67 ;  /* 0x800000433e437221 */ /* 0x000fe20000010000 */
[----:B------:R-:W-:Y:S01]  /*50a0*/  FFMA.FTZ R95, R90, R95, R52 ;  /* 0x0000005f5a5f7223 */ /* 0x000fe20000010034 */
[----:B------:R-:W-:Y:S02]  /*50b0*/  HADD2.F32 R55, -RZ, R22.H1_H1 ;  /* 0x30000016ff377230 */ /* 0x000fe40000004100 */
[-C--:B------:R-:W-:Y:S01]  /*50c0*/  FFMA.FTZ R53, R60, R107.reuse, R108 ;  /* 0x0000006b3c357223 */ /* 0x080fe2000001006c */
[--C-:B------:R-:W-:Y:S02]  /*50d0*/  HADD2.F32 R54, -RZ, R21.reuse.H0_H0 ;  /* 0x20000015ff367230 */ /* 0x100fe40000004100 */
[----:B------:R-:W-:Y:S01]  /*50e0*/  FADD.FTZ R93, R93, -R64 ;  /* 0x800000405d5d7221 */ /* 0x000fe20000010000 */
[----:B------:R-:W-:Y:S01]  /*50f0*/  ISETP.GE.U32.AND P2, PT, R112, RZ, PT ;  /* 0x000000ff7000720c */ /* 0x000fe20003f46070 */
[----:B------:R-:W-:Y:S01]  /*5100*/  FFMA.FTZ R108, R63, R107, R108 ;  /* 0x0000006b3f6c7223 */ /* 0x000fe2000001006c */
        /* <DEDUP_REMOVED lines=9> */
[C---:B------:R-:W-:Y:S01]  /*51a0*/  LOP3.LUT P4, RZ, R113.reuse, 0xff0000, RZ, 0xc0, !PT ;  /* 0x00ff000071ff7812 */ /* 0x040fe2000788c0ff */
        /* <DEDUP_REMOVED lines=31> */
.L_x_2123:
        /* <DEDUP_REMOVED lines=59> */
.L_x_2125:
        /* <DEDUP_REMOVED lines=53> */
.L_x_2121:
        /* <DEDUP_REMOVED lines=13> */
.L_x_2108:
        /* <DEDUP_REMOVED lines=32> */
.L_x_2107:
[----:B------:R-:W-:Y:S05]  /*5d70*/  BSYNC B0 ;  /* 0x0000000000007941 */ /* 0x000fea0003800000 */
.L_x_2106:
        /* <DEDUP_REMOVED lines=106> */
.L_x_2109:
        /* <DEDUP_REMOVED lines=8> */
.L_x_2128:
[----:B------:R-:W-:Y:S05]  /*64a0*/  BSYNC B2 ;  /* 0x0000000000027941 */ /* 0x000fea0003800000 */
.L_x_2127:
        /* <DEDUP_REMOVED lines=8> */
.L_x_2129:
[----:B------:R-:W-:-:S05]  /*6530*/  FADD.FTZ R108, R109, R108 ;  /* 0x0000006c6d6c7221 */ /* 0x000fca0000010000 */
[----:B------:R-:W-:Y:S01]  /*6540*/  MOV R122, R108 ;  /* 0x0000006c007a7202 */ /* 0x000fe20000000f00 */
[----:B------:R-:W-:Y:S01]  /*6550*/  HFMA2 R121, -RZ, RZ, 0, 1.1920928955078125e-07 ;  /* 0x00000002ff797431 */ /* 0x000fe200000001ff */
[----:B------:R-:W-:-:S07]  /*6560*/  MOV R110, R120 ;  /* 0x00000078006e7202 */ /* 0x000fce0000000f00 */
[----:B------:R-:W-:Y:S05]  /*6570*/  WARPSYNC.COLLECTIVE R119, `(.L_x_2130) ;  /* 0x0000000077087348 */ /* 0x000fea0003c00000 */
[----:B------:R0:W1:Y:S02]  /*6580*/  SHFL.BFLY P2, R120, R122, R121, R124 ;  /* 0x0c0000797a787389 */ /* 0x000064000004007c */
[----:B01----:R-:W-:Y:S05]  /*6590*/  ENDCOLLECTIVE ;  /* 0x000000000000791b */ /* 0x003fea0003800000 */
.L_x_2130:
[----:B------:R-:W-:-:S05]  /*65a0*/  FADD.FTZ R110, R107, R110 ;  /* 0x0000006e6b6e7221 */ /* 0x000fca0000010000 */
[----:B------:R-:W-:Y:S02]  /*65b0*/  MOV R122, R110 ;  /* 0x0000006e007a7202 */ /* 0x000fe40000000f00 */
[----:B------:R-:W-:-:S07]  /*65c0*/  MOV R111, R120 ;  /* 0x00000078006f7202 */ /* 0x000fce0000000f00 */
[----:B------:R-:W-:Y:S05]  /*65d0*/  WARPSYNC.COLLECTIVE R119, `(.L_x_2131) ;  /* 0x0000000077087348 */ /* 0x000fea0003c00000 */
[----:B------:R0:W1:Y:S02]  /*65e0*/  SHFL.BFLY P2, R120, R122, R121, R124 ;  /* 0x0c0000797a787389 */ /* 0x000064000004007c */
[----:B01----:R-:W-:Y:S05]  /*65f0*/  ENDCOLLECTIVE ;  /* 0x000000000000791b */ /* 0x003fea0003800000 */
.L_x_2131:
[----:B------:R-:W-:-:S05]  /*6600*/  FADD.FTZ R111, R108, R111 ;  /* 0x0000006f6c6f7221 */ /* 0x000fca0000010000 */
[----:B------:R-:W-:Y:S01]  /*6610*/  MOV R122, R111 ;  /* 0x0000006f007a7202 */ /* 0x000fe20000000f00 */
[----:B------:R-:W-:Y:S01]  /*6620*/  HFMA2 R121, -RZ, RZ, 0, 2.384185791015625e-07 ;  /* 0x00000004ff797431 */ /* 0x000fe200000001ff */
[----:B------:R-:W-:-:S07]  /*6630*/  MOV R117, R120 ;  /* 0x0000007800757202 */ /* 0x000fce0000000f00 */
[----:B------:R-:W-:Y:S05]  /*6640*/  WARPSYNC.COLLECTIVE R119, `(.L_x_2132) ;  /* 0x0000000077087348 */ /* 0x000fea0003c00000 */
[----:B------:R0:W1:Y:S02]  /*6650*/  SHFL.BFLY P2, R120, R122, R121, R124 ;  /* 0x0c0000797a787389 */ /* 0x000064000004007c */
[----:B01----:R-:W-:Y:S05]  /*6660*/  ENDCOLLECTIVE ;  /* 0x000000000000791b */ /* 0x003fea0003800000 */
.L_x_2132:
[----:B------:R-:W-:-:S05]  /*6670*/  FADD.FTZ R117, R110, R117 ;  /* 0x000000756e757221 */ /* 0x000fca0000010000 */
[----:B------:R-:W-:Y:S02]  /*6680*/  MOV R122, R117 ;  /* 0x00000075007a7202 */ /* 0x000fe40000000f00 */
[----:B------:R-:W-:-:S07]  /*6690*/  MOV R116, R120 ;  /* 0x0000007800747202 */ /* 0x000fce0000000f00 */
[----:B------:R-:W-:Y:S05]  /*66a0*/  WARPSYNC.COLLECTIVE R119, `(.L_x_2133) ;  /* 0x0000000077087348 */ /* 0x000fea0003c00000 */
[----:B------:R0:W1:Y:S02]  /*66b0*/  SHFL.BFLY P2, R120, R122, R121, R124 ;  /* 0x0c0000797a787389 */ /* 0x000064000004007c */
[----:B01----:R-:W-:Y:S05]  /*66c0*/  ENDCOLLECTIVE ;  /* 0x000000000000791b */ /* 0x003fea0003800000 */
.L_x_2133:
[----:B------:R-:W-:-:S05]  /*66d0*/  FADD.FTZ R116, R111, R116 ;  /* 0x000000746f747221 */ /* 0x000fca0000010000 */
[----:B------:R-:W-:Y:S01]  /*66e0*/  MOV R122, R116 ;  /* 0x00000074007a7202 */ /* 0x000fe20000000f00 */
[----:B------:R-:W-:Y:S01]  /*66f0*/  HFMA2 R121, -RZ, RZ, 0, 4.76837158203125e-07 ;  /* 0x00000008ff797431 */ /* 0x000fe200000001ff */
[----:B------:R-:W-:-:S07]  /*6700*/  MOV R118, R120 ;  /* 0x0000007800767202 */ /* 0x000fce0000000f00 */
[----:B------:R-:W-:Y:S05]  /*6710*/  WARPSYNC.COLLECTIVE R119, `(.L_x_2134) ;  /* 0x0000000077087348 */ /* 0x000fea0003c00000 */
[----:B------:R0:W1:Y:S02]  /*6720*/  SHFL.BFLY P2, R120, R122, R121, R124 ;  /* 0x0c0000797a787389 */ /* 0x000064000004007c */
[----:B01----:R-:W-:Y:S05]  /*6730*/  ENDCOLLECTIVE ;  /* 0x000000000000791b */ /* 0x003fea0003800000 */
.L_x_2134:
[----:B------:R-:W-:-:S05]  /*6740*/  FADD.FTZ R118, R117, R118 ;  /* 0x0000007675767221 */ /* 0x000fca0000010000 */
[----:B------:R-:W-:Y:S02]  /*6750*/  MOV R122, R118 ;  /* 0x00000076007a7202 */ /* 0x000fe40000000f00 */
[----:B------:R-:W-:-:S07]  /*6760*/  MOV R107, R120 ;  /* 0x00000078006b7202 */ /* 0x000fce0000000f00 */
[----:B------:R-:W-:Y:S05]  /*6770*/  WARPSYNC.COLLECTIVE R119, `(.L_x_2135) ;  /* 0x0000000077087348 */ /* 0x000fea0003c00000 */
[----:B------:R0:W1:Y:S02]  /*6780*/  SHFL.BFLY P2, R120, R122, R121, R124 ;  /* 0x0c0000797a787389 */ /* 0x000064000004007c */
[----:B01----:R-:W-:Y:S05]  /*6790*/  ENDCOLLECTIVE ;  /* 0x000000000000791b */ /* 0x003fea0003800000 */
.L_x_2135:
[----:B------:R-:W-:-:S05]  /*67a0*/  FADD.FTZ R107, R116, R107 ;  /* 0x0000006b746b7221 */ /* 0x000fca0000010000 */
[----:B------:R-:W-:Y:S01]  /*67b0*/  MOV R122, R107 ;  /* 0x0000006b007a7202 */ /* 0x000fe20000000f00 */
[----:B------:R-:W-:Y:S01]  /*67c0*/  HFMA2 R121, -RZ, RZ, 0, 9.5367431640625e-07 ;  /* 0x00000010ff797431 */ /* 0x000fe200000001ff */
[----:B------:R-:W-:-:S07]  /*67d0*/  MOV R109, R120 ;  /* 0x00000078006d7202 */ /* 0x000fce0000000f00 */
[----:B------:R-:W-:Y:S05]  /*67e0*/  WARPSYNC.COLLECTIVE R119, `(.L_x_2136) ;  /* 0x0000000077087348 */ /* 0x000fea0003c00000 */
[----:B------:R0:W1:Y:S02]  /*67f0*/  SHFL.BFLY P2, R120, R122, R121, R124 ;  /* 0x0c0000797a787389 */ /* 0x000064000004007c */
[----:B01----:R-:W-:Y:S05]  /*6800*/  ENDCOLLECTIVE ;  /* 0x000000000000791b */ /* 0x003fea0003800000 */
.L_x_2136:
[----:B------:R-:W-:-:S05]  /*6810*/  FADD.FTZ R108, R118, R109 ;  /* 0x0000006d766c7221 */ /* 0x000fca0000010000 */
[----:B------:R-:W-:Y:S02]  /*6820*/  MOV R122, R108 ;  /* 0x0000006c007a7202 */ /* 0x000fe40000000f00 */
[----:B------:R-:W-:-:S07]  /*6830*/  MOV R110, R120 ;  /* 0x00000078006e7202 */ /* 0x000fce0000000f00 */
[----:B------:R-:W-:Y:S05]  /*6840*/  WARPSYNC.COLLECTIVE R119, `(.L_x_2137) ;  /* 0x0000000077087348 */ /* 0x000fea0003c00000 */
[----:B------:R0:W1:Y:S02]  /*6850*/  SHFL.BFLY P2, R120, R122, R121, R124 ;  /* 0x0c0000797a787389 */ /* 0x000064000004007c */
[----:B01----:R-:W-:Y:S05]  /*6860*/  ENDCOLLECTIVE ;  /* 0x000000000000791b */ /* 0x003fea0003800000 */
.L_x_2137:
[----:B------:R-:W-:Y:S01]  /*6870*/  MOV R109, R120 ;  /* 0x00000078006d7202 */ /* 0x000fe20000000f00 */
[----:B------:R-:W-:Y:S06]  /*6880*/  BRA `(.L_x_2138) ;  /* 0xffffffa8001c7947 */ /* 0x000fec000383ffff */
.L_x_2139:
        /* <DEDUP_REMOVED lines=15> */
.L_x_3957:


//--------------------- .text._ZN10layer_norm31ln_parallel_residual_bwd_kernelINS_13Kernel_traitsI6__halfS2_fS2_fjLj512ELj1ELj4ELj1ELj16ENS_18Kernel_traits_baseILj512ES2_S2_fS2_fjLj128EEEEELb0ELb0ELb0EEEvNS_9BwdParamsE --------------------------
	.section	.text._ZN10layer_norm31ln_parallel_residual_bwd_kernelINS_13Kernel_traitsI6__halfS2_fS2_fjLj512ELj1ELj4ELj1ELj16ENS_18Kernel_traits_baseILj512ES2_S2_fS2_fjLj128EEEEELb0ELb0ELb0EEEvNS_9BwdParamsE,"ax",@progbits
	.align	128
        .global         _ZN10layer_norm31ln_parallel_residual_bwd_kernelINS_13Kernel_traitsI6__halfS2_fS2_fjLj512ELj1ELj4ELj1ELj16ENS_18Kernel_traits_baseILj512ES2_S2_fS2_fjLj128EEEEELb0ELb0ELb0EEEvNS_9BwdParamsE
        .type           _ZN10layer_norm31ln_parallel_residual_bwd_kernelINS_13Kernel_traitsI6__halfS2_fS2_fjLj512ELj1ELj4ELj1ELj16ENS_18Kernel_traits_baseILj512ES2_S2_fS2_fjLj128EEEEELb0ELb0ELb0EEEvNS_9BwdParamsE,@function
        .size           _ZN10layer_norm31ln_parallel_residual_bwd_kernelINS_13Kernel_traitsI6__halfS2_fS2_fjLj512ELj1ELj4ELj1ELj16ENS_18Kernel_traits_baseILj512ES2_S2_fS2_fjLj128EEEEELb0ELb0ELb0EEEvNS_9BwdParamsE,(.L_x_3958 - _ZN10layer_norm31ln_parallel_residual_bwd_kernelINS_13Kernel_traitsI6__halfS2_fS2_fjLj512ELj1ELj4ELj1ELj16ENS_18Kernel_traits_baseILj512ES2_S2_fS2_fjLj128EEEEELb0ELb0ELb0EEEvNS_9BwdParamsE)
        .other          _ZN10layer_norm31ln_parallel_residual_bwd_kernelINS_13Kernel_traitsI6__halfS2_fS2_fjLj512ELj1ELj4ELj1ELj16ENS_18Kernel_traits_baseILj512ES2_S2_fS2_fjLj128EEEEELb0ELb0ELb0EEEvNS_9BwdParamsE,@"STO_CUDA_ENTRY STV_DEFAULT"
_ZN10layer_norm31ln_parallel_residual_bwd_kernelINS_13Kernel_traitsI6__halfS2_fS2_fjLj512ELj1ELj4ELj1ELj16ENS_18Kernel_traits_baseILj512ES2_S2_fS2_fjLj128EEEEELb0ELb0ELb0EEEvNS_9BwdParamsE:
.text._ZN10layer_norm31ln_parallel_residual_bwd_kernelINS_13Kernel_traitsI6__halfS2_fS2_fjLj512ELj1ELj4ELj1ELj16ENS_18Kernel_traits_baseILj512ES2_S2_fS2_fjLj128EEEEELb0ELb0ELb0EEEvNS_9BwdParamsE:
        /* <DEDUP_REMOVED lines=27> */
[----:B------:R-:W5:Y:S01]  /*01b0*/  @P4 LDG.E.128 R24, desc[UR10][R8.64] ;  /* 0x0000000a08184981 */ /* 0x000f62000c1e1d00 */
[----:B------:R-:W-:-:S03]  /*01c0*/  @P4 LOP3.LUT R7, R7, 0x20, RZ, 0xfc, !PT ;  /* 0x0000002007074812 */ /* 0x000fc600078efcff */
[----:B------:R2:W5:Y:S02]  /*01d0*/  @P4 LDG.E.128 R20, desc[UR10][R2.64] ;  /* 0x0000000a02144981 */ /* 0x000564000c1e1d00 */
[----:B----4-:R-:W-:Y:S01]  /*01e0*/  @P0 IMAD.WIDE.U32 R10, R7, 0x10, R10 ;  /* 0x00000010070a0825 */ /* 0x010fe200078e000a */
[----:B0-----:R-:W-:-:S03]  /*01f0*/  USHF.L.U32 UR4, UR4, 0x2, URZ ;  /* 0x0000000204047899 */ /* 0x001fc600080006ff */
[----:B-1----:R-:W-:Y:S01]  /*0200*/  @P0 IMAD.WIDE.U32 R12, R7, 0x10, R12 ;  /* 0x00000010070c0825 */ /* 0x002fe200078e000c */
[----:B------:R0:W5:Y:S01]  /*0210*/  @P0 LDG.E.128 R28, desc[UR10][R10.64] ;  /* 0x0000000a0a1c0981 */ /* 0x000162000c1e1d00 */
[----:B--2---:R-:W-:-:S03]  /*0220*/  SHF.R.U32.HI R3, RZ, 0x5, R14 ;  /* 0x00000005ff037819 */ /* 0x004fc6000001160e */
[----:B------:R0:W5:Y:S01]  /*0230*/  @P0 LDG.E.128 R32, desc[UR10][R12.64] ;  /* 0x0000000a0c200981 */ /* 0x000162000c1e1d00 */
        /* <DEDUP_REMOVED lines=70> */
.L_x_2166:
[----:B0-----:R-:W0:Y:S02]  /*06a0*/  LDC.64 R120, c[0x0][0x3c0] ;  /* 0x0000f000ff787b82 */ /* 0x001e240000000a00 */
        /* <DEDUP_REMOVED lines=26> */
[----:B------:R-:W2:Y:S01]  /*0850*/  LDG.E.128 R132, desc[UR10][R132.64+0x10] ;  /* 0x0000100a84847981 */ /* 0x000ea2000c1e1d00 */
[----:B------:R-:W-:-:S04]  /*0860*/  ISETP.NE.U32.AND P0, PT, RZ, UR12, PT ;  /* 0x0000000cff007c0c */ /* 0x000fc8000bf05070 */
[----:B------:R-:W-:-:S13]  /*0870*/  ISETP.NE.AND.EX P0, PT, RZ, UR13, PT, P0 ;  /* 0x0000000dff007c0c */ /* 0x000fda000bf05300 */
[----:B------:R-:W0:Y:S01]  /*0880*/  @P0 LDC.64 R10, c[0x0][0x438] ;  /* 0x00010e00ff0a0b82 */ /* 0x000e220000000a00 */
[----:B------:R-:W-:Y:S02]  /*0890*/  HADD2.F32 R7, -RZ, R24.H0_H0 ;  /* 0x20000018ff077230 */ /* 0x000fe40000004100 */
[----:B0-----:R-:W-:-:S05]  /*08a0*/  @P0 IMAD.WIDE.U32 R10, R2, 0x20, R10 ;  /* 0x00000020020a0825 */ /* 0x001fca00078e000a */
[----:B------:R-:W5:Y:S04]  /*08b0*/  @P0 LDG.E.128 R92, desc[UR10][R10.64] ;  /* 0x0000000a0a5c0981 */ /* 0x000f68000c1e1d00 */
[----:B------:R0:W5:Y:S02]  /*08c0*/  @P0 LDG.E.128 R96, desc[UR10][R10.64+0x10] ;  /* 0x0000100a0a600981 */ /* 0x000164000c1e1d00 */
[----:B0-----:R-:W-:Y:S02]  /*08d0*/  HADD2.F32 R11, -RZ, R24.H1_H1 ;  /* 0x30000018ff0b7230 */ /* 0x001fe40000004100 */
[----:B------:R-:W-:Y:S02]  /*08e0*/  HADD2.F32 R147, -RZ, R22.H1_H1 ;  /* 0x30000016ff937230 */ /* 0x000fe40000004100 */
[----:B------:R-:W-:-:S02]  /*08f0*/  HADD2.F32 R153, -RZ, R23.H0_H0 ;  /* 0x20000017ff997230 */ /* 0x000fc40000004100 */
[----:B------:R-:W-:Y:S01]  /*0900*/  HADD2.F32 R161, -RZ, R23.H1_H1 ;  /* 0x30000017ffa17230 */ /* 0x000fe20000004100 */
[----:B------:R-:W-:Y:S01]  /*0910*/  IADD3 R165, PT, PT, R2, 0x20, RZ ;  /* 0x0000002002a57810 */ /* 0x000fe20007ffe0ff */
[--C-:B---3--:R-:W-:Y:S02]  /*0920*/  HADD2.F32 R141, -RZ, R120.reuse.H0_H0 ;  /* 0x20000078ff8d7230 */ /* 0x108fe40000004100 */
[----:B------:R-:W-:-:S03]  /*0930*/  HADD2.F32 R120, -RZ, R120.H1_H1 ;  /* 0x30000078ff787230 */ /* 0x000fc60000004100 */
[----:B------:R-:W-:Y:S01]  /*0940*/  FMUL.FTZ R8, R7, R141 ;  /* 0x0000008d07087220 */ /* 0x000fe20000410000 */
[----:B------:R-:W-:Y:S02]  /*0950*/  HADD2.F32 R7, -RZ, R20.H0_H0 ;  /* 0x20000014ff077230 */ /* 0x000fe40000004100 */
[--C-:B----4-:R-:W-:Y:S02]  /*0960*/  HADD2.F32 R139, -RZ, R128.reuse.H0_H0 ;  /* 0x20000080ff8b7230 */ /* 0x110fe40000004100 */
[----:B------:R-:W-:Y:S01]  /*0970*/  FMUL.FTZ R11, R11, R120 ;  /* 0x000000780b0b7220 */ /* 0x000fe20000410000 */
[----:B------:R-:W-:Y:S02]  /*0980*/  HADD2.F32 R128, -RZ, R128.H1_H1 ;  /* 0x30000080ff807230 */ /* 0x000fe40000004100 */
[----:B------:R-:W-:Y:S01]  /*0990*/  FFMA.FTZ R7, R7, R139, R8 ;  /* 0x0000008b07077223 */ /* 0x000fe20000010008 */
[----:B--2---:R-:W-:Y:S01]  /*09a0*/  FADD.FTZ R0, -R163, R124 ;  /* 0x0000007ca3007221 */ /* 0x004fe20000010100 */
[----:B------:R-:W-:-:S02]  /*09b0*/  HADD2.F32 R8, -RZ, R20.H1_H1 ;  /* 0x30000014ff087230 */ /* 0x000fc40000004100 */
[----:B------:R-:W-:Y:S01]  /*09c0*/  FADD.FTZ R10, -R163, R125 ;  /* 0x0000007da30a7221 */ /* 0x000fe20000010100 */
[C---:B-----5:R-:W-:Y:S01]  /*09d0*/  FMUL.FTZ R0, R9.reuse, R0 ;  /* 0x0000000009007220 */ /* 0x060fe20000410000 */
[----:B------:R-:W-:Y:S01]  /*09e0*/  FADD.FTZ R52, R52, R139 ;  /* 0x0000008b34347221 */ /* 0x000fe20000010000 */
[----:B------:R-:W-:Y:S01]  /*09f0*/  FFMA.FTZ R8, R8, R128, R11 ;  /* 0x0000008008087223 */ /* 0x000fe2000001000b */
[----:B------:R-:W-:Y:S01]  /*0a00*/  FMUL.FTZ R10, R9, R10 ;  /* 0x0000000a090a7220 */ /* 0x000fe20000410000 */
[----:B------:R-:W-:Y:S01]  /*0a10*/  FFMA.FTZ R36, R0, R139, R36 ;  /* 0x0000008b00247223 */ /* 0x000fe20000010024 */
[----:B------:R-:W-:Y:S02]  /*0a20*/  HADD2.F32 R11, -RZ, R25.H0_H0 ;  /* 0x20000019ff0b7230 */ /* 0x000fe40000004100 */
[----:B------:R-:W-:Y:S02]  /*0a30*/  HADD2.F32 R139, -RZ, R121.H0_H0 ;  /* 0x20000079ff8b7230 */ /* 0x000fe40000004100 */
[----:B------:R-:W-:Y:S01]  /*0a40*/  FADD.FTZ R126, -R163, R126 ;  /* 0x0000007ea37e7221 */ /* 0x000fe20000010100 */
[----:B------:R-:W-:Y:S01]  /*0a50*/  FADD.FTZ R77, R77, R120 ;  /* 0x000000784d4d7221 */ /* 0x000fe20000010000 */
[----:B------:R-:W-:Y:S01]  /*0a60*/  FFMA.FTZ R69, R10, R120, R69 ;  /* 0x000000780a457223 */ /* 0x000fe20000010045 */
[----:B------:R-:W-:-:S02]  /*0a70*/  HADD2.F32 R125, -RZ, R129.H0_H0 ;  /* 0x20000081ff7d7230 */ /* 0x000fc40000004100 */
[----:B------:R-:W-:Y:S01]  /*0a80*/  FMUL.FTZ R120, R11, R139 ;  /* 0x0000008b0b787220 */ /* 0x000fe20000410000 */
[----:B------:R-:W-:Y:S02]  /*0a90*/  HADD2.F32 R11, -RZ, R21.H0_H0 ;  /* 0x20000015ff0b7230 */ /* 0x000fe40000004100 */
[----:B------:R-:W-:Y:S01]  /*0aa0*/  FMUL.FTZ R136, R9, R126 ;  /* 0x0000007e09887220 */ /* 0x000fe20000410000 */
[----:B------:R-:W-:Y:S02]  /*0ab0*/  HADD2.F32 R124, -RZ, R25.H1_H1 ;  /* 0x30000019ff7c7230 */ /* 0x000fe40000004100 */
[----:B------:R-:W-:Y:S01]  /*0ac0*/  FADD.FTZ R140, -R163, R127 ;  /* 0x0000007fa38c7221 */ /* 0x000fe20000010100 */
[----:B------:R-:W-:Y:S02]  /*0ad0*/  HADD2.F32 R121, -RZ, R121.H1_H1 ;  /* 0x30000079ff797230 */ /* 0x000fe40000004100 */
[----:B------:R-:W-:Y:S01]  /*0ae0*/  FFMA.FTZ R11, R11, R125, R120 ;  /* 0x0000007d0b0b7223 */ /* 0x000fe20000010078 */
[----:B------:R-:W-:Y:S01]  /*0af0*/  FADD.FTZ R78, R78, R139 ;  /* 0x0000008b4e4e7221 */ /* 0x000fe20000010000 */
[----:B------:R-:W-:Y:S01]  /*0b00*/  FFMA.FTZ R70, R136, R139, R70 ;  /* 0x0000008b88467223 */ /* 0x000fe20000010046 */
[----:B------:R-:W-:-:S02]  /*0b10*/  HADD2.F32 R120, -RZ, R129.H1_H1 ;  /* 0x30000081ff787230 */ /* 0x000fc40000004100 */
[----:B------:R-:W-:Y:S01]  /*0b20*/  FMUL.FTZ R124, R124, R121 ;  /* 0x000000797c7c7220 */ /* 0x000fe20000410000 */
[----:B------:R-:W-:Y:S02]  /*0b30*/  HADD2.F32 R139, -RZ, R21.H1_H1 ;  /* 0x30000015ff8b7230 */ /* 0x000fe40000004100 */
[----:B------:R-:W-:Y:S01]  /*0b40*/  FMUL.FTZ R140, R9, R140 ;  /* 0x0000008c098c7220 */ /* 0x000fe20000410000 */
[----:B------:R-:W-:Y:S01]  /*0b50*/  FADD.FTZ R54, R54, R125 ;  /* 0x0000007d36367221 */ /* 0x000fe20000010000 */
[----:B------:R-:W-:Y:S01]  /*0b60*/  FFMA.FTZ R38, R136, R125, R38 ;  /* 0x0000007d88267223 */ /* 0x000fe20000010026 */
[----:B------:R-:W-:Y:S01]  /*0b70*/  FADD.FTZ R55, R55, R120 ;  /* 0x0000007837377221 */ /* 0x000fe20000010000 */
[-C--:B------:R-:W-:Y:S01]  /*0b80*/  FFMA.FTZ R139, R139, R120.reuse, R124 ;  /* 0x000000788b8b7223 */ /* 0x080fe2000001007c */
[----:B------:R-:W-:Y:S01]  /*0b90*/  FFMA.FTZ R39, R140, R120, R39 ;  /* 0x000000788c277223 */ /* 0x000fe20000010027 */
[----:B------:R-:W-:Y:S02]  /*0ba0*/  HADD2.F32 R120, -RZ, R26.H0_H0 ;  /* 0x2000001aff787230 */ /* 0x000fe40000004100 */
[----:B------:R-:W-:-:S02]  /*0bb0*/  HADD2.F32 R125, -RZ, R122.H0_H0 ;  /* 0x2000007aff7d7230 */ /* 0x000fc40000004100 */
[----:B------:R-:W-:Y:S01]  /*0bc0*/  FADD.FTZ R76, R76, R141 ;  /* 0x0000008d4c4c7221 */ /* 0x000fe20000010000 */
[----:B------:R-:W-:Y:S01]  /*0bd0*/  FFMA.FTZ R68, R0, R141, R68 ;  /* 0x0000008d00447223 */ /* 0x000fe20000010044 */
[----:B------:R-:W-:Y:S01]  /*0be0*/  FADD.FTZ R79, R79, R121 ;  /* 0x000000794f4f7221 */ /* 0x000fe20000010000 */
[----:B------:R-:W-:Y:S01]  /*0bf0*/  FFMA.FTZ R71, R140, R121, R71 ;  /* 0x000000798c477223 */ /* 0x000fe20000010047 */
[----:B------:R-:W-:Y:S02]  /*0c00*/  HADD2.F32 R141, -RZ, R22.H0_H0 ;  /* 0x20000016ff8d7230 */ /* 0x000fe40000004100 */
[----:B------:R-:W-:Y:S01]  /*0c10*/  FMUL.FTZ R120, R120, R125 ;  /* 0x0000007d78787220 */ /* 0x000fe20000410000 */
[----:B------:R-:W-:Y:S02]  /*0c20*/  HADD2.F32 R121, -RZ, R130.H0_H0 ;  /* 0x20000082ff797230 */ /* 0x000fe40000004100 */
[----:B------:R-:W-:Y:S01]  /*0c30*/  FADD.FTZ R132, -R163, R132 ;  /* 0x00000084a3847221 */ /* 0x000fe20000010100 */
[----:B------:R-:W-:-:S02]  /*0c40*/  HADD2.F32 R122, -RZ, R122.H1_H1 ;  /* 0x3000007aff7a7230 */ /* 0x000fc40000004100 */
[----:B------:R-:W-:Y:S01]  /*0c50*/  FFMA.FTZ R141, R141, R121, R120 ;  /* 0x000000798d8d7223 */ /* 0x000fe20000010078 */
[----:B------:R-:W-:Y:S02]  /*0c60*/  HADD2.F32 R120, -RZ, R26.H1_H1 ;  /* 0x3000001aff787230 */ /* 0x000fe40000004100 */
[----:B------:R-:W-:Y:S01]  /*0c70*/  FMUL.FTZ R142, R9, R132 ;  /* 0x00000084098e7220 */ /* 0x000fe20000410000 */
[----:B------:R-:W-:Y:S02]  /*0c80*/  HADD2.F32 R130, -RZ, R130.H1_H1 ;  /* 0x30000082ff827230 */ /* 0x000fe40000004100 */
[----:B------:R-:W-:Y:S01]  /*0c90*/  FMUL.FTZ R120, R120, R122 ;  /* 0x0000007a78787220 */ /* 0x000fe20000410000 */
[----:B------:R-:W-:Y:S01]  /*0ca0*/  FADD.FTZ R80, R80, R125 ;  /* 0x0000007d50507221 */ /* 0x000fe20000010000 */
[----:B------:R-:W-:Y:S01]  /*0cb0*/  FFMA.FTZ R72, R142, R125, R72 ;  /* 0x0000007d8e487223 */ /* 0x000fe20000010048 */
[----:B------:R-:W-:Y:S02]  /*0cc0*/  HADD2.F32 R125, -RZ, R123.H0_H0 ;  /* 0x2000007bff7d7230 */ /* 0x000fe40000004100 */
[----:B------:R-:W-:Y:S01]  /*0cd0*/  FFMA.FTZ R147, R147, R130, R120 ;  /* 0x0000008293937223 */ /* 0x000fe20000010078 */
[----:B------:R-:W-:-:S02]  /*0ce0*/  HADD2.F32 R120, -RZ, R27.H0_H0 ;  /* 0x2000001bff787230 */ /* 0x000fc40000004100 */
[C---:B------:R-:W-:Y:S01]  /*0cf0*/  FADD.FTZ R134, -R163.reuse, R134 ;  /* 0x00000086a3867221 */ /* 0x040fe20000010100 */
[----:B------:R-:W-:Y:S01]  /*0d00*/  FADD.FTZ R56, R56, R121 ;  /* 0x0000007938387221 */ /* 0x000fe20000010000 */
[----:B------:R-:W-:Y:S01]  /*0d10*/  FFMA.FTZ R40, R142, R121, R40 ;  /* 0x000000798e287223 */ /* 0x000fe20000010028 */
[----:B------:R-:W-:Y:S02]  /*0d20*/  HADD2.F32 R121, -RZ, R131.H0_H0 ;  /* 0x20000083ff797230 */ /* 0x000fe40000004100 */
[----:B------:R-:W-:Y:S01]  /*0d30*/  FADD.FTZ R152, -R163, R133 ;  /* 0x00000085a3987221 */ /* 0x000fe20000010100 */
[----:B------:R-:W-:Y:S01]  /*0d40*/  FMUL.FTZ R120, R120, R125 ;  /* 0x0000007d78787220 */ /* 0x000fe20000410000 */
[C---:B------:R-:W-:Y:S02]  /*0d50*/  FMUL.FTZ R154, R9.reuse, R134 ;  /* 0x00000086099a7220 */ /* 0x040fe40000410000 */
[----:B------:R-:W-:Y:S01]  /*0d60*/  FMUL.FTZ R152, R9, R152 ;  /* 0x0000009809987220 */ /* 0x000fe20000410000 */
[-C--:B------:R-:W-:Y:S01]  /*0d70*/  FFMA.FTZ R153, R153, R121.reuse, R120 ;  /* 0x0000007999997223 */ /* 0x080fe20000010078 */
[----:B------:R-:W-:Y:S01]  /*0d80*/  FADD.FTZ R58, R58, R121 ;  /* 0x000000793a3a7221 */ /* 0x000fe20000010000 */
[----:B------:R-:W-:Y:S01]  /*0d90*/  FFMA.FTZ R42, R154, R121, R42 ;  /* 0x000000799a2a7223 */ /* 0x000fe2000001002a */
[----:B------:R-:W-:-:S02]  /*0da0*/  HADD2.F32 R120, -RZ, R123.H1_H1 ;  /* 0x3000007bff787230 */ /* 0x000fc40000004100 */
[----:B------:R-:W-:Y:S01]  /*0db0*/  FADD.FTZ R162, -R163, R135 ;  /* 0x00000087a3a27221 */ /* 0x000fe20000010100 */
[----:B------:R-:W-:Y:S02]  /*0dc0*/  HADD2.F32 R121, -RZ, R27.H1_H1 ;  /* 0x3000001bff797230 */ /* 0x000fe40000004100 */
[----:B------:R-:W-:Y:S01]  /*0dd0*/  FADD.FTZ R81, R81, R122 ;  /* 0x0000007a51517221 */ /* 0x000fe20000010000 */
[----:B------:R-:W-:Y:S01]  /*0de0*/  FFMA.FTZ R73, R152, R122, R73 ;  /* 0x0000007a98497223 */ /* 0x000fe20000010049 */
[----:B------:R-:W-:Y:S02]  /*0df0*/  HADD2.F32 R122, -RZ, R131.H1_H1 ;  /* 0x30000083ff7a7230 */ /* 0x000fe40000004100 */
[----:B------:R-:W-:Y:S01]  /*0e00*/  FMUL.FTZ R162, R9, R162 ;  /* 0x000000a209a27220 */ /* 0x000fe20000410000 */
[----:B------:R-:W-:Y:S01]  /*0e10*/  FMUL.FTZ R124, R121, R120 ;  /* 0x00000078797c7220 */ /* 0x000fe20000410000 */
        /* <DEDUP_REMOVED lines=27> */
.L_x_2142:
[----:B------:R-:W-:Y:S05]  /*0fd0*/  BSYNC.RECONVERGENT B0 ;  /* 0x0000000000007941 */ /* 0x000fea0003800200 */
.L_x_2141:
[----:B------:R-:W-:Y:S04]  /*0fe0*/  BSSY.RECONVERGENT B0, `(.L_x_2143) ;  /* 0x0000082000007945 */ /* 0x000fe80003800200 */
[----:B------:R-:W-:Y:S05]  /*0ff0*/  @!P2 BRA `(.L_x_2144) ;  /* 0x000000080000a947 */ /* 0x000fea0003800000 */
[----:B------:R-:W0:Y:S08]  /*1000*/  LDC.64 R124, c[0x0][0x3a8] ;  /* 0x0000ea00ff7c7b82 */ /* 0x000e300000000a00 */
[----:B------:R-:W1:Y:S08]  /*1010*/  LDC.64 R128, c[0x0][0x430] ;  /* 0x00010c00ff807b82 */ /* 0x000e700000000a00 */
[----:B------:R-:W2:Y:S01]  /*1020*/  LDC.64 R132, c[0x0][0x428] ;  /* 0x00010a00ff847b82 */ /* 0x000ea20000000a00 */
[----:B0-----:R-:W-:-:S05]  /*1030*/  IMAD.WIDE.U32 R124, R165, 0x20, R124 ;  /* 0x00000020a57c7825 */ /* 0x001fca00078e007c */
[----:B------:R-:W3:Y:S01]  /*1040*/  LDG.E.128 R120, desc[UR10][R124.64] ;  /* 0x0000000a7c787981 */ /* 0x000ee2000c1e1d00 */
[----:B-1----:R-:W-:-:S06]  /*1050*/  IMAD.WIDE.U32 R128, R165, 0x10, R128 ;  /* 0x00000010a5807825 */ /* 0x002fcc00078e0080 */
[----:B------:R-:W4:Y:S01]  /*1060*/  LDG.E.128 R128, desc[UR10][R128.64] ;  /* 0x0000000a80807981 */ /* 0x000f22000c1e1d00 */
[----:B--2---:R-:W-:-:S03]  /*1070*/  IMAD.WIDE.U32 R132, R165, 0x10, R132 ;  /* 0x00000010a5847825 */ /* 0x004fc600078e0084 */
        /* <DEDUP_REMOVED lines=8> */
[----:B------:R0:W5:Y:S01]  /*1100*/  @P0 LDG.E.128 R12, desc[UR10][R144.64+0x10] ;  /* 0x0000100a900c0981 */ /* 0x000162000c1e1d00 */
[--C-:B------:R-:W-:Y:S02]  /*1110*/  HADD2.F32 R146, -RZ, R29.reuse.H0_H0 ;  /* 0x2000001dff927230 */ /* 0x100fe40000004100 */
[----:B------:R-:W-:Y:S02]  /*1120*/  HADD2.F32 R149, -RZ, R29.H1_H1 ;  /* 0x3000001dff957230 */ /* 0x000fe40000004100 */
[--C-:B------:R-:W-:Y:S02]  /*1130*/  HADD2.F32 R151, -RZ, R30.reuse.H0_H0 ;  /* 0x2000001eff977230 */ /* 0x100fe40000004100 */
[----:B------:R-:W-:-:S02]  /*1140*/  HADD2.F32 R157, -RZ, R30.H1_H1 ;  /* 0x3000001eff9d7230 */ /* 0x000fc40000004100 */
[--C-:B------:R-:W-:Y:S02]  /*1150*/  HADD2.F32 R155, -RZ, R31.reuse.H0_H0 ;  /* 0x2000001fff9b7230 */ /* 0x100fe40000004100 */
[----:B------:R-:W-:Y:S02]  /*1160*/  HADD2.F32 R159, -RZ, R31.H1_H1 ;  /* 0x3000001fff9f7230 */ /* 0x000fe40000004100 */
[C---:B---3--:R-:W-:Y:S01]  /*1170*/  FADD.FTZ R138, -R163.reuse, R120 ;  /* 0x00000078a38a7221 */ /* 0x048fe20000010100 */
[C---:B------:R-:W-:Y:S01]  /*1180*/  FADD.FTZ R120, -R163.reuse, R121 ;  /* 0x00000079a3787221 */ /* 0x040fe20000010100 */
[----:B------:R-:W-:Y:S01]  /*1190*/  FADD.FTZ R148, -R163, R123 ;  /* 0x0000007ba3947221 */ /* 0x000fe20000010100 */
[----:B------:R-:W-:Y:S02]  /*11a0*/  HADD2.F32 R121, -RZ, R32.H0_H0 ;  /* 0x20000020ff797230 */ /* 0x000fe40000004100 */
[----:B----4-:R-:W-:Y:S02]  /*11b0*/  HADD2.F32 R123, -RZ, R128.H0_H0 ;  /* 0x20000080ff7b7230 */ /* 0x010fe40000004100 */
[----:B-----5:R-:W-:-:S03]  /*11c0*/  FMUL.FTZ R138, R9, R138 ;  /* 0x0000008a098a7220 */ /* 0x020fc60000410000 */
[----:B0-----:R-:W-:Y:S01]  /*11d0*/  FMUL.FTZ R144, R121, R123 ;  /* 0x0000007b79907220 */ /* 0x001fe20000410000 */
[----:B--2---:R-:W-:Y:S02]  /*11e0*/  HADD2.F32 R121, -RZ, R132.H0_H0 ;  /* 0x20000084ff797230 */ /* 0x004fe40000004100 */
[----:B------:R-:W-:-:S03]  /*11f0*/  HADD2.F32 R128, -RZ, R128.H1_H1 ;  /* 0x30000080ff807230 */ /* 0x000fc60000004100 */
[-C--:B------:R-:W-:Y:S01]  /*1200*/  FFMA.FTZ R137, R137, R121.reuse, R144 ;  /* 0x0000007989897223 */ /* 0x080fe20000010090 */
[----:B------:R-:W-:Y:S01]  /*1210*/  FADD.FTZ R100, R100, R121 ;  /* 0x0000007964647221 */ /* 0x000fe20000010000 */
[----:B------:R-:W-:Y:S01]  /*1220*/  FFMA.FTZ R60, R138, R121, R60 ;  /* 0x000000798a3c7223 */ /* 0x000fe2000001003c */
[----:B------:R-:W-:Y:S02]  /*1230*/  HADD2.F32 R121, -RZ, R32.H1_H1 ;  /* 0x30000020ff797230 */ /* 0x000fe40000004100 */
[----:B------:R-:W-:Y:S01]  /*1240*/  FADD.FTZ R44, R44, R123 ;  /* 0x0000007b2c2c7221 */ /* 0x000fe20000010000 */
[----:B------:R-:W-:Y:S02]  /*1250*/  HADD2.F32 R132, -RZ, R132.H1_H1 ;  /* 0x30000084ff847230 */ /* 0x000fe40000004100 */
[----:B------:R-:W-:Y:S01]  /*1260*/  FFMA.FTZ R84, R138, R123, R84 ;  /* 0x0000007b8a547223 */ /* 0x000fe20000010054 */
[----:B------:R-:W-:Y:S02]  /*1270*/  HADD2.F32 R144, -RZ, R28.H1_H1 ;  /* 0x3000001cff907230 */ /* 0x000fe40000004100 */
[----:B------:R-:W-:Y:S01]  /*1280*/  FMUL.FTZ R121, R121, R128 ;  /* 0x0000008079797220 */ /* 0x000fe20000410000 */
[----:B------:R-:W-:Y:S01]  /*1290*/  FMUL.FTZ R143, R9, R120 ;  /* 0x00000078098f7220 */ /* 0x000fe20000410000 */
[----:B------:R-:W-:-:S02]  /*12a0*/  HADD2.F32 R120, -RZ, R33.H0_H0 ;  /* 0x20000021ff787230 */ /* 0x000fc40000004100 */
[C---:B------:R-:W-:Y:S01]  /*12b0*/  FADD.FTZ R122, -R163.reuse, R122 ;  /* 0x0000007aa37a7221 */ /* 0x040fe20000010100 */
[----:B------:R-:W-:Y:S02]  /*12c0*/  HADD2.F32 R123, -RZ, R129.H0_H0 ;  /* 0x20000081ff7b7230 */ /* 0x000fe40000004100 */
[----:B------:R-:W-:Y:S01]  /*12d0*/  FFMA.FTZ R144, R144, R132, R121 ;  /* 0x0000008490907223 */ /* 0x000fe20000010079 */
[----:B------:R-:W-:Y:S01]  /*12e0*/  FADD.FTZ R158, -R163, R125 ;  /* 0x0000007da39e7221 */ /* 0x000fe20000010100 */
[----:B------:R-:W-:Y:S02]  /*12f0*/  HADD2.F32 R121, -RZ, R133.H0_H0 ;  /* 0x20000085ff797230 */ /* 0x000fe40000004100 */
[----:B------:R-:W-:Y:S01]  /*1300*/  FMUL.FTZ R145, R9, R122 ;  /* 0x0000007a09917220 */ /* 0x000fe20000410000 */
[----:B------:R-:W-:Y:S01]  /*1310*/  FMUL.FTZ R125, R120, R123 ;  /* 0x0000007b787d7220 */ /* 0x000fe20000410000 */
[----:B------:R-:W-:Y:S02]  /*1320*/  HADD2.F32 R122, -RZ, R129.H1_H1 ;  /* 0x30000081ff7a7230 */ /* 0x000fe40000004100 */
[----:B------:R-:W-:Y:S01]  /*1330*/  FADD.FTZ R102, R102, R121 ;  /* 0x0000007966667221 */ /* 0x000fe20000010000 */
[-C--:B------:R-:W-:Y:S01]  /*1340*/  FFMA.FTZ R146, R146, R121.reuse, R125 ;  /* 0x0000007992927223 */ /* 0x080fe2000001007d */
[----:B------:R-:W-:Y:S01]  /*1350*/  FFMA.FTZ R62, R145, R121, R62 ;  /* 0x00000079913e7223 */ /* 0x000fe2000001003e */
[----:B------:R-:W-:-:S02]  /*1360*/  HADD2.F32 R121, -RZ, R33.H1_H1 ;  /* 0x30000021ff797230 */ /* 0x000fc40000004100 */
[----:B------:R-:W-:Y:S01]  /*1370*/  FADD.FTZ R45, R45, R128 ;  /* 0x000000802d2d7221 */ /* 0x000fe20000010000 */
[----:B------:R-:W-:Y:S01]  /*1380*/  FFMA.FTZ R85, R143, R128, R85 ;  /* 0x000000808f557223 */ /* 0x000fe20000010055 */
[----:B------:R-:W-:Y:S02]  /*1390*/  HADD2.F32 R120, -RZ, R133.H1_H1 ;  /* 0x30000085ff787230 */ /* 0x000fe40000004100 */
[----:B------:R-:W-:Y:S01]  /*13a0*/  FMUL.FTZ R148, R9, R148 ;  /* 0x0000009409947220 */ /* 0x000fe20000410000 */
[----:B------:R-:W-:Y:S01]  /*13b0*/  FMUL.FTZ R128, R121, R122 ;  /* 0x0000007a79807220 */ /* 0x000fe20000410000 */
[----:B------:R-:W-:Y:S01]  /*13c0*/  FADD.FTZ R46, R46, R123 ;  /* 0x0000007b2e2e7221 */ /* 0x000fe20000010000 */
[----:B------:R-:W-:Y:S01]  /*13d0*/  FFMA.FTZ R86, R145, R123, R86 ;  /* 0x0000007b91567223 */ /* 0x000fe20000010056 */
[----:B------:R-:W-:Y:S01]  /*13e0*/  FADD.FTZ R103, R103, R120 ;  /* 0x0000007867677221 */ /* 0x000fe20000010000 */
[-C--:B------:R-:W-:Y:S01]  /*13f0*/  FFMA.FTZ R149, R149, R120.reuse, R128 ;  /* 0x0000007895957223 */ /* 0x080fe20000010080 */
[----:B------:R-:W-:Y:S01]  /*1400*/  FFMA.FTZ R63, R148, R120, R63 ;  /* 0x00000078943f7223 */ /* 0x000fe2000001003f */
[----:B------:R-:W-:-:S02]  /*1410*/  HADD2.F32 R120, -RZ, R34.H0_H0 ;  /* 0x20000022ff787230 */ /* 0x000fc40000004100 */
[----:B------:R-:W-:Y:S02]  /*1420*/  HADD2.F32 R123, -RZ, R130.H0_H0 ;  /* 0x20000082ff7b7230 */ /* 0x000fe40000004100 */
[----:B------:R-:W-:-:S03]  /*1430*/  HADD2.F32 R121, -RZ, R134.H0_H0 ;  /* 0x20000086ff797230 */ /* 0x000fc60000004100 */
[----:B------:R-:W-:Y:S01]  /*1440*/  FMUL.FTZ R120, R120, R123 ;  /* 0x0000007b78787220 */ /* 0x000fe20000410000 */
[----:B------:R-:W-:Y:S02]  /*1450*/  HADD2.F32 R130, -RZ, R130.H1_H1 ;  /* 0x30000082ff827230 */ /* 0x000fe40000004100 */
[----:B------:R-:W-:Y:S01]  /*1460*/  FADD.FTZ R124, -R163, R124 ;  /* 0x0000007ca37c7221 */ /* 0x000fe20000010100 */
        /* <DEDUP_REMOVED lines=8> */
[----:B------:R-:W-:Y:S01]  /*14f0*/  FFMA.FTZ R157, R157, R134, R120 ;  /* 0x000000869d9d7223 */ /* 0x000fe20000010078 */
[----:B------:R-:W-:Y:S02]  /*1500*/  HADD2.F32 R120, -RZ, R35.H0_H0 ;  /* 0x20000023ff787230 */ /* 0x000fe40000004100 */
[----:B------:R-:W-:Y:S01]  /*1510*/  FADD.FTZ R126, -R163, R126 ;  /* 0x0000007ea37e7221 */ /* 0x000fe20000010100 */
[----:B------:R-:W-:Y:S01]  /*1520*/  FADD.FTZ R108, R108, R121 ;  /* 0x000000796c6c7221 */ /* 0x000fe20000010000 */
[----:B------:R-:W-:Y:S01]  /*1530*/  FFMA.FTZ R64, R150, R121, R64 ;  /* 0x0000007996407223 */ /* 0x000fe20000010040 */
[----:B------:R-:W-:Y:S02]  /*1540*/  HADD2.F32 R121, -RZ, R135.H0_H0 ;  /* 0x20000087ff797230 */ /* 0x000fe40000004100 */
[----:B------:R-:W-:Y:S01]  /*1550*/  FMUL.FTZ R120, R120, R123 ;  /* 0x0000007b78787220 */ /* 0x000fe20000410000 */
[----:B------:R-:W-:Y:S01]  /*1560*/  FMUL.FTZ R156, R9, R126 ;  /* 0x0000007e099c7220 */ /* 0x000fe20000410000 */
[----:B------:R-:W-:-:S02]  /*1570*/  FFMA.FTZ R164, R138, R137, R164 ;  /* 0x000000898aa47223 */ /* 0x000fc400000100a4 */
[-C--:B------:R-:W-:Y:S01]  /*1580*/  FFMA.FTZ R155, R155, R121.reuse, R120 ;  /* 0x000000799b9b7223 */ /* 0x080fe20000010078 */
[----:B------:R-:W-:Y:S01]  /*1590*/  FADD.FTZ R110, R110, R121 ;  /* 0x000000796e6e7221 */ /* 0x000fe20000010000 */
[----:B------:R-:W-:Y:S01]  /*15a0*/  FFMA.FTZ R66, R156, R121, R66 ;  /* 0x000000799c427223 */ /* 0x000fe20000010042 */
[----:B------:R-:W-:Y:S01]  /*15b0*/  FADD.FTZ R121, R166, R137 ;  /* 0x00000089a6797221 */ /* 0x000fe20000010000 */
[----:B------:R-:W-:-:S03]  /*15c0*/  FFMA.FTZ R164, R143, R144, R164 ;  /* 0x000000908fa47223 */ /* 0x000fc600000100a4 */
[----:B------:R-:W-:Y:S01]  /*15d0*/  FADD.FTZ R121, R121, R144 ;  /* 0x0000009079797221 */ /* 0x000fe20000010000 */
[----:B------:R-:W-:Y:S01]  /*15e0*/  FADD.FTZ R47, R47, R122 ;  /* 0x0000007a2f2f7221 */ /* 0x000fe20000010000 */
[----:B------:R-:W-:Y:S02]  /*15f0*/  FFMA.FTZ R87, R148, R122, R87 ;  /* 0x0000007a94577223 */ /* 0x000fe40000010057 */
[----:B------:R-:W-:Y:S01]  /*1600*/  FADD.FTZ R122, R121, R146 ;  /* 0x00000092797a7221 */ /* 0x000fe20000010000 */
[----:B------:R-:W-:Y:S01]  /*1610*/  FFMA.FTZ R121, R145, R146, R164 ;  /* 0x0000009291797223 */ /* 0x000fe200000100a4 */
[----:B------:R-:W-:Y:S02]  /*1620*/  FADD.FTZ R50, R50, R123 ;  /* 0x0000007b32327221 */ /* 0x000fe40000010000 */
[----:B------:R-:W-:Y:S01]  /*1630*/  FADD.FTZ R122, R122, R149 ;  /* 0x000000957a7a7221 */ /* 0x000fe20000010000 */
[----:B------:R-:W-:Y:S01]  /*1640*/  FFMA.FTZ R121, R148, R149, R121 ;  /* 0x0000009594797223 */ /* 0x000fe20000010079 */
[----:B------:R-:W-:Y:S01]  /*1650*/  FFMA.FTZ R90, R156, R123, R90 ;  /* 0x0000007b9c5a7223 */ /* 0x000fe2000001005a */
[----:B------:R-:W-:-:S02]  /*1660*/  HADD2.F32 R120, -RZ, R131.H1_H1 ;  /* 0x30000083ff787230 */ /* 0x000fc40000004100 */
[----:B------:R-:W-:Y:S01]  /*1670*/  FMUL.FTZ R158, R9, R158 ;  /* 0x0000009e099e7220 */ /* 0x000fe20000410000 */
[----:B------:R-:W-:Y:S02]  /*1680*/  HADD2.F32 R123, -RZ, R35.H1_H1 ;  /* 0x30000023ff7b7230 */ /* 0x000fe40000004100 */
[----:B------:R-:W-:Y:S01]  /*1690*/  FADD.FTZ R122, R122, R151 ;  /* 0x000000977a7a7221 */ /* 0x000fe20000010000 */
[----:B------:R-:W-:Y:S01]  /*16a0*/  FFMA.FTZ R121, R150, R151, R121 ;  /* 0x0000009796797223 */ /* 0x000fe20000010079 */
[----:B------:R-:W-:Y:S02]  /*16b0*/  HADD2.F32 R124, -RZ, R135.H1_H1 ;  /* 0x30000087ff7c7230 */ /* 0x000fe40000004100 */
[----:B------:R-:W-:Y:S01]  /*16c0*/  FADD.FTZ R160, -R163, R127 ;  /* 0x0000007fa3a07221 */ /* 0x000fe20000010100 */
        /* <DEDUP_REMOVED lines=19> */
.L_x_2144:
[----:B------:R-:W-:Y:S05]  /*1800*/  BSYNC.RECONVERGENT B0 ;  /* 0x0000000000007941 */ /* 0x000fea0003800200 */
.L_x_2143:
        /* <DEDUP_REMOVED lines=23> */
.L_x_2184:
        /* <DEDUP_REMOVED lines=21> */
[-C--:B------:R-:W-:Y:S01]  /*1ad0*/  FFMA.FTZ R128, R152, R129.reuse, R131 ;  /* 0x0000008198807223 */ /* 0x080fe20000010083 */
[----:B------:R-:W-:Y:S01]  /*1ae0*/  FADD.FTZ R122, R8, -R121 ;  /* 0x80000079087a7221 */ /* 0x000fe20000010000 */
[----:B------:R-:W-:Y:S01]  /*1af0*/  FADD.FTZ R120, R7, -R120 ;  /* 0x8000007807787221 */ /* 0x000fe20000010000 */
[-CC-:B------:R-:W-:Y:S01]  /*1b00*/  FFMA.FTZ R124, R140, R129.reuse, R131.reuse ;  /* 0x000000818c7c7223 */ /* 0x180fe20000010083 */
[-CC-:B------:R-:W-:Y:S01]  /*1b10*/  FFMA.FTZ R130, R154, R129.reuse, R131.reuse ;  /* 0x000000819a827223 */ /* 0x180fe20000010083 */
[C---:B-----5:R-:W-:Y:S01]  /*1b20*/  FMUL.FTZ R121, R9.reuse, R122 ;  /* 0x0000007a09797220 */ /* 0x060fe20000410000 */
[-CC-:B------:R-:W-:Y:S01]  /*1b30*/  FFMA.FTZ R122, R136, R129.reuse, R131.reuse ;  /* 0x00000081887a7223 */ /* 0x180fe20000010083 */
[----:B------:R-:W-:Y:S01]  /*1b40*/  FMUL.FTZ R120, R9, R120 ;  /* 0x0000007809787220 */ /* 0x000fe20000410000 */
[----:B------:R-:W-:Y:S01]  /*1b50*/  FFMA.FTZ R132, R162, R129, R131 ;  /* 0x00000081a2847223 */ /* 0x000fe20000010083 */
[----:B------:R-:W-:Y:S01]  /*1b60*/  FADD.FTZ R126, R141, -R126 ;  /* 0x8000007e8d7e7221 */ /* 0x000fe20000010000 */
[----:B------:R-:W-:Y:S01]  /*1b70*/  FADD.FTZ R122, R11, -R122 ;  /* 0x8000007a0b7a7221 */ /* 0x000fe20000010000 */
[----:B------:R-:W-:Y:S01]  /*1b80*/  FADD.FTZ R128, R147, -R128 ;  /* 0x8000008093807221 */ /* 0x000fe20000010000 */
[----:B------:R-:W-:Y:S01]  /*1b90*/  FADD.FTZ R124, R139, -R124 ;  /* 0x8000007c8b7c7221 */ /* 0x000fe20000010000 */
[----:B------:R-:W-:Y:S01]  /*1ba0*/  FADD.FTZ R130, R153, -R130 ;  /* 0x8000008299827221 */ /* 0x000fe20000010000 */
[----:B------:R-:W-:Y:S01]  /*1bb0*/  FADD.FTZ R132, R161, -R132 ;  /* 0x80000084a1847221 */ /* 0x000fe20000010000 */
[----:B------:R-:W-:Y:S01]  /*1bc0*/  F2FP.F16.F32.PACK_AB R120, R121, R120 ;  /* 0x000000787978723e */ /* 0x000fe200000000ff */
        /* <DEDUP_REMOVED lines=8> */
[----:B------:R-:W-:Y:S01]  /*1c50*/  F2FP.F16.F32.PACK_AB R123, R125, R130 ;  /* 0x000000827d7b723e */ /* 0x000fe200000000ff */
[----:B------:R-:W-:Y:S06]  /*1c60*/  BRA `(.L_x_2151) ;  /* 0x0000000c00a07947 */ /* 0x000fec0003800000 */
.L_x_2150:
[-CC-:B------:R-:W-:Y:S01]  /*1c70*/  FFMA.FTZ R116, R154, R129.reuse, R131.reuse ;  /* 0x000000819a747223 */ /* 0x180fe20000010083 */
[-CC-:B------:R-:W-:Y:S01]  /*1c80*/  FFMA.FTZ R118, R162, R129.reuse, R131.reuse ;  /* 0x00000081a2767223 */ /* 0x180fe20000010083 */
[-CC-:B------:R-:W-:Y:S01]  /*1c90*/  FFMA.FTZ R120, R136, R129.reuse, R131.reuse ;  /* 0x0000008188787223 */ /* 0x180fe20000010083 */
[-CC-:B------:R-:W-:Y:S01]  /*1ca0*/  FFMA.FTZ R122, R140, R129.reuse, R131.reuse ;  /* 0x000000818c7a7223 */ /* 0x180fe20000010083 */
[----:B------:R-:W-:Y:S01]  /*1cb0*/  FADD.FTZ R116, R153, -R116 ;  /* 0x8000007499747221 */ /* 0x000fe20000010000 */
[----:B------:R-:W-:Y:S01]  /*1cc0*/  FADD.FTZ R118, R161, -R118 ;  /* 0x80000076a1767221 */ /* 0x000fe20000010000 */
[-CC-:B------:R-:W-:Y:S01]  /*1cd0*/  FFMA.FTZ R117, R10, R129.reuse, R131.reuse ;  /* 0x000000810a757223 */ /* 0x180fe20000010083 */
[-CC-:B0-----:R-:W-:Y:S01]  /*1ce0*/  FFMA.FTZ R124, R142, R129.reuse, R131.reuse ;  /* 0x000000818e7c7223 */ /* 0x181fe20000010083 */
[C---:B-----5:R-:W-:Y:S01]  /*1cf0*/  FMUL.FTZ R123, R9.reuse, R116 ;  /* 0x00000074097b7220 */ /* 0x060fe20000410000 */
[----:B------:R-:W-:Y:S01]  /*1d00*/  FMUL.FTZ R118, R9, R118 ;  /* 0x0000007609767220 */ /* 0x000fe20000410000 */
[-CC-:B------:R-:W-:Y:S01]  /*1d10*/  FFMA.FTZ R116, R0, R129.reuse, R131.reuse ;  /* 0x0000008100747223 */ /* 0x180fe20000010083 */
[----:B------:R-:W-:Y:S01]  /*1d20*/  FFMA.FTZ R126, R152, R129, R131 ;  /* 0x00000081987e7223 */ /* 0x000fe20000010083 */
[----:B------:R-:W-:Y:S01]  /*1d30*/  FADD.FTZ R120, R11, -R120 ;  /* 0x800000780b787221 */ /* 0x000fe20000010000 */
[----:B------:R-:W-:Y:S01]  /*1d40*/  FADD.FTZ R122, R139, -R122 ;  /* 0x8000007a8b7a7221 */ /* 0x000fe20000010000 */
[----:B------:R-:W-:Y:S01]  /*1d50*/  F2FP.F16.F32.PACK_AB R123, R118, R123 ;  /* 0x0000007b767b723e */ /* 0x000fe200000000ff */
        /* <DEDUP_REMOVED lines=18> */
.L_x_2149:
        /* <DEDUP_REMOVED lines=32> */
.L_x_2152:
        /* <DEDUP_REMOVED lines=33> */
.L_x_2148:
        /* <DEDUP_REMOVED lines=14> */
[-C--:B------:R-:W-:Y:S01]  /*2370*/  FFMA.FTZ R128, R162, R129.reuse, R131 ;  /* 0x00000081a2807223 */ /* 0x080fe20000010083 */
[----:B------:R-:W-:Y:S01]  /*2380*/  FADD.FTZ R123, R141, -R126 ;  /* 0x8000007e8d7b7221 */ /* 0x000fe20000010000 */
[C---:B-----5:R-:W-:Y:S01]  /*2390*/  FFMA.FTZ R120, R9.reuse, R120, R92 ;  /* 0x0000007809787223 */ /* 0x060fe2000001005c */
[C---:B------:R-:W-:Y:S01]  /*23a0*/  FFMA.FTZ R121, R9.reuse, R122, R93 ;  /* 0x0000007a09797223 */ /* 0x040fe2000001005d */
[-CC-:B------:R-:W-:Y:S01]  /*23b0*/  FFMA.FTZ R122, R136, R129.reuse, R131.reuse ;  /* 0x00000081887a7223 */ /* 0x180fe20000010083 */
[----:B------:R-:W-:Y:S01]  /*23c0*/  FFMA.FTZ R126, R154, R129, R131 ;  /* 0x000000819a7e7223 */ /* 0x000fe20000010083 */
[----:B------:R-:W-:-:S02]  /*23d0*/  FFMA.FTZ R123, R9, R123, R96 ;  /* 0x0000007b097b7223 */ /* 0x000fc40000010060 */
[----:B------:R-:W-:Y:S01]  /*23e0*/  F2FP.F16.F32.PACK_AB R120, R121, R120 ;  /* 0x000000787978723e */ /* 0x000fe200000000ff */
[----:B------:R-:W-:Y:S01]  /*23f0*/  FADD.FTZ R121, R11, -R122 ;  /* 0x8000007a0b797221 */ /* 0x000fe20000010000 */
[----:B------:R-:W-:Y:S01]  /*2400*/  FADD.FTZ R122, R139, -R124 ;  /* 0x8000007c8b7a7221 */ /* 0x000fe20000010000 */
[----:B------:R-:W-:Y:S01]  /*2410*/  FFMA.FTZ R124, R152, R129, R131 ;  /* 0x00000081987c7223 */ /* 0x000fe20000010083 */
[----:B------:R-:W-:Y:S01]  /*2420*/  FADD.FTZ R125, R153, -R126 ;  /* 0x8000007e997d7221 */ /* 0x000fe20000010000 */
[----:B------:R-:W-:Y:S01]  /*2430*/  FADD.FTZ R126, R161, -R128 ;  /* 0x80000080a17e7221 */ /* 0x000fe20000010000 */
[----:B------:R-:W-:Y:S01]  /*2440*/  FFMA.FTZ R121, R9, R121, R94 ;  /* 0x0000007909797223 */ /* 0x000fe2000001005e */
[----:B------:R-:W-:Y:S01]  /*2450*/  FADD.FTZ R124, R147, -R124 ;  /* 0x8000007c937c7221 */ /* 0x000fe20000010000 */
[C---:B------:R-:W-:Y:S01]  /*2460*/  FFMA.FTZ R122, R9.reuse, R122, R95 ;  /* 0x0000007a097a7223 */ /* 0x040fe2000001005f */
[C---:B------:R-:W-:Y:S01]  /*2470*/  FFMA.FTZ R125, R9.reuse, R125, R98 ;  /* 0x0000007d097d7223 */ /* 0x040fe20000010062 */
[C---:B------:R-:W-:Y:S01]  /*2480*/  FFMA.FTZ R126, R9.reuse, R126, R99 ;  /* 0x0000007e097e7223 */ /* 0x040fe20000010063 */
[----:B------:R-:W-:-:S02]  /*2490*/  FFMA.FTZ R124, R9, R124, R97 ;  /* 0x0000007c097c7223 */ /* 0x000fc40000010061 */
[----:B------:R-:W-:-:S03]  /*24a0*/  F2FP.F16.F32.PACK_AB R121, R122, R121 ;  /* 0x000000797a79723e */ /* 0x000fc600000000ff */
[----:B------:R-:W-:Y:S02]  /*24b0*/  F2FP.F16.F32.PACK_AB R122, R124, R123 ;  /* 0x0000007b7c7a723e */ /* 0x000fe400000000ff */
[----:B------:R-:W-:Y:S01]  /*24c0*/  F2FP.F16.F32.PACK_AB R123, R126, R125 ;  /* 0x0000007d7e7b723e */ /* 0x000fe200000000ff */
[----:B------:R-:W-:Y:S06]  /*24d0*/  BRA `(.L_x_2151) ;  /* 0x0000000400847947 */ /* 0x000fec0003800000 */
.L_x_2154:
[-CC-:B------:R-:W-:Y:S01]  /*24e0*/  FFMA.FTZ R116, R154, R129.reuse, R131.reuse ;  /* 0x000000819a747223 */ /* 0x180fe20000010083 */
[-CC-:B------:R-:W-:Y:S01]  /*24f0*/  FFMA.FTZ R118, R162, R129.reuse, R131.reuse ;  /* 0x00000081a2767223 */ /* 0x180fe20000010083 */
[-CC-:B------:R-:W-:Y:S01]  /*2500*/  FFMA.FTZ R117, R10, R129.reuse, R131.reuse ;  /* 0x000000810a757223 */ /* 0x180fe20000010083 */
[-CC-:B------:R-:W-:Y:S01]  /*2510*/  FFMA.FTZ R120, R136, R129.reuse, R131.reuse ;  /* 0x0000008188787223 */ /* 0x180fe20000010083 */
[----:B------:R-:W-:Y:S01]  /*2520*/  FADD.FTZ R116, R153, -R116 ;  /* 0x8000007499747221 */ /* 0x000fe20000010000 */
[----:B------:R-:W-:Y:S01]  /*2530*/  FADD.FTZ R118, R161, -R118 ;  /* 0x80000076a1767221 */ /* 0x000fe20000010000 */
[-CC-:B------:R-:W-:Y:S01]  /*2540*/  FFMA.FTZ R122, R140, R129.reuse, R131.reuse ;  /* 0x000000818c7a7223 */ /* 0x180fe20000010083 */
[-C--:B0-----:R-:W-:Y:S01]  /*2550*/  FFMA.FTZ R124, R152, R129.reuse, R131 ;  /* 0x00000081987c7223 */ /* 0x081fe20000010083 */
[C---:B-----5:R-:W-:Y:S01]  /*2560*/  FFMA.FTZ R123, R9.reuse, R116, R98 ;  /* 0x00000074097b7223 */ /* 0x060fe20000010062 */
[----:B------:R-:W-:Y:S01]  /*2570*/  FFMA.FTZ R118, R9, R118, R99 ;  /* 0x0000007609767223 */ /* 0x000fe20000010063 */
[----:B------:R-:W-:Y:S01]  /*2580*/  FFMA.FTZ R116, R0, R129, R131 ;  /* 0x0000008100747223 */ /* 0x000fe20000010083 */
[----:B------:R-:W-:Y:S01]  /*2590*/  FADD.FTZ R122, R139, -R122 ;  /* 0x8000007a8b7a7221 */ /* 0x000fe20000010000 */
[----:B------:R-:W-:-:S02]  /*25a0*/  FADD.FTZ R124, R147, -R124 ;  /* 0x8000007c937c7221 */ /* 0x000fc40000010000 */
[----:B------:R-:W-:Y:S01]  /*25b0*/  F2FP.F16.F32.PACK_AB R123, R118, R123 ;  /* 0x0000007b767b723e */ /* 0x000fe200000000ff */
[----:B------:R-:W-:Y:S01]  /*25c0*/  FADD.FTZ R118, R8, -R117 ;  /* 0x8000007508767221 */ /* 0x000fe20000010000 */
[----:B------:R-:W-:Y:S01]  /*25d0*/  FADD.FTZ R117, R11, -R120 ;  /* 0x800000780b757221 */ /* 0x000fe20000010000 */
[----:B------:R-:W-:Y:S01]  /*25e0*/  FFMA.FTZ R120, R142, R129, R131 ;  /* 0x000000818e787223 */ /* 0x000fe20000010083 */
[----:B------:R-:W-:Y:S01]  /*25f0*/  FADD.FTZ R116, R7, -R116 ;  /* 0x8000007407747221 */ /* 0x000fe20000010000 */
[C---:B------:R-:W-:Y:S01]  /*2600*/  FFMA.FTZ R124, R9.reuse, R124, R97 ;  /* 0x0000007c097c7223 */ /* 0x040fe20000010061 */
[----:B------:R-:W-:Y:S01]  /*2610*/  FFMA.FTZ R121, R9, R117, R94 ;  /* 0x0000007509797223 */ /* 0x000fe2000001005e */
        /* <DEDUP_REMOVED lines=13> */
.L_x_2153:
        /* <DEDUP_REMOVED lines=30> */
[----:B------:R-:W-:Y:S01]  /*28d0*/  F2FP.F16.F32.PACK_AB R120, R113, R112 ;  /* 0x000000707178723e */ /* 0x000fe200000000ff */
[----:B------:R-:W-:Y:S06]  /*28e0*/  BRA `(.L_x_2151) ;  /* 0x0000000000807947 */ /* 0x000fec0003800000 */
.L_x_2155:
        /* <DEDUP_REMOVED lines=31> */
[----:B------:R-:W-:-:S07]  /*2ae0*/  MOV R116, R120 ;  /* 0x0000007800747202 */ /* 0x000fce0000000f00 */
.L_x_2151:
        /* <DEDUP_REMOVED lines=15> */
.L_x_2147:
[----:B------:R-:W-:Y:S05]  /*2be0*/  BSYNC.RECONVERGENT B0 ;  /* 0x0000000000007941 */ /* 0x000fea0003800200 */
.L_x_2146:
        /* <DEDUP_REMOVED lines=46> */
.L_x_2160:
[-CC-:B-1----:R-:W-:Y:S01]  /*2ed0*/  FFMA.FTZ R120, R160, R129.reuse, R131.reuse ;  /* 0x00000081a0787223 */ /* 0x182fe20000010083 */
        /* <DEDUP_REMOVED lines=28> */
.L_x_2159:
[----:B-1----:R-:W1:Y:S02]  /*30a0*/  LDC.64 R120, c[0x0][0x470] ;  /* 0x00011c00ff787b82 */ /* 0x002e640000000a00 */
[----:B-1----:R-:W-:-:S04]  /*30b0*/  ISETP.NE.U32.AND P1, PT, R120, RZ, PT ;  /* 0x000000ff7800720c */ /* 0x002fc80003f25070 */
[----:B------:R-:W-:-:S13]  /*30c0*/  ISETP.NE.AND.EX P1, PT, R121, RZ, PT, P1 ;  /* 0x000000ff7900720c */ /* 0x000fda0003f25310 */
[----:B------:R-:W-:Y:S05]  /*30d0*/  @!P1 BRA `(.L_x_2162) ;  /* 0x0000000000849947 */ /* 0x000fea0003800000 */
        /* <DEDUP_REMOVED lines=33> */
.L_x_2162:
        /* <DEDUP_REMOVED lines=29> */
.L_x_2158:
        /* <DEDUP_REMOVED lines=41> */
.L_x_2164:
        /* <DEDUP_REMOVED lines=29> */
.L_x_2163:
        /* <DEDUP_REMOVED lines=37> */
.L_x_2165:
        /* <DEDUP_REMOVED lines=28> */
.L_x_2161:
        /* <DEDUP_REMOVED lines=10> */
.L_x_2157:
[----:B------:R-:W-:Y:S05]  /*3dd0*/  BSYNC.RECONVERGENT B0 ;  /* 0x0000000000007941 */ /* 0x000fea0003800200 */
.L_x_2156:
[----:B-1-3--:R-:W1:Y:S02]  /*3de0*/  LDC.64 R120, c[0x0][0x380] ;  /* 0x0000e000ff787b82 */ /* 0x00ae640000000a00 */
[----:B-1----:R-:W-:-:S04]  /*3df0*/  LEA R3, R120, R3, 0x2 ;  /* 0x0000000378037211 */ /* 0x002fc800078e10ff */
[----:B------:R-:W-:-:S13]  /*3e00*/  ISETP.GE.AND P0, PT, R3, R121, PT ;  /* 0x000000790300720c */ /* 0x000fda0003f06270 */
[----:B------:R-:W-:Y:S05]  /*3e10*/  @!P0 BRA `(.L_x_2166) ;  /* 0xffffffc800208947 */ /* 0x000fea000383ffff */
.L_x_2140:
[----:B-----5:R-:W1:Y:S01]  /*3e20*/  S2R R9, SR_TID.X ;  /* 0x0000000000097919 */ /* 0x020e620000002100 */
[----:B------:R-:W-:Y:S05]  /*3e30*/  WARPSYNC.ALL ;  /* 0x0000000000007948 */ /* 0x000fea0003800000 */
[----:B------:R-:W2:Y:S01]  /*3e40*/  S2R R7, SR_CgaCtaId ;  /* 0x0000000000077919 */ /* 0x000ea20000008800 */
[----:B------:R-:W3:Y:S01]  /*3e50*/  S2UR UR4, SR_CTAID.X ;  /* 0x00000000000479c3 */ /* 0x000ee20000002500 */
[----:B------:R-:W-:Y:S01]  /*3e60*/  MOV R4, 0x400 ;  /* 0x0000040000047802 */ /* 0x000fe20000000f00 */
[----:B------:R-:W4:Y:S01]  /*3e70*/  LDCU.128 UR16, c[0x0][0x440] ;  /* 0x00008800ff1077ac */ /* 0x000f220008000c00 */
[----:B------:R-:W-:Y:S01]  /*3e80*/  BSSY.RECONVERGENT B0, `(.L_x_2167) ;  /* 0x00000c5000007945 */ /* 0x000fe20003800200 */
[----:B------:R-:W0:Y:S01]  /*3e90*/  LDCU.128 UR20, c[0x0][0x450] ;  /* 0x00008a00ff1477ac */ /* 0x000e220008000c00 */
[----:B-1----:R-:W-:-:S02]  /*3ea0*/  SHF.L.U32 R2, R9, 0x6, RZ ;  /* 0x0000000609027819 */ /* 0x002fc400000006ff */
[----:B------:R-:W-:Y:S02]  /*3eb0*/  SHF.L.U32 R0, R9, 0x5, RZ ;  /* 0x0000000509007819 */ /* 0x000fe400000006ff */
[----:B------:R-:W-:Y:S01]  /*3ec0*/  LOP3.LUT R3, R2, 0x1800, RZ, 0xc0, !PT ;  /* 0x0000180002037812 */ /* 0x000fe200078ec0ff */
[----:B---3--:R-:W-:Y:S01]  /*3ed0*/  IMAD R2, R6, UR4, RZ ;  /* 0x0000000406027c24 */ /* 0x008fe2000f8e02ff */
[----:B--2---:R-:W-:Y:S02]  /*3ee0*/  LEA R4, R7, R4, 0x18 ;  /* 0x0000000407047211 */ /* 0x004fe400078ec0ff */
        /* <DEDUP_REMOVED lines=10> */
[----:B------:R1:W-:Y:S01]  /*3f90*/  STS.128 [R9+0x10], R56 ;  /* 0x0000103809007388 */ /* 0x0003e20000000c00 */
[----:B------:R-:W-:-:S02]  /*3fa0*/  ISETP.GE.U32.AND P3, PT, R5, 0x80, PT ;  /* 0x000000800500780c */ /* 0x000fc40003f66070 */
[C---:B----4-:R-:W-:Y:S01]  /*3fb0*/  IADD3 R6, P6, PT, R2.reuse, UR18, RZ ;  /* 0x0000001202067c10 */ /* 0x050fe2000ffde0ff */
[----:B------:R-:W-:Y:S01]  /*3fc0*/  STS.128 [R9+0x400], R100 ;  /* 0x0004006409007388 */ /* 0x000fe20000000c00 */
[C---:B------:R-:W-:Y:S02]  /*3fd0*/  IADD3 R8, P5, PT, R2.reuse, UR16, RZ ;  /* 0x0000001002087c10 */ /* 0x040fe4000ffbe0ff */
[C---:B0-----:R-:W-:Y:S01]  /*3fe0*/  IADD3 R4, P4, PT, R2.reuse, UR22, RZ ;  /* 0x0000001602047c10 */ /* 0x041fe2000ff9e0ff */
[----:B------:R-:W-:Y:S01]  /*3ff0*/  STS.128 [R9+0x410], R108 ;  /* 0x0004106c09007388 */ /* 0x000fe20000000c00 */
[----:B------:R-:W-:Y:S01]  /*4000*/  IADD3.X R7, PT, PT, R3, UR19, RZ, P6, !PT ;  /* 0x0000001303077c10 */ /* 0x000fe2000b7fe4ff */
[----:B------:R-:W-:Y:S01]  /*4010*/  BAR.SYNC.DEFER_BLOCKING 0x0 ;  /* 0x0000000000007b1d */ /* 0x000fe20000010000 */
[----:B------:R-:W-:Y:S02]  /*4020*/  IADD3 R2, P6, PT, R2, UR20, RZ ;  /* 0x0000001402027c10 */ /* 0x000fe4000ffde0ff */
[----:B------:R-:W-:-:S02]  /*4030*/  ISETP.GE.U32.AND P0, PT, R5, 0x100, PT ;  /* 0x000001000500780c */ /* 0x000fc40003f06070 */
[C---:B------:R-:W-:Y:S02]  /*4040*/  ISETP.GE.U32.AND P1, PT, R5.reuse, 0x180, PT ;  /* 0x000001800500780c */ /* 0x040fe40003f26070 */
[----:B------:R-:W-:Y:S02]  /*4050*/  ISETP.GE.U32.AND P2, PT, R5, 0x200, PT ;  /* 0x000002000500780c */ /* 0x000fe40003f46070 */
[C---:B-1----:R-:W-:Y:S02]  /*4060*/  IADD3.X R59, PT, PT, R3.reuse, UR17, RZ, P5, !PT ;  /* 0x00000011033b7c10 */ /* 0x042fe4000affe4ff */
        /* <DEDUP_REMOVED lines=166> */
.L_x_2168:
[----:B------:R-:W-:Y:S05]  /*4ad0*/  BSYNC.RECONVERGENT B0 ;  /* 0x0000000000007941 */ /* 0x000fea0003800200 */
.L_x_2167:
        /* <DEDUP_REMOVED lines=23> */
.L_x_2170:
[----:B------:R-:W-:Y:S05]  /*4c50*/  BSYNC.RECONVERGENT B0 ;  /* 0x0000000000007941 */ /* 0x000fea0003800200 */
.L_x_2169:
        /* <DEDUP_REMOVED lines=23> */
.L_x_2172:
[----:B------:R-:W-:Y:S05]  /*4dd0*/  BSYNC.RECONVERGENT B0 ;  /* 0x0000000000007941 */ /* 0x000fea0003800200 */
.L_x_2171:
        /* <DEDUP_REMOVED lines=8> */
.L_x_2145:
        /* <DEDUP_REMOVED lines=8> */
.L_x_2174:
[----:B------:R-:W-:Y:S05]  /*4ee0*/  BSYNC B0 ;  /* 0x0000000000007941 */ /* 0x000fea0003800000 */
.L_x_2173:
        /* <DEDUP_REMOVED lines=8> */
.L_x_2175:
[----:B------:R-:W-:-:S05]  /*4f70*/  FADD.FTZ R121, R121, R166 ;  /* 0x000000a679797221 */ /* 0x000fca0000010000 */
[----:B------:R-:W-:Y:S01]  /*4f80*/  MOV R131, R121 ;  /* 0x0000007900837202 */ /* 0x000fe20000000f00 */
[----:B------:R-:W-:Y:S01]  /*4f90*/  HFMA2 R130, -RZ, RZ, 0, 1.1920928955078125e-07 ;  /* 0x00000002ff827431 */ /* 0x000fe200000001ff */
[----:B------:R-:W-:-:S07]  /*4fa0*/  MOV R123, R129 ;  /* 0x00000081007b7202 */ /* 0x000fce0000000f00 */
[----:B------:R-:W-:Y:S05]  /*4fb0*/  WARPSYNC.COLLECTIVE R128, `(.L_x_2176) ;  /* 0x0000000080087348 */ /* 0x000fea0003c00000 */
[----:B------:R0:W1:Y:S02]  /*4fc0*/  SHFL.BFLY P0, R129, R131, R130, R133 ;  /* 0x0c00008283817389 */ /* 0x0000640000000085 */
[----:B01----:R-:W-:Y:S05]  /*4fd0*/  ENDCOLLECTIVE ;  /* 0x000000000000791b */ /* 0x003fea0003800000 */
.L_x_2176:
[----:B------:R-:W-:-:S05]  /*4fe0*/  FADD.FTZ R123, R123, R164 ;  /* 0x000000a47b7b7221 */ /* 0x000fca0000010000 */
[----:B------:R-:W-:Y:S02]  /*4ff0*/  MOV R131, R123 ;  /* 0x0000007b00837202 */ /* 0x000fe40000000f00 */
[----:B------:R-:W-:-:S07]  /*5000*/  MOV R120, R129 ;  /* 0x0000008100787202 */ /* 0x000fce0000000f00 */
[----:B------:R-:W-:Y:S05]  /*5010*/  WARPSYNC.COLLECTIVE R128, `(.L_x_2177) ;  /* 0x0000000080087348 */ /* 0x000fea0003c00000 */
[----:B------:R0:W1:Y:S02]  /*5020*/  SHFL.BFLY P0, R129, R131, R130, R133 ;  /* 0x0c00008283817389 */ /* 0x0000640000000085 */
[----:B01----:R-:W-:Y:S05]  /*5030*/  ENDCOLLECTIVE ;  /* 0x000000000000791b */ /* 0x003fea0003800000 */
.L_x_2177:
[----:B------:R-:W-:-:S05]  /*5040*/  FADD.FTZ R120, R121, R120 ;  /* 0x0000007879787221 */ /* 0x000fca0000010000 */
[----:B------:R-:W-:Y:S01]  /*5050*/  MOV R131, R120 ;  /* 0x0000007800837202 */ /* 0x000fe20000000f00 */
[----:B------:R-:W-:Y:S01]  /*5060*/  HFMA2 R130, -RZ, RZ, 0, 2.384185791015625e-07 ;  /* 0x00000004ff827431 */ /* 0x000fe200000001ff */
[----:B------:R-:W-:-:S07]  /*5070*/  MOV R122, R129 ;  /* 0x00000081007a7202 */ /* 0x000fce0000000f00 */
[----:B------:R-:W-:Y:S05]  /*5080*/  WARPSYNC.COLLECTIVE R128, `(.L_x_2178) ;  /* 0x0000000080087348 */ /* 0x000fea0003c00000 */
[----:B------:R0:W1:Y:S02]  /*5090*/  SHFL.BFLY P0, R129, R131, R130, R133 ;  /* 0x0c00008283817389 */ /* 0x0000640000000085 */
[----:B01----:R-:W-:Y:S05]  /*50a0*/  ENDCOLLECTIVE ;  /* 0x000000000000791b */ /* 0x003fea0003800000 */
.L_x_2178:
[----:B------:R-:W-:-:S05]  /*50b0*/  FADD.FTZ R122, R123, R122 ;  /* 0x0000007a7b7a7221 */ /* 0x000fca0000010000 */
[----:B------:R-:W-:Y:S02]  /*50c0*/  MOV R131, R122 ;  /* 0x0000007a00837202 */ /* 0x000fe40000000f00 */
[----:B------:R-:W-:-:S07]  /*50d0*/  MOV R125, R129 ;  /* 0x00000081007d7202 */ /* 0x000fce0000000f00 */
[----:B------:R-:W-:Y:S05]  /*50e0*/  WARPSYNC.COLLECTIVE R128, `(.L_x_2179) ;  /* 0x0000000080087348 */ /* 0x000fea0003c00000 */
[----:B------:R0:W1:Y:S02]  /*50f0*/  SHFL.BFLY P0, R129, R131, R130, R133 ;  /* 0x0c00008283817389 */ /* 0x0000640000000085 */
[----:B01----:R-:W-:Y:S05]  /*5100*/  ENDCOLLECTIVE ;  /* 0x000000000000791b */ /* 0x003fea0003800000 */
.L_x_2179:
[----:B------:R-:W-:-:S05]  /*5110*/  FADD.FTZ R125, R120, R125 ;  /* 0x0000007d787d7221 */ /* 0x000fca0000010000 */
[----:B------:R-:W-:Y:S01]  /*5120*/  MOV R131, R125 ;  /* 0x0000007d00837202 */ /* 0x000fe20000000f00 */
[----:B------:R-:W-:Y:S01]  /*5130*/  HFMA2 R130, -RZ, RZ, 0, 4.76837158203125e-07 ;  /* 0x00000008ff827431 */ /* 0x000fe200000001ff */
[----:B------:R-:W-:-:S07]  /*5140*/  MOV R127, R129 ;  /* 0x00000081007f7202 */ /* 0x000fce0000000f00 */
[----:B------:R-:W-:Y:S05]  /*5150*/  WARPSYNC.COLLECTIVE R128, `(.L_x_2180) ;  /* 0x0000000080087348 */ /* 0x000fea0003c00000 */
[----:B------:R0:W1:Y:S02]  /*5160*/  SHFL.BFLY P0, R129, R131, R130, R133 ;  /* 0x0c00008283817389 */ /* 0x0000640000000085 */
[----:B01----:R-:W-:Y:S05]  /*5170*/  ENDCOLLECTIVE ;  /* 0x000000000000791b */ /* 0x003fea0003800000 */
.L_x_2180:
[----:B------:R-:W-:-:S05]  /*5180*/  FADD.FTZ R127, R122, R127 ;  /* 0x0000007f7a7f7221 */ /* 0x000fca0000010000 */
[----:B------:R-:W-:Y:S02]  /*5190*/  MOV R131, R127 ;  /* 0x0000007f00837202 */ /* 0x000fe40000000f00 */
[----:B------:R-:W-:-:S07]  /*51a0*/  MOV R124, R129 ;  /* 0x00000081007c7202 */ /* 0x000fce0000000f00 */
[----:B------:R-:W-:Y:S05]  /*51b0*/  WARPSYNC.COLLECTIVE R128, `(.L_x_2181) ;  /* 0x0000000080087348 */ /* 0x000fea0003c00000 */
[----:B------:R0:W1:Y:S02]  /*51c0*/  SHFL.BFLY P0, R129, R131, R130, R133 ;  /* 0x0c00008283817389 */ /* 0x0000640000000085 */
[----:B01----:R-:W-:Y:S05]  /*51d0*/  ENDCOLLECTIVE ;  /* 0x000000000000791b */ /* 0x003fea0003800000 */
.L_x_2181:
[----:B------:R-:W-:-:S05]  /*51e0*/  FADD.FTZ R124, R125, R124 ;  /* 0x0000007c7d7c7221 */ /* 0x000fca0000010000 */
[----:B------:R-:W-:Y:S01]  /*51f0*/  MOV R131, R124 ;  /* 0x0000007c00837202 */ /* 0x000fe20000000f00 */
[----:B------:R-:W-:Y:S01]  /*5200*/  HFMA2 R130, -RZ, RZ, 0, 9.5367431640625e-07 ;  /* 0x00000010ff827431 */ /* 0x000fe200000001ff */
[----:B------:R-:W-:-:S07]  /*5210*/  MOV R126, R129 ;  /* 0x00000081007e7202 */ /* 0x000fce0000000f00 */
[----:B------:R-:W-:Y:S05]  /*5220*/  WARPSYNC.COLLECTIVE R128, `(.L_x_2182) ;  /* 0x0000000080087348 */ /* 0x000fea0003c00000 */
[----:B------:R0:W1:Y:S02]  /*5230*/  SHFL.BFLY P0, R129, R131, R130, R133 ;  /* 0x0c00008283817389 */ /* 0x0000640000000085 */
[----:B01----:R-:W-:Y:S05]  /*5240*/  ENDCOLLECTIVE ;  /* 0x000000000000791b */ /* 0x003fea0003800000 */
.L_x_2182:
[----:B------:R-:W-:-:S05]  /*5250*/  FADD.FTZ R126, R127, R126 ;  /* 0x0000007e7f7e7221 */ /* 0x000fca0000010000 */
[----:B------:R-:W-:Y:S02]  /*5260*/  MOV R131, R126 ;  /* 0x0000007e00837202 */ /* 0x000fe40000000f00 */
[----:B------:R-:W-:-:S07]  /*5270*/  MOV R121, R129 ;  /* 0x0000008100797202 */ /* 0x000fce0000000f00 */
[----:B------:R-:W-:Y:S05]  /*5280*/  WARPSYNC.COLLECTIVE R128, `(.L_x_2183) ;  /* 0x0000000080087348 */ /* 0x000fea0003c00000 */
[----:B------:R0:W1:Y:S02]  /*5290*/  SHFL.BFLY P0, R129, R131, R130, R133 ;  /* 0x0c00008283817389 */ /* 0x0000640000000085 */
[----:B01----:R-:W-:Y:S05]  /*52a0*/  ENDCOLLECTIVE ;  /* 0x000000000000791b */ /* 0x003fea0003800000 */
.L_x_2183:
[----:B------:R-:W-:Y:S01]  /*52b0*/  MOV R123, R129 ;  /* 0x00000081007b7202 */ /* 0x000fe20000000f00 */
[----:B------:R-:W-:Y:S06]  /*52c0*/  BRA `(.L_x_2184) ;  /* 0xffffffc400ac7947 */ /* 0x000fec000383ffff */
.L_x_2185:
        /* <DEDUP_REMOVED lines=11> */
.L_x_3958:


//--------------------- .text._ZN10layer_norm31ln_parallel_residual_bwd_kernelINS_13Kernel_traitsI6__halfS2_fS2_fjLj512ELj1ELj4ELj1ELj16ENS_18Kernel_traits_baseILj512ES2_S2_fS2_fjLj128EEEEELb0ELb0ELb1EEEvNS_9BwdParamsE --------------------------
	.section	.text._ZN10layer_norm31ln_parallel_residual_bwd_kernelINS_13Kernel_traitsI6__halfS2_fS2_fjLj512ELj1ELj4ELj1ELj16ENS_18Kernel_traits_baseILj512ES2_S2_fS2_fjLj128EEEEELb0ELb0ELb1EEEvNS_9BwdParamsE,"ax",@progbits
	.align	128
        .global         _ZN10layer_norm31ln_parallel_residual_bwd_kernelINS_13Kernel_traitsI6__halfS2_fS2_fjLj512ELj1ELj4ELj1ELj16ENS_18Kernel_traits_baseILj512ES2_S2_fS2_fjLj128EEEEELb0ELb0ELb1EEEvNS_9BwdParamsE
        .type           _ZN10layer_norm31ln_parallel_residual_bwd_kernelINS_13Kernel_traitsI6__halfS2_fS2_fjLj512ELj1ELj4ELj1ELj16ENS_18Kernel_traits_baseILj512ES2_S2_fS2_fjLj128EEEEELb0ELb0ELb1EEEvNS_9BwdParamsE,@function
        .size           _ZN10layer_norm31ln_parallel_residual_bwd_kernelINS_13Kernel_traitsI6__halfS2_fS2_fjLj512ELj1ELj4ELj1ELj16ENS_18Kernel_traits_baseILj512ES2_S2_fS2_fjLj128EEEEELb0ELb0ELb1EEEvNS_9BwdParamsE,(.L_x_3959 - _ZN10layer_norm31ln_parallel_residual_bwd_kernelINS_13Kernel_traitsI6__halfS2_fS2_fjLj512ELj1ELj4ELj1ELj16ENS_18Kernel_traits_baseILj512ES2_S2_fS2_fjLj128EEEEELb0ELb0ELb1EEEvNS_9BwdParamsE)
        .other          _ZN10layer_norm31ln_parallel_residual_bwd_kernelINS_13Kernel_traitsI6__halfS2_fS2_fjLj512ELj1ELj4ELj1ELj16ENS_18Kernel_traits_baseILj512ES2_S2_fS2_fjLj128EEEEELb0ELb0ELb1EEEvNS_9BwdParamsE,@"STO_CUDA_ENTRY STV_DEFAULT"
_ZN10layer_norm31ln_parallel_residual_bwd_kernelINS_13Kernel_traitsI6__halfS2_fS2_fjLj512ELj1ELj4ELj1ELj16ENS_18Kernel_traits_baseILj512ES2_S2_fS2_fjLj128EEEEELb0ELb0ELb1EEEvNS_9BwdParamsE:
.text._ZN10layer_norm31ln_parallel_residual_bwd_kernelINS_13Kernel_traitsI6__halfS2_fS2_fjLj512ELj1ELj4ELj1ELj16ENS_18Kernel_traits_baseILj512ES2_S2_fS2_fjLj128EEEEELb0ELb0ELb1EEEvNS_9BwdParamsE:
        /* <DEDUP_REMOVED lines=91> */
[--C-:B--2---:R-:W-:Y:S02]  /*05b0*/  HADD2.F32 R152, -RZ, R20.reuse.H0_H0 ;  /* 0x20000014ff987230 */ /* 0x104fe40000004100 */
[----:B------:R-:W-:Y:S02]  /*05c0*/  HADD2.F32 R151, -RZ, R20.H1_H1 ;  /* 0x30000014ff977230 */ /* 0x000fe40000004100 */
[--C-:B------:R-:W-:Y:S02]  /*05d0*/  HADD2.F32 R150, -RZ, R21.reuse.H0_H0 ;  /* 0x20000015ff967230 */ /* 0x100fe40000004100 */
[----:B------:R-:W-:Y:S02]  /*05e0*/  HADD2.F32 R149, -RZ, R21.H1_H1 ;  /* 0x30000015ff957230 */ /* 0x000fe40000004100 */
[--C-:B------:R-:W-:Y:S02]  /*05f0*/  HADD2.F32 R148, -RZ, R22.reuse.H0_H0 ;  /* 0x20000016ff947230 */ /* 0x100fe40000004100 */
[----:B------:R-:W-:-:S02]  /*0600*/  HADD2.F32 R147, -RZ, R22.H1_H1 ;  /* 0x30000016ff937230 */ /* 0x000fc40000004100 */
[--C-:B------:R-:W-:Y:S02]  /*0610*/  HADD2.F32 R146, -RZ, R23.reuse.H0_H0 ;  /* 0x20000017ff927230 */ /* 0x100fe40000004100 */
[----:B------:R-:W-:Y:S02]  /*0620*/  HADD2.F32 R145, -RZ, R23.H1_H1 ;  /* 0x30000017ff917230 */ /* 0x000fe40000004100 */
[--C-:B----4-:R-:W-:Y:S02]  /*0630*/  HADD2.F32 R144, -RZ, R16.reuse.H0_H0 ;  /* 0x20000010ff907230 */ /* 0x110fe40000004100 */
[----:B------:R-:W-:Y:S02]  /*0640*/  HADD2.F32 R143, -RZ, R16.H1_H1 ;  /* 0x30000010ff8f7230 */ /* 0x000fe40000004100 */
[--C-:B------:R-:W-:Y:S02]  /*0650*/  HADD2.F32 R142, -RZ, R17.reuse.H0_H0 ;  /* 0x20000011ff8e7230 */ /* 0x100fe40000004100 */
[----:B------:R-:W-:-:S02]  /*0660*/  HADD2.F32 R141, -RZ, R17.H1_H1 ;  /* 0x30000011ff8d7230 */ /* 0x000fc40000004100 */
[--C-:B------:R-:W-:Y:S02]  /*0670*/  HADD2.F32 R140, -RZ, R18.reuse.H0_H0 ;  /* 0x20000012ff8c7230 */ /* 0x100fe40000004100 */
[----:B------:R-:W-:Y:S02]  /*0680*/  HADD2.F32 R139, -RZ, R18.H1_H1 ;  /* 0x30000012ff8b7230 */ /* 0x000fe40000004100 */
[--C-:B------:R-:W-:Y:S02]  /*0690*/  HADD2.F32 R138, -RZ, R19.reuse.H0_H0 ;  /* 0x20000013ff8a7230 */ /* 0x100fe40000004100 */
[----:B------:R-:W-:Y:S02]  /*06a0*/  HADD2.F32 R137, -RZ, R19.H1_H1 ;  /* 0x30000013ff897230 */ /* 0x000fe40000004100 */
[--C-:B---3--:R-:W-:Y:S02]  /*06b0*/  HADD2.F32 R136, -RZ, R12.reuse.H0_H0 ;  /* 0x2000000cff887230 */ /* 0x108fe40000004100 */
[----:B------:R-:W-:-:S02]  /*06c0*/  HADD2.F32 R135, -RZ, R12.H1_H1 ;  /* 0x3000000cff877230 */ /* 0x000fc40000004100 */
[--C-:B------:R-:W-:Y:S02]  /*06d0*/  HADD2.F32 R134, -RZ, R13.reuse.H0_H0 ;  /* 0x2000000dff867230 */ /* 0x100fe40000004100 */
[----:B------:R-:W-:Y:S02]  /*06e0*/  HADD2.F32 R133, -RZ, R13.H1_H1 ;  /* 0x3000000dff857230 */ /* 0x000fe40000004100 */
[--C-:B------:R-:W-:Y:S02]  /*06f0*/  HADD2.F32 R132, -RZ, R14.reuse.H0_H0 ;  /* 0x2000000eff847230 */ /* 0x100fe40000004100 */
[----:B------:R-:W-:Y:S02]  /*0700*/  HADD2.F32 R131, -RZ, R14.H1_H1 ;  /* 0x3000000eff837230 */ /* 0x000fe40000004100 */
[--C-:B------:R-:W-:Y:S02]  /*0710*/  HADD2.F32 R130, -RZ, R15.reuse.H0_H0 ;  /* 0x2000000fff827230 */ /* 0x100fe40000004100 */
[----:B------:R-:W-:-:S02]  /*0720*/  HADD2.F32 R129, -RZ, R15.H1_H1 ;  /* 0x3000000fff817230 */ /* 0x000fc40000004100 */
[--C-:B-----5:R-:W-:Y:S02]  /*0730*/  HADD2.F32 R128, -RZ, R8.reuse.H0_H0 ;  /* 0x20000008ff807230 */ /* 0x120fe40000004100 */
[----:B------:R-:W-:Y:S02]  /*0740*/  HADD2.F32 R127, -RZ, R8.H1_H1 ;  /* 0x30000008ff7f7230 */ /* 0x000fe40000004100 */
[--C-:B------:R-:W-:Y:S02]  /*0750*/  HADD2.F32 R126, -RZ, R9.reuse.H0_H0 ;  /* 0x20000009ff7e7230 */ /* 0x100fe40000004100 */
[----:B------:R-:W-:Y:S02]  /*0760*/  HADD2.F32 R125, -RZ, R9.H1_H1 ;  /* 0x30000009ff7d7230 */ /* 0x000fe40000004100 */
[--C-:B------:R-:W-:Y:S02]  /*0770*/  HADD2.F32 R124, -RZ, R10.reuse.H0_H0 ;  /* 0x2000000aff7c7230 */ /* 0x100fe40000004100 */
[----:B------:R-:W-:-:S02]  /*0780*/  HADD2.F32 R123, -RZ, R10.H1_H1 ;  /* 0x3000000aff7b7230 */ /* 0x000fc40000004100 */
[--C-:B------:R-:W-:Y:S02]  /*0790*/  HADD2.F32 R122, -RZ, R11.reuse.H0_H0 ;  /* 0x2000000bff7a7230 */ /* 0x100fe40000004100 */
[----:B------:R-:W-:-:S07]  /*07a0*/  HADD2.F32 R121, -RZ, R11.H1_H1 ;  /* 0x3000000bff797230 */ /* 0x000fce0000004100 */
.L_x_2206:
        /* <DEDUP_REMOVED lines=16> */
[----:B------:R1:W3:Y:S01]  /*08b0*/  LDG.E R155, desc[UR10][R52.64] ;  /* 0x0000000a349b7981 */ /* 0x0002e2000c1e1900 */
[----:B0-----:R-:W-:-:S06]  /*08c0*/  IMAD.WIDE.U32 R36, R157, 0x10, R2 ;  /* 0x000000109d247825 */ /* 0x001fcc00078e0002 */
[----:B------:R-:W3:Y:S01]  /*08d0*/  LDG.E.128 R36, desc[UR10][R36.64] ;  /* 0x0000000a24247981 */ /* 0x000ee2000c1e1d00 */
[----:B------:R-:W-:Y:S02]  /*08e0*/  ISETP.NE.AND P2, PT, RZ, UR12, PT ;  /* 0x0000000cff007c0c */ /* 0x000fe4000bf45270 */
[----:B------:R-:W-:-:S05]  /*08f0*/  IADD3 R159, PT, PT, R157, 0x20, RZ ;  /* 0x000000209d9f7810 */ /* 0x000fca0007ffe0ff */
[----:B-1----:R-:W-:-:S06]  /*0900*/  IMAD.WIDE.U32 R52, R159, 0x10, R2 ;  /* 0x000000109f347825 */ /* 0x002fcc00078e0002 */
[----:B------:R-:W3:Y:S01]  /*0910*/  LDG.E.128 R52, desc[UR10][R52.64] ;  /* 0x0000000a34347981 */ /* 0x000ee2000c1e1d00 */
[----:B----4-:R-:W-:-:S05]  /*0920*/  FSEL R160, R42, RZ, !P2 ;  /* 0x000000ff2aa07208 */ /* 0x010fca0005000000 */
[----:B------:R-:W-:Y:S01]  /*0930*/  FADD.FTZ R0, -R160, R44 ;  /* 0x0000002ca0007221 */ /* 0x000fe20000010100 */
[----:B--2---:R-:W-:-:S03]  /*0940*/  HADD2.F32 R43, -RZ, R32.H0_H0 ;  /* 0x20000020ff2b7230 */ /* 0x004fc60000004100 */
[----:B---3--:R-:W-:Y:S02]  /*0950*/  FMUL.FTZ R0, R155, R0 ;  /* 0x000000009b007220 */ /* 0x008fe40000410000 */
[----:B------:R-:W-:Y:S02]  /*0960*/  FADD.FTZ R116, R43, R116 ;  /* 0x000000742b747221 */ /* 0x000fe40000010000 */
[-C--:B------:R-:W-:Y:S01]  /*0970*/  FFMA.FTZ R117, R0, R43.reuse, R117 ;  /* 0x0000002b00757223 */ /* 0x080fe20000010075 */
[----:B------:R-:W-:Y:S01]  /*0980*/  FMUL.FTZ R43, R144, R43 ;  /* 0x0000002b902b7220 */ /* 0x000fe20000410000 */
[----:B------:R-:W-:Y:S02]  /*0990*/  HADD2.F32 R161, -RZ, R36.H0_H0 ;  /* 0x20000024ffa17230 */ /* 0x000fe40000004100 */
[----:B------:R-:W-:Y:S01]  /*09a0*/  FADD.FTZ R44, -R160, R45 ;  /* 0x0000002da02c7221 */ /* 0x000fe20000010100 */
[----:B------:R-:W-:Y:S02]  /*09b0*/  HADD2.F32 R32, -RZ, R32.H1_H1 ;  /* 0x30000020ff207230 */ /* 0x000fe40000004100 */
[----:B------:R-:W-:Y:S01]  /*09c0*/  FADD.FTZ R118, R161, R118 ;  /* 0x00000076a1767221 */ /* 0x000fe20000010000 */
[-C--:B------:R-:W-:Y:S01]  /*09d0*/  FFMA.FTZ R119, R0, R161.reuse, R119 ;  /* 0x000000a100777223 */ /* 0x080fe20000010077 */
[----:B------:R-:W-:Y:S01]  /*09e0*/  FFMA.FTZ R161, R152, R161, R43 ;  /* 0x000000a198a17223 */ /* 0x000fe2000001002b */
[----:B------:R-:W-:Y:S01]  /*09f0*/  HADD2.F32 R163, -RZ, R36.H1_H1 ;  /* 0x30000024ffa37230 */ /* 0x000fe20000004100 */
[----:B------:R-:W2:Y:S01]  /*0a00*/  LDG.E.128 R40, desc[UR10][R40.64+0x10] ;  /* 0x0000100a28287981 */ /* 0x000ea2000c1e1d00 */
[----:B------:R-:W-:Y:S01]  /*0a10*/  FMUL.FTZ R36, R155, R44 ;  /* 0x0000002c9b247220 */ /* 0x000fe20000410000 */
[C---:B------:R-:W-:Y:S01]  /*0a20*/  FADD.FTZ R46, -R160.reuse, R46 ;  /* 0x0000002ea02e7221 */ /* 0x040fe20000010100 */
[----:B------:R-:W-:Y:S01]  /*0a30*/  FADD.FTZ R156, -R160, R47 ;  /* 0x0000002fa09c7221 */ /* 0x000fe20000010100 */
[-C--:B------:R-:W-:Y:S01]  /*0a40*/  FMUL.FTZ R44, R143, R32.reuse ;  /* 0x000000208f2c7220 */ /* 0x080fe20000410000 */
[----:B------:R-:W-:Y:S01]  /*0a50*/  FADD.FTZ R112, R32, R112 ;  /* 0x0000007020707221 */ /* 0x000fe20000010000 */
[----:B------:R-:W-:Y:S01]  /*0a60*/  FFMA.FTZ R113, R36, R32, R113 ;  /* 0x0000002024717223 */ /* 0x000fe20000010071 */
[----:B------:R-:W-:-:S02]  /*0a70*/  HADD2.F32 R45, -RZ, R33.H0_H0 ;  /* 0x20000021ff2d7230 */ /* 0x000fc40000004100 */
[C---:B------:R-:W-:Y:S01]  /*0a80*/  FMUL.FTZ R154, R155.reuse, R46 ;  /* 0x0000002e9b9a7220 */ /* 0x040fe20000410000 */
[----:B------:R-:W-:Y:S02]  /*0a90*/  HADD2.F32 R32, -RZ, R33.H1_H1 ;  /* 0x30000021ff207230 */ /* 0x000fe40000004100 */
[----:B------:R-:W-:Y:S01]  /*0aa0*/  FMUL.FTZ R156, R155, R156 ;  /* 0x0000009c9b9c7220 */ /* 0x000fe20000410000 */
[--C-:B------:R-:W-:Y:S02]  /*0ab0*/  HADD2.F32 R165, -RZ, R37.reuse.H0_H0 ;  /* 0x20000025ffa57230 */ /* 0x100fe40000004100 */
[----:B------:R-:W-:Y:S01]  /*0ac0*/  FADD.FTZ R114, R163, R114 ;  /* 0x00000072a3727221 */ /* 0x000fe20000010000 */
[-C--:B------:R-:W-:Y:S01]  /*0ad0*/  FFMA.FTZ R115, R36, R163.reuse, R115 ;  /* 0x000000a324737223 */ /* 0x080fe20000010073 */
[----:B------:R-:W-:Y:S02]  /*0ae0*/  HADD2.F32 R37, -RZ, R37.H1_H1 ;  /* 0x30000025ff257230 */ /* 0x000fe40000004100 */
[----:B------:R-:W-:Y:S01]  /*0af0*/  FFMA.FTZ R163, R151, R163, R44 ;  /* 0x000000a397a37223 */ /* 0x000fe2000001002c */
[----:B------:R-:W-:Y:S01]  /*0b00*/  FADD.FTZ R108, R45, R108 ;  /* 0x0000006c2d6c7221 */ /* 0x000fe20000010000 */
[-C--:B------:R-:W-:Y:S01]  /*0b10*/  FFMA.FTZ R109, R154, R45.reuse, R109 ;  /* 0x0000002d9a6d7223 */ /* 0x080fe2000001006d */
[----:B------:R-:W-:Y:S01]  /*0b20*/  FMUL.FTZ R45, R142, R45 ;  /* 0x0000002d8e2d7220 */ /* 0x000fe20000410000 */
[-C--:B------:R-:W-:Y:S01]  /*0b30*/  FMUL.FTZ R44, R141, R32.reuse ;  /* 0x000000208d2c7220 */ /* 0x080fe20000410000 */
[----:B------:R-:W-:Y:S01]  /*0b40*/  FADD.FTZ R104, R32, R104 ;  /* 0x0000006820687221 */ /* 0x000fe20000010000 */
[----:B------:R-:W-:Y:S01]  /*0b50*/  FFMA.FTZ R105, R156, R32, R105 ;  /* 0x000000209c697223 */ /* 0x000fe20000010069 */
[----:B------:R-:W-:-:S04]  /*0b60*/  IMAD.WIDE.U32 R32, R159, 0x20, R48 ;  /* 0x000000209f207825 */ /* 0x000fc800078e0030 */
[----:B------:R-:W-:Y:S01]  /*0b70*/  FADD.FTZ R110, R165, R110 ;  /* 0x0000006ea56e7221 */ /* 0x000fe20000010000 */
[----:B------:R-:W-:Y:S01]  /*0b80*/  FFMA.FTZ R111, R154, R165, R111 ;  /* 0x000000a59a6f7223 */ /* 0x000fe2000001006f */
[----:B------:R-:W-:Y:S01]  /*0b90*/  FADD.FTZ R106, R37, R106 ;  /* 0x0000006a256a7221 */ /* 0x000fe20000010000 */
[----:B------:R-:W-:Y:S01]  /*0ba0*/  FFMA.FTZ R107, R156, R37, R107 ;  /* 0x000000259c6b7223 */ /* 0x000fe2000001006b */
[----:B------:R-:W-:Y:S01]  /*0bb0*/  FFMA.FTZ R165, R150, R165, R45 ;  /* 0x000000a596a57223 */ /* 0x000fe2000001002d */
[----:B------:R-:W-:Y:S01]  /*0bc0*/  FFMA.FTZ R37, R149, R37, R44 ;  /* 0x0000002595257223 */ /* 0x000fe2000001002c */
[----:B------:R-:W-:Y:S02]  /*0bd0*/  IMAD.WIDE.U32 R44, R159, 0x10, R50 ;  /* 0x000000109f2c7825 */ /* 0x000fe400078e0032 */
[----:B------:R-:W3:Y:S04]  /*0be0*/  LDG.E.128 R48, desc[UR10][R32.64] ;  /* 0x0000000a20307981 */ /* 0x000ee8000c1e1d00 */
[----:B------:R-:W4:Y:S01]  /*0bf0*/  LDG.E.128 R44, desc[UR10][R44.64] ;  /* 0x0000000a2c2c7981 */ /* 0x000f22000c1e1d00 */
[----:B------:R-:W-:-:S02]  /*0c00*/  HADD2.F32 R169, -RZ, R34.H0_H0 ;  /* 0x20000022ffa97230 */ /* 0x000fc40000004100 */
[----:B------:R-:W-:-:S03]  /*0c10*/  HADD2.F32 R3, -RZ, R38.H0_H0 ;  /* 0x20000026ff037230 */ /* 0x000fc60000004100 */
[----:B------:R-:W-:Y:S01]  /*0c20*/  FMUL.FTZ R167, R140, R169 ;  /* 0x000000a98ca77220 */ /* 0x000fe20000410000 */
[----:B------:R-:W-:Y:S02]  /*0c30*/  HADD2.F32 R34, -RZ, R34.H1_H1 ;  /* 0x30000022ff227230 */ /* 0x000fe40000004100 */
[----:B------:R-:W-:Y:S01]  /*0c40*/  FADD.FTZ R86, R3, R86 ;  /* 0x0000005603567221 */ /* 0x000fe20000010000 */
[----:B------:R-:W-:Y:S01]  /*0c50*/  FFMA.FTZ R167, R148, R3, R167 ;  /* 0x0000000394a77223 */ /* 0x000fe200000100a7 */
[--C-:B------:R-:W-:Y:S02]  /*0c60*/  HADD2.F32 R171, -RZ, R35.reuse.H0_H0 ;  /* 0x20000023ffab7230 */ /* 0x100fe40000004100 */
[----:B------:R-:W-:Y:S02]  /*0c70*/  HADD2.F32 R35, -RZ, R35.H1_H1 ;  /* 0x30000023ff237230 */ /* 0x000fe40000004100 */
[----:B------:R-:W-:Y:S01]  /*0c80*/  FADD.FTZ R64, R34, R64 ;  /* 0x0000004022407221 */ /* 0x000fe20000010000 */
[----:B------:R-:W-:-:S02]  /*0c90*/  FADD.FTZ R84, R169, R84 ;  /* 0x00000054a9547221 */ /* 0x000fc40000010000 */
[----:B------:R-:W-:Y:S01]  /*0ca0*/  FADD.FTZ R56, R35, R56 ;  /* 0x0000003823387221 */ /* 0x000fe20000010000 */
[----:B------:R-:W-:Y:S01]  /*0cb0*/  FADD.FTZ R60, R171, R60 ;  /* 0x0000003cab3c7221 */ /* 0x000fe20000010000 */
[C---:B--2---:R-:W-:Y:S01]  /*0cc0*/  FADD.FTZ R40, -R160.reuse, R40 ;  /* 0x00000028a0287221 */ /* 0x044fe20000010100 */
[----:B------:R-:W-:-:S03]  /*0cd0*/  FADD.FTZ R2, -R160, R41 ;  /* 0x00000029a0027221 */ /* 0x000fc60000010100 */
[----:B------:R-:W-:-:S04]  /*0ce0*/  FMUL.FTZ R40, R155, R40 ;  /* 0x000000289b287220 */ /* 0x000fc80000410000 */
[----:B------:R-:W-:Y:S01]  /*0cf0*/  FFMA.FTZ R87, R40, R3, R87 ;  /* 0x0000000328577223 */ /* 0x000fe20000010057 */
[----:B------:R-:W-:Y:S02]  /*0d00*/  HADD2.F32 R3, -RZ, R38.H1_H1 ;  /* 0x30000026ff037230 */ /* 0x000fe40000004100 */
[----:B------:R-:W-:Y:S01]  /*0d10*/  FMUL.FTZ R38, R155, R2 ;  /* 0x000000029b267220 */ /* 0x000fe20000410000 */
[-C--:B------:R-:W-:Y:S01]  /*0d20*/  FMUL.FTZ R2, R139, R34.reuse ;  /* 0x000000228b027220 */ /* 0x080fe20000410000 */
[C---:B------:R-:W-:Y:S01]  /*0d30*/  FADD.FTZ R162, -R160.reuse, R43 ;  /* 0x0000002ba0a27221 */ /* 0x040fe20000010100 */
[----:B------:R-:W-:Y:S01]  /*0d40*/  FADD.FTZ R42, -R160, R42 ;  /* 0x0000002aa02a7221 */ /* 0x000fe20000010100 */
[C---:B------:R-:W-:Y:S01]  /*0d50*/  FFMA.FTZ R65, R38.reuse, R34, R65 ;  /* 0x0000002226417223 */ /* 0x040fe20000010041 */
[----:B------:R-:W-:Y:S01]  /*0d60*/  FFMA.FTZ R41, R147, R3, R2 ;  /* 0x0000000393297223 */ /* 0x000fe20000010002 */
[--C-:B------:R-:W-:Y:S02]  /*0d70*/  HADD2.F32 R2, -RZ, R39.reuse.H1_H1 ;  /* 0x30000027ff027230 */ /* 0x100fe40000004100 */
[----:B------:R-:W-:Y:S01]  /*0d80*/  FMUL.FTZ R162, R155, R162 ;  /* 0x000000a29ba27220 */ /* 0x000fe20000410000 */
[----:B------:R-:W-:Y:S01]  /*0d90*/  FMUL.FTZ R34, R137, R35 ;  /* 0x0000002389227220 */ /* 0x000fe20000410000 */
[----:B------:R-:W-:Y:S01]  /*0da0*/  FADD.FTZ R70, R3, R70 ;  /* 0x0000004603467221 */ /* 0x000fe20000010000 */
[----:B------:R-:W-:Y:S01]  /*0db0*/  FFMA.FTZ R83, R38, R3, R83 ;  /* 0x0000000326537223 */ /* 0x000fe20000010053 */
[----:B------:R-:W-:Y:S01]  /*0dc0*/  FFMA.FTZ R85, R40, R169, R85 ;  /* 0x000000a928557223 */ /* 0x000fe20000010055 */
[----:B------:R-:W-:-:S02]  /*0dd0*/  HADD2.F32 R3, -RZ, R39.H0_H0 ;  /* 0x20000027ff037230 */ /* 0x000fc40000004100 */
[----:B------:R-:W-:Y:S01]  /*0de0*/  FMUL.FTZ R158, R155, R42 ;  /* 0x0000002a9b9e7220 */ /* 0x000fe20000410000 */
[----:B------:R-:W-:Y:S01]  /*0df0*/  FMUL.FTZ R169, R138, R171 ;  /* 0x000000ab8aa97220 */ /* 0x000fe20000410000 */
[----:B------:R-:W-:Y:S01]  /*0e00*/  FADD.FTZ R58, R2, R58 ;  /* 0x0000003a023a7221 */ /* 0x000fe20000010000 */
[-C--:B------:R-:W-:Y:S01]  /*0e10*/  FFMA.FTZ R39, R145, R2.reuse, R34 ;  /* 0x0000000291277223 */ /* 0x080fe20000010022 */
[----:B------:R-:W-:Y:S01]  /*0e20*/  FFMA.FTZ R59, R162, R2, R59 ;  /* 0x00000002a23b7223 */ /* 0x000fe2000001003b */
[----:B---3--:R-:W-:Y:S01]  /*0e30*/  FADD.FTZ R48, -R160, R48 ;  /* 0x00000030a0307221 */ /* 0x008fe20000010100 */
[----:B------:R-:W-:Y:S01]  /*0e40*/  FADD.FTZ R62, R3, R62 ;  /* 0x0000003e033e7221 */ /* 0x000fe20000010000 */
[----:B------:R-:W-:Y:S02]  /*0e50*/  FFMA.FTZ R169, R146, R3, R169 ;  /* 0x0000000392a97223 */ /* 0x000fe400000100a9 */
[----:B------:R-:W-:Y:S01]  /*0e60*/  FMUL.FTZ R43, R155, R48 ;  /* 0x000000309b2b7220 */ /* 0x000fe20000410000 */
[----:B----4-:R-:W-:-:S02]  /*0e70*/  HADD2.F32 R2, -RZ, R44.H1_H1 ;  /* 0x3000002cff027230 */ /* 0x010fc40000004100 */
[----:B------:R-:W-:Y:S01]  /*0e80*/  FADD.FTZ R48, -R160, R49 ;  /* 0x00000031a0307221 */ /* 0x000fe20000010100 */
[----:B------:R-:W-:Y:S01]  /*0e90*/  FFMA.FTZ R63, R158, R3, R63 ;  /* 0x000000039e3f7223 */ /* 0x000fe2000001003f */
[----:B------:R-:W-:Y:S01]  /*0ea0*/  FFMA.FTZ R57, R162, R35, R57 ;  /* 0x00000023a2397223 */ /* 0x000fe20000010039 */
[----:B------:R-:W-:Y:S02]  /*0eb0*/  HADD2.F32 R3, -RZ, R52.H0_H0 ;  /* 0x20000034ff037230 */ /* 0x000fe40000004100 */
[----:B------:R-:W-:Y:S01]  /*0ec0*/  FMUL.FTZ R48, R155, R48 ;  /* 0x000000309b307220 */ /* 0x000fe20000410000 */
[----:B------:R-:W-:Y:S02]  /*0ed0*/  HADD2.F32 R35, -RZ, R44.H0_H0 ;  /* 0x2000002cff237230 */ /* 0x000fe40000004100 */
[----:B------:R-:W-:Y:S01]  /*0ee0*/  FMUL.FTZ R44, R127, R2 ;  /* 0x000000027f2c7220 */ /* 0x000fe20000410000 */
[----:B------:R-:W-:Y:S02]  /*0ef0*/  HADD2.F32 R52, -RZ, R52.H1_H1 ;  /* 0x30000034ff347230 */ /* 0x000fe40000004100 */
[----:B------:R-:W-:Y:S01]  /*0f00*/  FADD.FTZ R50, -R160, R50 ;  /* 0x00000032a0327221 */ /* 0x000fe20000010100 */
[----:B------:R-:W-:-:S02]  /*0f10*/  FFMA.FTZ R61, R158, R171, R61 ;  /* 0x000000ab9e3d7223 */ /* 0x000fc4000001003d */
[-C--:B------:R-:W-:Y:S01]  /*0f20*/  FFMA.FTZ R97, R48, R52.reuse, R97 ;  /* 0x0000003430617223 */ /* 0x080fe20000010061 */
[----:B------:R-:W-:Y:S01]  /*0f30*/  FFMA.FTZ R44, R135, R52, R44 ;  /* 0x00000034872c7223 */ /* 0x000fe2000001002c */
[----:B------:R-:W-:Y:S01]  /*0f40*/  FADD.FTZ R99, R52, R99 ;  /* 0x0000006334637221 */ /* 0x000fe20000010000 */
[----:B------:R-:W-:Y:S01]  /*0f50*/  FADD.FTZ R52, -R160, R51 ;  /* 0x00000033a0347221 */ /* 0x000fe20000010100 */
[-C--:B------:R-:W-:Y:S01]  /*0f60*/  FMUL.FTZ R171, R128, R35.reuse ;  /* 0x0000002380ab7220 */ /* 0x080fe20000410000 */
[----:B------:R-:W-:Y:S01]  /*0f70*/  FFMA.FTZ R100, R43, R35, R100 ;  /* 0x000000232b647223 */ /* 0x000fe20000010064 */
[----:B------:R-:W-:Y:S01]  /*0f80*/  FADD.FTZ R103, R35, R103 ;  /* 0x0000006723677221 */ /* 0x000fe20000010000 */
[--C-:B------:R-:W-:Y:S02]  /*0f90*/  HADD2.F32 R35, -RZ, R45.reuse.H0_H0 ;  /* 0x2000002dff237230 */ /* 0x100fe40000004100 */
[----:B------:R-:W-:Y:S01]  /*0fa0*/  FMUL.FTZ R49, R155, R50 ;  /* 0x000000329b317220 */ /* 0x000fe20000410000 */
[----:B------:R-:W-:-:S02]  /*0fb0*/  HADD2.F32 R34, -RZ, R45.H1_H1 ;  /* 0x3000002dff227230 */ /* 0x000fc40000004100 */
[----:B------:R-:W-:Y:S01]  /*0fc0*/  FMUL.FTZ R52, R155, R52 ;  /* 0x000000349b347220 */ /* 0x000fe20000410000 */
[----:B------:R-:W-:Y:S01]  /*0fd0*/  FFMA.FTZ R42, R136, R3, R171 ;  /* 0x00000003882a7223 */ /* 0x000fe200000100ab */
[-C--:B------:R-:W-:Y:S01]  /*0fe0*/  FMUL.FTZ R171, R126, R35.reuse ;  /* 0x000000237eab7220 */ /* 0x080fe20000410000 */
[----:B------:R-:W-:Y:S01]  /*0ff0*/  FFMA.FTZ R92, R49, R35, R92 ;  /* 0x00000023315c7223 */ /* 0x000fe2000001005c */
[----:B------:R-:W-:Y:S01]  /*1000*/  FADD.FTZ R95, R35, R95 ;  /* 0x0000005f235f7221 */ /* 0x000fe20000010000 */
[-C--:B------:R-:W-:Y:S01]  /*1010*/  FMUL.FTZ R164, R125, R34.reuse ;  /* 0x000000227da47220 */ /* 0x080fe20000410000 */
[----:B------:R-:W-:Y:S01]  /*1020*/  FFMA.FTZ R93, R52, R34, R93 ;  /* 0x00000022345d7223 */ /* 0x000fe2000001005d */
[----:B------:R-:W-:Y:S02]  /*1030*/  FADD.FTZ R94, R34, R94 ;  /* 0x0000005e225e7221 */ /* 0x000fe40000010000 */
[----:B------:R-:W2:Y:S01]  /*1040*/  LDG.E.128 R32, desc[UR10][R32.64+0x10] ;  /* 0x0000100a20207981 */ /* 0x000ea2000c1e1d00 */
[----:B------:R-:W-:Y:S01]  /*1050*/  FFMA.FTZ R101, R48, R2, R101 ;  /* 0x0000000230657223 */ /* 0x000fe20000010065 */
[----:B------:R-:W-:Y:S01]  /*1060*/  FADD.FTZ R102, R2, R102 ;  /* 0x0000006602667221 */ /* 0x000fe20000010000 */
[----:B------:R-:W-:-:S02]  /*1070*/  HADD2.F32 R2, -RZ, R53.H1_H1 ;  /* 0x30000035ff027230 */ /* 0x000fc40000004100 */
[----:B------:R-:W-:Y:S01]  /*1080*/  FFMA.FTZ R96, R43, R3, R96 ;  /* 0x000000032b607223 */ /* 0x000fe20000010060 */
[----:B------:R-:W-:Y:S01]  /*1090*/  FADD.FTZ R98, R3, R98 ;  /* 0x0000006203627221 */ /* 0x000fe20000010000 */
[----:B------:R-:W-:Y:S02]  /*10a0*/  HADD2.F32 R3, -RZ, R53.H0_H0 ;  /* 0x20000035ff037230 */ /* 0x000fe40000004100 */
[-C--:B------:R-:W-:Y:S01]  /*10b0*/  FFMA.FTZ R89, R52, R2.reuse, R89 ;  /* 0x0000000234597223 */ /* 0x080fe20000010059 */
[----:B------:R-:W-:Y:S01]  /*10c0*/  FFMA.FTZ R45, R133, R2, R164 ;  /* 0x00000002852d7223 */ /* 0x000fe200000100a4 */
[----:B------:R-:W-:Y:S01]  /*10d0*/  FADD.FTZ R91, R2, R91 ;  /* 0x0000005b025b7221 */ /* 0x000fe20000010000 */
[-C--:B------:R-:W-:Y:S01]  /*10e0*/  FFMA.FTZ R88, R49, R3.reuse, R88 ;  /* 0x0000000331587223 */ /* 0x080fe20000010058 */
[----:B------:R-:W-:Y:S01]  /*10f0*/  FFMA.FTZ R50, R134, R3, R171 ;  /* 0x0000000386327223 */ /* 0x000fe200000100ab */
[----:B------:R-:W-:Y:S01]  /*1100*/  FADD.FTZ R90, R3, R90 ;  /* 0x0000005a035a7221 */ /* 0x000fe20000010000 */
[----:B------:R-:W-:-:S05]  /*1110*/  HADD2.F32 R3, -RZ, R46.H0_H0 ;  /* 0x2000002eff037230 */ /* 0x000fca0000004100 */
[----:B------:R-:W-:Y:S01]  /*1120*/  FADD.FTZ R82, R3, R82 ;  /* 0x0000005203527221 */ /* 0x000fe20000010000 */
[----:B------:R-:W-:-:S04]  /*1130*/  ISETP.NE.U32.AND P0, PT, RZ, UR14, PT ;  /* 0x0000000eff007c0c */ /* 0x000fc8000bf05070 */
[----:B------:R-:W-:Y:S01]  /*1140*/  ISETP.NE.AND.EX P0, PT, RZ, UR15, PT, P0 ;  /* 0x0000000fff007c0c */ /* 0x000fe2000bf05300 */
[----:B------:R-:W-:Y:S01]  /*1150*/  UMOV UR4, 0xffffffff ;  /* 0xffffffff00047882 */ /* 0x000fe20000000000 */
[----:B------:R-:W-:-:S04]  /*1160*/  ISETP.NE.U32.AND P1, PT, RZ, UR14, PT ;  /* 0x0000000eff007c0c */ /* 0x000fc8000bf25070 */
[----:B------:R-:W-:Y:S01]  /*1170*/  ISETP.NE.AND.EX P1, PT, RZ, UR15, PT, P1 ;  /* 0x0000000fff007c0c */ /* 0x000fe2000bf25310 */
[C---:B--2---:R-:W-:Y:S01]  /*1180*/  FADD.FTZ R2, -R160.reuse, R32 ;  /* 0x00000020a0027221 */ /* 0x044fe20000010100 */
[----:B------:R-:W-:-:S03]  /*1190*/  FADD.FTZ R166, -R160, R35 ;  /* 0x00000023a0a67221 */ /* 0x000fc60000010100 */
[----:B------:R-:W-:Y:S01]  /*11a0*/  FMUL.FTZ R51, R155, R2 ;  /* 0x000000029b337220 */ /* 0x000fe20000410000 */
[----:B------:R-:W-:Y:S02]  /*11b0*/  HADD2.F32 R2, -RZ, R54.H0_H0 ;  /* 0x20000036ff027230 */ /* 0x000fe40000004100 */
[-C--:B------:R-:W-:Y:S01]  /*11c0*/  FMUL.FTZ R35, R124, R3.reuse ;  /* 0x000000037c237220 */ /* 0x080fe20000410000 */
[C---:B------:R-:W-:Y:S01]  /*11d0*/  FADD.FTZ R164, -R160.reuse, R33 ;  /* 0x00000021a0a47221 */ /* 0x040fe20000010100 */
[C---:B------:R-:W-:Y:S01]  /*11e0*/  FFMA.FTZ R75, R51.reuse, R3, R75 ;  /* 0x00000003334b7223 */ /* 0x040fe2000001004b */
[----:B------:R-:W-:Y:S02]  /*11f0*/  HADD2.F32 R3, -RZ, R46.H1_H1 ;  /* 0x3000002eff037230 */ /* 0x000fe40000004100 */
[----:B------:R-:W-:Y:S01]  /*1200*/  FADD.FTZ R34, -R160, R34 ;  /* 0x00000022a0227221 */ /* 0x000fe20000010100 */
[-C--:B------:R-:W-:Y:S01]  /*1210*/  FFMA.FTZ R66, R51, R2.reuse, R66 ;  /* 0x0000000233427223 */ /* 0x080fe20000010042 */
[----:B------:R-:W-:Y:S01]  /*1220*/  FFMA.FTZ R160, R132, R2, R35 ;  /* 0x0000000284a07223 */ /* 0x000fe20000010023 */
[----:B------:R-:W-:Y:S01]  /*1230*/  FADD.FTZ R71, R2, R71 ;  /* 0x0000004702477221 */ /* 0x000fe20000010000 */
[----:B------:R-:W-:-:S02]  /*1240*/  HADD2.F32 R54, -RZ, R54.H1_H1 ;  /* 0x30000036ff367230 */ /* 0x000fc40000004100 */
[----:B------:R-:W-:Y:S01]  /*1250*/  FMUL.FTZ R46, R155, R164 ;  /* 0x000000a49b2e7220 */ /* 0x000fe20000410000 */
[-C--:B------:R-:W-:Y:S01]  /*1260*/  FMUL.FTZ R2, R123, R3.reuse ;  /* 0x000000037b027220 */ /* 0x080fe20000410000 */
[----:B------:R-:W-:Y:S02]  /*1270*/  HADD2.F32 R33, -RZ, R47.H0_H0 ;  /* 0x2000002fff217230 */ /* 0x000fe40000004100 */
[----:B------:R-:W-:Y:S01]  /*1280*/  FADD.FTZ R81, R3, R81 ;  /* 0x0000005103517221 */ /* 0x000fe20000010000 */
[C---:B------:R-:W-:Y:S01]  /*1290*/  FFMA.FTZ R76, R46.reuse, R3, R76 ;  /* 0x000000032e4c7223 */ /* 0x040fe2000001004c */
[-C--:B------:R-:W-:Y:S01]  /*12a0*/  FFMA.FTZ R53, R131, R54.reuse, R2 ;  /* 0x0000003683357223 */ /* 0x080fe20000010002 */
[----:B------:R-:W-:Y:S01]  /*12b0*/  FFMA.FTZ R67, R46, R54, R67 ;  /* 0x000000362e437223 */ /* 0x000fe20000010043 */
[----:B------:R-:W-:Y:S01]  /*12c0*/  FADD.FTZ R72, R54, R72 ;  /* 0x0000004836487221 */ /* 0x000fe20000010000 */
[----:B------:R-:W-:Y:S02]  /*12d0*/  HADD2.F32 R3, -RZ, R55.H0_H0 ;  /* 0x20000037ff037230 */ /* 0x000fe40000004100 */
[----:B------:R-:W-:Y:S01]  /*12e0*/  FMUL.FTZ R54, R155, R34 ;  /* 0x000000229b367220 */ /* 0x000fe20000410000 */
[----:B------:R-:W-:-:S03]  /*12f0*/  FMUL.FTZ R171, R122, R33 ;  /* 0x000000217aab7220 */ /* 0x000fc60000410000 */
[-C--:B------:R-:W-:Y:S01]  /*1300*/  FFMA.FTZ R68, R54, R3.reuse, R68 ;  /* 0x0000000336447223 */ /* 0x080fe20000010044 */
[----:B------:R-:W-:Y:S01]  /*1310*/  FFMA.FTZ R171, R130, R3, R171 ;  /* 0x0000000382ab7223 */ /* 0x000fe200000100ab */
[----:B------:R-:W-:Y:S01]  /*1320*/  FADD.FTZ R73, R3, R73 ;  /* 0x0000004903497221 */ /* 0x000fe20000010000 */
[----:B------:R-:W-:Y:S02]  /*1330*/  HADD2.F32 R3, -RZ, R47.H1_H1 ;  /* 0x3000002fff037230 */ /* 0x000fe40000004100 */
[----:B------:R-:W-:Y:S01]  /*1340*/  FMUL.FTZ R164, R155, R166 ;  /* 0x000000a69ba47220 */ /* 0x000fe20000410000 */
[----:B------:R-:W-:Y:S02]  /*1350*/  HADD2.F32 R55, -RZ, R55.H1_H1 ;  /* 0x30000037ff377230 */ /* 0x000fe40000004100 */
[-C--:B------:R-:W-:Y:S01]  /*1360*/  FMUL.FTZ R2, R121, R3.reuse ;  /* 0x0000000379027220 */ /* 0x080fe20000410000 */
[----:B------:R-:W-:Y:S01]  /*1370*/  FFMA.FTZ R78, R164, R3, R78 ;  /* 0x00000003a44e7223 */ /* 0x000fe2000001004e */
[----:B------:R-:W-:-:S02]  /*1380*/  FADD.FTZ R79, R3, R79 ;  /* 0x0000004f034f7221 */ /* 0x000fc40000010000 */
[----:B------:R-:W-:Y:S02]  /*1390*/  FFMA.FTZ R47, R129, R55, R2 ;  /* 0x00000037812f7223 */ /* 0x000fe40000010002 */
[----:B------:R-:W0:Y:S01]  /*13a0*/  @P0 LDC.64 R2, c[0x0][0x438] ;  /* 0x00010e00ff020b82 */ /* 0x000e220000000a00 */
[----:B------:R-:W-:Y:S01]  /*13b0*/  FADD.FTZ R34, RZ, R161 ;  /* 0x000000a1ff227221 */ /* 0x000fe20000010000 */
[----:B------:R-:W-:Y:S01]  /*13c0*/  FFMA.FTZ R35, R0, R161, RZ ;  /* 0x000000a100237223 */ /* 0x000fe200000100ff */
[----:B------:R-:W-:Y:S01]  /*13d0*/  FFMA.FTZ R77, R54, R33, R77 ;  /* 0x00000021364d7223 */ /* 0x000fe2000001004d */
[----:B------:R-:W-:Y:S01]  /*13e0*/  FADD.FTZ R80, R33, R80 ;  /* 0x0000005021507221 */ /* 0x000fe20000010000 */
[----:B------:R-:W-:Y:S01]  /*13f0*/  FADD.FTZ R34, R163, R34 ;  /* 0x00000022a3227221 */ /* 0x000fe20000010000 */
[----:B------:R-:W-:Y:S02]  /*1400*/  FFMA.FTZ R35, R36, R163, R35 ;  /* 0x000000a324237223 */ /* 0x000fe40000010023 */
        /* <DEDUP_REMOVED lines=12> */
[----:B-----5:R-:W5:Y:S01]  /*14d0*/  @P0 LDG.E.128 R4, desc[UR10][R2.64] ;  /* 0x0000000a02040981 */ /* 0x020f62000c1e1d00 */
        /* <DEDUP_REMOVED lines=43> */
.L_x_2218:
        /* <DEDUP_REMOVED lines=38> */
[----:B------:R-:W-:-:S02]  /*19f0*/  F2FP.F16.F32.PACK_AB R35, R162, R35 ;  /* 0x00000023a223723e */ /* 0x000fc400000000ff */
[----:B------:R-:W-:Y:S02]  /*1a00*/  F2FP.F16.F32.PACK_AB R34, R37, R34 ;  /* 0x000000222522723e */ /* 0x000fe400000000ff */
[----:B------:R-:W-:Y:S02]  /*1a10*/  F2FP.F16.F32.PACK_AB R33, R156, R33 ;  /* 0x000000219c21723e */ /* 0x000fe400000000ff */
[----:B------:R-:W-:Y:S01]  /*1a20*/  F2FP.F16.F32.PACK_AB R32, R3, R0 ;  /* 0x000000000320723e */ /* 0x000fe200000000ff */
[----:B------:R-:W-:Y:S06]  /*1a30*/  BRA `(.L_x_2193) ;  /* 0x0000000c00a07947 */ /* 0x000fec0003800000 */
.L_x_2192:
        /* <DEDUP_REMOVED lines=33> */
.L_x_2191:
        /* <DEDUP_REMOVED lines=30> */
[----:B0-----:R-:W-:Y:S01]  /*1e30*/  F2FP.F16.F32.PACK_AB R32, R29, R28 ;  /* 0x0000001c1d20723e */ /* 0x001fe200000000ff */
[----:B------:R-:W-:Y:S06]  /*1e40*/  BRA `(.L_x_2193) ;  /* 0x00000008009c7947 */ /* 0x000fec0003800000 */
.L_x_2194:
        /* <DEDUP_REMOVED lines=27> */
[----:B0-----:R-:W-:Y:S02]  /*2000*/  F2FP.F16.F32.PACK_AB R32, R29, R28 ;  /* 0x0000001c1d20723e */ /* 0x001fe400000000ff */
[----:B------:R-:W-:Y:S02]  /*2010*/  MOV R23, R35 ;  /* 0x0000002300177202 */ /* 0x000fe40000000f00 */
[----:B------:R-:W-:-:S02]  /*2020*/  MOV R22, R34 ;  /* 0x0000002200167202 */ /* 0x000fc40000000f00 */
[----:B------:R-:W-:Y:S02]  /*2030*/  MOV R21, R33 ;  /* 0x0000002100157202 */ /* 0x000fe40000000f00 */
[----:B------:R-:W-:Y:S01]  /*2040*/  MOV R20, R32 ;  /* 0x0000002000147202 */ /* 0x000fe20000000f00 */
[----:B------:R-:W-:Y:S06]  /*2050*/  BRA `(.L_x_2193) ;  /* 0x0000000800187947 */ /* 0x000fec0003800000 */
.L_x_2190:
        /* <DEDUP_REMOVED lines=26> */
[----:B------:R-:W-:Y:S01]  /*2200*/  F2FP.F16.F32.PACK_AB R35, R0, R35 ;  /* 0x000000230023723e */ /* 0x000fe200000000ff */
[C---:B------:R-:W-:Y:S01]  /*2210*/  FFMA.FTZ R32, R155.reuse, R32, R4 ;  /* 0x000000209b207223 */ /* 0x040fe20000010004 */
[C---:B------:R-:W-:Y:S01]  /*2220*/  FFMA.FTZ R33, R155.reuse, R33, R6 ;  /* 0x000000219b217223 */ /* 0x040fe20000010006 */
[C---:B------:R-:W-:Y:S01]  /*2230*/  FFMA.FTZ R34, R155.reuse, R167, R8 ;  /* 0x000000a79b227223 */ /* 0x040fe20000010008 */
[C---:B------:R-:W-:Y:S01]  /*2240*/  FFMA.FTZ R37, R155.reuse, R38, R9 ;  /* 0x000000269b257223 */ /* 0x040fe20000010009 */
[C---:B------:R-:W-:Y:S01]  /*2250*/  FFMA.FTZ R0, R155.reuse, R156, R7 ;  /* 0x0000009c9b007223 */ /* 0x040fe20000010007 */
[----:B------:R-:W-:-:S03]  /*2260*/  FFMA.FTZ R3, R155, R36, R5 ;  /* 0x000000249b037223 */ /* 0x000fc60000010005 */
[----:B------:R-:W-:Y:S02]  /*2270*/  F2FP.F16.F32.PACK_AB R34, R37, R34 ;  /* 0x000000222522723e */ /* 0x000fe400000000ff */
[----:B------:R-:W-:Y:S02]  /*2280*/  F2FP.F16.F32.PACK_AB R33, R0, R33 ;  /* 0x000000210021723e */ /* 0x000fe400000000ff */
[----:B------:R-:W-:Y:S01]  /*2290*/  F2FP.F16.F32.PACK_AB R32, R3, R32 ;  /* 0x000000200320723e */ /* 0x000fe200000000ff */
[----:B------:R-:W-:Y:S06]  /*22a0*/  BRA `(.L_x_2193) ;  /* 0x0000000400847947 */ /* 0x000fec0003800000 */
.L_x_2196:
        /* <DEDUP_REMOVED lines=33> */
.L_x_2195:
        /* <DEDUP_REMOVED lines=30> */
[----:B0-----:R-:W-:Y:S01]  /*26a0*/  F2FP.F16.F32.PACK_AB R32, R29, R28 ;  /* 0x0000001c1d20723e */ /* 0x001fe200000000ff */
[----:B------:R-:W-:Y:S06]  /*26b0*/  BRA `(.L_x_2193) ;  /* 0x0000000000807947 */ /* 0x000fec0003800000 */
.L_x_2197:
        /* <DEDUP_REMOVED lines=27> */
[----:B0-----:R-:W-:Y:S02]  /*2870*/  F2FP.F16.F32.PACK_AB R32, R29, R28 ;  /* 0x0000001c1d20723e */ /* 0x001fe400000000ff */
[----:B------:R-:W-:Y:S02]  /*2880*/  MOV R23, R35 ;  /* 0x0000002300177202 */ /* 0x000fe40000000f00 */
[----:B------:R-:W-:-:S02]  /*2890*/  MOV R22, R34 ;  /* 0x0000002200167202 */ /* 0x000fc40000000f00 */
[----:B------:R-:W-:Y:S02]  /*28a0*/  MOV R21, R33 ;  /* 0x0000002100157202 */ /* 0x000fe40000000f00 */
[----:B------:R-:W-:-:S07]  /*28b0*/  MOV R20, R32 ;  /* 0x0000002000147202 */ /* 0x000fce0000000f00 */
.L_x_2193:
        /* <DEDUP_REMOVED lines=50> */
.L_x_2200:
        /* <DEDUP_REMOVED lines=29> */
.L_x_2199:
        /* <DEDUP_REMOVED lines=34> */
.L_x_2202:
        /* <DEDUP_REMOVED lines=29> */
.L_x_2198:
        /* <DEDUP_REMOVED lines=35> */
.L_x_2204:
        /* <DEDUP_REMOVED lines=29> */
.L_x_2203:
        /* <DEDUP_REMOVED lines=34> */
.L_x_2205:
        /* <DEDUP_REMOVED lines=28> */
.L_x_2201:
        /* <DEDUP_REMOVED lines=14> */
.L_x_2188:
[----:B0-----:R-:W-:Y:S02]  /*3a60*/  MOV R24, R87 ;  /* 0x0000005700187202 */ /* 0x001fe40000000f00 */
[----:B------:R-:W-:Y:S02]  /*3a70*/  MOV R20, R86 ;  /* 0x0000005600147202 */ /* 0x000fe40000000f00 */
[----:B------:R-:W-:Y:S02]  /*3a80*/  MOV R28, R85 ;  /* 0x00000055001c7202 */ /* 0x000fe40000000f00 */
[----:B------:R-:W-:Y:S02]  /*3a90*/  MOV R48, R98 ;  /* 0x0000006200307202 */ /* 0x000fe40000000f00 */
[----:B------:R-:W-:Y:S02]  /*3aa0*/  MOV R32, R103 ;  /* 0x0000006700207202 */ /* 0x000fe40000000f00 */
[----:B------:R-:W-:-:S02]  /*3ab0*/  MOV R49, R99 ;  /* 0x0000006300317202 */ /* 0x000fc40000000f00 */
[----:B------:R-:W-:Y:S02]  /*3ac0*/  MOV R33, R102 ;  /* 0x0000006600217202 */ /* 0x000fe40000000f00 */
[----:B-----5:R-:W-:Y:S02]  /*3ad0*/  MOV R4, R119 ;  /* 0x0000007700047202 */ /* 0x020fe40000000f00 */
        /* <DEDUP_REMOVED lines=50> */
[----:B------:R-:W-:-:S07]  /*3e00*/  MOV R43, R79 ;  /* 0x0000004f002b7202 */ /* 0x000fce0000000f00 */
.L_x_2187:
[----:B------:R-:W-:Y:S05]  /*3e10*/  BSYNC B0 ;  /* 0x0000000000007941 */ /* 0x000fea0003800000 */
.L_x_2186:
        /* <DEDUP_REMOVED lines=196> */
.L_x_2189:
        /* <DEDUP_REMOVED lines=8> */
.L_x_2208:
[----:B------:R-:W-:Y:S05]  /*4ae0*/  BSYNC B2 ;  /* 0x0000000000027941 */ /* 0x000fea0003800000 */
.L_x_2207:
        /* <DEDUP_REMOVED lines=8> */
.L_x_2209:
[----:B------:R-:W-:-:S05]  /*4b70*/  FADD.FTZ R33, R32, R33 ;  /* 0x0000002120217221 */ /* 0x000fca0000010000 */
[----:B------:R-:W-:Y:S01]  /*4b80*/  MOV R173, R33 ;  /* 0x0000002100ad7202 */ /* 0x000fe20000000f00 */
[----:B------:R-:W-:Y:S01]  /*4b90*/  HFMA2 R172, -RZ, RZ, 0, 1.1920928955078125e-07 ;  /* 0x00000002ffac7431 */ /* 0x000fe200000001ff */
[----:B------:R-:W-:-:S07]  /*4ba0*/  MOV R2, R170 ;  /* 0x000000aa00027202 */ /* 0x000fce0000000f00 */
[----:B------:R-:W-:Y:S05]  /*4bb0*/  WARPSYNC.COLLECTIVE R168, `(.L_x_2210) ;  /* 0x00000000a8087348 */ /* 0x000fea0003c00000 */
[----:B------:R0:W1:Y:S02]  /*4bc0*/  SHFL.BFLY P3, R170, R173, R172, R175 ;  /* 0x0c0000acadaa7389 */ /* 0x00006400000600af */
[----:B01----:R-:W-:Y:S05]  /*4bd0*/  ENDCOLLECTIVE ;  /* 0x000000000000791b */ /* 0x003fea0003800000 */
.L_x_2210:
[----:B------:R-:W-:-:S05]  /*4be0*/  FADD.FTZ R2, R3, R2 ;  /* 0x0000000203027221 */ /* 0x000fca0000010000 */
[----:B------:R-:W-:Y:S02]  /*4bf0*/  MOV R173, R2 ;  /* 0x0000000200ad7202 */ /* 0x000fe40000000f00 */
[----:B------:R-:W-:-:S07]  /*4c00*/  MOV R34, R170 ;  /* 0x000000aa00227202 */ /* 0x000fce0000000f00 */
[----:B------:R-:W-:Y:S05]  /*4c10*/  WARPSYNC.COLLECTIVE R168, `(.L_x_2211) ;  /* 0x00000000a8087348 */ /* 0x000fea0003c00000 */
[----:B------:R0:W1:Y:S02]  /*4c20*/  SHFL.BFLY P3, R170, R173, R172, R175 ;  /* 0x0c0000acadaa7389 */ /* 0x00006400000600af */
[----:B01----:R-:W-:Y:S05]  /*4c30*/  ENDCOLLECTIVE ;  /* 0x000000000000791b */ /* 0x003fea0003800000 */
.L_x_2211:
[----:B------:R-:W-:-:S05]  /*4c40*/  FADD.FTZ R34, R33, R34 ;  /* 0x0000002221227221 */ /* 0x000fca0000010000 */
[----:B------:R-:W-:Y:S01]  /*4c50*/  MOV R173, R34 ;  /* 0x0000002200ad7202 */ /* 0x000fe20000000f00 */
[----:B------:R-:W-:Y:S01]  /*4c60*/  HFMA2 R172, -RZ, RZ, 0, 2.384185791015625e-07 ;  /* 0x00000004ffac7431 */ /* 0x000fe200000001ff */
[----:B------:R-:W-:-:S07]  /*4c70*/  MOV R35, R170 ;  /* 0x000000aa00237202 */ /* 0x000fce0000000f00 */
[----:B------:R-:W-:Y:S05]  /*4c80*/  WARPSYNC.COLLECTIVE R168, `(.L_x_2212) ;  /* 0x00000000a8087348 */ /* 0x000fea0003c00000 */
[----:B------:R0:W1:Y:S02]  /*4c90*/  SHFL.BFLY P3, R170, R173, R172, R175 ;  /* 0x0c0000acadaa7389 */ /* 0x00006400000600af */
[----:B01----:R-:W-:Y:S05]  /*4ca0*/  ENDCOLLECTIVE ;  /* 0x000000000000791b */ /* 0x003fea0003800000 */
.L_x_2212:
[----:B------:R-:W-:-:S05]  /*4cb0*/  FADD.FTZ R35, R2, R35 ;  /* 0x0000002302237221 */ /* 0x000fca0000010000 */
[----:B------:R-:W-:Y:S02]  /*4cc0*/  MOV R173, R35 ;  /* 0x0000002300ad7202 */ /* 0x000fe40000000f00 */
[----:B------:R-:W-:-:S07]  /*4cd0*/  MOV R55, R170 ;  /* 0x000000aa00377202 */ /* 0x000fce0000000f00 */
[----:B------:R-:W-:Y:S05]  /*4ce0*/  WARPSYNC.COLLECTIVE R168, `(.L_x_2213) ;  /* 0x00000000a8087348 */ /* 0x000fea0003c00000 */
[----:B------:R0:W1:Y:S02]  /*4cf0*/  SHFL.BFLY P3, R170, R173, R172, R175 ;  /* 0x0c0000acadaa7389 */ /* 0x00006400000600af */
[----:B01----:R-:W-:Y:S05]  /*4d00*/  ENDCOLLECTIVE ;  /* 0x000000000000791b */ /* 0x003fea0003800000 */
.L_x_2213:
[----:B------:R-:W-:-:S05]  /*4d10*/  FADD.FTZ R55, R34, R55 ;  /* 0x0000003722377221 */ /* 0x000fca0000010000 */
[----:B------:R-:W-:Y:S01]  /*4d20*/  MOV R173, R55 ;  /* 0x0000003700ad7202 */ /* 0x000fe20000000f00 */
[----:B------:R-:W-:Y:S01]  /*4d30*/  HFMA2 R172, -RZ, RZ, 0, 4.76837158203125e-07 ;  /* 0x00000008ffac7431 */ /* 0x000fe200000001ff */
[----:B------:R-:W-:-:S07]  /*4d40*/  MOV R166, R170 ;  /* 0x000000aa00a67202 */ /* 0x000fce0000000f00 */
[----:B------:R-:W-:Y:S05]  /*4d50*/  WARPSYNC.COLLECTIVE R168, `(.L_x_2214) ;  /* 0x00000000a8087348 */ /* 0x000fea0003c00000 */
[----:B------:R0:W1:Y:S02]  /*4d60*/  SHFL.BFLY P3, R170, R173, R172, R175 ;  /* 0x0c0000acadaa7389 */ /* 0x00006400000600af */
[----:B01----:R-:W-:Y:S05]  /*4d70*/  ENDCOLLECTIVE ;  /* 0x000000000000791b */ /* 0x003fea0003800000 */
.L_x_2214:
[----:B------:R-:W-:-:S05]  /*4d80*/  FADD.FTZ R166, R35, R166 ;  /* 0x000000a623a67221 */ /* 0x000fca0000010000 */
[----:B------:R-:W-:Y:S02]  /*4d90*/  MOV R173, R166 ;  /* 0x000000a600ad7202 */ /* 0x000fe40000000f00 */
[----:B------:R-:W-:-:S07]  /*4da0*/  MOV R32, R170 ;  /* 0x000000aa00207202 */ /* 0x000fce0000000f00 */
[----:B------:R-:W-:Y:S05]  /*4db0*/  WARPSYNC.COLLECTIVE R168, `(.L_x_2215) ;  /* 0x00000000a8087348 */ /* 0x000fea0003c00000 */
[----:B------:R0:W1:Y:S02]  /*4dc0*/  SHFL.BFLY P3, R170, R173, R172, R175 ;  /* 0x0c0000acadaa7389 */ /* 0x00006400000600af */
[----:B01----:R-:W-:Y:S05]  /*4dd0*/  ENDCOLLECTIVE ;  /* 0x000000000000791b */ /* 0x003fea0003800000 */
.L_x_2215:
[----:B------:R-:W-:-:S05]  /*4de0*/  FADD.FTZ R32, R55, R32 ;  /* 0x0000002037207221 */ /* 0x000fca0000010000 */
[----:B------:R-:W-:Y:S01]  /*4df0*/  MOV R173, R32 ;  /* 0x0000002000ad7202 */ /* 0x000fe20000000f00 */
[----:B------:R-:W-:Y:S01]  /*4e00*/  HFMA2 R172, -RZ, RZ, 0, 9.5367431640625e-07 ;  /* 0x00000010ffac7431 */ /* 0x000fe200000001ff */
[----:B------:R-:W-:-:S07]  /*4e10*/  MOV R3, R170 ;  /* 0x000000aa00037202 */ /* 0x000fce0000000f00 */
[----:B------:R-:W-:Y:S05]  /*4e20*/  WARPSYNC.COLLECTIVE R168, `(.L_x_2216) ;  /* 0x00000000a8087348 */ /* 0x000fea0003c00000 */
[----:B------:R0:W1:Y:S02]  /*4e30*/  SHFL.BFLY P3, R170, R173, R172, R175 ;  /* 0x0c0000acadaa7389 */ /* 0x00006400000600af */
[----:B01----:R-:W-:Y:S05]  /*4e40*/  ENDCOLLECTIVE ;  /* 0x000000000000791b */ /* 0x003fea0003800000 */
.L_x_2216:
[----:B------:R-:W-:-:S05]  /*4e50*/  FADD.FTZ R3, R166, R3 ;  /* 0x00000003a6037221 */ /* 0x000fca0000010000 */
[----:B------:R-:W-:Y:S02]  /*4e60*/  MOV R173, R3 ;  /* 0x0000000300ad7202 */ /* 0x000fe40000000f00 */
[----:B------:R-:W-:-:S07]  /*4e70*/  MOV R33, R170 ;  /* 0x000000aa00217202 */ /* 0x000fce0000000f00 */
[----:B------:R-:W-:Y:S05]  /*4e80*/  WARPSYNC.COLLECTIVE R168, `(.L_x_2217) ;  /* 0x00000000a8087348 */ /* 0x000fea0003c00000 */
[----:B------:R0:W1:Y:S02]  /*4e90*/  SHFL.BFLY P3, R170, R173, R172, R175 ;  /* 0x0c0000acadaa7389 */ /* 0x00006400000600af */
[----:B01----:R-:W-:Y:S05]  /*4ea0*/  ENDCOLLECTIVE ;  /* 0x000000000000791b */ /* 0x003fea0003800000 */
.L_x_2217:
[----:B------:R-:W-:Y:S01]  /*4eb0*/  MOV R2, R170 ;  /* 0x000000aa00027202 */ /* 0x000fe20000000f00 */
[----:B------:R-:W-:Y:S06]  /*4ec0*/  BRA `(.L_x_2218) ;  /* 0xffffffc800307947 */ /* 0x000fec000383ffff */
.L_x_2219:
        /* <DEDUP_REMOVED lines=11> */
.L_x_3959:


//--------------------- .text._ZN10layer_norm31ln_parallel_residual_bwd_kernelINS_13Kernel_traitsI6__halfS2_fS2_fjLj512ELj1ELj4ELj1ELj16ENS_18Kernel_traits_baseILj512ES2_S2_fS2_fjLj128EEEEELb0ELb1ELb0EEEvNS_9BwdParamsE --------------------------
	.section	.text._ZN10layer_norm31ln_parallel_residual_bwd_kernelINS_13Kernel_traitsI6__halfS2_fS2_fjLj512ELj1ELj4ELj1ELj16ENS_18Kernel_traits_baseILj512ES2_S2_fS2_fjLj128EEEEELb0ELb1ELb0EEEvNS_9BwdParamsE,"ax",@progbits
	.align	128
        .global         _ZN10layer_norm31ln_parallel_residual_bwd_kernelINS_13Kernel_traitsI6__halfS2_fS2_fjLj512ELj1ELj4ELj1ELj16ENS_18Kernel_traits_baseILj512ES2_S2_fS2_fjLj128EEEEELb0ELb1ELb0EEEvNS_9BwdParamsE
        .type           _ZN10layer_norm31ln_parallel_residual_bwd_kernelINS_13Kernel_traitsI6__halfS2_fS2_fjLj512ELj1ELj4ELj1ELj16ENS_18Kernel_traits_baseILj512ES2_S2_fS2_fjLj128EEEEELb0ELb1ELb0EEEvNS_9BwdParamsE,@function
        .size           _ZN10layer_norm31ln_parallel_residual_bwd_kernelINS_13Kernel_traitsI6__halfS2_fS2_fjLj512ELj1ELj4ELj1ELj16ENS_18Kernel_traits_baseILj512ES2_S2_fS2_fjLj128EEEEELb0ELb1ELb0EEEvNS_9BwdParamsE,(.L_x_3960 - _ZN10layer_norm31ln_parallel_residual_bwd_kernelINS_13Kernel_traitsI6__halfS2_fS2_fjLj512ELj1ELj4ELj1ELj16ENS_18Kernel_traits_baseILj512ES2_S2_fS2_fjLj128EEEEELb0ELb1ELb0EEEvNS_9BwdParamsE)
        .other          _ZN10layer_norm31ln_parallel_residual_bwd_kernelINS_13Kernel_traitsI6__halfS2_fS2_fjLj512ELj1ELj4ELj1ELj16ENS_18Kernel_traits_baseILj512ES2_S2_fS2_fjLj128EEEEELb0ELb1ELb0EEEvNS_9BwdParamsE,@"STO_CUDA_ENTRY STV_DEFAULT"
_ZN10layer_norm31ln_parallel_residual_bwd_kernelINS_13Kernel_traitsI6__halfS2_fS2_fjLj512ELj1ELj4ELj1ELj16ENS_18Kernel_traits_baseILj512ES2_S2_fS2_fjLj128EEEEELb0ELb1ELb0EEEvNS_9BwdParamsE:
.text._ZN10layer_norm31ln_parallel_residual_bwd_kernelINS_13Kernel_traitsI6__halfS2_fS2_fjLj512ELj1ELj4ELj1ELj16ENS_18Kernel_traits_baseILj512ES2_S2_fS2_fjLj128EEEEELb0ELb1ELb0EEEvNS_9BwdParamsE:
        /* <DEDUP_REMOVED lines=69> */
.L_x_2247:
        /* <DEDUP_REMOVED lines=22> */
[----:B------:R0:W3:Y:S04]  /*05b0*/  LDG.E.128 R88, desc[UR10][R110.64+0x10] ;  /* 0x0000100a6e587981 */ /* 0x0000e8000c1e1d00 */
[----:B------:R-:W4:Y:S01]  /*05c0*/  LDG.E.128 R80, desc[UR10][R80.64] ;  /* 0x0000000a50507981 */ /* 0x000f22000c1e1d00 */
[----:B------:R-:W-:-:S04]  /*05d0*/  ISETP.NE.U32.AND P0, PT, RZ, UR12, PT ;  /* 0x0000000cff007c0c */ /* 0x000fc8000bf05070 */
[----:B------:R-:W-:-:S13]  /*05e0*/  ISETP.NE.AND.EX P0, PT, RZ, UR13, PT, P0 ;  /* 0x0000000dff007c0c */ /* 0x000fda000bf05300 */
[----:B------:R-:W1:Y:S01]  /*05f0*/  @P0 LDC.64 R108, c[0x0][0x438] ;  /* 0x00010e00ff6c0b82 */ /* 0x000e620000000a00 */
[--C-:B------:R-:W-:Y:S02]  /*0600*/  HADD2.F32 R113, -RZ, R56.reuse.H0_H0 ;  /* 0x20000038ff717230 */ /* 0x100fe40000004100 */
[----:B------:R-:W-:Y:S02]  /*0610*/  HADD2.F32 R107, -RZ, R57.H1_H1 ;  /* 0x30000039ff6b7230 */ /* 0x000fe40000004100 */
[----:B0-----:R-:W-:Y:S02]  /*0620*/  HADD2.F32 R110, -RZ, R56.H1_H1 ;  /* 0x30000038ff6e7230 */ /* 0x001fe40000004100 */
[----:B-1----:R-:W-:-:S05]  /*0630*/  @P0 IMAD.WIDE.U32 R108, R0, 0x20, R108 ;  /* 0x00000020006c0825 */ /* 0x002fca00078e006c */
[----:B------:R-:W5:Y:S04]  /*0640*/  @P0 LDG.E.128 R16, desc[UR10][R108.64] ;  /* 0x0000000a6c100981 */ /* 0x000f68000c1e1d00 */
[----:B------:R0:W5:Y:S02]  /*0650*/  @P0 LDG.E.128 R12, desc[UR10][R108.64+0x10] ;  /* 0x0000100a6c0c0981 */ /* 0x000164000c1e1d00 */
[----:B0-----:R-:W-:Y:S01]  /*0660*/  HADD2.F32 R109, -RZ, R57.H0_H0 ;  /* 0x20000039ff6d7230 */ /* 0x001fe20000004100 */
[----:B------:R-:W-:Y:S01]  /*0670*/  IADD3 R119, PT, PT, R0, 0x20, RZ ;  /* 0x0000002000777810 */ /* 0x000fe20007ffe0ff */
[C---:B--2---:R-:W-:Y:S01]  /*0680*/  FADD.FTZ R116, -R114.reuse, R10 ;  /* 0x0000000a72747221 */ /* 0x044fe20000010100 */
[C---:B------:R-:W-:Y:S01]  /*0690*/  FADD.FTZ R8, -R114.reuse, R8 ;  /* 0x0000000872087221 */ /* 0x040fe20000010100 */
[----:B------:R-:W-:-:S02]  /*06a0*/  FADD.FTZ R118, -R114, R11 ;  /* 0x0000000b72767221 */ /* 0x000fc40000010100 */
[C---:B-----5:R-:W-:Y:S01]  /*06b0*/  FMUL.FTZ R111, R7.reuse, R116 ;  /* 0x00000074076f7220 */ /* 0x060fe20000410000 */
[C---:B---3--:R-:W-:Y:S01]  /*06c0*/  FADD.FTZ R88, -R114.reuse, R88 ;  /* 0x0000005872587221 */ /* 0x048fe20000010100 */
[--C-:B----4-:R-:W-:Y:S02]  /*06d0*/  HADD2.F32 R105, -RZ, R81.reuse.H0_H0 ;  /* 0x20000051ff697230 */ /* 0x110fe40000004100 */
[----:B------:R-:W-:Y:S02]  /*06e0*/  HADD2.F32 R11, -RZ, R80.H0_H0 ;  /* 0x20000050ff0b7230 */ /* 0x000fe40000004100 */
[----:B------:R-:W-:Y:S01]  /*06f0*/  FADD.FTZ R112, -R114, R9 ;  /* 0x0000000972707221 */ /* 0x000fe20000010100 */
[----:B------:R-:W-:Y:S02]  /*0700*/  HADD2.F32 R6, -RZ, R81.H1_H1 ;  /* 0x30000051ff067230 */ /* 0x000fe40000004100 */
[----:B------:R-:W-:Y:S01]  /*0710*/  FMUL.FTZ R115, R7, R8 ;  /* 0x0000000807737220 */ /* 0x000fe20000410000 */
[----:B------:R-:W-:-:S02]  /*0720*/  HADD2.F32 R9, -RZ, R82.H0_H0 ;  /* 0x20000052ff097230 */ /* 0x000fc40000004100 */
[-C--:B------:R-:W-:Y:S01]  /*0730*/  FMUL.FTZ R109, R109, R105.reuse ;  /* 0x000000696d6d7220 */ /* 0x080fe20000410000 */
[----:B------:R-:W-:Y:S01]  /*0740*/  FADD.FTZ R34, R34, R105 ;  /* 0x0000006922227221 */ /* 0x000fe20000010000 */
[----:B------:R-:W-:Y:S01]  /*0750*/  FFMA.FTZ R50, R111, R105, R50 ;  /* 0x000000696f327223 */ /* 0x000fe20000010032 */
[C---:B------:R-:W-:Y:S01]  /*0760*/  FMUL.FTZ R108, R7.reuse, R118 ;  /* 0x00000076076c7220 */ /* 0x040fe20000410000 */
[----:B------:R-:W-:Y:S02]  /*0770*/  HADD2.F32 R8, -RZ, R58.H0_H0 ;  /* 0x2000003aff087230 */ /* 0x000fe40000004100 */
[----:B------:R-:W-:Y:S01]  /*0780*/  FMUL.FTZ R105, R7, R88 ;  /* 0x0000005807697220 */ /* 0x000fe20000410000 */
[----:B------:R-:W-:Y:S02]  /*0790*/  HADD2.F32 R92, -RZ, R80.H1_H1 ;  /* 0x30000050ff5c7230 */ /* 0x000fe40000004100 */
[-C--:B------:R-:W-:Y:S01]  /*07a0*/  FMUL.FTZ R113, R113, R11.reuse ;  /* 0x0000000b71717220 */ /* 0x080fe20000410000 */
[-C--:B------:R-:W-:Y:S01]  /*07b0*/  FMUL.FTZ R107, R107, R6.reuse ;  /* 0x000000066b6b7220 */ /* 0x080fe20000410000 */
[----:B------:R-:W-:Y:S01]  /*07c0*/  FADD.FTZ R35, R35, R6 ;  /* 0x0000000623237221 */ /* 0x000fe20000010000 */
[----:B------:R-:W-:Y:S01]  /*07d0*/  FFMA.FTZ R51, R108, R6, R51 ;  /* 0x000000066c337223 */ /* 0x000fe20000010033 */
[----:B------:R-:W-:Y:S01]  /*07e0*/  FADD.FTZ R32, R32, R11 ;  /* 0x0000000b20207221 */ /* 0x000fe20000010000 */
[----:B------:R-:W-:Y:S01]  /*07f0*/  FFMA.FTZ R48, R115, R11, R48 ;  /* 0x0000000b73307223 */ /* 0x000fe20000010030 */
[----:B------:R-:W-:Y:S01]  /*0800*/  FMUL.FTZ R112, R7, R112 ;  /* 0x0000007007707220 */ /* 0x000fe20000410000 */
[-C--:B------:R-:W-:Y:S01]  /*0810*/  FMUL.FTZ R6, R8, R9.reuse ;  /* 0x0000000908067220 */ /* 0x080fe20000410000 */
[----:B------:R-:W-:Y:S01]  /*0820*/  FADD.FTZ R28, R28, R9 ;  /* 0x000000091c1c7221 */ /* 0x000fe20000010000 */
[----:B------:R-:W-:Y:S01]  /*0830*/  FFMA.FTZ R44, R105, R9, R44 ;  /* 0x00000009692c7223 */ /* 0x000fe2000001002c */
[-C--:B------:R-:W-:Y:S01]  /*0840*/  FMUL.FTZ R110, R110, R92.reuse ;  /* 0x0000005c6e6e7220 */ /* 0x080fe20000410000 */
[----:B------:R-:W-:Y:S01]  /*0850*/  FADD.FTZ R9, RZ, R113 ;  /* 0x00000071ff097221 */ /* 0x000fe20000010000 */
[----:B------:R-:W-:Y:S01]  /*0860*/  FFMA.FTZ R11, R115, R113, RZ ;  /* 0x00000071730b7223 */ /* 0x000fe200000100ff */
[----:B------:R-:W-:Y:S01]  /*0870*/  FADD.FTZ R10, -R114, R89 ;  /* 0x00000059720a7221 */ /* 0x000fe20000010100 */
[----:B------:R-:W-:Y:S01]  /*0880*/  FADD.FTZ R33, R33, R92 ;  /* 0x0000005c21217221 */ /* 0x000fe20000010000 */
[C---:B------:R-:W-:Y:S01]  /*0890*/  FFMA.FTZ R49, R112.reuse, R92, R49 ;  /* 0x0000005c70317223 */ /* 0x040fe20000010031 */
[----:B------:R-:W-:Y:S01]  /*08a0*/  FADD.FTZ R88, R9, R110 ;  /* 0x0000006e09587221 */ /* 0x000fe20000010000 */
[----:B------:R-:W-:Y:S01]  /*08b0*/  FFMA.FTZ R92, R112, R110, R11 ;  /* 0x0000006e705c7223 */ /* 0x000fe2000001000b */
[----:B------:R-:W-:-:S02]  /*08c0*/  HADD2.F32 R81, -RZ, R83.H0_H0 ;  /* 0x20000053ff517230 */ /* 0x000fc40000004100 */
[----:B------:R-:W-:Y:S02]  /*08d0*/  HADD2.F32 R80, -RZ, R83.H1_H1 ;  /* 0x30000053ff507230 */ /* 0x000fe40000004100 */
[----:B------:R-:W-:Y:S01]  /*08e0*/  FMUL.FTZ R10, R7, R10 ;  /* 0x0000000a070a7220 */ /* 0x000fe20000410000 */
[----:B------:R-:W-:Y:S02]  /*08f0*/  HADD2.F32 R82, -RZ, R82.H1_H1 ;  /* 0x30000052ff527230 */ /* 0x000fe40000004100 */
[----:B------:R-:W-:Y:S02]  /*0900*/  HADD2.F32 R83, -RZ, R58.H1_H1 ;  /* 0x3000003aff537230 */ /* 0x000fe40000004100 */
[----:B------:R-:W-:Y:S01]  /*0910*/  FADD.FTZ R88, R88, R109 ;  /* 0x0000006d58587221 */ /* 0x000fe20000010000 */
[----:B------:R-:W-:Y:S01]  /*0920*/  FFMA.FTZ R11, R111, R109, R92 ;  /* 0x0000006d6f0b7223 */ /* 0x000fe2000001005c */
[----:B------:R-:W-:Y:S01]  /*0930*/  FADD.FTZ R29, R29, R82 ;  /* 0x000000521d1d7221 */ /* 0x000fe20000010000 */
[-C--:B------:R-:W-:Y:S01]  /*0940*/  FFMA.FTZ R45, R10, R82.reuse, R45 ;  /* 0x000000520a2d7223 */ /* 0x080fe2000001002d */
[----:B------:R-:W-:Y:S01]  /*0950*/  FMUL.FTZ R8, R83, R82 ;  /* 0x0000005253087220 */ /* 0x000fe20000410000 */
[----:B------:R-:W-:Y:S01]  /*0960*/  FADD.FTZ R83, R88, R107 ;  /* 0x0000006b58537221 */ /* 0x000fe20000010000 */
[----:B------:R-:W-:Y:S01]  /*0970*/  FFMA.FTZ R82, R108, R107, R11 ;  /* 0x0000006b6c527223 */ /* 0x000fe2000001000b */
[----:B------:R-:W-:Y:S01]  /*0980*/  FADD.FTZ R90, -R114, R90 ;  /* 0x0000005a725a7221 */ /* 0x000fe20000010100 */
[----:B------:R-:W-:-:S02]  /*0990*/  HADD2.F32 R116, -RZ, R59.H0_H0 ;  /* 0x2000003bff747230 */ /* 0x000fc40000004100 */
[----:B------:R-:W-:Y:S01]  /*09a0*/  FADD.FTZ R83, R83, R6 ;  /* 0x0000000653537221 */ /* 0x000fe20000010000 */
[----:B------:R-:W-:Y:S01]  /*09b0*/  FFMA.FTZ R89, R105, R6, R82 ;  /* 0x0000000669597223 */ /* 0x000fe20000010052 */
[----:B------:R-:W-:Y:S01]  /*09c0*/  FADD.FTZ R94, -R114, R91 ;  /* 0x0000005b725e7221 */ /* 0x000fe20000010100 */
        /* <DEDUP_REMOVED lines=14> */
[----:B------:R-:W-:-:S07]  /*0ab0*/  FFMA.FTZ R116, R94, R92, R81 ;  /* 0x0000005c5e747223 */ /* 0x000fce0000010051 */
.L_x_2223:
[----:B------:R-:W-:Y:S05]  /*0ac0*/  BSYNC.RECONVERGENT B1 ;  /* 0x0000000000017941 */ /* 0x000fea0003800200 */
.L_x_2222:
[----:B------:R-:W-:Y:S04]  /*0ad0*/  BSSY.RECONVERGENT B1, `(.L_x_2224) ;  /* 0x0000057000017945 */ /* 0x000fe80003800200 */
[----:B------:R-:W-:Y:S05]  /*0ae0*/  @!P2 BRA `(.L_x_2225) ;  /* 0x000000040054a947 */ /* 0x000fea0003800000 */
        /* <DEDUP_REMOVED lines=10> */
[----:B0-----:R-:W-:Y:S02]  /*0b90*/  HADD2.F32 R99, -RZ, R54.H1_H1 ;  /* 0x30000036ff637230 */ /* 0x001fe40000004100 */
[----:B-1----:R-:W-:-:S05]  /*0ba0*/  @P0 IMAD.WIDE.U32 R96, R119, 0x20, R96 ;  /* 0x0000002077600825 */ /* 0x002fca00078e0060 */
[----:B------:R-:W5:Y:S04]  /*0bb0*/  @P0 LDG.E.128 R60, desc[UR10][R96.64] ;  /* 0x0000000a603c0981 */ /* 0x000f68000c1e1d00 */
[----:B------:R0:W5:Y:S01]  /*0bc0*/  @P0 LDG.E.128 R64, desc[UR10][R96.64+0x10] ;  /* 0x0000100a60400981 */ /* 0x000162000c1e1d00 */
[----:B------:R-:W-:Y:S02]  /*0bd0*/  HADD2.F32 R103, -RZ, R55.H1_H1 ;  /* 0x30000037ff677230 */ /* 0x000fe40000004100 */
[----:B0-----:R-:W-:Y:S02]  /*0be0*/  HADD2.F32 R96, -RZ, R53.H0_H0 ;  /* 0x20000035ff607230 */ /* 0x001fe40000004100 */
[C---:B--2---:R-:W-:Y:S01]  /*0bf0*/  FADD.FTZ R104, -R114.reuse, R80 ;  /* 0x0000005072687221 */ /* 0x044fe20000010100 */
[C---:B------:R-:W-:Y:S01]  /*0c00*/  FADD.FTZ R118, -R114.reuse, R81 ;  /* 0x0000005172767221 */ /* 0x040fe20000010100 */
[C---:B------:R-:W-:Y:S01]  /*0c10*/  FADD.FTZ R120, -R114.reuse, R82 ;  /* 0x0000005272787221 */ /* 0x040fe20000010100 */
[C---:B------:R-:W-:Y:S01]  /*0c20*/  FADD.FTZ R98, -R114.reuse, R83 ;  /* 0x0000005372627221 */ /* 0x040fe20000010100 */
[C---:B---3--:R-:W-:Y:S01]  /*0c30*/  FADD.FTZ R100, -R114.reuse, R84 ;  /* 0x0000005472647221 */ /* 0x048fe20000010100 */
[C---:B------:R-:W-:Y:S01]  /*0c40*/  FADD.FTZ R106, -R114.reuse, R87 ;  /* 0x00000057726a7221 */ /* 0x040fe20000010100 */
[----:B------:R-:W-:Y:S01]  /*0c50*/  FADD.FTZ R102, -R114, R85 ;  /* 0x0000005572667221 */ /* 0x000fe20000010100 */
[----:B------:R-:W-:-:S02]  /*0c60*/  HADD2.F32 R84, -RZ, R52.H0_H0 ;  /* 0x20000034ff547230 */ /* 0x000fc40000004100 */
[----:B------:R-:W-:Y:S01]  /*0c70*/  FADD.FTZ R80, -R114, R86 ;  /* 0x0000005672507221 */ /* 0x000fe20000010100 */
[--C-:B----4-:R-:W-:Y:S02]  /*0c80*/  HADD2.F32 R87, -RZ, R88.reuse.H0_H0 ;  /* 0x20000058ff577230 */ /* 0x110fe40000004100 */
[C---:B-----5:R-:W-:Y:S01]  /*0c90*/  FMUL.FTZ R85, R7.reuse, R104 ;  /* 0x0000006807557220 */ /* 0x060fe20000410000 */
[----:B------:R-:W-:Y:S02]  /*0ca0*/  HADD2.F32 R93, -RZ, R88.H1_H1 ;  /* 0x30000058ff5d7230 */ /* 0x000fe40000004100 */
[----:B------:R-:W-:Y:S01]  /*0cb0*/  FMUL.FTZ R86, R7, R118 ;  /* 0x0000007607567220 */ /* 0x000fe20000410000 */
[----:B------:R-:W-:Y:S02]  /*0cc0*/  HADD2.F32 R88, -RZ, R52.H1_H1 ;  /* 0x30000034ff587230 */ /* 0x000fe40000004100 */
[-C--:B------:R-:W-:Y:S01]  /*0cd0*/  FMUL.FTZ R84, R84, R87.reuse ;  /* 0x0000005754547220 */ /* 0x080fe20000410000 */
[----:B------:R-:W-:Y:S01]  /*0ce0*/  FADD.FTZ R24, R24, R87 ;  /* 0x0000005718187221 */ /* 0x000fe20000010000 */
[----:B------:R-:W-:Y:S01]  /*0cf0*/  FFMA.FTZ R40, R85, R87, R40 ;  /* 0x0000005755287223 */ /* 0x000fe20000010028 */
[----:B------:R-:W-:-:S02]  /*0d00*/  HADD2.F32 R95, -RZ, R89.H0_H0 ;  /* 0x20000059ff5f7230 */ /* 0x000fc40000004100 */
[-C--:B------:R-:W-:Y:S01]  /*0d10*/  FMUL.FTZ R87, R88, R93.reuse ;  /* 0x0000005d58577220 */ /* 0x080fe20000410000 */
[----:B------:R-:W-:Y:S01]  /*0d20*/  FADD.FTZ R25, R25, R93 ;  /* 0x0000005d19197221 */ /* 0x000fe20000010000 */
[----:B------:R-:W-:Y:S01]  /*0d30*/  FFMA.FTZ R41, R86, R93, R41 ;  /* 0x0000005d56297223 */ /* 0x000fe20000010029 */
[----:B------:R-:W-:Y:S02]  /*0d40*/  HADD2.F32 R89, -RZ, R89.H1_H1 ;  /* 0x30000059ff597230 */ /* 0x000fe40000004100 */
[C---:B------:R-:W-:Y:S01]  /*0d50*/  FMUL.FTZ R93, R7.reuse, R120 ;  /* 0x00000078075d7220 */ /* 0x040fe20000410000 */
[----:B------:R-:W-:Y:S02]  /*0d60*/  HADD2.F32 R88, -RZ, R53.H1_H1 ;  /* 0x30000035ff587230 */ /* 0x000fe40000004100 */
[----:B------:R-:W-:Y:S01]  /*0d70*/  FMUL.FTZ R97, R7, R100 ;  /* 0x0000006407617220 */ /* 0x000fe20000410000 */
[----:B------:R-:W-:Y:S02]  /*0d80*/  HADD2.F32 R83, -RZ, R90.H0_H0 ;  /* 0x2000005aff537230 */ /* 0x000fe40000004100 */
[----:B------:R-:W-:Y:S01]  /*0d90*/  FMUL.FTZ R96, R96, R95 ;  /* 0x0000005f60607220 */ /* 0x000fe20000410000 */
[----:B------:R-:W-:-:S02]  /*0da0*/  HADD2.F32 R104, -RZ, R54.H0_H0 ;  /* 0x20000036ff687230 */ /* 0x000fc40000004100 */
[----:B------:R-:W-:Y:S01]  /*0db0*/  FADD.FTZ R26, R26, R95 ;  /* 0x0000005f1a1a7221 */ /* 0x000fe20000010000 */
[----:B------:R-:W-:Y:S01]  /*0dc0*/  FFMA.FTZ R42, R93, R95, R42 ;  /* 0x0000005f5d2a7223 */ /* 0x000fe2000001002a */
[----:B------:R-:W-:Y:S01]  /*0dd0*/  FMUL.FTZ R98, R7, R98 ;  /* 0x0000006207627220 */ /* 0x000fe20000410000 */
[----:B------:R-:W-:Y:S01]  /*0de0*/  FMUL.FTZ R95, R88, R89 ;  /* 0x00000059585f7220 */ /* 0x000fe20000410000 */
[-C--:B------:R-:W-:Y:S01]  /*0df0*/  FMUL.FTZ R100, R104, R83.reuse ;  /* 0x0000005368647220 */ /* 0x080fe20000410000 */
[----:B------:R-:W-:Y:S01]  /*0e00*/  FADD.FTZ R20, R20, R83 ;  /* 0x0000005314147221 */ /* 0x000fe20000010000 */
[----:B------:R-:W-:Y:S01]  /*0e10*/  FFMA.FTZ R36, R97, R83, R36 ;  /* 0x0000005361247223 */ /* 0x000fe20000010024 */
[----:B------:R-:W-:Y:S01]  /*0e20*/  FADD.FTZ R88, R117, R84 ;  /* 0x0000005475587221 */ /* 0x000fe20000010000 */
[----:B------:R-:W-:Y:S01]  /*0e30*/  FFMA.FTZ R83, R85, R84, R116 ;  /* 0x0000005455537223 */ /* 0x000fe20000010074 */
[----:B------:R-:W-:Y:S02]  /*0e40*/  HADD2.F32 R90, -RZ, R90.H1_H1 ;  /* 0x3000005aff5a7230 */ /* 0x000fe40000004100 */
[----:B------:R-:W-:Y:S01]  /*0e50*/  FADD.FTZ R27, R27, R89 ;  /* 0x000000591b1b7221 */ /* 0x000fe20000010000 */
[----:B------:R-:W-:Y:S01]  /*0e60*/  FFMA.FTZ R43, R98, R89, R43 ;  /* 0x00000059622b7223 */ /* 0x000fe2000001002b */
        /* <DEDUP_REMOVED lines=9> */
[----:B------:R-:W-:Y:S01]  /*0f00*/  FMUL.FTZ R101, R7, R80 ;  /* 0x0000005007657220 */ /* 0x000fe20000410000 */
[----:B------:R-:W-:Y:S01]  /*0f10*/  FADD.FTZ R89, R90, R95 ;  /* 0x0000005f5a597221 */ /* 0x000fe20000010000 */
[----:B------:R-:W-:Y:S01]  /*0f20*/  FFMA.FTZ R88, R98, R95, R83 ;  /* 0x0000005f62587223 */ /* 0x000fe20000010053 */
[----:B------:R-:W-:Y:S02]  /*0f30*/  HADD2.F32 R104, -RZ, R55.H0_H0 ;  /* 0x20000037ff687230 */ /* 0x000fe40000004100 */
[----:B------:R-:W-:Y:S01]  /*0f40*/  FADD.FTZ R22, R22, R81 ;  /* 0x0000005116167221 */ /* 0x000fe20000010000 */
[----:B------:R-:W-:Y:S01]  /*0f50*/  FADD.FTZ R80, R89, R100 ;  /* 0x0000006459507221 */ /* 0x000fe20000010000 */
[----:B------:R-:W-:Y:S01]  /*0f60*/  FFMA.FTZ R83, R97, R100, R88 ;  /* 0x0000006461537223 */ /* 0x000fe20000010058 */
[-C--:B------:R-:W-:Y:S01]  /*0f70*/  FFMA.FTZ R38, R101, R81.reuse, R38 ;  /* 0x0000005165267223 */ /* 0x080fe20000010026 */
[----:B------:R-:W-:Y:S01]  /*0f80*/  FMUL.FTZ R104, R104, R81 ;  /* 0x0000005168687220 */ /* 0x000fe20000410000 */
[----:B------:R-:W-:-:S02]  /*0f90*/  HADD2.F32 R82, -RZ, R91.H1_H1 ;  /* 0x3000005bff527230 */ /* 0x000fc40000004100 */
        /* <DEDUP_REMOVED lines=10> */
.L_x_2225:
[----:B------:R-:W-:Y:S05]  /*1040*/  BSYNC.RECONVERGENT B1 ;  /* 0x0000000000017941 */ /* 0x000fea0003800200 */
.L_x_2224:
        /* <DEDUP_REMOVED lines=23> */
.L_x_2259:
        /* <DEDUP_REMOVED lines=28> */
[--C-:B------:R-:W-:Y:S01]  /*1380*/  FFMA.FTZ R82, R111, R114, R117.reuse ;  /* 0x000000726f527223 */ /* 0x100fe20000010075 */
[----:B------:R-:W-:Y:S01]  /*1390*/  FADD.FTZ R88, R107, -R88 ;  /* 0x800000586b587221 */ /* 0x000fe20000010000 */
[----:B------:R-:W-:Y:S01]  /*13a0*/  FADD.FTZ R118, R9, -R118 ;  /* 0x8000007609767221 */ /* 0x000fe20000010000 */
[----:B------:R-:W-:Y:S01]  /*13b0*/  FMUL.FTZ R83, R7, R116 ;  /* 0x0000007407537220 */ /* 0x000fe20000410000 */
[----:B------:R-:W-:Y:S01]  /*13c0*/  F2FP.F16.F32.PACK_AB R80, R81, R80 ;  /* 0x000000505150723e */ /* 0x000fe200000000ff */
        /* <DEDUP_REMOVED lines=10> */
[----:B------:R-:W-:Y:S02]  /*1470*/  F2FP.F16.F32.PACK_AB R81, R88, R81 ;  /* 0x000000515851723e */ /* 0x000fe400000000ff */
[----:B------:R-:W-:Y:S02]  /*1480*/  F2FP.F16.F32.PACK_AB R82, R83, R82 ;  /* 0x000000525352723e */ /* 0x000fe400000000ff */
[----:B------:R-:W-:Y:S01]  /*1490*/  F2FP.F16.F32.PACK_AB R83, R89, R118 ;  /* 0x000000765953723e */ /* 0x000fe200000000ff */
[----:B------:R-:W-:Y:S06]  /*14a0*/  BRA `(.L_x_2232) ;  /* 0x0000000c00a07947 */ /* 0x000fec0003800000 */
.L_x_2231:
        /* <DEDUP_REMOVED lines=33> */
.L_x_2230:
        /* <DEDUP_REMOVED lines=32> */
.L_x_2233:
        /* <DEDUP_REMOVED lines=33> */
.L_x_2229:
        /* <DEDUP_REMOVED lines=18> */
[-CC-:B------:R-:W-:Y:S01]  /*1bf0*/  FFMA.FTZ R82, R111, R114.reuse, R117.reuse ;  /* 0x000000726f527223 */ /* 0x180fe20000010075 */
[----:B------:R-:W-:Y:S01]  /*1c00*/  FFMA.FTZ R91, R94, R114, R117 ;  /* 0x000000725e5b7223 */ /* 0x000fe20000010075 */
[----:B------:R-:W-:-:S02]  /*1c10*/  FADD.FTZ R83, R6, -R83 ;  /* 0x8000005306537221 */ /* 0x000fc40000010000 */
[----:B------:R-:W-:Y:S01]  /*1c20*/  F2FP.F16.F32.PACK_AB R80, R81, R80 ;  /* 0x000000505150723e */ /* 0x000fe200000000ff */
        /* <DEDUP_REMOVED lines=13> */
[----:B------:R-:W-:Y:S01]  /*1d00*/  F2FP.F16.F32.PACK_AB R83, R90, R89 ;  /* 0x000000595a53723e */ /* 0x000fe200000000ff */
[----:B------:R-:W-:Y:S06]  /*1d10*/  BRA `(.L_x_2232) ;  /* 0x0000000400847947 */ /* 0x000fec0003800000 */
.L_x_2235:
        /* <DEDUP_REMOVED lines=33> */
.L_x_2234:
        /* <DEDUP_REMOVED lines=32> */
.L_x_2236:
        /* <DEDUP_REMOVED lines=32> */
.L_x_2232:
        /* <DEDUP_REMOVED lines=15> */
.L_x_2228:
[----:B------:R-:W-:Y:S05]  /*2420*/  BSYNC.RECONVERGENT B1 ;  /* 0x0000000000017941 */ /* 0x000fea0003800200 */
.L_x_2227:
        /* <DEDUP_REMOVED lines=46> */
.L_x_2241:
        /* <DEDUP_REMOVED lines=29> */
.L_x_2240:
        /* <DEDUP_REMOVED lines=37> */
.L_x_2243:
        /* <DEDUP_REMOVED lines=29> */
.L_x_2239:
        /* <DEDUP_REMOVED lines=41> */
.L_x_2245:
        /* <DEDUP_REMOVED lines=29> */
.L_x_2244:
        /* <DEDUP_REMOVED lines=37> */
.L_x_2246:
        /* <DEDUP_REMOVED lines=28> */
.L_x_2242:
        /* <DEDUP_REMOVED lines=10> */
.L_x_2238:
[----:B------:R-:W-:Y:S05]  /*3610*/  BSYNC.RECONVERGENT B1 ;  /* 0x0000000000017941 */ /* 0x000fea0003800200 */
.L_x_2237:
[----:B-1-3--:R-:W1:Y:S02]  /*3620*/  LDC.64 R80, c[0x0][0x380] ;  /* 0x0000e000ff507b82 */ /* 0x00ae640000000a00 */
[----:B-1----:R-:W-:-:S04]  /*3630*/  LEA R2, R80, R2, 0x2 ;  /* 0x0000000250027211 */ /* 0x002fc800078e10ff */
[----:B------:R-:W-:-:S13]  /*3640*/  ISETP.GE.AND P0, PT, R2, R81, PT ;  /* 0x000000510200720c */ /* 0x000fda0003f06270 */
[----:B------:R-:W-:Y:S05]  /*3650*/  @!P0 BRA `(.L_x_2247) ;  /* 0xffffffcc007c8947 */ /* 0x000fea000383ffff */
.L_x_2221:
[----:B------:R-:W-:Y:S05]  /*3660*/  BSYNC B0 ;  /* 0x0000000000007941 */ /* 0x000fea0003800000 */
.L_x_2220:
        /* <DEDUP_REMOVED lines=141> */
.L_x_2226:
[----:B------:R-:W-:Y:S01]  /*3f40*/  HFMA2 R119, -RZ, RZ, 0, 5.9604644775390625e-08 ;  /* 0x00000001ff777431 */ /* 0x000fe200000001ff */
[----:B------:R-:W-:Y:S01]  /*3f50*/  BSSY B1, `(.L_x_2248) ;  /* 0x0000006000017945 */ /* 0x000fe20003800000 */
[----:B------:R-:W-:Y:S02]  /*3f60*/  MOV R120, 0x1f ;  /* 0x0000001f00787802 */ /* 0x000fe40000000f00 */
[----:B------:R-:W-:-:S07]  /*3f70*/  MOV R114, 0xffffffff ;  /* 0xffffffff00727802 */ /* 0x000fce0000000f00 */
[----:B-----5:R-:W-:Y:S05]  /*3f80*/  WARPSYNC.COLLECTIVE R114, `(.L_x_2249) ;  /* 0x0000000072087348 */ /* 0x020fea0003c00000 */
[----:B------:R0:W1:Y:S02]  /*3f90*/  SHFL.BFLY P0, R118, R117, R119, R120 ;  /* 0x0c00007775767389 */ /* 0x0000640000000078 */
[----:B01---5:R-:W-:Y:S05]  /*3fa0*/  ENDCOLLECTIVE ;  /* 0x000000000000791b */ /* 0x023fea0003800000 */
.L_x_2249:
[----:B------:R-:W-:Y:S05]  /*3fb0*/  BSYNC B1 ;  /* 0x0000000000017941 */ /* 0x000fea0003800000 */
.L_x_2248:
        /* <DEDUP_REMOVED lines=9> */
.L_x_2250:
[----:B------:R-:W-:Y:S01]  /*4050*/  MOV R117, R80 ;  /* 0x0000005000757202 */ /* 0x000fe20000000f00 */
[----:B------:R-:W-:Y:S01]  /*4060*/  HFMA2 R119, -RZ, RZ, 0, 1.1920928955078125e-07 ;  /* 0x00000002ff777431 */ /* 0x000fe200000001ff */
[----:B------:R-:W-:-:S07]  /*4070*/  MOV R81, R118 ;  /* 0x0000007600517202 */ /* 0x000fce0000000f00 */
[----:B------:R-:W-:Y:S05]  /*4080*/  WARPSYNC.COLLECTIVE R114, `(.L_x_2251) ;  /* 0x0000000072087348 */ /* 0x000fea0003c00000 */
[----:B------:R0:W1:Y:S02]  /*4090*/  SHFL.BFLY P0, R118, R117, R119, R120 ;  /* 0x0c00007775767389 */ /* 0x0000640000000078 */
[----:B01----:R-:W-:Y:S05]  /*40a0*/  ENDCOLLECTIVE ;  /* 0x000000000000791b */ /* 0x003fea0003800000 */
.L_x_2251:
[----:B------:R-:W-:-:S05]  /*40b0*/  FADD.FTZ R81, R81, R116 ;  /* 0x0000007451517221 */ /* 0x000fca0000010000 */
[----:B------:R-:W-:Y:S02]  /*40c0*/  MOV R117, R81 ;  /* 0x0000005100757202 */ /* 0x000fe40000000f00 */
[----:B------:R-:W-:-:S07]  /*40d0*/  MOV R83, R118 ;  /* 0x0000007600537202 */ /* 0x000fce0000000f00 */
[----:B------:R-:W-:Y:S05]  /*40e0*/  WARPSYNC.COLLECTIVE R114, `(.L_x_2252) ;  /* 0x0000000072087348 */ /* 0x000fea0003c00000 */
[----:B------:R0:W1:Y:S02]  /*40f0*/  SHFL.BFLY P0, R118, R117, R119, R120 ;  /* 0x0c00007775767389 */ /* 0x0000640000000078 */
[----:B01----:R-:W-:Y:S05]  /*4100*/  ENDCOLLECTIVE ;  /* 0x000000000000791b */ /* 0x003fea0003800000 */
.L_x_2252:
[----:B------:R-:W-:-:S05]  /*4110*/  FADD.FTZ R83, R80, R83 ;  /* 0x0000005350537221 */ /* 0x000fca0000010000 */
[----:B------:R-:W-:Y:S01]  /*4120*/  MOV R117, R83 ;  /* 0x0000005300757202 */ /* 0x000fe20000000f00 */
[----:B------:R-:W-:Y:S01]  /*4130*/  HFMA2 R119, -RZ, RZ, 0, 2.384185791015625e-07 ;  /* 0x00000004ff777431 */ /* 0x000fe200000001ff */
[----:B------:R-:W-:-:S07]  /*4140*/  MOV R82, R118 ;  /* 0x0000007600527202 */ /* 0x000fce0000000f00 */
[----:B------:R-:W-:Y:S05]  /*4150*/  WARPSYNC.COLLECTIVE R114, `(.L_x_2253) ;  /* 0x0000000072087348 */ /* 0x000fea0003c00000 */
[----:B------:R0:W1:Y:S02]  /*4160*/  SHFL.BFLY P0, R118, R117, R119, R120 ;  /* 0x0c00007775767389 */ /* 0x0000640000000078 */
[----:B01----:R-:W-:Y:S05]  /*4170*/  ENDCOLLECTIVE ;  /* 0x000000000000791b */ /* 0x003fea0003800000 */
.L_x_2253:
[----:B------:R-:W-:-:S05]  /*4180*/  FADD.FTZ R82, R81, R82 ;  /* 0x0000005251527221 */ /* 0x000fca0000010000 */
[----:B------:R-:W-:Y:S02]  /*4190*/  MOV R117, R82 ;  /* 0x0000005200757202 */ /* 0x000fe40000000f00 */
[----:B------:R-:W-:-:S07]  /*41a0*/  MOV R88, R118 ;  /* 0x0000007600587202 */ /* 0x000fce0000000f00 */
[----:B------:R-:W-:Y:S05]  /*41b0*/  WARPSYNC.COLLECTIVE R114, `(.L_x_2254) ;  /* 0x0000000072087348 */ /* 0x000fea0003c00000 */
[----:B------:R0:W1:Y:S02]  /*41c0*/  SHFL.BFLY P0, R118, R117, R119, R120 ;  /* 0x0c00007775767389 */ /* 0x0000640000000078 */
[----:B01----:R-:W-:Y:S05]  /*41d0*/  ENDCOLLECTIVE ;  /* 0x000000000000791b */ /* 0x003fea0003800000 */
.L_x_2254:
[----:B------:R-:W-:-:S05]  /*41e0*/  FADD.FTZ R88, R83, R88 ;  /* 0x0000005853587221 */ /* 0x000fca0000010000 */
[----:B------:R-:W-:Y:S01]  /*41f0*/  MOV R117, R88 ;  /* 0x0000005800757202 */ /* 0x000fe20000000f00 */
[----:B------:R-:W-:Y:S01]  /*4200*/  HFMA2 R119, -RZ, RZ, 0, 4.76837158203125e-07 ;  /* 0x00000008ff777431 */ /* 0x000fe200000001ff */
[----:B------:R-:W-:-:S07]  /*4210*/  MOV R89, R118 ;  /* 0x0000007600597202 */ /* 0x000fce0000000f00 */
[----:B------:R-:W-:Y:S05]  /*4220*/  WARPSYNC.COLLECTIVE R114, `(.L_x_2255) ;  /* 0x0000000072087348 */ /* 0x000fea0003c00000 */
[----:B------:R0:W1:Y:S02]  /*4230*/  SHFL.BFLY P0, R118, R117, R119, R120 ;  /* 0x0c00007775767389 */ /* 0x0000640000000078 */
[----:B01----:R-:W-:Y:S05]  /*4240*/  ENDCOLLECTIVE ;  /* 0x000000000000791b */ /* 0x003fea0003800000 */
.L_x_2255:
[----:B------:R-:W-:-:S05]  /*4250*/  FADD.FTZ R89, R82, R89 ;  /* 0x0000005952597221 */ /* 0x000fca0000010000 */
[----:B------:R-:W-:Y:S02]  /*4260*/  MOV R117, R89 ;  /* 0x0000005900757202 */ /* 0x000fe40000000f00 */
[----:B------:R-:W-:-:S07]  /*4270*/  MOV R91, R118 ;  /* 0x00000076005b7202 */ /* 0x000fce0000000f00 */
[----:B------:R-:W-:Y:S05]  /*4280*/  WARPSYNC.COLLECTIVE R114, `(.L_x_2256) ;  /* 0x0000000072087348 */ /* 0x000fea0003c00000 */
[----:B------:R0:W1:Y:S02]  /*4290*/  SHFL.BFLY P0, R118, R117, R119, R120 ;  /* 0x0c00007775767389 */ /* 0x0000640000000078 */
[----:B01----:R-:W-:Y:S05]  /*42a0*/  ENDCOLLECTIVE ;  /* 0x000000000000791b */ /* 0x003fea0003800000 */
.L_x_2256:
[----:B------:R-:W-:-:S05]  /*42b0*/  FADD.FTZ R91, R88, R91 ;  /* 0x0000005b585b7221 */ /* 0x000fca0000010000 */
[----:B------:R-:W-:Y:S01]  /*42c0*/  MOV R117, R91 ;  /* 0x0000005b00757202 */ /* 0x000fe20000000f00 */
[----:B------:R-:W-:Y:S01]  /*42d0*/  HFMA2 R119, -RZ, RZ, 0, 9.5367431640625e-07 ;  /* 0x00000010ff777431 */ /* 0x000fe200000001ff */
[----:B------:R-:W-:-:S07]  /*42e0*/  MOV R90, R118 ;  /* 0x00000076005a7202 */ /* 0x000fce0000000f00 */
[----:B------:R-:W-:Y:S05]  /*42f0*/  WARPSYNC.COLLECTIVE R114, `(.L_x_2257) ;  /* 0x0000000072087348 */ /* 0x000fea0003c00000 */
[----:B------:R0:W1:Y:S02]  /*4300*/  SHFL.BFLY P0, R118, R117, R119, R120 ;  /* 0x0c00007775767389 */ /* 0x0000640000000078 */
[----:B01----:R-:W-:Y:S05]  /*4310*/  ENDCOLLECTIVE ;  /* 0x000000000000791b */ /* 0x003fea0003800000 */
.L_x_2257:
[----:B------:R-:W-:-:S05]  /*4320*/  FADD.FTZ R90, R89, R90 ;  /* 0x0000005a595a7221 */ /* 0x000fca0000010000 */
[----:B------:R-:W-:Y:S02]  /*4330*/  MOV R117, R90 ;  /* 0x0000005a00757202 */ /* 0x000fe40000000f00 */
[----:B------:R-:W-:-:S07]  /*4340*/  MOV R80, R118 ;  /* 0x0000007600507202 */ /* 0x000fce0000000f00 */
[----:B------:R-:W-:Y:S05]  /*4350*/  WARPSYNC.COLLECTIVE R114, `(.L_x_2258) ;  /* 0x0000000072087348 */ /* 0x000fea0003c00000 */
[----:B------:R0:W1:Y:S02]  /*4360*/  SHFL.BFLY P0, R118, R117, R119, R120 ;  /* 0x0c00007775767389 */ /* 0x0000640000000078 */
[----:B01----:R-:W-:Y:S05]  /*4370*/  ENDCOLLECTIVE ;  /* 0x000000000000791b */ /* 0x003fea0003800000 */
.L_x_2258:
[----:B------:R-:W-:Y:S01]  /*4380*/  MOV R81, R118 ;  /* 0x0000007600517202 */ /* 0x000fe20000000f00 */
[----:B------:R-:W-:Y:S06]  /*4390*/  BRA `(.L_x_2259) ;  /* 0xffffffcc00887947 */ /* 0x000fec000383ffff */
.L_x_2260:
        /* <DEDUP_REMOVED lines=14> */
.L_x_3960:


//--------------------- .text._ZN10layer_norm31ln_parallel_residual_bwd_kernelINS_13Kernel_traitsI6__halfS2_fS2_fjLj512ELj1ELj4ELj1ELj16ENS_18Kernel_traits_baseILj512ES2_S2_fS2_fjLj128EEEEELb0ELb1ELb1EEEvNS_9BwdParamsE --------------------------
	.section	.text._ZN10layer_norm31ln_parallel_residual_bwd_kernelINS_13Kernel_traitsI6__halfS2_fS2_fjLj512ELj1ELj4ELj1ELj16ENS_18Kernel_traits_baseILj512ES2_S2_fS2_fjLj128EEEEELb0ELb1ELb1EEEvNS_9BwdParamsE,"ax",@progbits
	.align	128
        .global         _ZN10layer_norm31ln_parallel_residual_bwd_kernelINS_13Kernel_traitsI6__halfS2_fS2_fjLj512ELj1ELj4ELj1ELj16ENS_18Kernel_traits_baseILj512ES2_S2_fS2_fjLj128EEEEELb0ELb1ELb1EEEvNS_9BwdParamsE
        .type           _ZN10layer_norm31ln_parallel_residual_bwd_kernelINS_13Kernel_traitsI6__halfS2_fS2_fjLj512ELj1ELj4ELj1ELj16ENS_18Kernel_traits_baseILj512ES2_S2_fS2_fjLj128EEEEELb0ELb1ELb1EEEvNS_9BwdParamsE,@function
        .size           _ZN10layer_norm31ln_parallel_residual_bwd_kernelINS_13Kernel_traitsI6__halfS2_fS2_fjLj512ELj1ELj4ELj1ELj16ENS_18Kernel_traits_baseILj512ES2_S2_fS2_fjLj128EEEEELb0ELb1ELb1EEEvNS_9BwdParamsE,(.L_x_3961 - _ZN10layer_norm31ln_parallel_residual_bwd_kernelINS_13Kernel_traitsI6__halfS2_fS2_fjLj512ELj1ELj4ELj1ELj16ENS_18Kernel_traits_baseILj512ES2_S2_fS2_fjLj128EEEEELb0ELb1ELb1EEEvNS_9BwdParamsE)
        .other          _ZN10layer_norm31ln_parallel_residual_bwd_kernelINS_13Kernel_traitsI6__halfS2_fS2_fjLj512ELj1ELj4ELj1ELj16ENS_18Kernel_traits_baseILj512ES2_S2_fS2_fjLj128EEEEELb0ELb1ELb1EEEvNS_9BwdParamsE,@"STO_CUDA_ENTRY STV_DEFAULT"
_ZN10layer_norm31ln_parallel_residual_bwd_kernelINS_13Kernel_traitsI6__halfS2_fS2_fjLj512ELj1ELj4ELj1ELj16ENS_18Kernel_traits_baseILj512ES2_S2_fS2_fjLj128EEEEELb0ELb1ELb1EEEvNS_9BwdParamsE:
.text._ZN10layer_norm31ln_parallel_residual_bwd_kernelINS_13Kernel_traitsI6__halfS2_fS2_fjLj512ELj1ELj4ELj1ELj16ENS_18Kernel_traits_baseILj512ES2_S2_fS2_fjLj128EEEEELb0ELb1ELb1EEEvNS_9BwdParamsE:
        /* <DEDUP_REMOVED lines=51> */
[----:B0-----:R-:W-:-:S02]  /*0330*/  CS2R R2, SRZ ;  /* 0x0000000000027805 */ /* 0x001fc4000001ff00 */
[----:B------:R-:W-:Y:S02]  /*0340*/  CS2R R78, SRZ ;  /* 0x00000000004e7805 */ /* 0x000fe4000001ff00 */
[----:B------:R-:W-:Y:S02]  /*0350*/  CS2R R80, SRZ ;  /* 0x0000000000507805 */ /* 0x000fe4000001ff00 */
[----:B------:R-:W-:Y:S02]  /*0360*/  CS2R R82, SRZ ;  /* 0x0000000000527805 */ /* 0x000fe4000001ff00 */
[----:B------:R-:W-:Y:S02]  /*0370*/  CS2R R84, SRZ ;  /* 0x0000000000547805 */ /* 0x000fe4000001ff00 */
[----:B------:R-:W-:Y:S02]  /*0380*/  PLOP3.LUT P3, PT, PT, PT, UP1, 0x80, 0x8 ;  /* 0x000000000008781c */ /* 0x000fe40003f6f018 */
[----:B------:R-:W-:Y:S01]  /*0390*/  PLOP3.LUT P2, PT, PT, PT, UP0, 0x80, 0x8 ;  /* 0x000000000008781c */ /* 0x000fe20003f4f008 */
[----:B---3--:R-:W-:-:S02]  /*03a0*/  HADD2.F32 R87, -RZ, R8.H0_H0 ;  /* 0x20000008ff577230 */ /* 0x008fc40000004100 */
        /* <DEDUP_REMOVED lines=9> */
[--C-:B----4-:R-:W-:Y:S02]  /*0440*/  HADD2.F32 R95, -RZ, R4.reuse.H0_H0 ;  /* 0x20000004ff5f7230 */ /* 0x110fe40000004100 */
        /* <DEDUP_REMOVED lines=8> */
[----:B------:R-:W-:-:S07]  /*04d0*/  CS2R R6, SRZ ;  /* 0x0000000000067805 */ /* 0x000fce000001ff00 */
.L_x_2281:
        /* <DEDUP_REMOVED lines=9> */
[----:B------:R-:W-:-:S05]  /*0570*/  IADD3 R104, PT, PT, R105, 0x20, RZ ;  /* 0x0000002069687810 */ /* 0x000fca0007ffe0ff */
[----:B------:R-:W4:Y:S01]  /*0580*/  LDG.E R120, desc[UR10][R120.64] ;  /* 0x0000000a78787981 */ /* 0x000f22000c1e1900 */
[C---:B-1----:R-:W-:Y:S01]  /*0590*/  IMAD.WIDE.U32 R114, R105.reuse, 0x20, R110 ;  /* 0x0000002069727825 */ /* 0x042fe200078e006e */
[----:B------:R-:W0:Y:S04]  /*05a0*/  @P2 LDC.64 R108, c[0x0][0x438] ;  /* 0x00010e00ff6c2b82 */ /* 0x000e280000000a00 */
[----:B------:R-:W4:Y:S01]  /*05b0*/  LDG.E.128 R48, desc[UR10][R114.64] ;  /* 0x0000000a72307981 */ /* 0x000f22000c1e1d00 */
[----:B--2---:R-:W-:-:S03]  /*05c0*/  IMAD.WIDE.U32 R52, R105, 0x10, R68 ;  /* 0x0000001069347825 */ /* 0x004fc600078e0044 */
[----:B------:R-:W2:Y:S01]  /*05d0*/  LDG.E.128 R56, desc[UR10][R114.64+0x10] ;  /* 0x0000100a72387981 */ /* 0x000ea2000c1e1d00 */
[----:B---3--:R-:W-:-:S03]  /*05e0*/  IMAD.WIDE R106, R103, 0x4, R106 ;  /* 0x00000004676a7825 */ /* 0x008fc600078e026a */
[----:B------:R-:W3:Y:S01]  /*05f0*/  LDG.E.128 R52, desc[UR10][R52.64] ;  /* 0x0000000a34347981 */ /* 0x000ee2000c1e1d00 */
[----:B------:R-:W-:-:S03]  /*0600*/  IMAD.WIDE.U32 R110, R104, 0x20, R110 ;  /* 0x00000020686e7825 */ /* 0x000fc600078e006e */
[----:B------:R-:W3:Y:S01]  /*0610*/  LDG.E R107, desc[UR10][R106.64] ;  /* 0x0000000a6a6b7981 */ /* 0x000ee2000c1e1900 */
[----:B------:R-:W-:-:S03]  /*0620*/  IMAD.WIDE.U32 R68, R104, 0x10, R68 ;  /* 0x0000001068447825 */ /* 0x000fc600078e0044 */
[----:B------:R-:W3:Y:S04]  /*0630*/  LDG.E.128 R60, desc[UR10][R110.64] ;  /* 0x0000000a6e3c7981 */ /* 0x000ee8000c1e1d00 */
[----:B------:R-:W3:Y:S04]  /*0640*/  LDG.E.128 R68, desc[UR10][R68.64] ;  /* 0x0000000a44447981 */ /* 0x000ee8000c1e1d00 */
[----:B------:R1:W3:Y:S01]  /*0650*/  LDG.E.128 R64, desc[UR10][R110.64+0x10] ;  /* 0x0000100a6e407981 */ /* 0x0002e2000c1e1d00 */
        /* <DEDUP_REMOVED lines=18> */
[----:B--2---:R-:W-:Y:S01]  /*0780*/  FADD.FTZ R58, -R120, R58 ;  /* 0x0000003a783a7221 */ /* 0x004fe20000010100 */
[--C-:B---3--:R-:W-:Y:S02]  /*0790*/  HADD2.F32 R49, -RZ, R52.reuse.H0_H0 ;  /* 0x20000034ff317230 */ /* 0x108fe40000004100 */
[----:B------:R-:W-:Y:S02]  /*07a0*/  HADD2.F32 R51, -RZ, R52.H1_H1 ;  /* 0x30000034ff337230 */ /* 0x000fe40000004100 */
[C---:B------:R-:W-:Y:S01]  /*07b0*/  FMUL.FTZ R0, R107.reuse, R0 ;  /* 0x000000006b007220 */ /* 0x040fe20000410000 */
[----:B------:R-:W-:Y:S01]  /*07c0*/  FMUL.FTZ R48, R107, R48 ;  /* 0x000000306b307220 */ /* 0x000fe20000410000 */
[----:B------:R-:W-:-:S02]  /*07d0*/  FADD.FTZ R84, R49, R84 ;  /* 0x0000005431547221 */ /* 0x000fc40000010000 */
[-C--:B------:R-:W-:Y:S01]  /*07e0*/  FFMA.FTZ R85, R0, R49.reuse, R85 ;  /* 0x0000003100557223 */ /* 0x080fe20000010055 */
[----:B------:R-:W-:Y:S01]  /*07f0*/  FMUL.FTZ R49, R87, R49 ;  /* 0x0000003157317220 */ /* 0x000fe20000410000 */
[----:B------:R-:W-:Y:S01]  /*0800*/  FADD.FTZ R114, -R120, R61 ;  /* 0x0000003d78727221 */ /* 0x000fe20000010100 */
[----:B------:R-:W-:Y:S02]  /*0810*/  HADD2.F32 R52, -RZ, R53.H0_H0 ;  /* 0x20000035ff347230 */ /* 0x000fe40000004100 */
[----:B------:R-:W-:Y:S01]  /*0820*/  FADD.FTZ R82, R51, R82 ;  /* 0x0000005233527221 */ /* 0x000fe20000010000 */
[--C-:B------:R-:W-:Y:S02]  /*0830*/  HADD2.F32 R122, -RZ, R70.reuse.H0_H0 ;  /* 0x20000046ff7a7230 */ /* 0x100fe40000004100 */
[----:B------:R-:W-:Y:S01]  /*0840*/  FFMA.FTZ R83, R48, R51, R83 ;  /* 0x0000003330537223 */ /* 0x000fe20000010053 */
[----:B------:R-:W-:Y:S02]  /*0850*/  HADD2.F32 R61, -RZ, R70.H1_H1 ;  /* 0x30000046ff3d7230 */ /* 0x000fe40000004100 */
[----:B------:R-:W-:Y:S01]  /*0860*/  FADD.FTZ R50, -R120, R50 ;  /* 0x0000003278327221 */ /* 0x000fe20000010100 */
[----:B------:R-:W-:-:S02]  /*0870*/  HADD2.F32 R70, -RZ, R71.H0_H0 ;  /* 0x20000047ff467230 */ /* 0x000fc40000004100 */
[----:B------:R-:W-:Y:S01]  /*0880*/  FMUL.FTZ R51, R88, R51 ;  /* 0x0000003358337220 */ /* 0x000fe20000410000 */
[----:B------:R-:W-:Y:S02]  /*0890*/  HADD2.F32 R124, -RZ, R71.H1_H1 ;  /* 0x30000047ff7c7230 */ /* 0x000fe40000004100 */
[----:B------:R-:W-:Y:S01]  /*08a0*/  FMUL.FTZ R71, R107, R58 ;  /* 0x0000003a6b477220 */ /* 0x000fe20000410000 */
[----:B------:R-:W-:Y:S01]  /*08b0*/  FFMA.FTZ R117, R0, R49, RZ ;  /* 0x0000003100757223 */ /* 0x000fe200000100ff */
[----:B------:R-:W-:Y:S01]  /*08c0*/  FADD.FTZ R58, RZ, R49 ;  /* 0x00000031ff3a7221 */ /* 0x000fe20000010000 */
[----:B------:R-:W-:Y:S02]  /*08d0*/  HADD2.F32 R53, -RZ, R53.H1_H1 ;  /* 0x30000035ff357230 */ /* 0x000fe40000004100 */
[C---:B0-----:R-:W-:Y:S01]  /*08e0*/  FADD.FTZ R112, -R120.reuse, R59 ;  /* 0x0000003b78707221 */ /* 0x041fe20000010100 */
[--C-:B------:R-:W-:Y:S02]  /*08f0*/  HADD2.F32 R108, -RZ, R54.reuse.H0_H0 ;  /* 0x20000036ff6c7230 */ /* 0x100fe40000004100 */
[----:B------:R-:W-:Y:S01]  /*0900*/  FADD.FTZ R56, -R120, R56 ;  /* 0x0000003878387221 */ /* 0x000fe20000010100 */
[----:B------:R-:W-:-:S02]  /*0910*/  HADD2.F32 R109, -RZ, R54.H1_H1 ;  /* 0x30000036ff6d7230 */ /* 0x000fc40000004100 */
[----:B------:R-:W-:Y:S01]  /*0920*/  FADD.FTZ R116, -R120, R63 ;  /* 0x0000003f78747221 */ /* 0x000fe20000010100 */
[C---:B------:R-:W-:Y:S01]  /*0930*/  FMUL.FTZ R106, R107.reuse, R106 ;  /* 0x0000006a6b6a7220 */ /* 0x040fe20000410000 */
[--C-:B------:R-:W-:Y:S02]  /*0940*/  HADD2.F32 R54, -RZ, R55.reuse.H0_H0 ;  /* 0x20000037ff367230 */ /* 0x100fe40000004100 */
[----:B------:R-:W-:Y:S01]  /*0950*/  FMUL.FTZ R50, R107, R50 ;  /* 0x000000326b327220 */ /* 0x000fe20000410000 */
[----:B------:R-:W-:Y:S01]  /*0960*/  FMUL.FTZ R63, R89, R52 ;  /* 0x00000034593f7220 */ /* 0x000fe20000410000 */
[----:B------:R-:W-:Y:S01]  /*0970*/  FFMA.FTZ R117, R48, R51, R117 ;  /* 0x0000003330757223 */ /* 0x000fe20000010075 */
[----:B------:R-:W-:Y:S02]  /*0980*/  HADD2.F32 R55, -RZ, R55.H1_H1 ;  /* 0x30000037ff377230 */ /* 0x000fe40000004100 */
[----:B------:R-:W-:Y:S01]  /*0990*/  FADD.FTZ R58, R51, R58 ;  /* 0x0000003a333a7221 */ /* 0x000fe20000010000 */
[C---:B------:R-:W-:Y:S01]  /*09a0*/  FADD.FTZ R118, -R120.reuse, R65 ;  /* 0x0000004178767221 */ /* 0x040fe20000010100 */
[----:B-1----:R-:W-:Y:S01]  /*09b0*/  FMUL.FTZ R111, R107, R112 ;  /* 0x000000706b6f7220 */ /* 0x002fe20000410000 */
[----:B------:R-:W-:Y:S01]  /*09c0*/  FADD.FTZ R60, -R120, R60 ;  /* 0x0000003c783c7221 */ /* 0x000fe20000010100 */
[----:B------:R-:W-:Y:S01]  /*09d0*/  FADD.FTZ R78, R53, R78 ;  /* 0x0000004e354e7221 */ /* 0x000fe20000010000 */
[----:B------:R-:W-:Y:S01]  /*09e0*/  FMUL.FTZ R65, R107, R56 ;  /* 0x000000386b417220 */ /* 0x000fe20000410000 */
[-C--:B------:R-:W-:Y:S01]  /*09f0*/  FFMA.FTZ R79, R106, R53.reuse, R79 ;  /* 0x000000356a4f7223 */ /* 0x080fe2000001004f */
[----:B------:R-:W-:Y:S01]  /*0a00*/  FMUL.FTZ R53, R90, R53 ;  /* 0x000000355a357220 */ /* 0x000fe20000410000 */
[----:B------:R-:W-:Y:S01]  /*0a10*/  FFMA.FTZ R117, R50, R63, R117 ;  /* 0x0000003f32757223 */ /* 0x000fe20000010075 */
[----:B------:R-:W-:Y:S01]  /*0a20*/  FADD.FTZ R58, R63, R58 ;  /* 0x0000003a3f3a7221 */ /* 0x000fe20000010000 */
[----:B------:R-:W-:Y:S01]  /*0a30*/  FADD.FTZ R9, R55, R9 ;  /* 0x0000000937097221 */ /* 0x000fe20000010000 */
[-C--:B------:R-:W-:Y:S01]  /*0a40*/  FFMA.FTZ R2, R111, R55.reuse, R2 ;  /* 0x000000376f027223 */ /* 0x080fe20000010002 */
[----:B------:R-:W-:Y:S01]  /*0a50*/  FMUL.FTZ R56, R94, R55 ;  /* 0x000000375e387220 */ /* 0x000fe20000410000 */
[----:B------:R-:W-:Y:S01]  /*0a60*/  FADD.FTZ R110, -R120, R57 ;  /* 0x00000039786e7221 */ /* 0x000fe20000010100 */
[----:B------:R-:W-:Y:S01]  /*0a70*/  FADD.FTZ R3, R108, R3 ;  /* 0x000000036c037221 */ /* 0x000fe20000010000 */
[----:B------:R-:W-:Y:S01]  /*0a80*/  FFMA.FTZ R4, R65, R108, R4 ;  /* 0x0000006c41047223 */ /* 0x000fe20000010004 */
[----:B------:R-:W-:Y:S01]  /*0a90*/  FMUL.FTZ R55, R107, R60 ;  /* 0x0000003c6b377220 */ /* 0x000fe20000410000 */
[----:B------:R-:W-:Y:S01]  /*0aa0*/  FMUL.FTZ R108, R91, R108 ;  /* 0x0000006c5b6c7220 */ /* 0x000fe20000410000 */
[----:B------:R-:W-:Y:S01]  /*0ab0*/  FFMA.FTZ R60, R106, R53, R117 ;  /* 0x000000356a3c7223 */ /* 0x000fe20000010075 */
[C---:B------:R-:W-:Y:S01]  /*0ac0*/  FADD.FTZ R62, -R120.reuse, R62 ;  /* 0x0000003e783e7221 */ /* 0x040fe20000010100 */
[C---:B------:R-:W-:Y:S01]  /*0ad0*/  FADD.FTZ R64, -R120.reuse, R64 ;  /* 0x0000004078407221 */ /* 0x040fe20000010100 */
[C---:B------:R-:W-:Y:S01]  /*0ae0*/  FADD.FTZ R66, -R120.reuse, R66 ;  /* 0x0000004278427221 */ /* 0x040fe20000010100 */
[----:B------:R-:W-:Y:S01]  /*0af0*/  FADD.FTZ R117, R53, R58 ;  /* 0x0000003a35757221 */ /* 0x000fe20000010000 */
[----:B------:R-:W-:Y:S01]  /*0b00*/  FADD.FTZ R120, -R120, R67 ;  /* 0x0000004378787221 */ /* 0x000fe20000010100 */
[----:B------:R-:W-:Y:S01]  /*0b10*/  FADD.FTZ R80, R52, R80 ;  /* 0x0000005034507221 */ /* 0x000fe20000010000 */
[----:B------:R-:W-:Y:S01]  /*0b20*/  FFMA.FTZ R81, R50, R52, R81 ;  /* 0x0000003432517223 */ /* 0x000fe20000010051 */
[----:B------:R-:W-:Y:S01]  /*0b30*/  FMUL.FTZ R67, R107, R110 ;  /* 0x0000006e6b437220 */ /* 0x000fe20000410000 */
[----:B------:R-:W-:Y:S01]  /*0b40*/  FMUL.FTZ R52, R92, R109 ;  /* 0x0000006d5c347220 */ /* 0x000fe20000410000 */
[----:B------:R-:W-:Y:S01]  /*0b50*/  FFMA.FTZ R110, R65, R108, R60 ;  /* 0x0000006c416e7223 */ /* 0x000fe2000001003c */
[----:B------:R-:W-:Y:S01]  /*0b60*/  FADD.FTZ R117, R108, R117 ;  /* 0x000000756c757221 */ /* 0x000fe20000010000 */
[----:B------:R-:W-:Y:S01]  /*0b70*/  FADD.FTZ R7, R54, R7 ;  /* 0x0000000736077221 */ /* 0x000fe20000010000 */
[-C--:B------:R-:W-:Y:S01]  /*0b80*/  FFMA.FTZ R8, R71, R54.reuse, R8 ;  /* 0x0000003647087223 */ /* 0x080fe20000010008 */
[----:B------:R-:W-:Y:S01]  /*0b90*/  FMUL.FTZ R54, R93, R54 ;  /* 0x000000365d367220 */ /* 0x000fe20000410000 */
[----:B------:R-:W-:Y:S01]  /*0ba0*/  FFMA.FTZ R110, R67, R52, R110 ;  /* 0x00000034436e7223 */ /* 0x000fe2000001006e */
[----:B------:R-:W-:Y:S01]  /*0bb0*/  FADD.FTZ R117, R52, R117 ;  /* 0x0000007534757221 */ /* 0x000fe20000010000 */
[----:B------:R-:W-:-:S02]  /*0bc0*/  HADD2.F32 R57, -RZ, R68.H0_H0 ;  /* 0x20000044ff397230 */ /* 0x000fc40000004100 */
[----:B------:R-:W-:Y:S01]  /*0bd0*/  FFMA.FTZ R110, R71, R54, R110 ;  /* 0x00000036476e7223 */ /* 0x000fe2000001006e */
[----:B------:R-:W-:Y:S01]  /*0be0*/  FADD.FTZ R117, R54, R117 ;  /* 0x0000007536757221 */ /* 0x000fe20000010000 */
[----:B------:R-:W-:Y:S02]  /*0bf0*/  HADD2.F32 R59, -RZ, R68.H1_H1 ;  /* 0x30000044ff3b7230 */ /* 0x000fe40000004100 */
[----:B------:R-:W-:Y:S01]  /*0c00*/  FMUL.FTZ R58, R95, R57 ;  /* 0x000000395f3a7220 */ /* 0x000fe20000410000 */
[----:B------:R-:W-:Y:S01]  /*0c10*/  FFMA.FTZ R110, R111, R56, R110 ;  /* 0x000000386f6e7223 */ /* 0x000fe2000001006e */
[--C-:B------:R-:W-:Y:S02]  /*0c20*/  HADD2.F32 R68, -RZ, R69.reuse.H0_H0 ;  /* 0x20000045ff447230 */ /* 0x100fe40000004100 */
[----:B------:R-:W-:Y:S01]  /*0c30*/  FADD.FTZ R117, R56, R117 ;  /* 0x0000007538757221 */ /* 0x000fe20000010000 */
[----:B------:R-:W-:Y:S02]  /*0c40*/  HADD2.F32 R69, -RZ, R69.H1_H1 ;  /* 0x30000045ff457230 */ /* 0x000fe40000004100 */
[----:B------:R-:W-:Y:S01]  /*0c50*/  FMUL.FTZ R62, R107, R62 ;  /* 0x0000003e6b3e7220 */ /* 0x000fe20000410000 */
[----:B------:R-:W-:Y:S01]  /*0c60*/  FADD.FTZ R5, R109, R5 ;  /* 0x000000056d057221 */ /* 0x000fe20000010000 */
[----:B------:R-:W-:Y:S01]  /*0c70*/  FFMA.FTZ R6, R67, R109, R6 ;  /* 0x0000006d43067223 */ /* 0x000fe20000010006 */
[C---:B------:R-:W-:Y:S01]  /*0c80*/  FMUL.FTZ R113, R107.reuse, R116 ;  /* 0x000000746b717220 */ /* 0x040fe20000410000 */
[----:B------:R-:W-:Y:S01]  /*0c90*/  FMUL.FTZ R109, R107, R114 ;  /* 0x000000726b6d7220 */ /* 0x000fe20000410000 */
[----:B------:R-:W-:Y:S01]  /*0ca0*/  FMUL.FTZ R60, R96, R59 ;  /* 0x0000003b603c7220 */ /* 0x000fe20000410000 */
[----:B------:R-:W-:Y:S01]  /*0cb0*/  FFMA.FTZ R110, R55, R58, R110 ;  /* 0x0000003a376e7223 */ /* 0x000fe2000001006e */
[----:B------:R-:W-:Y:S01]  /*0cc0*/  FADD.FTZ R12, R57, R12 ;  /* 0x0000000c390c7221 */ /* 0x000fe20000010000 */
[----:B------:R-:W-:Y:S01]  /*0cd0*/  FFMA.FTZ R10, R55, R57, R10 ;  /* 0x00000039370a7223 */ /* 0x000fe2000001000a */
[----:B------:R-:W-:Y:S01]  /*0ce0*/  FADD.FTZ R117, R58, R117 ;  /* 0x000000753a757221 */ /* 0x000fe20000010000 */
        /* <DEDUP_REMOVED lines=8> */
[----:B------:R-:W-:-:S02]  /*0d70*/  FMUL.FTZ R115, R107, R118 ;  /* 0x000000766b737220 */ /* 0x000fc40000410000 */
[----:B------:R-:W-:Y:S01]  /*0d80*/  FFMA.FTZ R112, R62, R57, R69 ;  /* 0x000000393e707223 */ /* 0x000fe20000010045 */
[----:B------:R-:W-:Y:S01]  /*0d90*/  FADD.FTZ R69, R110, R57 ;  /* 0x000000396e457221 */ /* 0x000fe20000010000 */
[----:B------:R-:W-:Y:S01]  /*0da0*/  FADD.FTZ R19, R61, R19 ;  /* 0x000000133d137221 */ /* 0x000fe20000010000 */
[-C--:B------:R-:W-:Y:S01]  /*0db0*/  FFMA.FTZ R74, R115, R61.reuse, R74 ;  /* 0x0000003d734a7223 */ /* 0x080fe2000001004a */
[----:B------:R-:W-:Y:S01]  /*0dc0*/  FMUL.FTZ R110, R100, R61 ;  /* 0x0000003d646e7220 */ /* 0x000fe20000410000 */
[----:B------:R-:W-:Y:S01]  /*0dd0*/  FADD.FTZ R11, R59, R11 ;  /* 0x0000000b3b0b7221 */ /* 0x000fe20000010000 */
[----:B------:R-:W-:Y:S01]  /*0de0*/  FFMA.FTZ R14, R109, R59, R14 ;  /* 0x0000003b6d0e7223 */ /* 0x000fe2000001000e */
[----:B------:R-:W-:Y:S01]  /*0df0*/  FFMA.FTZ R61, R113, R68, R112 ;  /* 0x00000044713d7223 */ /* 0x000fe20000010070 */
[----:B------:R-:W-:Y:S01]  /*0e00*/  FMUL.FTZ R64, R107, R64 ;  /* 0x000000406b407220 */ /* 0x000fe20000410000 */
[----:B------:R-:W-:Y:S01]  /*0e10*/  FMUL.FTZ R59, R99, R122 ;  /* 0x0000007a633b7220 */ /* 0x000fe20000410000 */
[----:B------:R-:W-:Y:S01]  /*0e20*/  FADD.FTZ R112, R69, R68 ;  /* 0x0000004445707221 */ /* 0x000fe20000010000 */
[----:B------:R-:W-:-:S02]  /*0e30*/  FMUL.FTZ R66, R107, R66 ;  /* 0x000000426b427220 */ /* 0x000fc40000410000 */
[----:B------:R-:W-:Y:S01]  /*0e40*/  FFMA.FTZ R114, R64, R59, R61 ;  /* 0x0000003b40727223 */ /* 0x000fe2000001003d */
[----:B------:R-:W-:Y:S01]  /*0e50*/  FADD.FTZ R69, R112, R59 ;  /* 0x0000003b70457221 */ /* 0x000fe20000010000 */
[----:B------:R-:W-:Y:S01]  /*0e60*/  FADD.FTZ R76, R70, R76 ;  /* 0x0000004c464c7221 */ /* 0x000fe20000010000 */
[-C--:B------:R-:W-:Y:S01]  /*0e70*/  FFMA.FTZ R73, R66, R70.reuse, R73 ;  /* 0x0000004642497223 */ /* 0x080fe20000010049 */
[----:B------:R-:W-:Y:S01]  /*0e80*/  FMUL.FTZ R61, R101, R70 ;  /* 0x00000046653d7220 */ /* 0x000fe20000410000 */
[----:B------:R-:W-:Y:S01]  /*0e90*/  FFMA.FTZ R117, R115, R110, R114 ;  /* 0x0000006e73757223 */ /* 0x000fe20000010072 */
[----:B------:R-:W-:Y:S01]  /*0ea0*/  FADD.FTZ R70, R69, R110 ;  /* 0x0000006e45467221 */ /* 0x000fe20000010000 */
[----:B------:R-:W-:Y:S01]  /*0eb0*/  FMUL.FTZ R120, R107, R120 ;  /* 0x000000786b787220 */ /* 0x000fe20000410000 */
[----:B------:R-:W-:Y:S01]  /*0ec0*/  FMUL.FTZ R69, R102, R124 ;  /* 0x0000007c66457220 */ /* 0x000fe20000410000 */
[----:B------:R-:W-:Y:S01]  /*0ed0*/  FFMA.FTZ R117, R66, R61, R117 ;  /* 0x0000003d42757223 */ /* 0x000fe20000010075 */
[----:B------:R-:W-:Y:S01]  /*0ee0*/  FADD.FTZ R70, R70, R61 ;  /* 0x0000003d46467221 */ /* 0x000fe20000010000 */
[----:B------:R-:W-:Y:S01]  /*0ef0*/  PLOP3.LUT P3, PT, PT, PT, UP0, 0x80, 0x8 ;  /* 0x000000000008781c */ /* 0x000fe20003f6f008 */
[----:B------:R-:W-:Y:S01]  /*0f00*/  FADD.FTZ R72, R122, R72 ;  /* 0x000000487a487221 */ /* 0x000fe20000010000 */
[----:B------:R-:W-:Y:S01]  /*0f10*/  FFMA.FTZ R17, R64, R122, R17 ;  /* 0x0000007a40117223 */ /* 0x000fe20000010011 */
[----:B------:R-:W-:Y:S01]  /*0f20*/  FADD.FTZ R75, R124, R75 ;  /* 0x0000004b7c4b7221 */ /* 0x000fe20000010000 */
[C---:B------:R-:W-:Y:S01]  /*0f30*/  FFMA.FTZ R77, R120.reuse, R124, R77 ;  /* 0x0000007c784d7223 */ /* 0x040fe2000001004d */
        /* <DEDUP_REMOVED lines=21> */
.L_x_2293:
[----:B-1----:R-:W-:Y:S01]  /*1090*/  FADD.FTZ R112, R119, R112 ;  /* 0x0000007077707221 */ /* 0x002fe20000010000 */
[----:B--2---:R-:W-:-:S03]  /*10a0*/  FADD.FTZ R70, R117, R70 ;  /* 0x0000004675467221 */ /* 0x004fc60000010000 */
[----:B0-----:R-:W-:Y:S01]  /*10b0*/  FMUL.FTZ R119, R112, UR15 ;  /* 0x0000000f70777c20 */ /* 0x001fe20008410000 */
        /* <DEDUP_REMOVED lines=38> */
.L_x_2267:
        /* <DEDUP_REMOVED lines=33> */
.L_x_2266:
        /* <DEDUP_REMOVED lines=32> */
.L_x_2269:
        /* <DEDUP_REMOVED lines=33> */
.L_x_2265:
        /* <DEDUP_REMOVED lines=35> */
.L_x_2271:
        /* <DEDUP_REMOVED lines=33> */
.L_x_2270:
        /* <DEDUP_REMOVED lines=32> */
.L_x_2272:
        /* <DEDUP_REMOVED lines=32> */
.L_x_2268:
        /* <DEDUP_REMOVED lines=50> */
.L_x_2275:
        /* <DEDUP_REMOVED lines=29> */
.L_x_2274:
        /* <DEDUP_REMOVED lines=34> */
.L_x_2277:
        /* <DEDUP_REMOVED lines=29> */
.L_x_2273:
        /* <DEDUP_REMOVED lines=35> */
.L_x_2279:
        /* <DEDUP_REMOVED lines=29> */
.L_x_2278:
        /* <DEDUP_REMOVED lines=34> */
.L_x_2280:
        /* <DEDUP_REMOVED lines=28> */
.L_x_2276:
        /* <DEDUP_REMOVED lines=14> */
.L_x_2263:
        /* <DEDUP_REMOVED lines=31> */
.L_x_2262:
[----:B------:R-:W-:Y:S05]  /*3510*/  BSYNC B0 ;  /* 0x0000000000007941 */ /* 0x000fea0003800000 */
.L_x_2261:
[----:B0-----:R-:W0:Y:S01]  /*3520*/  S2R R40, SR_TID.X ;  /* 0x0000000000287919 */ /* 0x001e220000002100 */
        /* <DEDUP_REMOVED lines=34> */
[----:B------:R-:W-:Y:S01]  /*3750*/  LDS R26, [R37+0x1c00] ;  /* 0x001c0000251a7984 */ /* 0x000fe20000000800 */
        /* <DEDUP_REMOVED lines=14> */
[----:B------:R0:W-:Y:S04]  /*3840*/  STS.128 [R0+0x400], R8 ;  /* 0x0004000800007388 */ /* 0x0001e80000000c00 */
        /* <DEDUP_REMOVED lines=55> */
.L_x_2264:
[----:B------:R-:W-:Y:S01]  /*3bc0*/  HFMA2 R116, -RZ, RZ, 0, 5.9604644775390625e-08 ;  /* 0x00000001ff747431 */ /* 0x000fe200000001ff */
[----:B------:R-:W-:Y:S01]  /*3bd0*/  BSSY B2, `(.L_x_2282) ;  /* 0x0000006000027945 */ /* 0x000fe20003800000 */
[----:B------:R-:W-:Y:S02]  /*3be0*/  MOV R121, 0x1f ;  /* 0x0000001f00797802 */ /* 0x000fe40000000f00 */
[----:B------:R-:W-:-:S07]  /*3bf0*/  MOV R114, 0xffffffff ;  /* 0xffffffff00727802 */ /* 0x000fce0000000f00 */
[----:B-----5:R-:W-:Y:S05]  /*3c00*/  WARPSYNC.COLLECTIVE R114, `(.L_x_2283) ;  /* 0x0000000072087348 */ /* 0x020fea0003c00000 */
[----:B------:R0:W1:Y:S02]  /*3c10*/  SHFL.BFLY P1, R114, R123, R116, R121 ;  /* 0x0c0000747b727389 */ /* 0x0000640000020079 */
[----:B01---5:R-:W-:Y:S05]  /*3c20*/  ENDCOLLECTIVE ;  /* 0x000000000000791b */ /* 0x023fea0003800000 */
.L_x_2283:
[----:B------:R-:W-:Y:S05]  /*3c30*/  BSYNC B2 ;  /* 0x0000000000027941 */ /* 0x000fea0003800000 */
.L_x_2282:
        /* <DEDUP_REMOVED lines=9> */
.L_x_2284:
        /* <DEDUP_REMOVED lines=8> */
.L_x_2285:
[----:B------:R-:W-:Y:S02]  /*3d50*/  MOV R123, R112 ;  /* 0x00000070007b7202 */ /* 0x000fe40000000f00 */
[----:B------:R-:W-:Y:S02]  /*3d60*/  MOV R119, R114 ;  /* 0x0000007200777202 */ /* 0x000fe40000000f00 */
[----:B------:R-:W-:-:S03]  /*3d70*/  MOV R114, 0xffffffff ;  /* 0xffffffff00727802 */ /* 0x000fc60000000f00 */
[----:B------:R-:W-:-:S07]  /*3d80*/  FADD.FTZ R118, R70, R119 ;  /* 0x0000007746767221 */ /* 0x000fce0000010000 */
[----:B------:R-:W-:Y:S05]  /*3d90*/  WARPSYNC.COLLECTIVE R114, `(.L_x_2286) ;  /* 0x0000000072087348 */ /* 0x000fea0003c00000 */
[----:B------:R0:W1:Y:S02]  /*3da0*/  SHFL.BFLY P1, R114, R123, R116, R121 ;  /* 0x0c0000747b727389 */ /* 0x0000640000020079 */
[----:B01----:R-:W-:Y:S05]  /*3db0*/  ENDCOLLECTIVE ;  /* 0x000000000000791b */ /* 0x003fea0003800000 */
.L_x_2286:
        /* <DEDUP_REMOVED lines=8> */
.L_x_2287:
[----:B------:R-:W-:Y:S02]  /*3e40*/  MOV R123, R125 ;  /* 0x0000007d007b7202 */ /* 0x000fe40000000f00 */
[----:B------:R-:W-:Y:S02]  /*3e50*/  MOV R119, R114 ;  /* 0x0000007200777202 */ /* 0x000fe40000000f00 */
[----:B------:R-:W-:-:S03]  /*3e60*/  MOV R114, 0xffffffff ;  /* 0xffffffff00727802 */ /* 0x000fc60000000f00 */
[----:B------:R-:W-:-:S07]  /*3e70*/  FADD.FTZ R124, R118, R119 ;  /* 0x00000077767c7221 */ /* 0x000fce0000010000 */
[----:B------:R-:W-:Y:S05]  /*3e80*/  WARPSYNC.COLLECTIVE R114, `(.L_x_2288) ;  /* 0x0000000072087348 */ /* 0x000fea0003c00000 */
[----:B------:R0:W1:Y:S02]  /*3e90*/  SHFL.BFLY P1, R114, R123, R116, R121 ;  /* 0x0c0000747b727389 */ /* 0x0000640000020079 */
[----:B01----:R-:W-:Y:S05]  /*3ea0*/  ENDCOLLECTIVE ;  /* 0x000000000000791b */ /* 0x003fea0003800000 */
.L_x_2288:
        /* <DEDUP_REMOVED lines=8> */
.L_x_2289:
[----:B------:R-:W-:Y:S02]  /*3f30*/  MOV R123, R122 ;  /* 0x0000007a007b7202 */ /* 0x000fe40000000f00 */
[----:B------:R-:W-:Y:S02]  /*3f40*/  MOV R119, R114 ;  /* 0x0000007200777202 */ /* 0x000fe40000000f00 */
[----:B------:R-:W-:-:S03]  /*3f50*/  MOV R114, 0xffffffff ;  /* 0xffffffff00727802 */ /* 0x000fc60000000f00 */
[----:B------:R-:W-:-:S07]  /*3f60*/  FADD.FTZ R119, R124, R119 ;  /* 0x000000777c777221 */ /* 0x000fce0000010000 */
[----:B------:R-:W-:Y:S05]  /*3f70*/  WARPSYNC.COLLECTIVE R114, `(.L_x_2290) ;  /* 0x0000000072087348 */ /* 0x000fea0003c00000 */
[----:B------:R0:W1:Y:S02]  /*3f80*/  SHFL.BFLY P1, R114, R123, R116, R121 ;  /* 0x0c0000747b727389 */ /* 0x0000640000020079 */
[----:B01----:R-:W-:Y:S05]  /*3f90*/  ENDCOLLECTIVE ;  /* 0x000000000000791b */ /* 0x003fea0003800000 */
.L_x_2290:
        /* <DEDUP_REMOVED lines=8> */
.L_x_2291:
[----:B------:R-:W-:Y:S02]  /*4020*/  MOV R123, R117 ;  /* 0x00000075007b7202 */ /* 0x000fe40000000f00 */
[----:B------:R-:W-:Y:S02]  /*4030*/  MOV R112, R114 ;  /* 0x0000007200707202 */ /* 0x000fe40000000f00 */
[----:B------:R-:W-:-:S07]  /*4040*/  MOV R114, 0xffffffff ;  /* 0xffffffff00727802 */ /* 0x000fce0000000f00 */
[----:B------:R-:W-:Y:S05]  /*4050*/  WARPSYNC.COLLECTIVE R114, `(.L_x_2292) ;  /* 0x0000000072087348 */ /* 0x000fea0003c00000 */
[----:B------:R0:W1:Y:S02]  /*4060*/  SHFL.BFLY P1, R114, R123, R116, R121 ;  /* 0x0c0000747b727389 */ /* 0x0000640000020079 */
[----:B01----:R-:W-:Y:S05]  /*4070*/  ENDCOLLECTIVE ;  /* 0x000000000000791b */ /* 0x003fea0003800000 */
.L_x_2292:
[----:B------:R-:W-:Y:S01]  /*4080*/  MOV R70, R114 ;  /* 0x0000007200467202 */ /* 0x000fe20000000f00 */
[----:B------:R-:W-:Y:S06]  /*4090*/  BRA `(.L_x_2293) ;  /* 0xffffffcc00fc7947 */ /* 0x000fec000383ffff */
.L_x_2294:
        /* <DEDUP_REMOVED lines=14> */
.L_x_3961:


//--------------------- .text._ZN10layer_norm31ln_parallel_residual_bwd_kernelINS_13Kernel_traitsI6__halfS2_fS2_fjLj512ELj1ELj4ELj1ELj16ENS_18Kernel_traits_baseILj512ES2_S2_fS2_fjLj128EEEEELb1ELb0ELb0EEEvNS_9BwdParamsE --------------------------
	.section	.text._ZN10layer_norm31ln_parallel_residual_bwd_kernelINS_13Kernel_traitsI6__halfS2_fS2_fjLj512ELj1ELj4ELj1ELj16ENS_18Kernel_traits_baseILj512ES2_S2_fS2_fjLj128EEEEELb1ELb0ELb0EEEvNS_9BwdParamsE,"ax",@progbits
	.align	128
        .global         _ZN10layer_norm31ln_parallel_residual_bwd_kernelINS_13Kernel_traitsI6__halfS2_fS2_fjLj512ELj1ELj4ELj1ELj16ENS_18Kernel_traits_baseILj512ES2_S2_fS2_fjLj128EEEEELb1ELb0ELb0EEEvNS_9BwdParamsE
        .type           _ZN10layer_norm31ln_parallel_residual_bwd_kernelINS_13Kernel_traitsI6__halfS2_fS2_fjLj512ELj1ELj4ELj1ELj16ENS_18Kernel_traits_baseILj512ES2_S2_fS2_fjLj128EEEEELb1ELb0ELb0EEEvNS_9BwdParamsE,@function
        .size           _ZN10layer_norm31ln_parallel_residual_bwd_kernelINS_13Kernel_traitsI6__halfS2_fS2_fjLj512ELj1ELj4ELj1ELj16ENS_18Kernel_traits_baseILj512ES2_S2_fS2_fjLj128EEEEELb1ELb0ELb0EEEvNS_9BwdParamsE,(.L_x_3962 - _ZN10layer_norm31ln_parallel_residual_bwd_kernelINS_13Kernel_traitsI6__halfS2_fS2_fjLj512ELj1ELj4ELj1ELj16ENS_18Kernel_traits_baseILj512ES2_S2_fS2_fjLj128EEEEELb1ELb0ELb0EEEvNS_9BwdParamsE)
        .other          _ZN10layer_norm31ln_parallel_residual_bwd_kernelINS_13Kernel_traitsI6__halfS2_fS2_fjLj512ELj1ELj4ELj1ELj16ENS_18Kernel_traits_baseILj512ES2_S2_fS2_fjLj128EEEEELb1ELb0ELb0EEEvNS_9BwdParamsE,@"STO_CUDA_ENTRY STV_DEFAULT"
_ZN10layer_norm31ln_parallel_residual_bwd_kernelINS_13Kernel_traitsI6__halfS2_fS2_fjLj512ELj1ELj4ELj1ELj16ENS_18Kernel_traits_baseILj512ES2_S2_fS2_fjLj128EEEEELb1ELb0ELb0EEEvNS_9BwdParamsE:
.text._ZN10layer_norm31ln_parallel_residual_bwd_kernelINS_13Kernel_traitsI6__halfS2_fS2_fjLj512ELj1ELj4ELj1ELj16ENS_18Kernel_traits_baseILj512ES2_S2_fS2_fjLj128EEEEELb1ELb0ELb0EEEvNS_9BwdParamsE:
        /* <DEDUP_REMOVED lines=14> */
[----:B------:R-:W1:Y:S01]  /*00e0*/  LDC.64 R30, c[0x0][0x3d8] ;  /* 0x0000f600ff1e7b82 */ /* 0x000e620000000a00 */
        /* <DEDUP_REMOVED lines=19> */
[----:B------:R-:W5:Y:S01]  /*0220*/  @P0 LDG.E.128 R20, desc[UR8][R10.64] ;  /* 0x000000080a140981 */ /* 0x000f62000c1e1d00 */
[----:B--2---:R-:W-:-:S03]  /*0230*/  SHF.R.U32.HI R2, RZ, 0x5, R6 ;  /* 0x00000005ff027819 */ /* 0x004fc60000011606 */
[----:B------:R0:W5:Y:S01]  /*0240*/  @P0 LDG.E.128 R24, desc[UR8][R30.64] ;  /* 0x000000081e180981 */ /* 0x000162000c1e1d00 */
[----:B------:R-:W-:-:S04]  /*0250*/  LOP3.LUT R2, R2, UR4, RZ, 0xfc, !PT ;  /* 0x0000000402027c12 */ /* 0x000fc8000f8efcff */
[----:B------:R-:W-:Y:S02]  /*0260*/  ISETP.GE.AND P0, PT, R2, UR5, PT ;  /* 0x0000000502007c0c */ /* 0x000fe4000bf06270 */
[----:B------:R-:W-:Y:S02]  /*0270*/  CS2R R28, SRZ ;  /* 0x00000000001c7805 */ /* 0x000fe4000001ff00 */
[----:B------:R-:W-:Y:S02]  /*0280*/  CS2R R32, SRZ ;  /* 0x0000000000207805 */ /* 0x000fe4000001ff00 */
[----:B0-----:R-:W-:Y:S02]  /*0290*/  CS2R R30, SRZ ;  /* 0x00000000001e7805 */ /* 0x001fe4000001ff00 */
        /* <DEDUP_REMOVED lines=29> */
[----:B------:R-:W-:Y:S06]  /*0470*/  @P0 BRA `(.L_x_2295) ;  /* 0x0000005c00140947 */ /* 0x000fec0003800000 */
        /* <DEDUP_REMOVED lines=35> */
.L_x_2321:
        /* <DEDUP_REMOVED lines=25> */
[----:B-1----:R-:W-:-:S05]  /*0840*/  IMAD.WIDE.U32 R144, R0, 0x20, R144 ;  /* 0x0000002000907825 */ /* 0x002fca00078e0090 */
[----:B------:R-:W4:Y:S01]  /*0850*/  LDG.E.128 R124, desc[UR8][R144.64] ;  /* 0x00000008907c7981 */ /* 0x000f22000c1e1d00 */
[----:B--2---:R-:W-:-:S03]  /*0860*/  IMAD.WIDE.U32 R128, R0, 0x10, R128 ;  /* 0x0000001000807825 */ /* 0x004fc600078e0080 */
[----:B------:R-:W2:Y:S04]  /*0870*/  LDG.E.128 R132, desc[UR8][R144.64+0x10] ;  /* 0x0000100890847981 */ /* 0x000ea8000c1e1d00 */
[----:B------:R-:W2:Y:S01]  /*0880*/  LDG.E.128 R128, desc[UR8][R128.64] ;  /* 0x0000000880807981 */ /* 0x000ea2000c1e1d00 */
[----:B------:R-:W-:Y:S02]  /*0890*/  ISETP.NE.AND.EX P1, PT, RZ, UR11, PT, P1 ;  /* 0x0000000bff007c0c */ /* 0x000fe4000bf25310 */
[----:B------:R-:W-:-:S11]  /*08a0*/  ISETP.NE.U32.AND P0, PT, RZ, UR24, PT ;  /* 0x00000018ff007c0c */ /* 0x000fd6000bf05070 */
[----:B------:R-:W1:Y:S01]  /*08b0*/  @P1 LDC.64 R138, c[0x0][0x3b8] ;  /* 0x0000ee00ff8a1b82 */ /* 0x000e620000000a00 */
[----:B------:R-:W-:Y:S01]  /*08c0*/  ISETP.NE.AND.EX P0, PT, RZ, UR25, PT, P0 ;  /* 0x00000019ff007c0c */ /* 0x000fe2000bf05300 */
[----:B------:R-:W-:Y:S02]  /*08d0*/  HADD2.F32 R3, -RZ, R16.H0_H0 ;  /* 0x20000010ff037230 */ /* 0x000fe40000004100 */
[----:B0-----:R-:W-:-:S05]  /*08e0*/  IMAD.WIDE.U32 R140, R0, 0x8, R140 ;  /* 0x00000008008c7825 */ /* 0x001fca00078e008c */
[----:B------:R-:W5:Y:S05]  /*08f0*/  LDG.E.64 R168, desc[UR8][R140.64] ;  /* 0x000000088ca87981 */ /* 0x000f6a000c1e1b00 */
[----:B------:R-:W0:Y:S01]  /*0900*/  @P0 LDC.64 R142, c[0x0][0x438] ;  /* 0x00010e00ff8e0b82 */ /* 0x000e220000000a00 */
[----:B-1----:R-:W-:-:S05]  /*0910*/  @P1 IMAD.WIDE.U32 R138, R0, 0x8, R138 ;  /* 0x00000008008a1825 */ /* 0x002fca00078e008a */
[----:B------:R1:W5:Y:S01]  /*0920*/  @P1 LDG.E.64 R172, desc[UR8][R138.64] ;  /* 0x000000088aac1981 */ /* 0x000362000c1e1b00 */
[--C-:B------:R-:W-:Y:S02]  /*0930*/  HADD2.F32 R8, -RZ, R12.reuse.H0_H0 ;  /* 0x2000000cff087230 */ /* 0x100fe40000004100 */
[----:B-1----:R-:W-:Y:S02]  /*0940*/  HADD2.F32 R138, -RZ, R12.H1_H1 ;  /* 0x3000000cff8a7230 */ /* 0x002fe40000004100 */
[----:B0-----:R-:W-:-:S05]  /*0950*/  @P0 IMAD.WIDE.U32 R142, R0, 0x20, R142 ;  /* 0x00000020008e0825 */ /* 0x001fca00078e008e */
[----:B------:R-:W5:Y:S04]  /*0960*/  @P0 LDG.E.128 R92, desc[UR8][R142.64] ;  /* 0x000000088e5c0981 */ /* 0x000f68000c1e1d00 */
[----:B------:R0:W5:Y:S02]  /*0970*/  @P0 LDG.E.128 R96, desc[UR8][R142.64+0x10] ;  /* 0x000010088e600981 */ /* 0x000164000c1e1d00 */
[----:B0-----:R-:W-:Y:S02]  /*0980*/  HADD2.F32 R142, -RZ, R13.H1_H1 ;  /* 0x3000000dff8e7230 */ /* 0x001fe40000004100 */
[--C-:B------:R-:W-:Y:S02]  /*0990*/  HADD2.F32 R143, -RZ, R14.reuse.H0_H0 ;  /* 0x2000000eff8f7230 */ /* 0x100fe40000004100 */
[----:B------:R-:W-:-:S02]  /*09a0*/  HADD2.F32 R146, -RZ, R14.H1_H1 ;  /* 0x3000000eff927230 */ /* 0x000fc40000004100 */
[----:B------:R-:W-:Y:S01]  /*09b0*/  HADD2.F32 R161, -RZ, R15.H1_H1 ;  /* 0x3000000fffa17230 */ /* 0x000fe20000004100 */
[----:B------:R-:W-:Y:S01]  /*09c0*/  IADD3 R165, PT, PT, R0, 0x20, RZ ;  /* 0x0000002000a57810 */ /* 0x000fe20007ffe0ff */
[----:B---3--:R-:W-:Y:S02]  /*09d0*/  HADD2.F32 R145, -RZ, R120.H0_H0 ;  /* 0x20000078ff917230 */ /* 0x008fe40000004100 */
[----:B----4-:R-:W-:-:S03]  /*09e0*/  FADD.FTZ R124, -R163, R124 ;  /* 0x0000007ca37c7221 */ /* 0x010fc60000010100 */
[----:B------:R-:W-:Y:S01]  /*09f0*/  FMUL.FTZ R153, R3, R145 ;  /* 0x0000009103997220 */ /* 0x000fe20000410000 */
[----:B-----5:R-:W-:Y:S01]  /*0a00*/  FMUL.FTZ R3, R9, R124 ;  /* 0x0000007c09037220 */ /* 0x020fe20000410000 */
[----:B------:R-:W-:Y:S02]  /*0a10*/  HADD2.F32 R124, -RZ, R120.H1_H1 ;  /* 0x30000078ff7c7230 */ /* 0x000fe40000004100 */
[----:B------:R-:W-:Y:S02]  /*0a20*/  HADD2.F32 R120, -RZ, R16.H1_H1 ;  /* 0x30000010ff787230 */ /* 0x000fe40000004100 */
[----:B------:R-:W-:Y:S01]  /*0a30*/  FADD.FTZ R140, -R163, R125 ;  /* 0x0000007da38c7221 */ /* 0x000fe20000010100 */
[--C-:B--2---:R-:W-:Y:S02]  /*0a40*/  HADD2.F32 R139, -RZ, R128.reuse.H0_H0 ;  /* 0x20000080ff8b7230 */ /* 0x104fe40000004100 */
[----:B------:R-:W-:Y:S02]  /*0a50*/  HADD2.F32 R128, -RZ, R128.H1_H1 ;  /* 0x30000080ff807230 */ /* 0x000fe40000004100 */
[----:B------:R-:W-:Y:S01]  /*0a60*/  FMUL.FTZ R125, R120, R124 ;  /* 0x0000007c787d7220 */ /* 0x000fe20000410000 */
[----:B------:R-:W-:Y:S01]  /*0a70*/  FMUL.FTZ R140, R9, R140 ;  /* 0x0000008c098c7220 */ /* 0x000fe20000410000 */
[----:B------:R-:W-:-:S02]  /*0a80*/  HADD2.F32 R120, -RZ, R17.H0_H0 ;  /* 0x20000011ff787230 */ /* 0x000fc40000004100 */
[----:B------:R-:W-:Y:S01]  /*0a90*/  FFMA.FTZ R138, R138, R128, R125 ;  /* 0x000000808a8a7223 */ /* 0x000fe2000001007d */
[----:B------:R-:W-:Y:S02]  /*0aa0*/  HADD2.F32 R125, -RZ, R121.H0_H0 ;  /* 0x20000079ff7d7230 */ /* 0x000fe40000004100 */
[----:B------:R-:W-:Y:S01]  /*0ab0*/  FADD.FTZ R126, -R163, R126 ;  /* 0x0000007ea37e7221 */ /* 0x000fe20000010100 */
[----:B------:R-:W-:Y:S01]  /*0ac0*/  FADD.FTZ R73, R73, R124 ;  /* 0x0000007c49497221 */ /* 0x000fe20000010000 */
[----:B------:R-:W-:Y:S01]  /*0ad0*/  FFMA.FTZ R57, R140, R124, R57 ;  /* 0x0000007c8c397223 */ /* 0x000fe20000010039 */
[-C--:B------:R-:W-:Y:S01]  /*0ae0*/  FFMA.FTZ R8, R8, R139.reuse, R153 ;  /* 0x0000008b08087223 */ /* 0x080fe20000010099 */
[----:B------:R-:W-:Y:S01]  /*0af0*/  FADD.FTZ R40, R40, R139 ;  /* 0x0000008b28287221 */ /* 0x000fe20000010000 */
[----:B------:R-:W-:Y:S01]  /*0b00*/  FFMA.FTZ R28, R3, R139, R28 ;  /* 0x0000008b031c7223 */ /* 0x000fe2000001001c */
[----:B------:R-:W-:Y:S01]  /*0b10*/  FMUL.FTZ R124, R120, R125 ;  /* 0x0000007d787c7220 */ /* 0x000fe20000410000 */
[----:B------:R-:W-:-:S02]  /*0b20*/  HADD2.F32 R139, -RZ, R13.H0_H0 ;  /* 0x2000000dff8b7230 */ /* 0x000fc40000004100 */
[----:B------:R-:W-:Y:S01]  /*0b30*/  FMUL.FTZ R141, R9, R126 ;  /* 0x0000007e098d7220 */ /* 0x000fe20000410000 */
[----:B------:R-:W-:-:S05]  /*0b40*/  HADD2.F32 R120, -RZ, R129.H0_H0 ;  /* 0x20000081ff787230 */ /* 0x000fca0000004100 */
[-C--:B------:R-:W-:Y:S01]  /*0b50*/  FFMA.FTZ R139, R139, R120.reuse, R124 ;  /* 0x000000788b8b7223 */ /* 0x080fe2000001007c */
[----:B------:R-:W-:Y:S01]  /*0b60*/  FADD.FTZ R42, R42, R120 ;  /* 0x000000782a2a7221 */ /* 0x000fe20000010000 */
[----:B------:R-:W-:Y:S01]  /*0b70*/  FFMA.FTZ R30, R141, R120, R30 ;  /* 0x000000788d1e7223 */ /* 0x000fe2000001001e */
[----:B------:R-:W-:Y:S02]  /*0b80*/  HADD2.F32 R124, -RZ, R121.H1_H1 ;  /* 0x30000079ff7c7230 */ /* 0x000fe40000004100 */
[----:B------:R-:W-:Y:S02]  /*0b90*/  HADD2.F32 R120, -RZ, R17.H1_H1 ;  /* 0x30000011ff787230 */ /* 0x000fe40000004100 */
[----:B------:R-:W-:Y:S02]  /*0ba0*/  HADD2.F32 R129, -RZ, R129.H1_H1 ;  /* 0x30000081ff817230 */ /* 0x000fe40000004100 */
[----:B------:R-:W-:Y:S01]  /*0bb0*/  FADD.FTZ R144, -R163, R127 ;  /* 0x0000007fa3907221 */ /* 0x000fe20000010100 */
[----:B------:R-:W-:Y:S01]  /*0bc0*/  FMUL.FTZ R121, R120, R124 ;  /* 0x0000007c78797220 */ /* 0x000fe20000410000 */
[----:B------:R-:W-:-:S02]  /*0bd0*/  HADD2.F32 R120, -RZ, R18.H0_H0 ;  /* 0x20000012ff787230 */ /* 0x000fc40000004100 */
[----:B------:R-:W-:Y:S01]  /*0be0*/  FMUL.FTZ R144, R9, R144 ;  /* 0x0000009009907220 */ /* 0x000fe20000410000 */
[----:B------:R-:W-:Y:S01]  /*0bf0*/  FFMA.FTZ R142, R142, R129, R121 ;  /* 0x000000818e8e7223 */ /* 0x000fe20000010079 */
[----:B------:R-:W-:Y:S02]  /*0c00*/  HADD2.F32 R121, -RZ, R122.H0_H0 ;  /* 0x2000007aff797230 */ /* 0x000fe40000004100 */
[----:B------:R-:W-:Y:S01]  /*0c10*/  FADD.FTZ R132, -R163, R132 ;  /* 0x00000084a3847221 */ /* 0x000fe20000010100 */
[----:B------:R-:W-:Y:S01]  /*0c20*/  FADD.FTZ R75, R75, R124 ;  /* 0x0000007c4b4b7221 */ /* 0x000fe20000010000 */
[----:B------:R-:W-:Y:S01]  /*0c30*/  FFMA.FTZ R59, R144, R124, R59 ;  /* 0x0000007c903b7223 */ /* 0x000fe2000001003b */
[----:B------:R-:W-:Y:S01]  /*0c40*/  FADD.FTZ R72, R72, R145 ;  /* 0x0000009148487221 */ /* 0x000fe20000010000 */
[----:B------:R-:W-:Y:S01]  /*0c50*/  FMUL.FTZ R124, R120, R121 ;  /* 0x00000079787c7220 */ /* 0x000fe20000410000 */
[----:B------:R-:W-:Y:S01]  /*0c60*/  FFMA.FTZ R56, R3, R145, R56 ;  /* 0x0000009103387223 */ /* 0x000fe20000010038 */
[----:B------:R-:W-:-:S02]  /*0c70*/  HADD2.F32 R120, -RZ, R130.H0_H0 ;  /* 0x20000082ff787230 */ /* 0x000fc40000004100 */
[----:B------:R-:W-:Y:S01]  /*0c80*/  FMUL.FTZ R145, R9, R132 ;  /* 0x0000008409917220 */ /* 0x000fe20000410000 */
[----:B------:R-:W-:Y:S02]  /*0c90*/  HADD2.F32 R122, -RZ, R122.H1_H1 ;  /* 0x3000007aff7a7230 */ /* 0x000fe40000004100 */
[-C--:B------:R-:W-:Y:S01]  /*0ca0*/  FFMA.FTZ R143, R143, R120.reuse, R124 ;  /* 0x000000788f8f7223 */ /* 0x080fe2000001007c */
[----:B------:R-:W-:Y:S01]  /*0cb0*/  FADD.FTZ R44, R44, R120 ;  /* 0x000000782c2c7221 */ /* 0x000fe20000010000 */
[C---:B------:R-:W-:Y:S01]  /*0cc0*/  FFMA.FTZ R32, R145.reuse, R120, R32 ;  /* 0x0000007891207223 */ /* 0x040fe20000010020 */
[----:B------:R-:W-:Y:S02]  /*0cd0*/  HADD2.F32 R120, -RZ, R18.H1_H1 ;  /* 0x30000012ff787230 */ /* 0x000fe40000004100 */
[----:B------:R-:W-:Y:S01]  /*0ce0*/  FADD.FTZ R76, R76, R121 ;  /* 0x000000794c4c7221 */ /* 0x000fe20000010000 */
[----:B------:R-:W-:Y:S01]  /*0cf0*/  FFMA.FTZ R60, R145, R121, R60 ;  /* 0x00000079913c7223 */ /* 0x000fe2000001003c */
[----:B------:R-:W-:-:S02]  /*0d00*/  HADD2.F32 R130, -RZ, R130.H1_H1 ;  /* 0x30000082ff827230 */ /* 0x000fc40000004100 */
[----:B------:R-:W-:Y:S01]  /*0d10*/  FADD.FTZ R152, -R163, R133 ;  /* 0x00000085a3987221 */ /* 0x000fe20000010100 */
[----:B------:R-:W-:Y:S01]  /*0d20*/  FMUL.FTZ R121, R120, R122 ;  /* 0x0000007a78797220 */ /* 0x000fe20000410000 */
[----:B------:R-:W-:Y:S02]  /*0d30*/  HADD2.F32 R120, -RZ, R19.H0_H0 ;  /* 0x20000013ff787230 */ /* 0x000fe40000004100 */
[----:B------:R-:W-:Y:S01]  /*0d40*/  FMUL.FTZ R152, R9, R152 ;  /* 0x0000009809987220 */ /* 0x000fe20000410000 */
[----:B------:R-:W-:Y:S01]  /*0d50*/  FFMA.FTZ R146, R146, R130, R121 ;  /* 0x0000008292927223 */ /* 0x000fe20000010079 */
[----:B------:R-:W-:Y:S02]  /*0d60*/  HADD2.F32 R121, -RZ, R123.H0_H0 ;  /* 0x2000007bff797230 */ /* 0x000fe40000004100 */
[----:B------:R-:W-:Y:S01]  /*0d70*/  FADD.FTZ R134, -R163, R134 ;  /* 0x00000086a3867221 */ /* 0x000fe20000010100 */
[----:B------:R-:W-:Y:S01]  /*0d80*/  FADD.FTZ R77, R77, R122 ;  /* 0x0000007a4d4d7221 */ /* 0x000fe20000010000 */
[----:B------:R-:W-:Y:S01]  /*0d90*/  FFMA.FTZ R61, R152, R122, R61 ;  /* 0x0000007a983d7223 */ /* 0x000fe2000001003d */
[----:B------:R-:W-:-:S02]  /*0da0*/  HADD2.F32 R153, -RZ, R15.H0_H0 ;  /* 0x2000000fff997230 */ /* 0x000fc40000004100 */
[-C--:B------:R-:W-:Y:S01]  /*0db0*/  FMUL.FTZ R122, R120, R121.reuse ;  /* 0x00000079787a7220 */ /* 0x080fe20000410000 */
[----:B------:R-:W-:Y:S02]  /*0dc0*/  HADD2.F32 R120, -RZ, R131.H0_H0 ;  /* 0x20000083ff787230 */ /* 0x000fe40000004100 */
[----:B------:R-:W-:Y:S01]  /*0dd0*/  FMUL.FTZ R155, R9, R134 ;  /* 0x00000086099b7220 */ /* 0x000fe20000410000 */
[----:B------:R-:W-:Y:S01]  /*0de0*/  FADD.FTZ R78, R78, R121 ;  /* 0x000000794e4e7221 */ /* 0x000fe20000010000 */
[----:B------:R-:W-:Y:S01]  /*0df0*/  FADD.FTZ R162, -R163, R135 ;  /* 0x00000087a3a27221 */ /* 0x000fe20000010100 */
[----:B------:R-:W-:Y:S01]  /*0e00*/  FFMA.FTZ R153, R153, R120, R122 ;  /* 0x0000007899997223 */ /* 0x000fe2000001007a */
[----:B------:R-:W-:Y:S01]  /*0e10*/  FFMA.FTZ R62, R155, R121, R62 ;  /* 0x000000799b3e7223 */ /* 0x000fe2000001003e */
[----:B------:R-:W-:Y:S02]  /*0e20*/  HADD2.F32 R122, -RZ, R123.H1_H1 ;  /* 0x3000007bff7a7230 */ /* 0x000fe40000004100 */
[----:B------:R-:W-:-:S02]  /*0e30*/  HADD2.F32 R121, -RZ, R19.H1_H1 ;  /* 0x30000013ff797230 */ /* 0x000fc40000004100 */
        /* <DEDUP_REMOVED lines=34> */
.L_x_2297:
[----:B------:R-:W-:Y:S05]  /*1060*/  BSYNC.RECONVERGENT B0 ;  /* 0x0000000000007941 */ /* 0x000fea0003800200 */
.L_x_2296:
[----:B------:R-:W-:Y:S04]  /*1070*/  BSSY.RECONVERGENT B0, `(.L_x_2298) ;  /* 0x000008a000007945 */ /* 0x000fe80003800200 */
        /* <DEDUP_REMOVED lines=8> */
[----:B------:R-:W-:Y:S02]  /*1100*/  HADD2.F32 R6, -RZ, R24.H0_H0 ;  /* 0x20000018ff067230 */ /* 0x000fe40000004100 */
[----:B------:R-:W-:Y:S02]  /*1110*/  HADD2.F32 R128, -RZ, R25.H0_H0 ;  /* 0x20000019ff807230 */ /* 0x000fe40000004100 */
[----:B--2---:R-:W-:-:S04]  /*1120*/  IMAD.WIDE.U32 R156, R165, 0x20, R156 ;  /* 0x00000020a59c7825 */ /* 0x004fc800078e009c */
[----:B0-----:R-:W-:Y:S02]  /*1130*/  HADD2.F32 R11, -RZ, R20.H1_H1 ;  /* 0x30000014ff0b7230 */ /* 0x001fe40000004100 */
[--C-:B---3--:R-:W-:Y:S02]  /*1140*/  HADD2.F32 R147, -RZ, R120.reuse.H0_H0 ;  /* 0x20000078ff937230 */ /* 0x108fe40000004100 */
[----:B------:R-:W-:Y:S02]  /*1150*/  HADD2.F32 R120, -RZ, R120.H1_H1 ;  /* 0x30000078ff787230 */ /* 0x000fe40000004100 */
[----:B------:R-:W-:Y:S02]  /*1160*/  HADD2.F32 R149, -RZ, R121.H0_H0 ;  /* 0x20000079ff957230 */ /* 0x000fe40000004100 */
[----:B------:R-:W-:Y:S01]  /*1170*/  FMUL.FTZ R129, R6, R147 ;  /* 0x0000009306817220 */ /* 0x000fe20000410000 */
[----:B------:R-:W-:Y:S02]  /*1180*/  HADD2.F32 R6, -RZ, R20.H0_H0 ;  /* 0x20000014ff067230 */ /* 0x000fe40000004100 */
[----:B----4-:R-:W-:-:S02]  /*1190*/  HADD2.F32 R133, -RZ, R124.H0_H0 ;  /* 0x2000007cff857230 */ /* 0x010fc40000004100 */
[----:B------:R-:W-:Y:S02]  /*11a0*/  HADD2.F32 R124, -RZ, R124.H1_H1 ;  /* 0x3000007cff7c7230 */ /* 0x000fe40000004100 */
[----:B------:R-:W-:Y:S02]  /*11b0*/  HADD2.F32 R151, -RZ, R125.H0_H0 ;  /* 0x2000007dff977230 */ /* 0x000fe40000004100 */
[----:B------:R-:W-:Y:S01]  /*11c0*/  FFMA.FTZ R6, R6, R133, R129 ;  /* 0x0000008506067223 */ /* 0x000fe20000010081 */
[----:B------:R-:W-:-:S05]  /*11d0*/  HADD2.F32 R129, -RZ, R24.H1_H1 ;  /* 0x30000018ff817230 */ /* 0x000fca0000004100 */
[----:B------:R-:W-:Y:S01]  /*11e0*/  FMUL.FTZ R10, R129, R120 ;  /* 0x00000078810a7220 */ /* 0x000fe20000410000 */
[----:B------:R-:W-:Y:S01]  /*11f0*/  FMUL.FTZ R129, R128, R149 ;  /* 0x0000009580817220 */ /* 0x000fe20000410000 */
[----:B------:R-:W-:Y:S02]  /*1200*/  HADD2.F32 R128, -RZ, R21.H0_H0 ;  /* 0x20000015ff807230 */ /* 0x000fe40000004100 */
[----:B------:R-:W-:-:S03]  /*1210*/  FFMA.FTZ R10, R11, R124, R10 ;  /* 0x0000007c0b0a7223 */ /* 0x000fc6000001000a */
[----:B------:R-:W-:Y:S02]  /*1220*/  FFMA.FTZ R11, R128, R151, R129 ;  /* 0x00000097800b7223 */ /* 0x000fe40000010081 */
[----:B------:R-:W2:Y:S01]  /*1230*/  LDG.E.128 R128, desc[UR8][R156.64] ;  /* 0x000000089c807981 */ /* 0x000ea2000c1e1d00 */
[----:B------:R-:W-:Y:S01]  /*1240*/  FADD.FTZ R64, R64, R133 ;  /* 0x0000008540407221 */ /* 0x000fe20000010000 */
[----:B------:R-:W-:Y:S01]  /*1250*/  FADD.FTZ R104, R104, R147 ;  /* 0x0000009368687221 */ /* 0x000fe20000010000 */
[----:B------:R-:W-:Y:S01]  /*1260*/  FADD.FTZ R65, R65, R124 ;  /* 0x0000007c41417221 */ /* 0x000fe20000010000 */
[----:B--2---:R-:W-:-:S04]  /*1270*/  FADD.FTZ R128, -R163, R128 ;  /* 0x00000080a3807221 */ /* 0x004fc80000010100 */
[----:B-----5:R-:W-:-:S04]  /*1280*/  FMUL.FTZ R137, R9, R128 ;  /* 0x0000008009897220 */ /* 0x020fc80000410000 */
[----:B------:R-:W-:Y:S02]  /*1290*/  FFMA.FTZ R100, R137, R133, R100 ;  /* 0x0000008589647223 */ /* 0x000fe40000010064 */
[----:B------:R0:W2:Y:S01]  /*12a0*/  LDG.E.128 R132, desc[UR8][R156.64+0x10] ;  /* 0x000010089c847981 */ /* 0x0000a2000c1e1d00 */
[C---:B------:R-:W-:Y:S01]  /*12b0*/  FADD.FTZ R136, -R163.reuse, R129 ;  /* 0x00000081a3887221 */ /* 0x040fe20000010100 */
[----:B------:R-:W-:Y:S01]  /*12c0*/  FADD.FTZ R130, -R163, R130 ;  /* 0x00000082a3827221 */ /* 0x000fe20000010100 */
[----:B------:R-:W-:Y:S01]  /*12d0*/  FFMA.FTZ R80, R137, R147, R80 ;  /* 0x0000009389507223 */ /* 0x000fe20000010050 */
[----:B------:R-:W-:Y:S01]  /*12e0*/  FADD.FTZ R148, -R163, R131 ;  /* 0x00000083a3947221 */ /* 0x000fe20000010100 */
[C---:B------:R-:W-:Y:S01]  /*12f0*/  FMUL.FTZ R136, R9.reuse, R136 ;  /* 0x0000008809887220 */ /* 0x040fe20000410000 */
[----:B------:R-:W-:Y:S01]  /*1300*/  FMUL.FTZ R147, R9, R130 ;  /* 0x0000008209937220 */ /* 0x000fe20000410000 */
[----:B------:R-:W-:Y:S01]  /*1310*/  FADD.FTZ R105, R105, R120 ;  /* 0x0000007869697221 */ /* 0x000fe20000010000 */
[----:B------:R-:W-:Y:S01]  /*1320*/  FADD.FTZ R106, R106, R149 ;  /* 0x000000956a6a7221 */ /* 0x000fe20000010000 */
[----:B------:R-:W-:Y:S01]  /*1330*/  FFMA.FTZ R101, R136, R124, R101 ;  /* 0x0000007c88657223 */ /* 0x000fe20000010065 */
[----:B------:R-:W-:-:S02]  /*1340*/  HADD2.F32 R124, -RZ, R121.H1_H1 ;  /* 0x30000079ff7c7230 */ /* 0x000fc40000004100 */
[----:B------:R-:W-:Y:S01]  /*1350*/  FFMA.FTZ R81, R136, R120, R81 ;  /* 0x0000007888517223 */ /* 0x000fe20000010051 */
[----:B------:R-:W-:Y:S02]  /*1360*/  HADD2.F32 R121, -RZ, R25.H1_H1 ;  /* 0x30000019ff797230 */ /* 0x000fe40000004100 */
[----:B------:R-:W-:Y:S01]  /*1370*/  FFMA.FTZ R82, R147, R149, R82 ;  /* 0x0000009593527223 */ /* 0x000fe20000010052 */
[----:B------:R-:W-:Y:S02]  /*1380*/  HADD2.F32 R120, -RZ, R125.H1_H1 ;  /* 0x3000007dff787230 */ /* 0x000fe40000004100 */
[----:B------:R-:W-:Y:S01]  /*1390*/  FMUL.FTZ R148, R9, R148 ;  /* 0x0000009409947220 */ /* 0x000fe20000410000 */
[----:B------:R-:W-:Y:S02]  /*13a0*/  HADD2.F32 R149, -RZ, R21.H1_H1 ;  /* 0x30000015ff957230 */ /* 0x000fe40000004100 */
[----:B------:R-:W-:Y:S01]  /*13b0*/  FMUL.FTZ R128, R121, R124 ;  /* 0x0000007c79807220 */ /* 0x000fe20000410000 */
[----:B------:R-:W-:-:S02]  /*13c0*/  HADD2.F32 R125, -RZ, R122.H0_H0 ;  /* 0x2000007aff7d7230 */ /* 0x000fc40000004100 */
[----:B------:R-:W-:Y:S01]  /*13d0*/  FADD.FTZ R67, R67, R120 ;  /* 0x0000007843437221 */ /* 0x000fe20000010000 */
[-C--:B------:R-:W-:Y:S01]  /*13e0*/  FFMA.FTZ R103, R148, R120.reuse, R103 ;  /* 0x0000007894677223 */ /* 0x080fe20000010067 */
[----:B------:R-:W-:Y:S01]  /*13f0*/  FFMA.FTZ R149, R149, R120, R128 ;  /* 0x0000007895957223 */ /* 0x000fe20000010080 */
[----:B------:R-:W-:Y:S02]  /*1400*/  HADD2.F32 R120, -RZ, R26.H0_H0 ;  /* 0x2000001aff787230 */ /* 0x000fe40000004100 */
[----:B------:R-:W-:Y:S01]  /*1410*/  FADD.FTZ R66, R66, R151 ;  /* 0x0000009742427221 */ /* 0x000fe20000010000 */
[----:B------:R-:W-:Y:S01]  /*1420*/  FFMA.FTZ R102, R147, R151, R102 ;  /* 0x0000009793667223 */ /* 0x000fe20000010066 */
[----:B------:R-:W-:Y:S01]  /*1430*/  HADD2.F32 R150, -RZ, R22.H0_H0 ;  /* 0x20000016ff967230 */ /* 0x000fe20000004100 */
[----:B------:R-:W-:Y:S01]  /*1440*/  ISETP.NE.U32.AND P0, PT, RZ, UR24, PT ;  /* 0x00000018ff007c0c */ /* 0x000fe2000bf05070 */
[----:B------:R-:W-:Y:S01]  /*1450*/  FMUL.FTZ R129, R120, R125 ;  /* 0x0000007d78817220 */ /* 0x000fe20000410000 */
[----:B------:R-:W-:-:S02]  /*1460*/  HADD2.F32 R121, -RZ, R126.H0_H0 ;  /* 0x2000007eff797230 */ /* 0x000fc40000004100 */
[----:B------:R-:W-:Y:S01]  /*1470*/  FADD.FTZ R36, R36, R125 ;  /* 0x0000007d24247221 */ /* 0x000fe20000010000 */
[----:B------:R-:W-:Y:S01]  /*1480*/  HADD2.F32 R122, -RZ, R122.H1_H1 ;  /* 0x3000007aff7a7230 */ /* 0x000fe20000004100 */
[----:B------:R-:W-:Y:S01]  /*1490*/  ISETP.NE.AND.EX P0, PT, RZ, UR25, PT, P0 ;  /* 0x00000019ff007c0c */ /* 0x000fe2000bf05300 */
[----:B------:R-:W-:Y:S02]  /*14a0*/  HADD2.F32 R120, -RZ, R26.H1_H1 ;  /* 0x3000001aff787230 */ /* 0x000fe40000004100 */
[----:B------:R-:W-:Y:S01]  /*14b0*/  FFMA.FTZ R150, R150, R121, R129 ;  /* 0x0000007996967223 */ /* 0x000fe20000010081 */
[----:B------:R-:W-:Y:S01]  /*14c0*/  FADD.FTZ R108, R108, R121 ;  /* 0x000000796c6c7221 */ /* 0x000fe20000010000 */
[----:B------:R-:W-:Y:S02]  /*14d0*/  HADD2.F32 R126, -RZ, R126.H1_H1 ;  /* 0x3000007eff7e7230 */ /* 0x000fe40000004100 */
[----:B------:R-:W-:Y:S01]  /*14e0*/  FADD.FTZ R107, R107, R124 ;  /* 0x0000007c6b6b7221 */ /* 0x000fe20000010000 */
[----:B0-----:R-:W-:-:S02]  /*14f0*/  HADD2.F32 R156, -RZ, R22.H1_H1 ;  /* 0x30000016ff9c7230 */ /* 0x001fc40000004100 */
[----:B------:R-:W-:Y:S01]  /*1500*/  FFMA.FTZ R83, R148, R124, R83 ;  /* 0x0000007c94537223 */ /* 0x000fe20000010053 */
[----:B------:R-:W-:Y:S02]  /*1510*/  HADD2.F32 R154, -RZ, R23.H0_H0 ;  /* 0x20000017ff9a7230 */ /* 0x000fe40000004100 */
[----:B------:R-:W-:Y:S01]  /*1520*/  FADD.FTZ R37, R37, R122 ;  /* 0x0000007a25257221 */ /* 0x000fe20000010000 */
[----:B------:R-:W-:Y:S02]  /*1530*/  HADD2.F32 R129, -RZ, R127.H0_H0 ;  /* 0x2000007fff817230 */ /* 0x000fe40000004100 */
[----:B------:R-:W-:Y:S01]  /*1540*/  FADD.FTZ R109, R109, R126 ;  /* 0x0000007e6d6d7221 */ /* 0x000fe20000010000 */
[----:B------:R-:W-:Y:S02]  /*1550*/  HADD2.F32 R124, -RZ, R123.H1_H1 ;  /* 0x3000007bff7c7230 */ /* 0x000fe40000004100 */
[----:B------:R-:W-:Y:S02]  /*1560*/  HADD2.F32 R159, -RZ, R23.H1_H1 ;  /* 0x30000017ff9f7230 */ /* 0x000fe40000004100 */
[C---:B--2---:R-:W-:Y:S01]  /*1570*/  FADD.FTZ R132, -R163.reuse, R132 ;  /* 0x00000084a3847221 */ /* 0x044fe20000010100 */
[C---:B------:R-:W-:Y:S01]  /*1580*/  FADD.FTZ R158, -R163.reuse, R133 ;  /* 0x00000085a39e7221 */ /* 0x040fe20000010100 */
[C---:B------:R-:W-:Y:S01]  /*1590*/  FADD.FTZ R160, -R163.reuse, R135 ;  /* 0x00000087a3a07221 */ /* 0x040fe20000010100 */
[----:B------:R-:W-:Y:S01]  /*15a0*/  FADD.FTZ R134, -R163, R134 ;  /* 0x00000086a3867221 */ /* 0x000fe20000010100 */
[C---:B------:R-:W-:Y:S01]  /*15b0*/  FMUL.FTZ R151, R9.reuse, R132 ;  /* 0x0000008409977220 */ /* 0x040fe20000410000 */
[----:B------:R-:W-:-:S03]  /*15c0*/  FMUL.FTZ R158, R9, R158 ;  /* 0x0000009e099e7220 */ /* 0x000fc60000410000 */
[C---:B------:R-:W-:Y:S01]  /*15d0*/  FFMA.FTZ R52, R151.reuse, R121, R52 ;  /* 0x0000007997347223 */ /* 0x040fe20000010034 */
[----:B------:R-:W-:Y:S01]  /*15e0*/  FFMA.FTZ R84, R151, R125, R84 ;  /* 0x0000007d97547223 */ /* 0x000fe20000010054 */
[-C--:B------:R-:W-:Y:S01]  /*15f0*/  FMUL.FTZ R121, R120, R122.reuse ;  /* 0x0000007a78797220 */ /* 0x080fe20000410000 */
[----:B------:R-:W-:Y:S02]  /*1600*/  HADD2.F32 R120, -RZ, R27.H0_H0 ;  /* 0x2000001bff787230 */ /* 0x000fe40000004100 */
[----:B------:R-:W-:Y:S01]  /*1610*/  FFMA.FTZ R85, R158, R122, R85 ;  /* 0x0000007a9e557223 */ /* 0x000fe20000010055 */
[----:B------:R-:W-:Y:S02]  /*1620*/  HADD2.F32 R125, -RZ, R123.H0_H0 ;  /* 0x2000007bff7d7230 */ /* 0x000fe40000004100 */
[----:B------:R-:W-:Y:S01]  /*1630*/  FFMA.FTZ R156, R156, R126, R121 ;  /* 0x0000007e9c9c7223 */ /* 0x000fe20000010079 */
[C---:B------:R-:W-:Y:S01]  /*1640*/  FMUL.FTZ R160, R9.reuse, R160 ;  /* 0x000000a009a07220 */ /* 0x040fe20000410000 */
[----:B------:R-:W-:Y:S01]  /*1650*/  FMUL.FTZ R157, R9, R134 ;  /* 0x00000086099d7220 */ /* 0x000fe20000410000 */
[----:B------:R-:W-:Y:S01]  /*1660*/  FFMA.FTZ R53, R158, R126, R53 ;  /* 0x0000007e9e357223 */ /* 0x000fe20000010035 */
[----:B------:R-:W-:-:S04]  /*1670*/  FMUL.FTZ R121, R120, R125 ;  /* 0x0000007d78797220 */ /* 0x000fc80000410000 */
[----:B------:R-:W-:Y:S02]  /*1680*/  FFMA.FTZ R154, R154, R129, R121 ;  /* 0x000000819a9a7223 */ /* 0x000fe40000010079 */
[----:B------:R-:W0:Y:S01]  /*1690*/  @P0 LDC.64 R120, c[0x0][0x438] ;  /* 0x00010e00ff780b82 */ /* 0x000e220000000a00 */
[----:B------:R-:W-:Y:S02]  /*16a0*/  HADD2.F32 R123, -RZ, R27.H1_H1 ;  /* 0x3000001bff7b7230 */ /* 0x000fe40000004100 */
[----:B------:R-:W-:-:S05]  /*16b0*/  HADD2.F32 R122, -RZ, R127.H1_H1 ;  /* 0x3000007fff7a7230 */ /* 0x000fca0000004100 */
[----:B------:R-:W-:Y:S01]  /*16c0*/  FADD.FTZ R111, R111, R122 ;  /* 0x0000007a6f6f7221 */ /* 0x000fe20000010000 */
[----:B------:R-:W-:Y:S01]  /*16d0*/  FFMA.FTZ R55, R160, R122, R55 ;  /* 0x0000007aa0377223 */ /* 0x000fe20000010037 */
[----:B0-----:R-:W-:-:S05]  /*16e0*/  @P0 IMAD.WIDE.U32 R120, R165, 0x20, R120 ;  /* 0x00000020a5780825 */ /* 0x001fca00078e0078 */
[----:B------:R-:W5:Y:S04]  /*16f0*/  @P0 LDG.E.128 R112, desc[UR8][R120.64] ;  /* 0x0000000878700981 */ /* 0x000f68000c1e1d00 */
[----:B------:R0:W5:Y:S01]  /*1700*/  @P0 LDG.E.128 R116, desc[UR8][R120.64+0x10] ;  /* 0x0000100878740981 */ /* 0x000162000c1e1d00 */
[----:B------:R-:W-:Y:S01]  /*1710*/  ISETP.NE.U32.AND P0, PT, RZ, UR10, PT ;  /* 0x0000000aff007c0c */ /* 0x000fe2000bf05070 */
[----:B------:R-:W-:Y:S01]  /*1720*/  FADD.FTZ R38, R38, R125 ;  /* 0x0000007d26267221 */ /* 0x000fe20000010000 */
[----:B------:R-:W-:Y:S01]  /*1730*/  FFMA.FTZ R86, R157, R125, R86 ;  /* 0x0000007d9d567223 */ /* 0x000fe20000010056 */
[----:B------:R-:W-:Y:S01]  /*1740*/  FADD.FTZ R39, R39, R124 ;  /* 0x0000007c27277221 */ /* 0x000fe20000010000 */
[----:B------:R-:W-:Y:S01]  /*1750*/  ISETP.NE.AND.EX P0, PT, RZ, UR11, PT, P0 ;  /* 0x0000000bff007c0c */ /* 0x000fe2000bf05300 */
[-C--:B------:R-:W-:Y:S01]  /*1760*/  FFMA.FTZ R87, R160, R124.reuse, R87 ;  /* 0x0000007ca0577223 */ /* 0x080fe20000010057 */
[----:B------:R-:W-:Y:S01]  /*1770*/  FADD.FTZ R110, R110, R129 ;  /* 0x000000816e6e7221 */ /* 0x000fe20000010000 */
[----:B------:R-:W-:Y:S01]  /*1780*/  FFMA.FTZ R54, R157, R129, R54 ;  /* 0x000000819d367223 */ /* 0x000fe20000010036 */
[----:B0-----:R-:W-:-:S04]  /*1790*/  FMUL.FTZ R120, R123, R124 ;  /* 0x0000007c7b787220 */ /* 0x001fc80000410000 */
[----:B------:R-:W-:Y:S02]  /*17a0*/  FFMA.FTZ R159, R159, R122, R120 ;  /* 0x0000007a9f9f7223 */ /* 0x000fe40000010078 */
[----:B------:R-:W0:Y:S08]  /*17b0*/  LDC.64 R122, c[0x0][0x3b0] ;  /* 0x0000ec00ff7a7b82 */ /* 0x000e300000000a00 */
[----:B------:R-:W1:Y:S01]  /*17c0*/  @P0 LDC.64 R120, c[0x0][0x3b8] ;  /* 0x0000ee00ff780b82 */ /* 0x000e620000000a00 */
[----:B0-----:R-:W-:-:S05]  /*17d0*/  IMAD.WIDE.U32 R122, R165, 0x8, R122 ;  /* 0x00000008a57a7825 */ /* 0x001fca00078e007a */
[----:B------:R-:W5:Y:S01]  /*17e0*/  LDG.E.64 R174, desc[UR8][R122.64] ;  /* 0x000000087aae7981 */ /* 0x000f62000c1e1b00 */
[----:B------:R-:W-:Y:S01]  /*17f0*/  FADD.FTZ R125, R166, R6 ;  /* 0x00000006a67d7221 */ /* 0x000fe20000010000 */
[----:B------:R-:W-:Y:S01]  /*1800*/  FFMA.FTZ R127, R137, R6, R164 ;  /* 0x00000006897f7223 */ /* 0x000fe200000100a4 */
[----:B-1----:R-:W-:-:S04]  /*1810*/  @P0 IMAD.WIDE.U32 R120, R165, 0x8, R120 ;  /* 0x00000008a5780825 */ /* 0x002fc800078e0078 */
[----:B------:R-:W-:Y:S01]  /*1820*/  FADD.FTZ R124, R125, R10 ;  /* 0x0000000a7d7c7221 */ /* 0x000fe20000010000 */
[----:B------:R-:W-:Y:S01]  /*1830*/  FFMA.FTZ R126, R136, R10, R127 ;  /* 0x0000000a887e7223 */ /* 0x000fe2000001007f */
[----:B------:R0:W5:Y:S02]  /*1840*/  @P0 LDG.E.64 R170, desc[UR8][R120.64] ;  /* 0x0000000878aa0981 */ /* 0x000164000c1e1b00 */
[----:B------:R-:W-:Y:S01]  /*1850*/  FADD.FTZ R124, R124, R11 ;  /* 0x0000000b7c7c7221 */ /* 0x000fe20000010000 */
[----:B------:R-:W-:-:S03]  /*1860*/  FFMA.FTZ R125, R147, R11, R126 ;  /* 0x0000000b937d7223 */ /* 0x000fc6000001007e */
[----:B------:R-:W-:Y:S01]  /*1870*/  FADD.FTZ R127, R124, R149 ;  /* 0x000000957c7f7221 */ /* 0x000fe20000010000 */
[----:B0-----:R-:W-:-:S03]  /*1880*/  FFMA.FTZ R120, R148, R149, R125 ;  /* 0x0000009594787223 */ /* 0x001fc6000001007d */
[----:B------:R-:W-:Y:S01]  /*1890*/  FADD.FTZ R127, R127, R150 ;  /* 0x000000967f7f7221 */ /* 0x000fe20000010000 */
[----:B------:R-:W-:-:S03]  /*18a0*/  FFMA.FTZ R121, R151, R150, R120 ;  /* 0x0000009697797223 */ /* 0x000fc60000010078 */
[----:B------:R-:W-:Y:S01]  /*18b0*/  FADD.FTZ R127, R127, R156 ;  /* 0x0000009c7f7f7221 */ /* 0x000fe20000010000 */
[----:B------:R-:W-:-:S03]  /*18c0*/  FFMA.FTZ R120, R158, R156, R121 ;  /* 0x0000009c9e787223 */ /* 0x000fc60000010079 */
[----:B------:R-:W-:Y:S01]  /*18d0*/  FADD.FTZ R166, R127, R154 ;  /* 0x0000009a7fa67221 */ /* 0x000fe20000010000 */
[----:B------:R-:W-:-:S03]  /*18e0*/  FFMA.FTZ R121, R157, R154, R120 ;  /* 0x0000009a9d797223 */ /* 0x000fc60000010078 */
[----:B------:R-:W-:Y:S01]  /*18f0*/  FADD.FTZ R166, R166, R159 ;  /* 0x0000009fa6a67221 */ /* 0x000fe20000010000 */
[----:B------:R-:W-:-:S07]  /*1900*/  FFMA.FTZ R164, R160, R159, R121 ;  /* 0x0000009fa0a47223 */ /* 0x000fce0000010079 */
.L_x_2299:
[----:B------:R-:W-:Y:S05]  /*1910*/  BSYNC.RECONVERGENT B0 ;  /* 0x0000000000007941 */ /* 0x000fea0003800200 */
.L_x_2298:
        /* <DEDUP_REMOVED lines=23> */
.L_x_2339:
        /* <DEDUP_REMOVED lines=21> */
[----:B------:R-:W-:Y:S01]  /*1be0*/  LOP3.LUT P1, RZ, R169, 0xff, RZ, 0xc0, !PT ;  /* 0x000000ffa9ff7812 */ /* 0x000fe2000782c0ff */
[----:B------:R-:W-:Y:S01]  /*1bf0*/  FADD.FTZ R126, R153, -R120 ;  /* 0x80000078997e7221 */ /* 0x000fe20000010000 */
[----:B------:R-:W-:Y:S01]  /*1c00*/  FFMA.FTZ R120, R145, R124, R125 ;  /* 0x0000007c91787223 */ /* 0x000fe2000001007d */
[----:B------:R-:W-:Y:S01]  /*1c10*/  FADD.FTZ R128, R161, -R122 ;  /* 0x8000007aa1807221 */ /* 0x000fe20000010000 */
[----:B------:R-:W-:Y:S01]  /*1c20*/  FADD.FTZ R122, R146, -R121 ;  /* 0x80000079927a7221 */ /* 0x000fe20000010000 */
[----:B------:R-:W-:Y:S01]  /*1c30*/  LOP3.LUT P6, RZ, R169, 0xff00, RZ, 0xc0, !PT ;  /* 0x0000ff00a9ff7812 */ /* 0x000fe200078cc0ff */
[----:B------:R-:W-:Y:S01]  /*1c40*/  FADD.FTZ R120, R143, -R120 ;  /* 0x800000788f787221 */ /* 0x000fe20000010000 */
[C---:B-----5:R-:W-:Y:S01]  /*1c50*/  FMUL.FTZ R126, R9.reuse, R126 ;  /* 0x0000007e097e7220 */ /* 0x060fe20000410000 */
[----:B------:R-:W-:Y:S01]  /*1c60*/  FMUL.FTZ R122, R9, R122 ;  /* 0x0000007a097a7220 */ /* 0x000fe20000410000 */
[----:B------:R-:W-:Y:S01]  /*1c70*/  LOP3.LUT P5, RZ, R169, 0xff0000, RZ, 0xc0, !PT ;  /* 0x00ff0000a9ff7812 */ /* 0x000fe200078ac0ff */
[C---:B------:R-:W-:Y:S01]  /*1c80*/  FMUL.FTZ R120, R9.reuse, R120 ;  /* 0x0000007809787220 */ /* 0x040fe20000410000 */
[----:B------:R-:W-:Y:S01]  /*1c90*/  FMUL.FTZ R126, R126, UR13 ;  /* 0x0000000d7e7e7c20 */ /* 0x000fe20008410000 */
[----:B------:R-:W-:Y:S01]  /*1ca0*/  FMUL.FTZ R122, R122, UR13 ;  /* 0x0000000d7a7a7c20 */ /* 0x000fe20008410000 */
[----:B------:R-:W-:Y:S01]  /*1cb0*/  FMUL.FTZ R128, R9, R128 ;  /* 0x0000008009807220 */ /* 0x000fe20000410000 */
[----:B------:R-:W-:Y:S01]  /*1cc0*/  FMUL.FTZ R120, R120, UR13 ;  /* 0x0000000d78787c20 */ /* 0x000fe20008410000 */
[----:B------:R-:W-:Y:S01]  /*1cd0*/  ISETP.GE.U32.AND P0, PT, R168, RZ, PT ;  /* 0x000000ffa800720c */ /* 0x000fe20003f06070 */
[-CC-:B------:R-:W-:Y:S01]  /*1ce0*/  FFMA.FTZ R129, R140, R124.reuse, R125.reuse ;  /* 0x0000007c8c817223 */ /* 0x180fe2000001007d */
[----:B------:R-:W-:Y:S01]  /*1cf0*/  FSEL R121, R122, RZ, P6 ;  /* 0x000000ff7a797208 */ /* 0x000fe20003000000 */
[----:B------:R-:W-:Y:S01]  /*1d00*/  FMUL.FTZ R128, R128, UR13 ;  /* 0x0000000d80807c20 */ /* 0x000fe20008410000 */
[----:B------:R-:W-:Y:S01]  /*1d10*/  FSEL R120, R120, RZ, P1 ;  /* 0x000000ff78787208 */ /* 0x000fe20000800000 */
[----:B------:R-:W-:Y:S01]  /*1d20*/  FFMA.FTZ R127, R3, R124, R125 ;  /* 0x0000007c037f7223 */ /* 0x000fe2000001007d */
[----:B------:R-:W-:-:S02]  /*1d30*/  FSEL R123, R126, RZ, P5 ;  /* 0x000000ff7e7b7208 */ /* 0x000fc40002800000 */
[----:B------:R-:W-:Y:S01]  /*1d40*/  F2FP.F16.F32.PACK_AB R122, R121, R120 ;  /* 0x00000078797a723e */ /* 0x000fe200000000ff */
[-CC-:B------:R-:W-:Y:S01]  /*1d50*/  FFMA.FTZ R120, R141, R124.reuse, R125.reuse ;  /* 0x0000007c8d787223 */ /* 0x180fe2000001007d */
[----:B------:R-:W-:Y:S01]  /*1d60*/  FFMA.FTZ R121, R144, R124, R125 ;  /* 0x0000007c90797223 */ /* 0x000fe2000001007d */
[----:B------:R-:W-:Y:S02]  /*1d70*/  ISETP.GE.U32.AND.EX P0, PT, R169, 0x1000000, PT, P0 ;  /* 0x01000000a900780c */ /* 0x000fe40003f06100 */
[----:B------:R-:W-:Y:S01]  /*1d80*/  FADD.FTZ R120, R139, -R120 ;  /* 0x800000788b787221 */ /* 0x000fe20000010000 */
[----:B------:R-:W-:Y:S01]  /*1d90*/  FADD.FTZ R126, R142, -R121 ;  /* 0x800000798e7e7221 */ /* 0x000fe20000010000 */
[----:B------:R-:W-:Y:S02]  /*1da0*/  FSEL R128, R128, RZ, P0 ;  /* 0x000000ff80807208 */ /* 0x000fe40000000000 */
[C---:B------:R-:W-:Y:S01]  /*1db0*/  FMUL.FTZ R120, R9.reuse, R120 ;  /* 0x0000007809787220 */ /* 0x040fe20000410000 */
[----:B------:R-:W-:Y:S01]  /*1dc0*/  FMUL.FTZ R126, R9, R126 ;  /* 0x0000007e097e7220 */ /* 0x000fe20000410000 */
[----:B------:R-:W-:-:S02]  /*1dd0*/  LOP3.LUT P0, RZ, R168, 0xff0000, RZ, 0xc0, !PT ;  /* 0x00ff0000a8ff7812 */ /* 0x000fc4000780c0ff */
[----:B------:R-:W-:Y:S01]  /*1de0*/  FMUL.FTZ R120, R120, UR13 ;  /* 0x0000000d78787c20 */ /* 0x000fe20008410000 */
[----:B------:R-:W-:Y:S01]  /*1df0*/  FMUL.FTZ R126, R126, UR13 ;  /* 0x0000000d7e7e7c20 */ /* 0x000fe20008410000 */
[----:B------:R-:W-:Y:S02]  /*1e00*/  LOP3.LUT P1, RZ, R168, 0xff000000, RZ, 0xc0, !PT ;  /* 0xff000000a8ff7812 */ /* 0x000fe4000782c0ff */
[----:B------:R-:W-:Y:S02]  /*1e10*/  F2FP.F16.F32.PACK_AB R123, R128, R123 ;  /* 0x0000007b807b723e */ /* 0x000fe400000000ff */
[----:B------:R-:W-:Y:S02]  /*1e20*/  FSEL R120, R120, RZ, P0 ;  /* 0x000000ff78787208 */ /* 0x000fe40000000000 */
[----:B------:R-:W-:Y:S01]  /*1e30*/  FSEL R121, R126, RZ, P1 ;  /* 0x000000ff7e797208 */ /* 0x000fe20000800000 */
[----:B------:R-:W-:Y:S01]  /*1e40*/  FADD.FTZ R126, R138, -R129 ;  /* 0x800000818a7e7221 */ /* 0x000fe20000010000 */
[----:B------:R-:W-:-:S02]  /*1e50*/  LOP3.LUT P1, RZ, R168, 0xff00, RZ, 0xc0, !PT ;  /* 0x0000ff00a8ff7812 */ /* 0x000fc4000782c0ff */
[----:B------:R-:W-:Y:S01]  /*1e60*/  F2FP.F16.F32.PACK_AB R121, R121, R120 ;  /* 0x000000787979723e */ /* 0x000fe200000000ff */
[----:B------:R-:W-:Y:S01]  /*1e70*/  FADD.FTZ R120, R8, -R127 ;  /* 0x8000007f08787221 */ /* 0x000fe20000010000 */
[C---:B------:R-:W-:Y:S01]  /*1e80*/  FMUL.FTZ R126, R9.reuse, R126 ;  /* 0x0000007e097e7220 */ /* 0x040fe20000410000 */
[----:B------:R-:W-:Y:S02]  /*1e90*/  LOP3.LUT P0, RZ, R168, 0xff, RZ, 0xc0, !PT ;  /* 0x000000ffa8ff7812 */ /* 0x000fe4000780c0ff */
[----:B------:R-:W-:Y:S01]  /*1ea0*/  FMUL.FTZ R120, R9, R120 ;  /* 0x0000007809787220 */ /* 0x000fe20000410000 */
[----:B------:R-:W-:-:S03]  /*1eb0*/  FMUL.FTZ R126, R126, UR13 ;  /* 0x0000000d7e7e7c20 */ /* 0x000fc60008410000 */
[----:B------:R-:W-:Y:S02]  /*1ec0*/  FMUL.FTZ R120, R120, UR13 ;  /* 0x0000000d78787c20 */ /* 0x000fe40008410000 */
[----:B------:R-:W-:-:S03]  /*1ed0*/  FSEL R127, R126, RZ, P1 ;  /* 0x000000ff7e7f7208 */ /* 0x000fc60000800000 */
[----:B------:R-:W-:-:S04]  /*1ee0*/  FSEL R120, R120, RZ, P0 ;  /* 0x000000ff78787208 */ /* 0x000fc80000000000 */
[----:B------:R-:W-:Y:S01]  /*1ef0*/  F2FP.F16.F32.PACK_AB R120, R127, R120 ;  /* 0x000000787f78723e */ /* 0x000fe200000000ff */
[----:B------:R-:W-:Y:S06]  /*1f00*/  BRA `(.L_x_2306) ;  /* 0x0000001c007c7947 */ /* 0x000fec0003800000 */
.L_x_2305:
[-CC-:B------:R-:W-:Y:S01]  /*1f10*/  FFMA.FTZ R48, R155, R124.reuse, R125.reuse ;  /* 0x0000007c9b307223 */ /* 0x180fe2000001007d */
[-CC-:B------:R-:W-:Y:S01]  /*1f20*/  FFMA.FTZ R50, R162, R124.reuse, R125.reuse ;  /* 0x0000007ca2327223 */ /* 0x180fe2000001007d */
[-CC-:B------:R-:W-:Y:S01]  /*1f30*/  FFMA.FTZ R49, R152, R124.reuse, R125.reuse ;  /* 0x0000007c98317223 */ /* 0x180fe2000001007d */
[----:B------:R-:W-:Y:S01]  /*1f40*/  ISETP.GE.U32.AND P0, PT, R168, RZ, PT ;  /* 0x000000ffa800720c */ /* 0x000fe20003f06070 */
[----:B------:R-:W-:Y:S01]  /*1f50*/  FADD.FTZ R70, R153, -R48 ;  /* 0x8000003099467221 */ /* 0x000fe20000010000 */
[----:B------:R-:W-:Y:S01]  /*1f60*/  FFMA.FTZ R48, R145, R124, R125 ;  /* 0x0000007c91307223 */ /* 0x000fe2000001007d */
[----:B------:R-:W-:Y:S01]  /*1f70*/  FADD.FTZ R68, R161, -R50 ;  /* 0x80000032a1447221 */ /* 0x000fe20000010000 */
[----:B------:R-:W-:Y:S01]  /*1f80*/  FADD.FTZ R50, R146, -R49 ;  /* 0x8000003192327221 */ /* 0x000fe20000010000 */
[----:B-----5:R-:W-:Y:S01]  /*1f90*/  FMUL.FTZ R70, R9, R70 ;  /* 0x0000004609467220 */ /* 0x020fe20000410000 */
[----:B------:R-:W-:Y:S01]  /*1fa0*/  FADD.FTZ R48, R143, -R48 ;  /* 0x800000308f307221 */ /* 0x000fe20000010000 */
[C---:B------:R-:W-:Y:S01]  /*1fb0*/  FMUL.FTZ R71, R9.reuse, R68 ;  /* 0x0000004409477220 */ /* 0x040fe20000410000 */
[----:B------:R-:W-:Y:S01]  /*1fc0*/  FMUL.FTZ R69, R9, R50 ;  /* 0x0000003209457220 */ /* 0x000fe20000410000 */
[----:B------:R-:W-:Y:S01]  /*1fd0*/  LOP3.LUT P5, RZ, R169, 0xff, RZ, 0xc0, !PT ;  /* 0x000000ffa9ff7812 */ /* 0x000fe200078ac0ff */
[----:B------:R-:W-:Y:S01]  /*1fe0*/  FMUL.FTZ R68, R9, R48 ;  /* 0x0000003009447220 */ /* 0x000fe20000410000 */
[----:B------:R-:W-:Y:S01]  /*1ff0*/  LOP3.LUT P1, RZ, R169, 0xff00, RZ, 0xc0, !PT ;  /* 0x0000ff00a9ff7812 */ /* 0x000fe2000782c0ff */
        /* <DEDUP_REMOVED lines=8> */
[----:B------:R-:W-:Y:S02]  /*2080*/  FSEL R50, R50, RZ, P6 ;  /* 0x000000ff32327208 */ /* 0x000fe40003000000 */
[----:B------:R-:W-:Y:S02]  /*2090*/  FSEL R51, R51, RZ, P0 ;  /* 0x000000ff33337208 */ /* 0x000fe40000000000 */
[----:B------:R-:W-:Y:S01]  /*20a0*/  F2FP.F16.F32.PACK_AB R122, R49, R48 ;  /* 0x00000030317a723e */ /* 0x000fe200000000ff */
[--C-:B------:R-:W-:Y:S01]  /*20b0*/  FFMA.FTZ R49, R3, R124, R125.reuse ;  /* 0x0000007c03317223 */ /* 0x100fe2000001007d */
[----:B------:R-:W-:Y:S01]  /*20c0*/  F2FP.F16.F32.PACK_AB R123, R51, R50 ;  /* 0x00000032337b723e */ /* 0x000fe200000000ff */
[-CC-:B------:R-:W-:Y:S01]  /*20d0*/  FFMA.FTZ R51, R144, R124.reuse, R125.reuse ;  /* 0x0000007c90337223 */ /* 0x180fe2000001007d */
[-C--:B------:R-:W-:Y:S01]  /*20e0*/  FFMA.FTZ R50, R141, R124.reuse, R125 ;  /* 0x0000007c8d327223 */ /* 0x080fe2000001007d */
[----:B------:R-:W-:Y:S01]  /*20f0*/  FADD.FTZ R48, R8, -R49 ;  /* 0x8000003108307221 */ /* 0x000fe20000010000 */
[----:B------:R-:W-:Y:S01]  /*2100*/  FFMA.FTZ R49, R140, R124, R125 ;  /* 0x0000007c8c317223 */ /* 0x000fe2000001007d */
[----:B------:R-:W-:Y:S01]  /*2110*/  FADD.FTZ R126, R142, -R51 ;  /* 0x800000338e7e7221 */ /* 0x000fe20000010000 */
[----:B------:R-:W-:Y:S01]  /*2120*/  FADD.FTZ R50, R139, -R50 ;  /* 0x800000328b327221 */ /* 0x000fe20000010000 */
[C---:B------:R-:W-:Y:S01]  /*2130*/  FMUL.FTZ R48, R9.reuse, R48 ;  /* 0x0000003009307220 */ /* 0x040fe20000410000 */
[----:B------:R-:W-:Y:S01]  /*2140*/  FADD.FTZ R120, R138, -R49 ;  /* 0x800000318a787221 */ /* 0x000fe20000010000 */
[C---:B------:R-:W-:Y:S01]  /*2150*/  FMUL.FTZ R51, R9.reuse, R126 ;  /* 0x0000007e09337220 */ /* 0x040fe20000410000 */
[C---:B------:R-:W-:Y:S01]  /*2160*/  FMUL.FTZ R50, R9.reuse, R50 ;  /* 0x0000003209327220 */ /* 0x040fe20000410000 */
[----:B------:R-:W-:Y:S01]  /*2170*/  LOP3.LUT P6, RZ, R168, 0xff000000, RZ, 0xc0, !PT ;  /* 0xff000000a8ff7812 */ /* 0x000fe200078cc0ff */
[----:B------:R-:W-:Y:S01]  /*2180*/  FMUL.FTZ R49, R9, R120 ;  /* 0x0000007809317220 */ /* 0x000fe20000410000 */
[----:B------:R-:W-:Y:S01]  /*2190*/  FMUL.FTZ R127, R51, UR13 ;  /* 0x0000000d337f7c20 */ /* 0x000fe20008410000 */
        /* <DEDUP_REMOVED lines=13> */
.L_x_2304:
        /* <DEDUP_REMOVED lines=13> */
[----:B-----5:R-:W-:Y:S01]  /*2340*/  FFMA.FTZ R122, R9, R122, R98 ;  /* 0x0000007a097a7223 */ /* 0x020fe20000010062 */
[----:B------:R-:W-:Y:S01]  /*2350*/  FADD.FTZ R121, R143, -R120 ;  /* 0x800000788f797221 */ /* 0x000fe20000010000 */
[----:B------:R-:W-:Y:S01]  /*2360*/  FFMA.FTZ R123, R9, R128, R99 ;  /* 0x00000080097b7223 */ /* 0x000fe20000010063 */
[----:B------:R-:W-:Y:S01]  /*2370*/  LOP3.LUT P5, RZ, R169, 0xff0000, RZ, 0xc0, !PT ;  /* 0x00ff0000a9ff7812 */ /* 0x000fe200078ac0ff */
[----:B------:R-:W-:Y:S01]  /*2380*/  FMUL.FTZ R122, R122, UR13 ;  /* 0x0000000d7a7a7c20 */ /* 0x000fe20008410000 */
        /* <DEDUP_REMOVED lines=9> */
[----:B------:R-:W-:Y:S01]  /*2420*/  FFMA.FTZ R127, R3, R124, R125 ;  /* 0x0000007c037f7223 */ /* 0x000fe2000001007d */
[----:B------:R-:W-:-:S02]  /*2430*/  FSEL R122, R122, RZ, P5 ;  /* 0x000000ff7a7a7208 */ /* 0x000fc40002800000 */
[----:B------:R-:W-:Y:S01]  /*2440*/  FSEL R123, R123, RZ, P0 ;  /* 0x000000ff7b7b7208 */ /* 0x000fe20000000000 */
[----:B------:R-:W-:Y:S01]  /*2450*/  FADD.FTZ R127, R8, -R127 ;  /* 0x8000007f087f7221 */ /* 0x000fe20000010000 */
[----:B------:R-:W-:Y:S02]  /*2460*/  FSEL R120, R120, RZ, P1 ;  /* 0x000000ff78787208 */ /* 0x000fe40000800000 */
[----:B------:R-:W-:Y:S02]  /*2470*/  FSEL R121, R121, RZ, P6 ;  /* 0x000000ff79797208 */ /* 0x000fe40003000000 */
[----:B------:R-:W-:Y:S02]  /*2480*/  F2FP.F16.F32.PACK_AB R123, R123, R122 ;  /* 0x0000007a7b7b723e */ /* 0x000fe400000000ff */
[----:B------:R-:W-:Y:S01]  /*2490*/  F2FP.F16.F32.PACK_AB R122, R121, R120 ;  /* 0x00000078797a723e */ /* 0x000fe200000000ff */
[-CC-:B------:R-:W-:Y:S01]  /*24a0*/  FFMA.FTZ R120, R141, R124.reuse, R125.reuse ;  /* 0x0000007c8d787223 */ /* 0x180fe2000001007d */
[----:B------:R-:W-:Y:S01]  /*24b0*/  FFMA.FTZ R121, R144, R124, R125 ;  /* 0x0000007c90797223 */ /* 0x000fe2000001007d */
[----:B------:R-:W-:-:S02]  /*24c0*/  LOP3.LUT P0, RZ, R168, 0xff0000, RZ, 0xc0, !PT ;  /* 0x00ff0000a8ff7812 */ /* 0x000fc4000780c0ff */
[----:B------:R-:W-:Y:S01]  /*24d0*/  FADD.FTZ R120, R139, -R120 ;  /* 0x800000788b787221 */ /* 0x000fe20000010000 */
[----:B------:R-:W-:Y:S01]  /*24e0*/  FADD.FTZ R126, R142, -R121 ;  /* 0x800000798e7e7221 */ /* 0x000fe20000010000 */
[----:B------:R-:W-:Y:S02]  /*24f0*/  LOP3.LUT P1, RZ, R168, 0xff000000, RZ, 0xc0, !PT ;  /* 0xff000000a8ff7812 */ /* 0x000fe4000782c0ff */
[C---:B------:R-:W-:Y:S01]  /*2500*/  FFMA.FTZ R120, R9.reuse, R120, R94 ;  /* 0x0000007809787223 */ /* 0x040fe2000001005e */
[----:B------:R-:W-:Y:S01]  /*2510*/  FFMA.FTZ R121, R9, R126, R95 ;  /* 0x0000007e09797223 */ /* 0x000fe2000001005f */
[----:B------:R-:W-:Y:S02]  /*2520*/  FADD.FTZ R126, R138, -R129 ;  /* 0x800000818a7e7221 */ /* 0x000fe40000010000 */
[----:B------:R-:W-:Y:S01]  /*2530*/  FMUL.FTZ R120, R120, UR13 ;  /* 0x0000000d78787c20 */ /* 0x000fe20008410000 */
[----:B------:R-:W-:Y:S01]  /*2540*/  FMUL.FTZ R121, R121, UR13 ;  /* 0x0000000d79797c20 */ /* 0x000fe20008410000 */
[----:B------:R-:W-:-:S03]  /*2550*/  FFMA.FTZ R126, R9, R126, R93 ;  /* 0x0000007e097e7223 */ /* 0x000fc6000001005d */
[----:B------:R-:W-:Y:S01]  /*2560*/  FSEL R120, R120, RZ, P0 ;  /* 0x000000ff78787208 */ /* 0x000fe20000000000 */
[----:B------:R-:W-:Y:S01]  /*2570*/  FMUL.FTZ R126, R126, UR13 ;  /* 0x0000000d7e7e7c20 */ /* 0x000fe20008410000 */
[----:B------:R-:W-:Y:S02]  /*2580*/  FSEL R121, R121, RZ, P1 ;  /* 0x000000ff79797208 */ /* 0x000fe40000800000 */
[C---:B------:R-:W-:Y:S02]  /*2590*/  LOP3.LUT P1, RZ, R168.reuse, 0xff00, RZ, 0xc0, !PT ;  /* 0x0000ff00a8ff7812 */ /* 0x040fe4000782c0ff */
[----:B------:R-:W-:Y:S01]  /*25a0*/  F2FP.F16.F32.PACK_AB R121, R121, R120 ;  /* 0x000000787979723e */ /* 0x000fe200000000ff */
[----:B------:R-:W-:Y:S01]  /*25b0*/  FFMA.FTZ R120, R9, R127, R92 ;  /* 0x0000007f09787223 */ /* 0x000fe2000001005c */
[----:B------:R-:W-:Y:S02]  /*25c0*/  LOP3.LUT P0, RZ, R168, 0xff, RZ, 0xc0, !PT ;  /* 0x000000ffa8ff7812 */ /* 0x000fe4000780c0ff */
[----:B------:R-:W-:Y:S01]  /*25d0*/  FSEL R127, R126, RZ, P1 ;  /* 0x000000ff7e7f7208 */ /* 0x000fe20000800000 */
[----:B------:R-:W-:-:S05]  /*25e0*/  FMUL.FTZ R120, R120, UR13 ;  /* 0x0000000d78787c20 */ /* 0x000fca0008410000 */
[----:B------:R-:W-:-:S04]  /*25f0*/  FSEL R120, R120, RZ, P0 ;  /* 0x000000ff78787208 */ /* 0x000fc80000000000 */
[----:B------:R-:W-:Y:S01]  /*2600*/  F2FP.F16.F32.PACK_AB R120, R127, R120 ;  /* 0x000000787f78723e */ /* 0x000fe200000000ff */
[----:B------:R-:W-:Y:S06]  /*2610*/  BRA `(.L_x_2306) ;  /* 0x0000001400b87947 */ /* 0x000fec0003800000 */
.L_x_2307:
[-CC-:B------:R-:W-:Y:S01]  /*2620*/  FFMA.FTZ R48, R155, R124.reuse, R125.reuse ;  /* 0x0000007c9b307223 */ /* 0x180fe2000001007d */
[-CC-:B------:R-:W-:Y:S01]  /*2630*/  FFMA.FTZ R51, R152, R124.reuse, R125.reuse ;  /* 0x0000007c98337223 */ /* 0x180fe2000001007d */
[-CC-:B------:R-:W-:Y:S01]  /*2640*/  FFMA.FTZ R50, R162, R124.reuse, R125.reuse ;  /* 0x0000007ca2327223 */ /* 0x180fe2000001007d */
[----:B------:R-:W-:Y:S01]  /*2650*/  ISETP.GE.U32.AND P0, PT, R168, RZ, PT ;  /* 0x000000ffa800720c */ /* 0x000fe20003f06070 */
[----:B------:R-:W-:Y:S01]  /*2660*/  FADD.FTZ R70, R153, -R48 ;  /* 0x8000003099467221 */ /* 0x000fe20000010000 */
[----:B------:R-:W-:Y:S01]  /*2670*/  FFMA.FTZ R48, R145, R124, R125 ;  /* 0x0000007c91307223 */ /* 0x000fe2000001007d */
[----:B------:R-:W-:Y:S01]  /*2680*/  FADD.FTZ R50, R161, -R50 ;  /* 0x80000032a1327221 */ /* 0x000fe20000010000 */
[----:B------:R-:W-:Y:S01]  /*2690*/  LOP3.LUT P5, RZ, R169, 0xff, RZ, 0xc0, !PT ;  /* 0x000000ffa9ff7812 */ /* 0x000fe200078ac0ff */
[----:B-----5:R-:W-:Y:S01]  /*26a0*/  FFMA.FTZ R70, R9, R70, R98 ;  /* 0x0000004609467223 */ /* 0x020fe20000010062 */
[----:B------:R-:W-:Y:S01]  /*26b0*/  FADD.FTZ R49, R143, -R48 ;  /* 0x800000308f317221 */ /* 0x000fe20000010000 */
[----:B------:R-:W-:Y:S01]  /*26c0*/  FADD.FTZ R48, R146, -R51 ;  /* 0x8000003392307221 */ /* 0x000fe20000010000 */
[----:B------:R-:W-:Y:S01]  /*26d0*/  FFMA.FTZ R71, R9, R50, R99 ;  /* 0x0000003209477223 */ /* 0x000fe20000010063 */
[----:B------:R-:W-:Y:S01]  /*26e0*/  LOP3.LUT P1, RZ, R169, 0xff00, RZ, 0xc0, !PT ;  /* 0x0000ff00a9ff7812 */ /* 0x000fe2000782c0ff */
[C---:B------:R-:W-:Y:S01]  /*26f0*/  FFMA.FTZ R68, R9.reuse, R49, R96 ;  /* 0x0000003109447223 */ /* 0x040fe20000010060 */
[----:B------:R-:W-:Y:S01]  /*2700*/  FFMA.FTZ R69, R9, R48, R97 ;  /* 0x0000003009457223 */ /* 0x000fe20000010061 */
[----:B------:R-:W-:Y:S01]  /*2710*/  FMUL.FTZ R50, R70, UR13 ;  /* 0x0000000d46327c20 */ /* 0x000fe20008410000 */
[----:B------:R-:W-:Y:S01]  /*2720*/  FMUL.FTZ R51, R71, UR13 ;  /* 0x0000000d47337c20 */ /* 0x000fe20008410000 */
[----:B------:R-:W-:Y:S01]  /*2730*/  FMUL.FTZ R48, R68, UR13 ;  /* 0x0000000d44307c20 */ /* 0x000fe20008410000 */
[----:B------:R-:W-:Y:S01]  /*2740*/  FMUL.FTZ R49, R69, UR13 ;  /* 0x0000000d45317c20 */ /* 0x000fe20008410000 */
[C---:B------:R-:W-:Y:S01]  /*2750*/  LOP3.LUT P6, RZ, R169.reuse, 0xff0000, RZ, 0xc0, !PT ;  /* 0x00ff0000a9ff7812 */ /* 0x040fe200078cc0ff */
[----:B------:R-:W-:Y:S01]  /*2760*/  FFMA.FTZ R127, R144, R124, R125 ;  /* 0x0000007c907f7223 */ /* 0x000fe2000001007d */
[----:B------:R-:W-:-:S02]  /*2770*/  ISETP.GE.U32.AND.EX P0, PT, R169, 0x1000000, PT, P0 ;  /* 0x01000000a900780c */ /* 0x000fc40003f06100 */
[----:B------:R-:W-:Y:S01]  /*2780*/  FSEL R48, R48, RZ, P5 ;  /* 0x000000ff30307208 */ /* 0x000fe20002800000 */
[----:B------:R-:W-:Y:S01]  /*2790*/  FADD.FTZ R126, R142, -R127 ;  /* 0x8000007f8e7e7221 */ /* 0x000fe20000010000 */
[----:B------:R-:W-:Y:S02]  /*27a0*/  FSEL R49, R49, RZ, P1 ;  /* 0x000000ff31317208 */ /* 0x000fe40000800000 */
[----:B------:R-:W-:Y:S02]  /*27b0*/  FSEL R50, R50, RZ, P6 ;  /* 0x000000ff32327208 */ /* 0x000fe40003000000 */
[----:B------:R-:W-:Y:S02]  /*27c0*/  FSEL R51, R51, RZ, P0 ;  /* 0x000000ff33337208 */ /* 0x000fe40000000000 */
[----:B------:R-:W-:Y:S01]  /*27d0*/  F2FP.F16.F32.PACK_AB R122, R49, R48 ;  /* 0x00000030317a723e */ /* 0x000fe200000000ff */
[--C-:B------:R-:W-:Y:S01]  /*27e0*/  FFMA.FTZ R49, R3, R124, R125.reuse ;  /* 0x0000007c03317223 */ /* 0x100fe2000001007d */
[----:B------:R-:W-:Y:S01]  /*27f0*/  F2FP.F16.F32.PACK_AB R123, R51, R50 ;  /* 0x00000032337b723e */ /* 0x000fe200000000ff */
[-CC-:B------:R-:W-:Y:S01]  /*2800*/  FFMA.FTZ R48, R141, R124.reuse, R125.reuse ;  /* 0x0000007c8d307223 */ /* 0x180fe2000001007d */
[----:B------:R-:W-:Y:S01]  /*2810*/  FFMA.FTZ R51, R140, R124, R125 ;  /* 0x0000007c8c337223 */ /* 0x000fe2000001007d */
[----:B------:R-:W-:Y:S01]  /*2820*/  FADD.FTZ R49, R8, -R49 ;  /* 0x8000003108317221 */ /* 0x000fe20000010000 */
[----:B------:R-:W-:Y:S01]  /*2830*/  LOP3.LUT P6, RZ, R168, 0xff000000, RZ, 0xc0, !PT ;  /* 0xff000000a8ff7812 */ /* 0x000fe200078cc0ff */
[----:B------:R-:W-:Y:S01]  /*2840*/  FADD.FTZ R121, R139, -R48 ;  /* 0x800000308b797221 */ /* 0x000fe20000010000 */
[----:B------:R-:W-:Y:S01]  /*2850*/  FADD.FTZ R120, R138, -R51 ;  /* 0x800000338a787221 */ /* 0x000fe20000010000 */
        /* <DEDUP_REMOVED lines=18> */
.L_x_2303:
        /* <DEDUP_REMOVED lines=21> */
[----:B------:R-:W-:Y:S01]  /*2ad0*/  FMUL.FTZ R90, R90, UR13 ;  /* 0x0000000d5a5a7c20 */ /* 0x000fe20008410000 */
[----:B------:R-:W-:-:S02]  /*2ae0*/  ISETP.GE.U32.AND P0, PT, R168, RZ, PT ;  /* 0x000000ffa800720c */ /* 0x000fc40003f06070 */
[----:B------:R-:W-:Y:S02]  /*2af0*/  ISETP.GE.U32.AND.EX P1, PT, R173, 0x1000000, PT, P1 ;  /* 0x01000000ad00780c */ /* 0x000fe40003f26110 */
[C---:B------:R-:W-:Y:S02]  /*2b00*/  FSEL R123, R88.reuse, RZ, P5 ;  /* 0x000000ff587b7208 */ /* 0x040fe40002800000 */
[----:B------:R-:W-:Y:S02]  /*2b10*/  FSEL R91, R88, RZ, P6 ;  /* 0x000000ff585b7208 */ /* 0x000fe40003000000 */
[----:B------:R-:W-:Y:S02]  /*2b20*/  ISETP.GE.U32.AND.EX P0, PT, R169, 0x1000000, PT, P0 ;  /* 0x01000000a900780c */ /* 0x000fe40003f06100 */
[C---:B------:R-:W-:Y:S02]  /*2b30*/  FSEL R88, R90.reuse, RZ, P1 ;  /* 0x000000ff5a587208 */ /* 0x040fe40000800000 */
[----:B------:R-:W-:-:S02]  /*2b40*/  FSEL R90, R90, RZ, P0 ;  /* 0x000000ff5a5a7208 */ /* 0x000fc40000000000 */
        /* <DEDUP_REMOVED lines=27> */
[----:B------:R-:W-:Y:S01]  /*2d00*/  LOP3.LUT P6, RZ, R168, 0xff000000, RZ, 0xc0, !PT ;  /* 0xff000000a8ff7812 */ /* 0x000fe200078cc0ff */
[----:B------:R-:W-:Y:S01]  /*2d10*/  FMUL.FTZ R88, R88, UR13 ;  /* 0x0000000d58587c20 */ /* 0x000fe20008410000 */
[----:B------:R-:W-:Y:S01]  /*2d20*/  F2FP.F16.F32.PACK_AB R122, R121, R122 ;  /* 0x0000007a797a723e */ /* 0x000fe200000000ff */
[----:B------:R-:W-:-:S03]  /*2d30*/  FMUL.FTZ R120, R120, UR13 ;  /* 0x0000000d78787c20 */ /* 0x000fc60008410000 */
[C---:B------:R-:W-:Y:S02]  /*2d40*/  FSEL R121, R88.reuse, RZ, P5 ;  /* 0x000000ff58797208 */ /* 0x040fe40002800000 */
[----:B------:R-:W-:Y:S02]  /*2d50*/  FSEL R89, R88, RZ, P0 ;  /* 0x000000ff58597208 */ /* 0x000fe40000000000 */
[C---:B------:R-:W-:Y:S02]  /*2d60*/  FSEL R88, R120.reuse, RZ, P1 ;  /* 0x000000ff78587208 */ /* 0x040fe40000800000 */
[----:B------:R-:W-:Y:S02]  /*2d70*/  FSEL R120, R120, RZ, P6 ;  /* 0x000000ff78787208 */ /* 0x000fe40003000000 */
[----:B------:R-:W-:Y:S01]  /*2d80*/  F2FP.F16.F32.PACK_AB R89, R88, R89 ;  /* 0x000000595859723e */ /* 0x000fe200000000ff */
[----:B------:R-:W-:Y:S01]  /*2d90*/  FADD.FTZ R88, R8, -R127 ;  /* 0x8000007f08587221 */ /* 0x000fe20000010000 */
[----:B------:R-:W-:Y:S01]  /*2da0*/  F2FP.F16.F32.PACK_AB R121, R120, R121 ;  /* 0x000000797879723e */ /* 0x000fe200000000ff */
[----:B------:R-:W-:Y:S01]  /*2db0*/  FADD.FTZ R120, R138, -R129 ;  /* 0x800000818a787221 */ /* 0x000fe20000010000 */
[----:B------:R-:W-:Y:S01]  /*2dc0*/  LOP3.LUT P6, RZ, R168, 0xff00, RZ, 0xc0, !PT ;  /* 0x0000ff00a8ff7812 */ /* 0x000fe200078cc0ff */
[C---:B------:R-:W-:Y:S01]  /*2dd0*/  FMUL.FTZ R88, R9.reuse, R88 ;  /* 0x0000005809587220 */ /* 0x040fe20000410000 */
[C---:B------:R-:W-:Y:S01]  /*2de0*/  LOP3.LUT P0, RZ, R172.reuse, 0xff, RZ, 0xc0, !PT ;  /* 0x000000ffacff7812 */ /* 0x040fe2000780c0ff */
[----:B------:R-:W-:Y:S01]  /*2df0*/  FMUL.FTZ R120, R9, R120 ;  /* 0x0000007809787220 */ /* 0x000fe20000410000 */
[----:B------:R-:W-:-:S02]  /*2e00*/  LOP3.LUT P1, RZ, R172, 0xff00, RZ, 0xc0, !PT ;  /* 0x0000ff00acff7812 */ /* 0x000fc4000782c0ff */
[----:B------:R-:W-:Y:S01]  /*2e10*/  LOP3.LUT P5, RZ, R168, 0xff, RZ, 0xc0, !PT ;  /* 0x000000ffa8ff7812 */ /* 0x000fe200078ac0ff */
[----:B------:R-:W-:Y:S01]  /*2e20*/  FMUL.FTZ R127, R120, UR13 ;  /* 0x0000000d787f7c20 */ /* 0x000fe20008410000 */
[----:B------:R-:W-:-:S04]  /*2e30*/  FMUL.FTZ R120, R88, UR13 ;  /* 0x0000000d58787c20 */ /* 0x000fc80008410000 */
[C---:B------:R-:W-:Y:S02]  /*2e40*/  FSEL R129, R127.reuse, RZ, P6 ;  /* 0x000000ff7f817208 */ /* 0x040fe40003000000 */
[C---:B------:R-:W-:Y:S02]  /*2e50*/  FSEL R88, R120.reuse, RZ, P0 ;  /* 0x000000ff78587208 */ /* 0x040fe40000000000 */
[----:B------:R-:W-:Y:S02]  /*2e60*/  FSEL R127, R127, RZ, P1 ;  /* 0x000000ff7f7f7208 */ /* 0x000fe40000800000 */
[----:B------:R-:W-:Y:S02]  /*2e70*/  FSEL R120, R120, RZ, P5 ;  /* 0x000000ff78787208 */ /* 0x000fe40002800000 */
[----:B------:R-:W-:Y:S02]  /*2e80*/  F2FP.F16.F32.PACK_AB R88, R127, R88 ;  /* 0x000000587f58723e */ /* 0x000fe400000000ff */
[----:B------:R-:W-:Y:S01]  /*2e90*/  F2FP.F16.F32.PACK_AB R120, R129, R120 ;  /* 0x000000788178723e */ /* 0x000fe200000000ff */
[----:B------:R-:W-:Y:S06]  /*2ea0*/  BRA `(.L_x_2306) ;  /* 0x0000000c00947947 */ /* 0x000fec0003800000 */
.L_x_2309:
        /* <DEDUP_REMOVED lines=9> */
[----:B------:R-:W-:-:S02]  /*2f40*/  ISETP.GE.U32.AND P0, PT, R172, RZ, PT ;  /* 0x000000ffac00720c */ /* 0x000fc40003f06070 */
[----:B------:R-:W-:Y:S01]  /*2f50*/  FMUL.FTZ R48, R70, UR13 ;  /* 0x0000000d46307c20 */ /* 0x000fe20008410000 */
[----:B------:R-:W-:Y:S01]  /*2f60*/  LOP3.LUT P5, RZ, R173, 0xff0000, RZ, 0xc0, !PT ;  /* 0x00ff0000adff7812 */ /* 0x000fe200078ac0ff */
[----:B------:R-:W-:Y:S01]  /*2f70*/  FMUL.FTZ R49, R71, UR13 ;  /* 0x0000000d47317c20 */ /* 0x000fe20008410000 */
[----:B------:R-:W-:Y:S02]  /*2f80*/  ISETP.GE.U32.AND.EX P1, PT, R169, 0x1000000, PT, P1 ;  /* 0x01000000a900780c */ /* 0x000fe40003f26110 */
[----:B------:R-:W-:Y:S02]  /*2f90*/  ISETP.GE.U32.AND.EX P0, PT, R173, 0x1000000, PT, P0 ;  /* 0x01000000ad00780c */ /* 0x000fe40003f06100 */
[C---:B------:R-:W-:Y:S02]  /*2fa0*/  FSEL R123, R48.reuse, RZ, P6 ;  /* 0x000000ff307b7208 */ /* 0x040fe40003000000 */
[----:B------:R-:W-:Y:S02]  /*2fb0*/  FSEL R91, R48, RZ, P5 ;  /* 0x000000ff305b7208 */ /* 0x000fe40002800000 */
[----:B------:R-:W-:-:S02]  /*2fc0*/  FSEL R48, R49, RZ, P1 ;  /* 0x000000ff31307208 */ /* 0x000fc40000800000 */
        /* <DEDUP_REMOVED lines=15> */
[C---:B------:R-:W-:Y:S02]  /*30c0*/  FSEL R51, R49.reuse, RZ, P6 ;  /* 0x000000ff31337208 */ /* 0x040fe40003000000 */
[C---:B------:R-:W-:Y:S02]  /*30d0*/  FSEL R122, R48.reuse, RZ, P0 ;  /* 0x000000ff307a7208 */ /* 0x040fe40000000000 */
[----:B------:R-:W-:Y:S02]  /*30e0*/  FSEL R49, R49, RZ, P5 ;  /* 0x000000ff31317208 */ /* 0x000fe40002800000 */
[----:B------:R-:W-:Y:S01]  /*30f0*/  FSEL R90, R48, RZ, P1 ;  /* 0x000000ff305a7208 */ /* 0x000fe20000800000 */
[--C-:B------:R-:W-:Y:S01]  /*3100*/  FFMA.FTZ R48, R141, R124, R125.reuse ;  /* 0x0000007c8d307223 */ /* 0x100fe2000001007d */
[----:B------:R-:W-:Y:S01]  /*3110*/  F2FP.F16.F32.PACK_AB R122, R49, R122 ;  /* 0x0000007a317a723e */ /* 0x000fe200000000ff */
[----:B------:R-:W-:Y:S01]  /*3120*/  FFMA.FTZ R49, R144, R124, R125 ;  /* 0x0000007c90317223 */ /* 0x000fe2000001007d */
[----:B------:R-:W-:Y:S01]  /*3130*/  F2FP.F16.F32.PACK_AB R90, R51, R90 ;  /* 0x0000005a335a723e */ /* 0x000fe200000000ff */
        /* <DEDUP_REMOVED lines=8> */
[----:B------:R-:W-:-:S02]  /*31c0*/  FMUL.FTZ R48, R50, UR13 ;  /* 0x0000000d32307c20 */ /* 0x000fc40008410000 */
[----:B------:R-:W-:-:S03]  /*31d0*/  FMUL.FTZ R49, R51, UR13 ;  /* 0x0000000d33317c20 */ /* 0x000fc60008410000 */
[C---:B------:R-:W-:Y:S02]  /*31e0*/  FSEL R121, R48.reuse, RZ, P0 ;  /* 0x000000ff30797208 */ /* 0x040fe40000000000 */
[----:B------:R-:W-:Y:S02]  /*31f0*/  FSEL R89, R48, RZ, P1 ;  /* 0x000000ff30597208 */ /* 0x000fe40000800000 */
[C---:B------:R-:W-:Y:S02]  /*3200*/  FSEL R88, R49.reuse, RZ, P6 ;  /* 0x000000ff31587208 */ /* 0x040fe40003000000 */
[----:B------:R-:W-:Y:S01]  /*3210*/  FSEL R48, R49, RZ, P5 ;  /* 0x000000ff31307208 */ /* 0x000fe20002800000 */
[----:B------:R-:W-:Y:S01]  /*3220*/  FFMA.FTZ R49, R3, R124, R125 ;  /* 0x0000007c03317223 */ /* 0x000fe2000001007d */
        /* <DEDUP_REMOVED lines=8> */
[----:B------:R-:W-:Y:S01]  /*32b0*/  LOP3.LUT P1, RZ, R172, 0xff, RZ, 0xc0, !PT ;  /* 0x000000ffacff7812 */ /* 0x000fe2000782c0ff */
[----:B------:R-:W-:Y:S01]  /*32c0*/  FMUL.FTZ R120, R49, UR13 ;  /* 0x0000000d31787c20 */ /* 0x000fe20008410000 */
[----:B------:R-:W-:Y:S01]  /*32d0*/  LOP3.LUT P0, RZ, R168, 0xff, RZ, 0xc0, !PT ;  /* 0x000000ffa8ff7812 */ /* 0x000fe2000780c0ff */
[----:B------:R-:W-:-:S03]  /*32e0*/  FMUL.FTZ R88, R48, UR13 ;  /* 0x0000000d30587c20 */ /* 0x000fc60008410000 */
[C---:B------:R-:W-:Y:S02]  /*32f0*/  FSEL R127, R120.reuse, RZ, P5 ;  /* 0x000000ff787f7208 */ /* 0x040fe40002800000 */
[----:B------:R-:W-:Y:S02]  /*3300*/  FSEL R129, R120, RZ, P6 ;  /* 0x000000ff78817208 */ /* 0x000fe40003000000 */
[C---:B------:R-:W-:Y:S02]  /*3310*/  FSEL R126, R88.reuse, RZ, P1 ;  /* 0x000000ff587e7208 */ /* 0x040fe40000800000 */
[----:B------:R-:W-:Y:S02]  /*3320*/  FSEL R120, R88, RZ, P0 ;  /* 0x000000ff58787208 */ /* 0x000fe40000000000 */
[----:B------:R-:W-:Y:S02]  /*3330*/  F2FP.F16.F32.PACK_AB R88, R129, R126 ;  /* 0x0000007e8158723e */ /* 0x000fe400000000ff */
[----:B------:R-:W-:Y:S01]  /*3340*/  F2FP.F16.F32.PACK_AB R120, R127, R120 ;  /* 0x000000787f78723e */ /* 0x000fe200000000ff */
[----:B------:R-:W-:Y:S06]  /*3350*/  BRA `(.L_x_2306) ;  /* 0x0000000800687947 */ /* 0x000fec0003800000 */
.L_x_2308:
        /* <DEDUP_REMOVED lines=15> */
[----:B------:R-:W-:Y:S01]  /*3450*/  LOP3.LUT P5, RZ, R173, 0xff0000, RZ, 0xc0, !PT ;  /* 0x00ff0000adff7812 */ /* 0x000fe200078ac0ff */
[----:B------:R-:W-:Y:S01]  /*3460*/  FFMA.FTZ R127, R3, R124, R125 ;  /* 0x0000007c037f7223 */ /* 0x000fe2000001007d */
[----:B------:R-:W-:Y:S01]  /*3470*/  FMUL.FTZ R88, R88, UR13 ;  /* 0x0000000d58587c20 */ /* 0x000fe20008410000 */
[----:B------:R-:W-:Y:S01]  /*3480*/  FMUL.FTZ R90, R90, UR13 ;  /* 0x0000000d5a5a7c20 */ /* 0x000fe20008410000 */
[----:B------:R-:W-:Y:S01]  /*3490*/  ISETP.GE.U32.AND P1, PT, R168, RZ, PT ;  /* 0x000000ffa800720c */ /* 0x000fe20003f26070 */
[----:B------:R-:W-:Y:S01]  /*34a0*/  FADD.FTZ R127, R8, -R127 ;  /* 0x8000007f087f7221 */ /* 0x000fe20000010000 */
[----:B------:R-:W-:-:S02]  /*34b0*/  ISETP.GE.U32.AND.EX P0, PT, R173, 0x1000000, PT, P0 ;  /* 0x01000000ad00780c */ /* 0x000fc40003f06100 */
[C---:B------:R-:W-:Y:S01]  /*34c0*/  FSEL R123, R88.reuse, RZ, P6 ;  /* 0x000000ff587b7208 */ /* 0x040fe20003000000 */
[----:B------:R-:W-:Y:S01]  /*34d0*/  FFMA.FTZ R127, R9, R127, R92 ;  /* 0x0000007f097f7223 */ /* 0x000fe2000001005c */
[----:B------:R-:W-:Y:S02]  /*34e0*/  FSEL R91, R88, RZ, P5 ;  /* 0x000000ff585b7208 */ /* 0x000fe40002800000 */
[----:B------:R-:W-:Y:S02]  /*34f0*/  ISETP.GE.U32.AND.EX P1, PT, R169, 0x1000000, PT, P1 ;  /* 0x01000000a900780c */ /* 0x000fe40003f26110 */
[C---:B------:R-:W-:Y:S02]  /*3500*/  FSEL R88, R90.reuse, RZ, P0 ;  /* 0x000000ff5a587208 */ /* 0x040fe40000000000 */
[----:B------:R-:W-:Y:S02]  /*3510*/  FSEL R90, R90, RZ, P1 ;  /* 0x000000ff5a5a7208 */ /* 0x000fe40000800000 */
[----:B------:R-:W-:Y:S01]  /*3520*/  F2FP.F16.F32.PACK_AB R91, R88, R91 ;  /* 0x0000005b585b723e */ /* 0x000fe200000000ff */
[----:B------:R-:W-:Y:S01]  /*3530*/  FFMA.FTZ R88, R145, R124, R125 ;  /* 0x0000007c91587223 */ /* 0x000fe2000001007d */
[----:B------:R-:W-:Y:S01]  /*3540*/  F2FP.F16.F32.PACK_AB R123, R90, R123 ;  /* 0x0000007b5a7b723e */ /* 0x000fe200000000ff */
[----:B------:R-:W-:Y:S01]  /*3550*/  FADD.FTZ R90, R146, -R89 ;  /* 0x80000059925a7221 */ /* 0x000fe20000010000 */
[----:B------:R-:W-:Y:S01]  /*3560*/  LOP3.LUT P1, RZ, R173, 0xff, RZ, 0xc0, !PT ;  /* 0x000000ffadff7812 */ /* 0x000fe2000782c0ff */
[----:B------:R-:W-:Y:S01]  /*3570*/  FADD.FTZ R88, R143, -R88 ;  /* 0x800000588f587221 */ /* 0x000fe20000010000 */
[----:B------:R-:W-:Y:S01]  /*3580*/  LOP3.LUT P6, RZ, R173, 0xff00, RZ, 0xc0, !PT ;  /* 0x0000ff00adff7812 */ /* 0x000fe200078cc0ff */
[----:B------:R-:W-:Y:S01]  /*3590*/  FFMA.FTZ R90, R9, R90, R97 ;  /* 0x0000005a095a7223 */ /* 0x000fe20000010061 */
[----:B------:R-:W-:Y:S01]  /*35a0*/  LOP3.LUT P0, RZ, R169, 0xff, RZ, 0xc0, !PT ;  /* 0x000000ffa9ff7812 */ /* 0x000fe2000780c0ff */
[----:B------:R-:W-:Y:S01]  /*35b0*/  FFMA.FTZ R88, R9, R88, R96 ;  /* 0x0000005809587223 */ /* 0x000fe20000010060 */
        /* <DEDUP_REMOVED lines=14> */
[C---:B------:R-:W-:Y:S01]  /*36a0*/  FFMA.FTZ R88, R9.reuse, R88, R94 ;  /* 0x0000005809587223 */ /* 0x040fe2000001005e */
[----:B------:R-:W-:Y:S01]  /*36b0*/  LOP3.LUT P6, RZ, R172, 0xff000000, RZ, 0xc0, !PT ;  /* 0xff000000acff7812 */ /* 0x000fe200078cc0ff */
[----:B------:R-:W-:Y:S01]  /*36c0*/  FFMA.FTZ R120, R9, R120, R95 ;  /* 0x0000007809787223 */ /* 0x000fe2000001005f */
[----:B------:R-:W-:Y:S01]  /*36d0*/  F2FP.F16.F32.PACK_AB R122, R121, R122 ;  /* 0x0000007a797a723e */ /* 0x000fe200000000ff */
[----:B------:R-:W-:Y:S01]  /*36e0*/  FMUL.FTZ R88, R88, UR13 ;  /* 0x0000000d58587c20 */ /* 0x000fe20008410000 */
[----:B------:R-:W-:Y:S01]  /*36f0*/  LOP3.LUT P5, RZ, R168, 0xff000000, RZ, 0xc0, !PT ;  /* 0xff000000a8ff7812 */ /* 0x000fe200078ac0ff */
        /* <DEDUP_REMOVED lines=8> */
[----:B------:R-:W-:Y:S01]  /*3780*/  FMUL.FTZ R120, R127, UR13 ;  /* 0x0000000d7f787c20 */ /* 0x000fe20008410000 */
[----:B------:R-:W-:Y:S01]  /*3790*/  LOP3.LUT P5, RZ, R168, 0xff00, RZ, 0xc0, !PT ;  /* 0x0000ff00a8ff7812 */ /* 0x000fe200078ac0ff */
[----:B------:R-:W-:Y:S01]  /*37a0*/  FFMA.FTZ R88, R9, R88, R93 ;  /* 0x0000005809587223 */ /* 0x000fe2000001005d */
[----:B------:R-:W-:-:S02]  /*37b0*/  LOP3.LUT P6, RZ, R172, 0xff00, RZ, 0xc0, !PT ;  /* 0x0000ff00acff7812 */ /* 0x000fc400078cc0ff */
[----:B------:R-:W-:Y:S01]  /*37c0*/  LOP3.LUT P1, RZ, R172, 0xff, RZ, 0xc0, !PT ;  /* 0x000000ffacff7812 */ /* 0x000fe2000782c0ff */
[----:B------:R-:W-:Y:S01]  /*37d0*/  FMUL.FTZ R88, R88, UR13 ;  /* 0x0000000d58587c20 */ /* 0x000fe20008410000 */
[----:B------:R-:W-:-:S04]  /*37e0*/  LOP3.LUT P0, RZ, R168, 0xff, RZ, 0xc0, !PT ;  /* 0x000000ffa8ff7812 */ /* 0x000fc8000780c0ff */
[C---:B------:R-:W-:Y:S02]  /*37f0*/  FSEL R129, R88.reuse, RZ, P5 ;  /* 0x000000ff58817208 */ /* 0x040fe40002800000 */
[----:B------:R-:W-:Y:S02]  /*3800*/  FSEL R127, R88, RZ, P6 ;  /* 0x000000ff587f7208 */ /* 0x000fe40003000000 */
[C---:B------:R-:W-:Y:S02]  /*3810*/  FSEL R88, R120.reuse, RZ, P1 ;  /* 0x000000ff78587208 */ /* 0x040fe40000800000 */
[----:B------:R-:W-:Y:S02]  /*3820*/  FSEL R120, R120, RZ, P0 ;  /* 0x000000ff78787208 */ /* 0x000fe40000000000 */
[----:B------:R-:W-:Y:S02]  /*3830*/  F2FP.F16.F32.PACK_AB R88, R127, R88 ;  /* 0x000000587f58723e */ /* 0x000fe400000000ff */
[----:B------:R-:W-:Y:S01]  /*3840*/  F2FP.F16.F32.PACK_AB R120, R129, R120 ;  /* 0x000000788178723e */ /* 0x000fe200000000ff */
[----:B------:R-:W-:Y:S06]  /*3850*/  BRA `(.L_x_2306) ;  /* 0x0000000400287947 */ /* 0x000fec0003800000 */
.L_x_2310:
        /* <DEDUP_REMOVED lines=44> */
[----:B------:R-:W-:Y:S01]  /*3b20*/  LOP3.LUT P1, RZ, R172, 0xff0000, RZ, 0xc0, !PT ;  /* 0x00ff0000acff7812 */ /* 0x000fe2000782c0ff */
[C---:B------:R-:W-:Y:S01]  /*3b30*/  FFMA.FTZ R50, R9.reuse, R48, R94 ;  /* 0x0000003009327223 */ /* 0x040fe2000001005e */
[----:B------:R-:W-:Y:S01]  /*3b40*/  LOP3.LUT P5, RZ, R168, 0xff000000, RZ, 0xc0, !PT ;  /* 0xff000000a8ff7812 */ /* 0x000fe200078ac0ff */
[----:B------:R-:W-:Y:S01]  /*3b50*/  FFMA.FTZ R51, R9, R88, R95 ;  /* 0x0000005809337223 */ /* 0x000fe2000001005f */
        /* <DEDUP_REMOVED lines=13> */
[C---:B------:R-:W-:Y:S01]  /*3c30*/  FFMA.FTZ R49, R9.reuse, R48, R93 ;  /* 0x0000003009317223 */ /* 0x040fe2000001005d */
[C---:B------:R-:W-:Y:S01]  /*3c40*/  LOP3.LUT P6, RZ, R172.reuse, 0xff00, RZ, 0xc0, !PT ;  /* 0x0000ff00acff7812 */ /* 0x040fe200078cc0ff */
[----:B------:R-:W-:Y:S01]  /*3c50*/  FFMA.FTZ R48, R9, R127, R92 ;  /* 0x0000007f09307223 */ /* 0x000fe2000001005c */
        /* <DEDUP_REMOVED lines=9> */
[----:B------:R-:W-:-:S07]  /*3cf0*/  F2FP.F16.F32.PACK_AB R120, R127, R120 ;  /* 0x000000787f78723e */ /* 0x000fce00000000ff */
.L_x_2306:
[----:B------:R-:W-:-:S04]  /*3d00*/  ISETP.NE.U32.AND P0, PT, RZ, UR4, PT ;  /* 0x00000004ff007c0c */ /* 0x000fc8000bf05070 */
[----:B------:R-:W-:-:S13]  /*3d10*/  ISETP.NE.AND.EX P0, PT, RZ, UR5, PT, P0 ;  /* 0x00000005ff007c0c */ /* 0x000fda000bf05300 */
[----:B------:R-:W1:Y:S02]  /*3d20*/  @P0 LDC.64 R126, c[0x0][0x478] ;  /* 0x00011e00ff7e0b82 */ /* 0x000e640000000a00 */
[----:B-1----:R-:W-:-:S06]  /*3d30*/  @P0 IMAD.WIDE.U32 R128, R0, 0x20, R126 ;  /* 0x0000002000800825 */ /* 0x002fcc00078e007e */
[----:B------:R-:W1:Y:S01]  /*3d40*/  LDC.64 R126, c[0x0][0x468] ;  /* 0x00011a00ff7e7b82 */ /* 0x000e620000000a00 */
[----:B------:R2:W-:Y:S04]  /*3d50*/  @P0 STG.E.128 desc[UR8][R128.64], R48 ;  /* 0x0000003080000986 */ /* 0x0005e8000c101d08 */
[----:B------:R2:W-:Y:S01]  /*3d60*/  @P0 STG.E.128 desc[UR8][R128.64+0x10], R68 ;  /* 0x0000104480000986 */ /* 0x0005e2000c101d08 */
[----:B------:R-:W-:-:S04]  /*3d70*/  ISETP.NE.U32.AND P0, PT, RZ, UR10, PT ;  /* 0x0000000aff007c0c */ /* 0x000fc8000bf05070 */
[----:B------:R-:W-:Y:S01]  /*3d80*/  ISETP.NE.AND.EX P0, PT, RZ, UR11, PT, P0 ;  /* 0x0000000bff007c0c */ /* 0x000fe2000bf05300 */
[----:B-1----:R-:W-:-:S12]  /*3d90*/  IMAD.WIDE.U32 R126, R0, 0x10, R126 ;  /* 0x00000010007e7825 */ /* 0x002fd800078e007e */
[----:B0-----:R-:W0:Y:S01]  /*3da0*/  @P0 LDC.64 R130, c[0x0][0x470] ;  /* 0x00011c00ff820b82 */ /* 0x001e220000000a00 */
[----:B------:R2:W-:Y:S01]  /*3db0*/  STG.E.128 desc[UR8][R126.64], R120 ;  /* 0x000000787e007986 */ /* 0x0005e2000c101d08 */
[C---:B0-----:R-:W-:Y:S01]  /*3dc0*/  @P0 IMAD.WIDE.U32 R130, R0.reuse, 0x10, R130 ;  /* 0x0000001000820825 */ /* 0x041fe200078e0082 */
[----:B------:R-:W-:-:S04]  /*3dd0*/  IADD3 R0, PT, PT, R0, 0x20, RZ ;  /* 0x0000002000007810 */ /* 0x000fc80007ffe0ff */
[----:B------:R2:W-:Y:S03]  /*3de0*/  @P0 STG.E.128 desc[UR8][R130.64], R88 ;  /* 0x0000005882000986 */ /* 0x0005e6000c101d08 */
.L_x_2302:
[----:B------:R-:W-:Y:S05]  /*3df0*/  BSYNC.RECONVERGENT B0 ;  /* 0x0000000000007941 */ /* 0x000fea0003800200 */
.L_x_2301:
        /* <DEDUP_REMOVED lines=12> */
[-CC-:B--2---:R-:W-:Y:S01]  /*3ec0*/  FFMA.FTZ R68, R160, R124.reuse, R125.reuse ;  /* 0x0000007ca0447223 */ /* 0x184fe2000001007d */
        /* <DEDUP_REMOVED lines=8> */
[----:B------:R-:W-:Y:S01]  /*3f50*/  FADD.FTZ R51, R11, -R48 ;  /* 0x800000300b337221 */ /* 0x000fe20000010000 */
[-C--:B------:R-:W-:Y:S01]  /*3f60*/  FFMA.FTZ R49, R136, R124.reuse, R125 ;  /* 0x0000007c88317223 */ /* 0x080fe2000001007d */
[----:B------:R-:W-:Y:S01]  /*3f70*/  FADD.FTZ R90, R156, -R71 ;  /* 0x800000479c5a7221 */ /* 0x000fe20000010000 */
[----:B------:R-:W-:Y:S01]  /*3f80*/  FADD.FTZ R88, R149, -R50 ;  /* 0x8000003295587221 */ /* 0x000fe20000010000 */
[----:B------:R-:W-:Y:S01]  /*3f90*/  FFMA.FTZ R125, R137, R124, R125 ;  /* 0x0000007c897d7223 */ /* 0x000fe2000001007d */
[C---:B-----5:R-:W-:Y:S01]  /*3fa0*/  FFMA.FTZ R71, R9.reuse, R68, R119 ;  /* 0x0000004409477223 */ /* 0x060fe20000010077 */
[----:B------:R-:W-:Y:S01]  /*3fb0*/  ISETP.GE.U32.AND P2, PT, R174, RZ, PT ;  /* 0x000000ffae00720c */ /* 0x000fe20003f46070 */
[C---:B------:R-:W-:Y:S01]  /*3fc0*/  FFMA.FTZ R50, R9.reuse, R51, R114 ;  /* 0x0000003309327223 */ /* 0x040fe20000010072 */
[----:B------:R-:W-:Y:S01]  /*3fd0*/  FADD.FTZ R48, R10, -R49 ;  /* 0x800000310a307221 */ /* 0x000fe20000010000 */
[----:B------:R-:W-:Y:S01]  /*3fe0*/  FFMA.FTZ R51, R9, R88, R115 ;  /* 0x0000005809337223 */ /* 0x000fe20000010073 */
[----:B------:R-:W-:Y:S01]  /*3ff0*/  FADD.FTZ R125, R6, -R125 ;  /* 0x8000007d067d7221 */ /* 0x000fe20000010000 */
[----:B------:R-:W-:Y:S01]  /*4000*/  FMUL.FTZ R88, R71, UR13 ;  /* 0x0000000d47587c20 */ /* 0x000fe20008410000 */
[----:B------:R-:W-:Y:S01]  /*4010*/  FFMA.FTZ R70, R9, R89, R118 ;  /* 0x0000005909467223 */ /* 0x000fe20000010076 */
[----:B------:R-:W-:Y:S01]  /*4020*/  ISETP.GE.U32.AND.EX P2, PT, R175, 0x1000000, PT, P2 ;  /* 0x01000000af00780c */ /* 0x000fe20003f46120 */
[C---:B------:R-:W-:Y:S01]  /*4030*/  FFMA.FTZ R68, R9.reuse, R69, R116 ;  /* 0x0000004509447223 */ /* 0x040fe20000010074 */
[C---:B------:R-:W-:Y:S01]  /*4040*/  FFMA.FTZ R49, R9.reuse, R48, R113 ;  /* 0x0000003009317223 */ /* 0x040fe20000010071 */
[----:B------:R-:W-:Y:S01]  /*4050*/  ISETP.GE.U32.AND P5, PT, R170, RZ, PT ;  /* 0x000000ffaa00720c */ /* 0x000fe20003fa6070 */
[C---:B------:R-:W-:Y:S01]  /*4060*/  FFMA.FTZ R69, R9.reuse, R90, R117 ;  /* 0x0000005a09457223 */ /* 0x040fe20000010075 */
[----:B------:R-:W-:Y:S01]  /*4070*/  FFMA.FTZ R48, R9, R125, R112 ;  /* 0x0000007d09307223 */ /* 0x000fe20000010070 */
[----:B------:R-:W-:Y:S01]  /*4080*/  FMUL.FTZ R9, R70, UR13 ;  /* 0x0000000d46097c20 */ /* 0x000fe20008410000 */
[----:B------:R-:W-:-:S02]  /*4090*/  FSEL R90, R88, RZ, P2 ;  /* 0x000000ff585a7208 */ /* 0x000fc40001000000 */
[----:B------:R-:W-:Y:S02]  /*40a0*/  LOP3.LUT P6, RZ, R171, 0xff0000, RZ, 0xc0, !PT ;  /* 0x00ff0000abff7812 */ /* 0x000fe400078cc0ff */
[----:B------:R-:W-:Y:S02]  /*40b0*/  LOP3.LUT P2, RZ, R175, 0xff0000, RZ, 0xc0, !PT ;  /* 0x00ff0000afff7812 */ /* 0x000fe4000784c0ff */
[----:B------:R-:W-:Y:S02]  /*40c0*/  ISETP.GE.U32.AND.EX P5, PT, R171, 0x1000000, PT, P5 ;  /* 0x01000000ab00780c */ /* 0x000fe40003fa6150 */
[C---:B------:R-:W-:Y:S02]  /*40d0*/  FSEL R91, R9.reuse, RZ, P6 ;  /* 0x000000ff095b7208 */ /* 0x040fe40003000000 */
[----:B------:R-:W-:Y:S01]  /*40e0*/  FSEL R123, R9, RZ, P2 ;  /* 0x000000ff097b7208 */ /* 0x000fe20001000000 */
[----:B------:R-:W-:Y:S01]  /*40f0*/  FMUL.FTZ R9, R68, UR13 ;  /* 0x0000000d44097c20 */ /* 0x000fe20008410000 */
[----:B------:R-:W-:-:S02]  /*4100*/  FSEL R88, R88, RZ, P5 ;  /* 0x000000ff58587208 */ /* 0x000fc40002800000 */
[----:B------:R-:W-:Y:S02]  /*4110*/  LOP3.LUT P6, RZ, R175, 0xff, RZ, 0xc0, !PT ;  /* 0x000000ffafff7812 */ /* 0x000fe400078cc0ff */
[----:B------:R-:W-:Y:S01]  /*4120*/  F2FP.F16.F32.PACK_AB R91, R88, R91 ;  /* 0x0000005b585b723e */ /* 0x000fe200000000ff */
[----:B------:R-:W-:Y:S01]  /*4130*/  FMUL.FTZ R88, R69, UR13 ;  /* 0x0000000d45587c20 */ /* 0x000fe20008410000 */
[----:B------:R-:W-:Y:S02]  /*4140*/  LOP3.LUT P5, RZ, R171, 0xff, RZ, 0xc0, !PT ;  /* 0x000000ffabff7812 */ /* 0x000fe400078ac0ff */
[----:B------:R-:W-:Y:S02]  /*4150*/  FSEL R122, R9, RZ, P6 ;  /* 0x000000ff097a7208 */ /* 0x000fe40003000000 */
[----:B------:R-:W-:Y:S02]  /*4160*/  LOP3.LUT P6, RZ, R175, 0xff00, RZ, 0xc0, !PT ;  /* 0x0000ff00afff7812 */ /* 0x000fe400078cc0ff */
[----:B------:R-:W-:-:S02]  /*4170*/  F2FP.F16.F32.PACK_AB R123, R90, R123 ;  /* 0x0000007b5a7b723e */ /* 0x000fc400000000ff */
[----:B------:R-:W-:Y:S02]  /*4180*/  FSEL R90, R9, RZ, P5 ;  /* 0x000000ff095a7208 */ /* 0x000fe40002800000 */
[----:B------:R-:W-:Y:S02]  /*4190*/  FSEL R9, R88, RZ, P6 ;  /* 0x000000ff58097208 */ /* 0x000fe40003000000 */
[----:B------:R-:W-:Y:S02]  /*41a0*/  LOP3.LUT P2, RZ, R171, 0xff00, RZ, 0xc0, !PT ;  /* 0x0000ff00abff7812 */ /* 0x000fe4000784c0ff */
[----:B------:R-:W-:Y:S01]  /*41b0*/  F2FP.F16.F32.PACK_AB R122, R9, R122 ;  /* 0x0000007a097a723e */ /* 0x000fe200000000ff */
[----:B------:R-:W-:Y:S01]  /*41c0*/  FMUL.FTZ R9, R50, UR13 ;  /* 0x0000000d32097c20 */ /* 0x000fe20008410000 */
[----:B------:R-:W-:Y:S02]  /*41d0*/  LOP3.LUT P6, RZ, R174, 0xff0000, RZ, 0xc0, !PT ;  /* 0x00ff0000aeff7812 */ /* 0x000fe400078cc0ff */
[----:B------:R-:W-:Y:S01]  /*41e0*/  FSEL R89, R88, RZ, P2 ;  /* 0x000000ff58597208 */ /* 0x000fe20001000000 */
[----:B------:R-:W-:Y:S01]  /*41f0*/  FMUL.FTZ R88, R51, UR13 ;  /* 0x0000000d33587c20 */ /* 0x000fe20008410000 */
[----:B------:R-:W-:-:S02]  /*4200*/  LOP3.LUT P2, RZ, R170, 0xff000000, RZ, 0xc0, !PT ;  /* 0xff000000aaff7812 */ /* 0x000fc4000784c0ff */
[----:B------:R-:W-:Y:S02]  /*4210*/  FSEL R121, R9, RZ, P6 ;  /* 0x000000ff09797208 */ /* 0x000fe40003000000 */
[----:B------:R-:W-:Y:S02]  /*4220*/  LOP3.LUT P6, RZ, R174, 0xff000000, RZ, 0xc0, !PT ;  /* 0xff000000aeff7812 */ /* 0x000fe400078cc0ff */
[C---:B------:R-:W-:Y:S02]  /*4230*/  FSEL R120, R88.reuse, RZ, P2 ;  /* 0x000000ff58787208 */ /* 0x040fe40001000000 */
[----:B------:R-:W-:Y:S02]  /*4240*/  FSEL R88, R88, RZ, P6 ;  /* 0x000000ff58587208 */ /* 0x000fe40003000000 */
[----:B------:R-:W-:Y:S02]  /*4250*/  LOP3.LUT P5, RZ, R170, 0xff0000, RZ, 0xc0, !PT ;  /* 0x00ff0000aaff7812 */ /* 0x000fe400078ac0ff */
[----:B------:R-:W-:Y:S01]  /*4260*/  F2FP.F16.F32.PACK_AB R121, R88, R121 ;  /* 0x000000795879723e */ /* 0x000fe200000000ff */
[----:B------:R-:W-:Y:S01]  /*4270*/  FMUL.FTZ R88, R49, UR13 ;  /* 0x0000000d31587c20 */ /* 0x000fe20008410000 */
[----:B------:R-:W-:-:S02]  /*4280*/  LOP3.LUT P6, RZ, R174, 0xff00, RZ, 0xc0, !PT ;  /* 0x0000ff00aeff7812 */ /* 0x000fc400078cc0ff */
[----:B------:R-:W-:Y:S02]  /*4290*/  F2FP.F16.F32.PACK_AB R90, R89, R90 ;  /* 0x0000005a595a723e */ /* 0x000fe400000000ff */
[----:B------:R-:W-:Y:S01]  /*42a0*/  FSEL R89, R9, RZ, P5 ;  /* 0x000000ff09597208 */ /* 0x000fe20002800000 */
[----:B------:R-:W-:Y:S01]  /*42b0*/  FMUL.FTZ R9, R48, UR13 ;  /* 0x0000000d30097c20 */ /* 0x000fe20008410000 */
[----:B------:R-:W-:Y:S02]  /*42c0*/  LOP3.LUT P2, RZ, R170, 0xff00, RZ, 0xc0, !PT ;  /* 0x0000ff00aaff7812 */ /* 0x000fe4000784c0ff */
        /* <DEDUP_REMOVED lines=8> */
[----:B------:R-:W-:Y:S01]  /*4350*/  F2FP.F16.F32.PACK_AB R120, R125, R120 ;  /* 0x000000787d78723e */ /* 0x000fe200000000ff */
[----:B------:R-:W-:Y:S06]  /*4360*/  BRA `(.L_x_2316) ;  /* 0x0000001c001c7947 */ /* 0x000fec0003800000 */
.L_x_2315:
[-CC-:B--2---:R-:W-:Y:S01]  /*4370*/  FFMA.FTZ R121, R157, R124.reuse, R125.reuse ;  /* 0x0000007c9d797223 */ /* 0x184fe2000001007d */
        /* <DEDUP_REMOVED lines=9> */
[----:B-----5:R-:W-:Y:S01]  /*4410*/  FFMA.FTZ R127, R9, R127, R118 ;  /* 0x0000007f097f7223 */ /* 0x020fe20000010076 */
[----:B------:R-:W-:Y:S01]  /*4420*/  FADD.FTZ R121, R150, -R91 ;  /* 0x8000005b96797221 */ /* 0x000fe20000010000 */
[----:B------:R-:W-:Y:S01]  /*4430*/  FADD.FTZ R120, R156, -R123 ;  /* 0x8000007b9c787221 */ /* 0x000fe20000010000 */
[----:B------:R-:W-:Y:S01]  /*4440*/  FADD.FTZ R122, R149, -R90 ;  /* 0x8000005a957a7221 */ /* 0x000fe20000010000 */
[----:B------:R-:W-:Y:S01]  /*4450*/  FADD.FTZ R123, R11, -R88 ;  /* 0x800000580b7b7221 */ /* 0x000fe20000010000 */
[----:B------:R-:W-:Y:S01]  /*4460*/  FFMA.FTZ R91, R9, R124, R119 ;  /* 0x0000007c095b7223 */ /* 0x000fe20000010077 */
[----:B------:R-:W-:Y:S01]  /*4470*/  FMUL.FTZ R127, R127, UR13 ;  /* 0x0000000d7f7f7c20 */ /* 0x000fe20008410000 */
[----:B------:R-:W-:Y:S01]  /*4480*/  LOP3.LUT P6, RZ, R175, 0xff0000, RZ, 0xc0, !PT ;  /* 0x00ff0000afff7812 */ /* 0x000fe200078cc0ff */
[----:B------:R-:W-:Y:S01]  /*4490*/  FADD.FTZ R88, R10, -R89 ;  /* 0x800000590a587221 */ /* 0x000fe20000010000 */
[----:B------:R-:W-:Y:S01]  /*44a0*/  ISETP.GE.U32.AND P5, PT, R170, RZ, PT ;  /* 0x000000ffaa00720c */ /* 0x000fe20003fa6070 */
[C---:B------:R-:W-:Y:S01]  /*44b0*/  FFMA.FTZ R90, R9.reuse, R120, R117 ;  /* 0x00000078095a7223 */ /* 0x040fe20000010075 */
[----:B------:R-:W-:Y:S01]  /*44c0*/  ISETP.GE.U32.AND P2, PT, R174, RZ, PT ;  /* 0x000000ffae00720c */ /* 0x000fe20003f46070 */
[C---:B------:R-:W-:Y:S01]  /*44d0*/  FFMA.FTZ R89, R9.reuse, R122, R115 ;  /* 0x0000007a09597223 */ /* 0x040fe20000010073 */
[----:B------:R-:W-:Y:S01]  /*44e0*/  FFMA.FTZ R120, R9, R123, R114 ;  /* 0x0000007b09787223 */ /* 0x000fe20000010072 */
[----:B------:R-:W-:Y:S01]  /*44f0*/  FMUL.FTZ R122, R91, UR13 ;  /* 0x0000000d5b7a7c20 */ /* 0x000fe20008410000 */
[----:B------:R-:W-:Y:S01]  /*4500*/  FSEL R123, R127, RZ, P6 ;  /* 0x000000ff7f7b7208 */ /* 0x000fe20003000000 */
[----:B------:R-:W-:Y:S01]  /*4510*/  FFMA.FTZ R121, R9, R121, R116 ;  /* 0x0000007909797223 */ /* 0x000fe20000010074 */
[C---:B------:R-:W-:Y:S01]  /*4520*/  ISETP.GE.U32.AND.EX P5, PT, R171.reuse, 0x1000000, PT, P5 ;  /* 0x01000000ab00780c */ /* 0x040fe20003fa6150 */
[----:B------:R-:W-:Y:S01]  /*4530*/  FADD.FTZ R125, R6, -R125 ;  /* 0x8000007d067d7221 */ /* 0x000fe20000010000 */
[----:B------:R-:W-:Y:S01]  /*4540*/  LOP3.LUT P6, RZ, R171, 0xff0000, RZ, 0xc0, !PT ;  /* 0x00ff0000abff7812 */ /* 0x000fe200078cc0ff */
[----:B------:R-:W-:Y:S01]  /*4550*/  FMUL.FTZ R121, R121, UR13 ;  /* 0x0000000d79797c20 */ /* 0x000fe20008410000 */
[----:B------:R-:W-:Y:S01]  /*4560*/  ISETP.GE.U32.AND.EX P2, PT, R175, 0x1000000, PT, P2 ;  /* 0x01000000af00780c */ /* 0x000fe20003f46120 */
[----:B------:R-:W-:Y:S01]  /*4570*/  FMUL.FTZ R120, R120, UR13 ;  /* 0x0000000d78787c20 */ /* 0x000fe20008410000 */
[C---:B------:R-:W-:Y:S01]  /*4580*/  FSEL R124, R122.reuse, RZ, P5 ;  /* 0x000000ff7a7c7208 */ /* 0x040fe20002800000 */
[----:B------:R-:W-:Y:S01]  /*4590*/  FFMA.FTZ R88, R9, R88, R113 ;  /* 0x0000005809587223 */ /* 0x000fe20000010071 */
[----:B------:R-:W-:Y:S01]  /*45a0*/  FSEL R91, R127, RZ, P6 ;  /* 0x000000ff7f5b7208 */ /* 0x000fe20003000000 */
[----:B------:R-:W-:Y:S01]  /*45b0*/  FFMA.FTZ R9, R9, R125, R112 ;  /* 0x0000007d09097223 */ /* 0x000fe20000010070 */
[----:B------:R-:W-:Y:S01]  /*45c0*/  FSEL R122, R122, RZ, P2 ;  /* 0x000000ff7a7a7208 */ /* 0x000fe20001000000 */
[----:B------:R-:W-:Y:S01]  /*45d0*/  FMUL.FTZ R88, R88, UR13 ;  /* 0x0000000d58587c20 */ /* 0x000fe20008410000 */
[----:B------:R-:W-:Y:S01]  /*45e0*/  LOP3.LUT P6, RZ, R175, 0xff, RZ, 0xc0, !PT ;  /* 0x000000ffafff7812 */ /* 0x000fe200078cc0ff */
[----:B------:R-:W-:Y:S01]  /*45f0*/  FMUL.FTZ R9, R9, UR13 ;  /* 0x0000000d09097c20 */ /* 0x000fe20008410000 */
[----:B------:R-:W-:Y:S01]  /*4600*/  F2FP.F16.F32.PACK_AB R91, R124, R91 ;  /* 0x0000005b7c5b723e */ /* 0x000fe200000000ff */
[----:B------:R-:W-:Y:S01]  /*4610*/  FMUL.FTZ R124, R90, UR13 ;  /* 0x0000000d5a7c7c20 */ /* 0x000fe20008410000 */
[----:B------:R-:W-:-:S02]  /*4620*/  F2FP.F16.F32.PACK_AB R123, R122, R123 ;  /* 0x0000007b7a7b723e */ /* 0x000fc400000000ff */
[----:B------:R-:W-:Y:S02]  /*4630*/  LOP3.LUT P5, RZ, R171, 0xff, RZ, 0xc0, !PT ;  /* 0x000000ffabff7812 */ /* 0x000fe400078ac0ff */
[----:B------:R-:W-:Y:S02]  /*4640*/  FSEL R122, R121, RZ, P6 ;  /* 0x000000ff797a7208 */ /* 0x000fe40003000000 */
[----:B------:R-:W-:Y:S02]  /*4650*/  LOP3.LUT P6, RZ, R175, 0xff00, RZ, 0xc0, !PT ;  /* 0x0000ff00afff7812 */ /* 0x000fe400078cc0ff */
[----:B------:R-:W-:Y:S02]  /*4660*/  LOP3.LUT P2, RZ, R171, 0xff00, RZ, 0xc0, !PT ;  /* 0x0000ff00abff7812 */ /* 0x000fe4000784c0ff */
[----:B------:R-:W-:Y:S02]  /*4670*/  FSEL R90, R121, RZ, P5 ;  /* 0x000000ff795a7208 */ /* 0x000fe40002800000 */
[----:B------:R-:W-:-:S02]  /*4680*/  FSEL R121, R124, RZ, P6 ;  /* 0x000000ff7c797208 */ /* 0x000fc40003000000 */
[----:B------:R-:W-:Y:S02]  /*4690*/  LOP3.LUT P6, RZ, R174, 0xff0000, RZ, 0xc0, !PT ;  /* 0x00ff0000aeff7812 */ /* 0x000fe400078cc0ff */
[----:B------:R-:W-:Y:S01]  /*46a0*/  FSEL R125, R124, RZ, P2 ;  /* 0x000000ff7c7d7208 */ /* 0x000fe20001000000 */
        /* <DEDUP_REMOVED lines=10> */
[----:B------:R-:W-:-:S02]  /*4750*/  F2FP.F16.F32.PACK_AB R90, R125, R90 ;  /* 0x0000005a7d5a723e */ /* 0x000fc400000000ff */
        /* <DEDUP_REMOVED lines=10> */
[----:B------:R-:W-:Y:S01]  /*4800*/  F2FP.F16.F32.PACK_AB R120, R125, R120 ;  /* 0x000000787d78723e */ /* 0x000fe200000000ff */
[----:B------:R-:W-:Y:S06]  /*4810*/  BRA `(.L_x_2316) ;  /* 0x0000001400f07947 */ /* 0x000fec0003800000 */
.L_x_2314:
[----:B--2---:R-:W1:Y:S02]  /*4820*/  LDC.64 R88, c[0x0][0x478] ;  /* 0x00011e00ff587b82 */ /* 0x004e640000000a00 */
        /* <DEDUP_REMOVED lines=15> */
[----:B------:R-:W-:Y:S01]  /*4920*/  FMUL.FTZ R71, R9, R124 ;  /* 0x0000007c09477220 */ /* 0x000fe20000410000 */
[----:B------:R-:W-:Y:S01]  /*4930*/  FADD.FTZ R50, R11, -R48 ;  /* 0x800000300b327221 */ /* 0x000fe20000010000 */
[----:B------:R-:W-:Y:S01]  /*4940*/  FMUL.FTZ R49, R9, R88 ;  /* 0x0000005809317220 */ /* 0x000fe20000410000 */
[----:B------:R-:W-:Y:S01]  /*4950*/  FADD.FTZ R120, R150, -R51 ;  /* 0x8000003396787221 */ /* 0x000fe20000010000 */
[----:B------:R-:W-:Y:S01]  /*4960*/  FADD.FTZ R122, R156, -R69 ;  /* 0x800000459c7a7221 */ /* 0x000fe20000010000 */
[----:B------:R-:W-:Y:S01]  /*4970*/  FADD.FTZ R90, R149, -R68 ;  /* 0x80000044955a7221 */ /* 0x000fe20000010000 */
[----:B------:R-:W-:Y:S01]  /*4980*/  FADD.FTZ R48, R6, -R125 ;  /* 0x8000007d06307221 */ /* 0x000fe20000010000 */
[----:B------:R-:W-:Y:S01]  /*4990*/  FMUL.FTZ R88, R71, UR13 ;  /* 0x0000000d47587c20 */ /* 0x000fe20008410000 */
[----:B------:R-:W-:Y:S01]  /*49a0*/  FMUL.FTZ R70, R9, R70 ;  /* 0x0000004609467220 */ /* 0x000fe20000410000 */
[----:B------:R-:W-:Y:S01]  /*49b0*/  ISETP.GE.U32.AND.EX P2, PT, R175, 0x1000000, PT, P2 ;  /* 0x01000000af00780c */ /* 0x000fe20003f46120 */
[C---:B------:R-:W-:Y:S01]  /*49c0*/  FMUL.FTZ R68, R9.reuse, R120 ;  /* 0x0000007809447220 */ /* 0x040fe20000410000 */
[----:B------:R-:W-:Y:S01]  /*49d0*/  ISETP.GE.U32.AND P5, PT, R170, RZ, PT ;  /* 0x000000ffaa00720c */ /* 0x000fe20003fa6070 */
[C---:B------:R-:W-:Y:S01]  /*49e0*/  FMUL.FTZ R69, R9.reuse, R122 ;  /* 0x0000007a09457220 */ /* 0x040fe20000410000 */
[C---:B------:R-:W-:Y:S01]  /*49f0*/  FMUL.FTZ R50, R9.reuse, R50 ;  /* 0x0000003209327220 */ /* 0x040fe20000410000 */
[C---:B------:R-:W-:Y:S01]  /*4a00*/  FMUL.FTZ R51, R9.reuse, R90 ;  /* 0x0000005a09337220 */ /* 0x040fe20000410000 */
[----:B------:R-:W-:Y:S01]  /*4a10*/  FMUL.FTZ R48, R9, R48 ;  /* 0x0000003009307220 */ /* 0x000fe20000410000 */
        /* <DEDUP_REMOVED lines=47> */
.L_x_2317:
        /* <DEDUP_REMOVED lines=9> */
[----:B0-----:R-:W-:Y:S01]  /*4da0*/  FADD.FTZ R132, R159, -R120 ;  /* 0x800000789f847221 */ /* 0x001fe20000010000 */
[----:B-----5:R-:W-:Y:S01]  /*4db0*/  FMUL.FTZ R130, R9, R130 ;  /* 0x0000008209827220 */ /* 0x020fe20000410000 */
[----:B------:R-:W-:Y:S01]  /*4dc0*/  FADD.FTZ R120, R11, -R88 ;  /* 0x800000580b787221 */ /* 0x000fe20000010000 */
[----:B------:R-:W-:Y:S01]  /*4dd0*/  FADD.FTZ R126, R150, -R91 ;  /* 0x8000005b967e7221 */ /* 0x000fe20000010000 */
[----:B------:R-:W-:Y:S01]  /*4de0*/  FADD.FTZ R128, R156, -R121 ;  /* 0x800000799c807221 */ /* 0x000fe20000010000 */
[----:B------:R-:W-:Y:S01]  /*4df0*/  FADD.FTZ R124, R149, -R90 ;  /* 0x8000005a957c7221 */ /* 0x000fe20000010000 */
[----:B------:R-:W-:Y:S01]  /*4e00*/  FADD.FTZ R88, R10, -R89 ;  /* 0x800000590a587221 */ /* 0x000fe20000010000 */
[----:B------:R-:W-:Y:S01]  /*4e10*/  FADD.FTZ R122, R6, -R125 ;  /* 0x8000007d067a7221 */ /* 0x000fe20000010000 */
[----:B------:R-:W-:Y:S01]  /*4e20*/  FMUL.FTZ R91, R9, R132 ;  /* 0x00000084095b7220 */ /* 0x000fe20000410000 */
[----:B------:R-:W-:Y:S01]  /*4e30*/  FMUL.FTZ R130, R130, UR13 ;  /* 0x0000000d82827c20 */ /* 0x000fe20008410000 */
[----:B------:R-:W-:Y:S01]  /*4e40*/  LOP3.LUT P6, RZ, R175, 0xff0000, RZ, 0xc0, !PT ;  /* 0x00ff0000afff7812 */ /* 0x000fe200078cc0ff */
[C---:B------:R-:W-:Y:S01]  /*4e50*/  FMUL.FTZ R121, R9.reuse, R126 ;  /* 0x0000007e09797220 */ /* 0x040fe20000410000 */
[----:B------:R-:W-:Y:S01]  /*4e60*/  ISETP.GE.U32.AND P5, PT, R170, RZ, PT ;  /* 0x000000ffaa00720c */ /* 0x000fe20003fa6070 */
[C---:B------:R-:W-:Y:S01]  /*4e70*/  FMUL.FTZ R90, R9.reuse, R128 ;  /* 0x00000080095a7220 */ /* 0x040fe20000410000 */
[C---:B------:R-:W-:Y:S01]  /*4e80*/  FMUL.FTZ R120, R9.reuse, R120 ;  /* 0x0000007809787220 */ /* 0x040fe20000410000 */
[C---:B------:R-:W-:Y:S01]  /*4e90*/  FMUL.FTZ R89, R9.reuse, R124 ;  /* 0x0000007c09597220 */ /* 0x040fe20000410000 */
[C---:B------:R-:W-:Y:S01]  /*4ea0*/  FMUL.FTZ R88, R9.reuse, R88 ;  /* 0x0000005809587220 */ /* 0x040fe20000410000 */
[----:B------:R-:W-:Y:S01]  /*4eb0*/  ISETP.GE.U32.AND P2, PT, R174, RZ, PT ;  /* 0x000000ffae00720c */ /* 0x000fe20003f46070 */
[----:B------:R-:W-:Y:S01]  /*4ec0*/  FMUL.FTZ R9, R9, R122 ;  /* 0x0000007a09097220 */ /* 0x000fe20000410000 */
[----:B------:R-:W-:Y:S01]  /*4ed0*/  FMUL.FTZ R122, R91, UR13 ;  /* 0x0000000d5b7a7c20 */ /* 0x000fe20008410000 */
[----:B------:R-:W-:Y:S01]  /*4ee0*/  FSEL R123, R130, RZ, P6 ;  /* 0x000000ff827b7208 */ /* 0x000fe20003000000 */
[----:B------:R-:W-:Y:S01]  /*4ef0*/  FMUL.FTZ R121, R121, UR13 ;  /* 0x0000000d79797c20 */ /* 0x000fe20008410000 */
[C---:B------:R-:W-:Y:S01]  /*4f00*/  ISETP.GE.U32.AND.EX P5, PT, R171.reuse, 0x1000000, PT, P5 ;  /* 0x01000000ab00780c */ /* 0x040fe20003fa6150 */
[----:B------:R-:W-:Y:S01]  /*4f10*/  FMUL.FTZ R120, R120, UR13 ;  /* 0x0000000d78787c20 */ /* 0x000fe20008410000 */
[----:B------:R-:W-:Y:S01]  /*4f20*/  LOP3.LUT P6, RZ, R171, 0xff0000, RZ, 0xc0, !PT ;  /* 0x00ff0000abff7812 */ /* 0x000fe200078cc0ff */
[----:B------:R-:W-:Y:S01]  /*4f30*/  FMUL.FTZ R88, R88, UR13 ;  /* 0x0000000d58587c20 */ /* 0x000fe20008410000 */
[----:B------:R-:W-:Y:S01]  /*4f40*/  ISETP.GE.U32.AND.EX P2, PT, R175, 0x1000000, PT, P2 ;  /* 0x01000000af00780c */ /* 0x000fe20003f46120 */
[----:B------:R-:W-:Y:S01]  /*4f50*/  FMUL.FTZ R9, R9, UR13 ;  /* 0x0000000d09097c20 */ /* 0x000fe20008410000 */
[----:B------:R-:W-:-:S02]  /*4f60*/  FSEL R124, R122, RZ, P5 ;  /* 0x000000ff7a7c7208 */ /* 0x000fc40002800000 */
[----:B------:R-:W-:Y:S02]  /*4f70*/  FSEL R91, R130, RZ, P6 ;  /* 0x000000ff825b7208 */ /* 0x000fe40003000000 */
[----:B------:R-:W-:Y:S02]  /*4f80*/  FSEL R122, R122, RZ, P2 ;  /* 0x000000ff7a7a7208 */ /* 0x000fe40001000000 */
[----:B------:R-:W-:Y:S02]  /*4f90*/  LOP3.LUT P6, RZ, R175, 0xff, RZ, 0xc0, !PT ;  /* 0x000000ffafff7812 */ /* 0x000fe400078cc0ff */
[----:B------:R-:W-:Y:S01]  /*4fa0*/  F2FP.F16.F32.PACK_AB R91, R124, R91 ;  /* 0x0000005b7c5b723e */ /* 0x000fe200000000ff */
[----:B------:R-:W-:Y:S01]  /*4fb0*/  FMUL.FTZ R124, R90, UR13 ;  /* 0x0000000d5a7c7c20 */ /* 0x000fe20008410000 */
[----:B------:R-:W-:Y:S02]  /*4fc0*/  F2FP.F16.F32.PACK_AB R123, R122, R123 ;  /* 0x0000007b7a7b723e */ /* 0x000fe400000000ff */
[----:B------:R-:W-:-:S02]  /*4fd0*/  LOP3.LUT P5, RZ, R171, 0xff, RZ, 0xc0, !PT ;  /* 0x000000ffabff7812 */ /* 0x000fc400078ac0ff */
[----:B------:R-:W-:Y:S02]  /*4fe0*/  FSEL R122, R121, RZ, P6 ;  /* 0x000000ff797a7208 */ /* 0x000fe40003000000 */
[----:B------:R-:W-:Y:S02]  /*4ff0*/  LOP3.LUT P6, RZ, R175, 0xff00, RZ, 0xc0, !PT ;  /* 0x0000ff00afff7812 */ /* 0x000fe400078cc0ff */
[----:B------:R-:W-:Y:S02]  /*5000*/  LOP3.LUT P2, RZ, R171, 0xff00, RZ, 0xc0, !PT ;  /* 0x0000ff00abff7812 */ /* 0x000fe4000784c0ff */
[----:B------:R-:W-:Y:S02]  /*5010*/  FSEL R90, R121, RZ, P5 ;  /* 0x000000ff795a7208 */ /* 0x000fe40002800000 */
[----:B------:R-:W-:Y:S02]  /*5020*/  FSEL R121, R124, RZ, P6 ;  /* 0x000000ff7c797208 */ /* 0x000fe40003000000 */
[----:B------:R-:W-:-:S02]  /*5030*/  LOP3.LUT P6, RZ, R174, 0xff0000, RZ, 0xc0, !PT ;  /* 0x00ff0000aeff7812 */ /* 0x000fc400078cc0ff */
[----:B------:R-:W-:Y:S01]  /*5040*/  FSEL R125, R124, RZ, P2 ;  /* 0x000000ff7c7d7208 */ /* 0x000fe20001000000 */
[----:B------:R-:W-:Y:S01]  /*5050*/  FMUL.FTZ R124, R89, UR13 ;  /* 0x0000000d597c7c20 */ /* 0x000fe20008410000 */
[----:B------:R-:W-:Y:S02]  /*5060*/  F2FP.F16.F32.PACK_AB R122, R121, R122 ;  /* 0x0000007a797a723e */ /* 0x000fe400000000ff */
[C---:B------:R-:W-:Y:S02]  /*5070*/  LOP3.LUT P5, RZ, R170.reuse, 0xff0000, RZ, 0xc0, !PT ;  /* 0x00ff0000aaff7812 */ /* 0x040fe400078ac0ff */
[----:B------:R-:W-:Y:S02]  /*5080*/  LOP3.LUT P2, RZ, R170, 0xff000000, RZ, 0xc0, !PT ;  /* 0xff000000aaff7812 */ /* 0x000fe4000784c0ff */
[----:B------:R-:W-:Y:S02]  /*5090*/  FSEL R121, R120, RZ, P6 ;  /* 0x000000ff78797208 */ /* 0x000fe40003000000 */
[----:B------:R-:W-:-:S02]  /*50a0*/  LOP3.LUT P6, RZ, R174, 0xff000000, RZ, 0xc0, !PT ;  /* 0xff000000aeff7812 */ /* 0x000fc400078cc0ff */
[----:B------:R-:W-:Y:S02]  /*50b0*/  FSEL R89, R120, RZ, P5 ;  /* 0x000000ff78597208 */ /* 0x000fe40002800000 */
[C---:B------:R-:W-:Y:S02]  /*50c0*/  FSEL R120, R124.reuse, RZ, P2 ;  /* 0x000000ff7c787208 */ /* 0x040fe40001000000 */
[----:B------:R-:W-:Y:S02]  /*50d0*/  FSEL R124, R124, RZ, P6 ;  /* 0x000000ff7c7c7208 */ /* 0x000fe40003000000 */
[----:B------:R-:W-:Y:S02]  /*50e0*/  LOP3.LUT P6, RZ, R174, 0xff00, RZ, 0xc0, !PT ;  /* 0x0000ff00aeff7812 */ /* 0x000fe400078cc0ff */
[----:B------:R-:W-:Y:S02]  /*50f0*/  F2FP.F16.F32.PACK_AB R90, R125, R90 ;  /* 0x0000005a7d5a723e */ /* 0x000fe400000000ff */
        /* <DEDUP_REMOVED lines=12> */
.L_x_2313:
[----:B------:R-:W-:-:S04]  /*51c0*/  UISETP.NE.U32.AND UP0, UPT, UR24, URZ, UPT ;  /* 0x000000ff1800728c */ /* 0x000fc8000bf05070 */
[----:B------:R-:W-:-:S09]  /*51d0*/  UISETP.NE.AND.EX UP0, UPT, UR25, URZ, UPT, UP0 ;  /* 0x000000ff1900728c */ /* 0x000fd2000bf05300 */
[----:B------:R-:W-:Y:S05]  /*51e0*/  BRA.U !UP0, `(.L_x_2318) ;  /* 0x0000000508c07547 */ /* 0x000fea000b800000 */
        /* <DEDUP_REMOVED lines=20> */
[----:B------:R-:W-:Y:S01]  /*5330*/  FADD.FTZ R120, R156, -R125 ;  /* 0x8000007d9c787221 */ /* 0x000fe20000010000 */
[C---:B------:R-:W-:Y:S01]  /*5340*/  FFMA.FTZ R49, R9.reuse, R50, R113 ;  /* 0x0000003209317223 */ /* 0x040fe20000010071 */
[C---:B------:R-:W-:Y:S01]  /*5350*/  FFMA.FTZ R71, R9.reuse, R70, R119 ;  /* 0x0000004609477223 */ /* 0x040fe20000010077 */
[C---:B------:R-:W-:Y:S01]  /*5360*/  FFMA.FTZ R50, R9.reuse, R51, R114 ;  /* 0x0000003309327223 */ /* 0x040fe20000010072 */
[----:B------:R-:W-:Y:S01]  /*5370*/  ISETP.GE.U32.AND P2, PT, R174, RZ, PT ;  /* 0x000000ffae00720c */ /* 0x000fe20003f46070 */
[C---:B------:R-:W-:Y:S01]  /*5380*/  FFMA.FTZ R51, R9.reuse, R68, R115 ;  /* 0x0000004409337223 */ /* 0x040fe20000010073 */
[C---:B------:R-:W-:Y:S01]  /*5390*/  FFMA.FTZ R68, R9.reuse, R69, R116 ;  /* 0x0000004509447223 */ /* 0x040fe20000010074 */
[C---:B------:R-:W-:Y:S01]  /*53a0*/  FFMA.FTZ R70, R9.reuse, R121, R118 ;  /* 0x0000007909467223 */ /* 0x040fe20000010076 */
[----:B------:R-:W-:Y:S01]  /*53b0*/  FFMA.FTZ R69, R9, R120, R117 ;  /* 0x0000007809457223 */ /* 0x000fe20000010075 */
[----:B------:R-:W-:Y:S01]  /*53c0*/  FMUL.FTZ R9, R71, UR13 ;  /* 0x0000000d47097c20 */ /* 0x000fe20008410000 */
[C---:B------:R-:W-:Y:S01]  /*53d0*/  ISETP.GE.U32.AND.EX P2, PT, R175.reuse, 0x1000000, PT, P2 ;  /* 0x01000000af00780c */ /* 0x040fe20003f46120 */
[----:B------:R-:W-:Y:S01]  /*53e0*/  FMUL.FTZ R121, R70, UR13 ;  /* 0x0000000d46797c20 */ /* 0x000fe20008410000 */
[----:B------:R-:W-:Y:S01]  /*53f0*/  LOP3.LUT P6, RZ, R175, 0xff0000, RZ, 0xc0, !PT ;  /* 0x00ff0000afff7812 */ /* 0x000fe200078cc0ff */
[----:B------:R-:W-:Y:S01]  /*5400*/  FMUL.FTZ R120, R69, UR13 ;  /* 0x0000000d45787c20 */ /* 0x000fe20008410000 */
[----:B------:R-:W-:Y:S01]  /*5410*/  FSEL R122, R9, RZ, P2 ;  /* 0x000000ff097a7208 */ /* 0x000fe20001000000 */
[----:B------:R-:W-:Y:S01]  /*5420*/  FMUL.FTZ R9, R68, UR13 ;  /* 0x0000000d44097c20 */ /* 0x000fe20008410000 */
[----:B------:R-:W-:Y:S01]  /*5430*/  LOP3.LUT P5, RZ, R175, 0xff, RZ, 0xc0, !PT ;  /* 0x000000ffafff7812 */ /* 0x000fe200078ac0ff */
[----:B------:R-:W-:Y:S01]  /*5440*/  FMUL.FTZ R124, R51, UR13 ;  /* 0x0000000d337c7c20 */ /* 0x000fe20008410000 */
[----:B------:R-:W-:-:S02]  /*5450*/  LOP3.LUT P2, RZ, R175, 0xff00, RZ, 0xc0, !PT ;  /* 0x0000ff00afff7812 */ /* 0x000fc4000784c0ff */
[----:B------:R-:W-:Y:S02]  /*5460*/  FSEL R121, R121, RZ, P6 ;  /* 0x000000ff79797208 */ /* 0x000fe40003000000 */
[----:B------:R-:W-:Y:S02]  /*5470*/  FSEL R9, R9, RZ, P5 ;  /* 0x000000ff09097208 */ /* 0x000fe40002800000 */
[----:B------:R-:W-:Y:S02]  /*5480*/  FSEL R120, R120, RZ, P2 ;  /* 0x000000ff78787208 */ /* 0x000fe40001000000 */
[----:B------:R-:W-:Y:S01]  /*5490*/  F2FP.F16.F32.PACK_AB R123, R122, R121 ;  /* 0x000000797a7b723e */ /* 0x000fe200000000ff */
[----:B------:R-:W-:Y:S01]  /*54a0*/  FMUL.FTZ R121, R50, UR13 ;  /* 0x0000000d32797c20 */ /* 0x000fe20008410000 */
[----:B------:R-:W-:Y:S01]  /*54b0*/  F2FP.F16.F32.PACK_AB R122, R120, R9 ;  /* 0x00000009787a723e */ /* 0x000fe200000000ff */
[----:B------:R-:W-:Y:S01]  /*54c0*/  FMUL.FTZ R9, R48, UR13 ;  /* 0x0000000d30097c20 */ /* 0x000fe20008410000 */
[C---:B------:R-:W-:Y:S01]  /*54d0*/  LOP3.LUT P6, RZ, R174.reuse, 0xff, RZ, 0xc0, !PT ;  /* 0x000000ffaeff7812 */ /* 0x040fe200078cc0ff */
        /* <DEDUP_REMOVED lines=8> */
[----:B------:R-:W-:Y:S02]  /*5560*/  F2FP.F16.F32.PACK_AB R121, R124, R121 ;  /* 0x000000797c79723e */ /* 0x000fe400000000ff */
[----:B------:R-:W-:Y:S01]  /*5570*/  F2FP.F16.F32.PACK_AB R120, R120, R9 ;  /* 0x000000097878723e */ /* 0x000fe200000000ff */
[----:B------:R-:W-:Y:S06]  /*5580*/  BRA `(.L_x_2316) ;  /* 0x0000000800947947 */ /* 0x000fec0003800000 */
.L_x_2319:
[-CC-:B------:R-:W-:Y:S01]  /*5590*/  FFMA.FTZ R121, R157, R124.reuse, R125.reuse ;  /* 0x0000007c9d797223 */ /* 0x180fe2000001007d */
[-CC-:B------:R-:W-:Y:S01]  /*55a0*/  FFMA.FTZ R120, R160, R124.reuse, R125.reuse ;  /* 0x0000007ca0787223 */ /* 0x180fe2000001007d */
[----:B-----5:R-:W-:Y:S01]  /*55b0*/  ISETP.GE.U32.AND P2, PT, R174, RZ, PT ;  /* 0x000000ffae00720c */ /* 0x020fe20003f46070 */
[-C--:B------:R-:W-:Y:S01]  /*55c0*/  FFMA.FTZ R129, R158, R124.reuse, R125 ;  /* 0x0000007c9e817223 */ /* 0x080fe2000001007d */
[----:B------:R-:W-:Y:S01]  /*55d0*/  FADD.FTZ R121, R154, -R121 ;  /* 0x800000799a797221 */ /* 0x000fe20000010000 */
[----:B------:R-:W-:Y:S01]  /*55e0*/  FADD.FTZ R120, R159, -R120 ;  /* 0x800000789f787221 */ /* 0x000fe20000010000 */
[----:B------:R-:W-:Y:S01]  /*55f0*/  LOP3.LUT P5, RZ, R175, 0xff0000, RZ, 0xc0, !PT ;  /* 0x00ff0000afff7812 */ /* 0x000fe200078ac0ff */
[----:B------:R-:W-:Y:S01]  /*5600*/  FFMA.FTZ R127, R151, R124, R125 ;  /* 0x0000007c977f7223 */ /* 0x000fe2000001007d */
[C---:B------:R-:W-:Y:S01]  /*5610*/  FFMA.FTZ R121, R9.reuse, R121, R118 ;  /* 0x0000007909797223 */ /* 0x040fe20000010076 */
[----:B------:R-:W-:Y:S01]  /*5620*/  FFMA.FTZ R120, R9, R120, R119 ;  /* 0x0000007809787223 */ /* 0x000fe20000010077 */
[----:B------:R-:W-:Y:S01]  /*5630*/  ISETP.GE.U32.AND.EX P2, PT, R175, 0x1000000, PT, P2 ;  /* 0x01000000af00780c */ /* 0x000fe20003f46120 */
[----:B------:R-:W-:Y:S01]  /*5640*/  FFMA.FTZ R122, R147, R124, R125 ;  /* 0x0000007c937a7223 */ /* 0x000fe2000001007d */
[----:B------:R-:W-:Y:S01]  /*5650*/  FMUL.FTZ R121, R121, UR13 ;  /* 0x0000000d79797c20 */ /* 0x000fe20008410000 */
[----:B------:R-:W-:Y:S01]  /*5660*/  FMUL.FTZ R120, R120, UR13 ;  /* 0x0000000d78787c20 */ /* 0x000fe20008410000 */
[----:B------:R-:W-:Y:S01]  /*5670*/  FADD.FTZ R127, R150, -R127 ;  /* 0x8000007f967f7221 */ /* 0x000fe20000010000 */
[----:B------:R-:W-:Y:S01]  /*5680*/  FADD.FTZ R122, R11, -R122 ;  /* 0x8000007a0b7a7221 */ /* 0x000fe20000010000 */
[----:B------:R-:W-:-:S02]  /*5690*/  LOP3.LUT P6, RZ, R174, 0xff0000, RZ, 0xc0, !PT ;  /* 0x00ff0000aeff7812 */ /* 0x000fc400078cc0ff */
[----:B------:R-:W-:Y:S01]  /*56a0*/  FSEL R121, R121, RZ, P5 ;  /* 0x000000ff79797208 */ /* 0x000fe20002800000 */
[----:B------:R-:W-:Y:S01]  /*56b0*/  FFMA.FTZ R127, R9, R127, R116 ;  /* 0x0000007f097f7223 */ /* 0x000fe20000010074 */
[----:B------:R-:W-:Y:S02]  /*56c0*/  FSEL R120, R120, RZ, P2 ;  /* 0x000000ff78787208 */ /* 0x000fe40001000000 */
[----:B------:R-:W-:Y:S01]  /*56d0*/  LOP3.LUT P2, RZ, R175, 0xff, RZ, 0xc0, !PT ;  /* 0x000000ffafff7812 */ /* 0x000fe2000784c0ff */
[----:B------:R-:W-:Y:S01]  /*56e0*/  FMUL.FTZ R127, R127, UR13 ;  /* 0x0000000d7f7f7c20 */ /* 0x000fe20008410000 */
[----:B------:R-:W-:Y:S01]  /*56f0*/  F2FP.F16.F32.PACK_AB R123, R120, R121 ;  /* 0x00000079787b723e */ /* 0x000fe200000000ff */
[-CC-:B------:R-:W-:Y:S01]  /*5700*/  FFMA.FTZ R120, R148, R124.reuse, R125.reuse ;  /* 0x0000007c94787223 */ /* 0x180fe2000001007d */
[-CC-:B------:R-:W-:Y:S01]  /*5710*/  FFMA.FTZ R121, R136, R124.reuse, R125.reuse ;  /* 0x0000007c88797223 */ /* 0x180fe2000001007d */
[----:B------:R-:W-:Y:S01]  /*5720*/  FFMA.FTZ R125, R137, R124, R125 ;  /* 0x0000007c897d7223 */ /* 0x000fe2000001007d */
[----:B------:R-:W-:Y:S01]  /*5730*/  FADD.FTZ R124, R156, -R129 ;  /* 0x800000819c7c7221 */ /* 0x000fe20000010000 */
[----:B------:R-:W-:Y:S01]  /*5740*/  FADD.FTZ R120, R149, -R120 ;  /* 0x8000007895787221 */ /* 0x000fe20000010000 */
[----:B------:R-:W-:Y:S01]  /*5750*/  LOP3.LUT P5, RZ, R175, 0xff00, RZ, 0xc0, !PT ;  /* 0x0000ff00afff7812 */ /* 0x000fe200078ac0ff */
[----:B------:R-:W-:Y:S01]  /*5760*/  FADD.FTZ R125, R6, -R125 ;  /* 0x8000007d067d7221 */ /* 0x000fe20000010000 */
[C---:B------:R-:W-:Y:S01]  /*5770*/  FFMA.FTZ R124, R9.reuse, R124, R117 ;  /* 0x0000007c097c7223 */ /* 0x040fe20000010075 */
[----:B------:R-:W-:-:S02]  /*5780*/  FFMA.FTZ R120, R9, R120, R115 ;  /* 0x0000007809787223 */ /* 0x000fc40000010073 */
[C---:B------:R-:W-:Y:S01]  /*5790*/  FFMA.FTZ R125, R9.reuse, R125, R112 ;  /* 0x0000007d097d7223 */ /* 0x040fe20000010070 */
[----:B------:R-:W-:Y:S01]  /*57a0*/  FMUL.FTZ R126, R124, UR13 ;  /* 0x0000000d7c7e7c20 */ /* 0x000fe20008410000 */
[----:B------:R-:W-:Y:S01]  /*57b0*/  FADD.FTZ R124, R10, -R121 ;  /* 0x800000790a7c7221 */ /* 0x000fe20000010000 */
[----:B------:R-:W-:Y:S01]  /*57c0*/  FFMA.FTZ R121, R9, R122, R114 ;  /* 0x0000007a09797223 */ /* 0x000fe20000010072 */
[----:B------:R-:W-:Y:S01]  /*57d0*/  FSEL R122, R127, RZ, P2 ;  /* 0x000000ff7f7a7208 */ /* 0x000fe20001000000 */
[----:B------:R-:W-:Y:S01]  /*57e0*/  FMUL.FTZ R120, R120, UR13 ;  /* 0x0000000d78787c20 */ /* 0x000fe20008410000 */
[----:B------:R-:W-:Y:S01]  /*57f0*/  FFMA.FTZ R124, R9, R124, R113 ;  /* 0x0000007c097c7223 */ /* 0x000fe20000010071 */
[----:B------:R-:W-:Y:S01]  /*5800*/  FMUL.FTZ R121, R121, UR13 ;  /* 0x0000000d79797c20 */ /* 0x000fe20008410000 */
[----:B------:R-:W-:Y:S01]  /*5810*/  FSEL R127, R126, RZ, P5 ;  /* 0x000000ff7e7f7208 */ /* 0x000fe20002800000 */
[----:B------:R-:W-:Y:S01]  /*5820*/  FMUL.FTZ R125, R125, UR13 ;  /* 0x0000000d7d7d7c20 */ /* 0x000fe20008410000 */
[----:B------:R-:W-:Y:S01]  /*5830*/  LOP3.LUT P2, RZ, R174, 0xff000000, RZ, 0xc0, !PT ;  /* 0xff000000aeff7812 */ /* 0x000fe2000784c0ff */
[----:B------:R-:W-:Y:S01]  /*5840*/  FMUL.FTZ R124, R124, UR13 ;  /* 0x0000000d7c7c7c20 */ /* 0x000fe20008410000 */
[----:B------:R-:W-:-:S02]  /*5850*/  FSEL R121, R121, RZ, P6 ;  /* 0x000000ff79797208 */ /* 0x000fc40003000000 */
[C---:B------:R-:W-:Y:S02]  /*5860*/  LOP3.LUT P5, RZ, R174.reuse, 0xff00, RZ, 0xc0, !PT ;  /* 0x0000ff00aeff7812 */ /* 0x040fe400078ac0ff */
[----:B------:R-:W-:Y:S02]  /*5870*/  LOP3.LUT P6, RZ, R174, 0xff, RZ, 0xc0, !PT ;  /* 0x000000ffaeff7812 */ /* 0x000fe400078cc0ff */
[----:B------:R-:W-:Y:S02]  /*5880*/  FSEL R126, R120, RZ, P2 ;  /* 0x000000ff787e7208 */ /* 0x000fe40001000000 */
[----:B------:R-:W-:Y:S02]  /*5890*/  FSEL R9, R124, RZ, P5 ;  /* 0x000000ff7c097208 */ /* 0x000fe40002800000 */
[----:B------:R-:W-:Y:S02]  /*58a0*/  FSEL R120, R125, RZ, P6 ;  /* 0x000000ff7d787208 */ /* 0x000fe40003000000 */
[----:B------:R-:W-:-:S02]  /*58b0*/  F2FP.F16.F32.PACK_AB R122, R127, R122 ;  /* 0x0000007a7f7a723e */ /* 0x000fc400000000ff */
[----:B------:R-:W-:Y:S02]  /*58c0*/  F2FP.F16.F32.PACK_AB R121, R126, R121 ;  /* 0x000000797e79723e */ /* 0x000fe400000000ff */
[----:B------:R-:W-:Y:S01]  /*58d0*/  F2FP.F16.F32.PACK_AB R120, R9, R120 ;  /* 0x000000780978723e */ /* 0x000fe200000000ff */
[----:B------:R-:W-:Y:S06]  /*58e0*/  BRA `(.L_x_2316) ;  /* 0x0000000400bc7947 */ /* 0x000fec0003800000 */
.L_x_2318:
        /* <DEDUP_REMOVED lines=58> */
.L_x_2320:
[-CC-:B------:R-:W-:Y:S01]  /*5c90*/  FFMA.FTZ R121, R157, R124.reuse, R125.reuse ;  /* 0x0000007c9d797223 */ /* 0x180fe2000001007d */
[-CC-:B------:R-:W-:Y:S01]  /*5ca0*/  FFMA.FTZ R122, R160, R124.reuse, R125.reuse ;  /* 0x0000007ca07a7223 */ /* 0x180fe2000001007d */
[----:B-----5:R-:W-:Y:S01]  /*5cb0*/  ISETP.GE.U32.AND P2, PT, R174, RZ, PT ;  /* 0x000000ffae00720c */ /* 0x020fe20003f46070 */
[-C--:B------:R-:W-:Y:S01]  /*5cc0*/  FFMA.FTZ R127, R151, R124.reuse, R125 ;  /* 0x0000007c977f7223 */ /* 0x080fe2000001007d */
[----:B------:R-:W-:Y:S01]  /*5cd0*/  FADD.FTZ R120, R154, -R121 ;  /* 0x800000799a787221 */ /* 0x000fe20000010000 */
[----:B------:R-:W-:Y:S01]  /*5ce0*/  FADD.FTZ R122, R159, -R122 ;  /* 0x8000007a9f7a7221 */ /* 0x000fe20000010000 */
[----:B------:R-:W-:Y:S01]  /*5cf0*/  LOP3.LUT P5, RZ, R175, 0xff0000, RZ, 0xc0, !PT ;  /* 0x00ff0000afff7812 */ /* 0x000fe200078ac0ff */
[--C-:B------:R-:W-:Y:S01]  /*5d00*/  FFMA.FTZ R129, R158, R124, R125.reuse ;  /* 0x0000007c9e817223 */ /* 0x100fe2000001007d */
[C---:B------:R-:W-:Y:S01]  /*5d10*/  FMUL.FTZ R120, R9.reuse, R120 ;  /* 0x0000007809787220 */ /* 0x040fe20000410000 */
[----:B------:R-:W-:Y:S01]  /*5d20*/  FMUL.FTZ R122, R9, R122 ;  /* 0x0000007a097a7220 */ /* 0x000fe20000410000 */
[----:B------:R-:W-:Y:S01]  /*5d30*/  ISETP.GE.U32.AND.EX P2, PT, R175, 0x1000000, PT, P2 ;  /* 0x01000000af00780c */ /* 0x000fe20003f46120 */
[----:B------:R-:W-:Y:S01]  /*5d40*/  FFMA.FTZ R121, R136, R124, R125 ;  /* 0x0000007c88797223 */ /* 0x000fe2000001007d */
[----:B------:R-:W-:Y:S01]  /*5d50*/  FMUL.FTZ R120, R120, UR13 ;  /* 0x0000000d78787c20 */ /* 0x000fe20008410000 */
[----:B------:R-:W-:Y:S01]  /*5d60*/  FMUL.FTZ R122, R122, UR13 ;  /* 0x0000000d7a7a7c20 */ /* 0x000fe20008410000 */
[----:B------:R-:W-:Y:S01]  /*5d70*/  FADD.FTZ R126, R156, -R129 ;  /* 0x800000819c7e7221 */ /* 0x000fe20000010000 */
[----:B------:R-:W-:-:S02]  /*5d80*/  LOP3.LUT P6, RZ, R174, 0xff0000, RZ, 0xc0, !PT ;  /* 0x00ff0000aeff7812 */ /* 0x000fc400078cc0ff */
[----:B------:R-:W-:Y:S01]  /*5d90*/  FSEL R120, R120, RZ, P5 ;  /* 0x000000ff78787208 */ /* 0x000fe20002800000 */
[----:B------:R-:W-:Y:S01]  /*5da0*/  FMUL.FTZ R126, R9, R126 ;  /* 0x0000007e097e7220 */ /* 0x000fe20000410000 */
[----:B------:R-:W-:Y:S01]  /*5db0*/  FSEL R123, R122, RZ, P2 ;  /* 0x000000ff7a7b7208 */ /* 0x000fe20001000000 */
[--C-:B------:R-:W-:Y:S01]  /*5dc0*/  FFMA.FTZ R122, R147, R124, R125.reuse ;  /* 0x0000007c937a7223 */ /* 0x100fe2000001007d */
[----:B------:R-:W-:Y:S01]  /*5dd0*/  LOP3.LUT P2, RZ, R175, 0xff, RZ, 0xc0, !PT ;  /* 0x000000ffafff7812 */ /* 0x000fe2000784c0ff */
[----:B------:R-:W-:Y:S01]  /*5de0*/  FMUL.FTZ R128, R126, UR13 ;  /* 0x0000000d7e807c20 */ /* 0x000fe20008410000 */
[----:B------:R-:W-:Y:S01]  /*5df0*/  F2FP.F16.F32.PACK_AB R123, R123, R120 ;  /* 0x000000787b7b723e */ /* 0x000fe200000000ff */
[-CC-:B------:R-:W-:Y:S01]  /*5e00*/  FFMA.FTZ R120, R148, R124.reuse, R125.reuse ;  /* 0x0000007c94787223 */ /* 0x180fe2000001007d */
[----:B------:R-:W-:Y:S01]  /*5e10*/  FFMA.FTZ R125, R137, R124, R125 ;  /* 0x0000007c897d7223 */ /* 0x000fe2000001007d */
[----:B------:R-:W-:Y:S01]  /*5e20*/  FADD.FTZ R124, R150, -R127 ;  /* 0x8000007f967c7221 */ /* 0x000fe20000010000 */
[----:B------:R-:W-:Y:S01]  /*5e30*/  FADD.FTZ R122, R11, -R122 ;  /* 0x8000007a0b7a7221 */ /* 0x000fe20000010000 */
[----:B------:R-:W-:Y:S01]  /*5e40*/  FADD.FTZ R120, R149, -R120 ;  /* 0x8000007895787221 */ /* 0x000fe20000010000 */
[----:B------:R-:W-:Y:S01]  /*5e50*/  FADD.FTZ R126, R6, -R125 ;  /* 0x8000007d067e7221 */ /* 0x000fe20000010000 */
[----:B------:R-:W-:Y:S01]  /*5e60*/  FMUL.FTZ R124, R9, R124 ;  /* 0x0000007c097c7220 */ /* 0x000fe20000410000 */
[----:B------:R-:W-:Y:S01]  /*5e70*/  LOP3.LUT P5, RZ, R175, 0xff00, RZ, 0xc0, !PT ;  /* 0x0000ff00afff7812 */ /* 0x000fe200078ac0ff */
[C---:B------:R-:W-:Y:S01]  /*5e80*/  FMUL.FTZ R120, R9.reuse, R120 ;  /* 0x0000007809787220 */ /* 0x040fe20000410000 */
[C---:B------:R-:W-:Y:S01]  /*5e90*/  FMUL.FTZ R126, R9.reuse, R126 ;  /* 0x0000007e097e7220 */ /* 0x040fe20000410000 */
[----:B------:R-:W-:Y:S01]  /*5ea0*/  FMUL.FTZ R127, R124, UR13 ;  /* 0x0000000d7c7f7c20 */ /* 0x000fe20008410000 */
[----:B------:R-:W-:Y:S01]  /*5eb0*/  FADD.FTZ R124, R10, -R121 ;  /* 0x800000790a7c7221 */ /* 0x000fe20000010000 */
[C---:B------:R-:W-:Y:S01]  /*5ec0*/  FMUL.FTZ R121, R9.reuse, R122 ;  /* 0x0000007a09797220 */ /* 0x040fe20000410000 */
[----:B------:R-:W-:Y:S01]  /*5ed0*/  FMUL.FTZ R120, R120, UR13 ;  /* 0x0000000d78787c20 */ /* 0x000fe20008410000 */
[----:B------:R-:W-:Y:S01]  /*5ee0*/  FSEL R125, R128, RZ, P5 ;  /* 0x000000ff807d7208 */ /* 0x000fe20002800000 */
[----:B------:R-:W-:Y:S01]  /*5ef0*/  FMUL.FTZ R124, R9, R124 ;  /* 0x0000007c097c7220 */ /* 0x000fe20000410000 */
        /* <DEDUP_REMOVED lines=13> */
[----:B------:R-:W-:-:S07]  /*5fd0*/  F2FP.F16.F32.PACK_AB R120, R9, R120 ;  /* 0x000000780978723e */ /* 0x000fce00000000ff */
.L_x_2316:
[----:B------:R-:W1:Y:S08]  /*5fe0*/  @P1 LDC.64 R124, c[0x0][0x478] ;  /* 0x00011e00ff7c1b82 */ /* 0x000e700000000a00 */
[----:B------:R-:W2:Y:S01]  /*5ff0*/  @P0 LDC.64 R128, c[0x0][0x470] ;  /* 0x00011c00ff800b82 */ /* 0x000ea20000000a00 */
[----:B-1----:R-:W-:-:S07]  /*6000*/  @P1 IMAD.WIDE.U32 R126, R0, 0x20, R124 ;  /* 0x00000020007e1825 */ /* 0x002fce00078e007c */
[----:B------:R-:W1:Y:S01]  /*6010*/  LDC.64 R124, c[0x0][0x468] ;  /* 0x00011a00ff7c7b82 */ /* 0x000e620000000a00 */
[----:B------:R3:W-:Y:S01]  /*6020*/  @P1 STG.E.128 desc[UR8][R126.64], R48 ;  /* 0x000000307e001986 */ /* 0x0007e2000c101d08 */
[----:B--2---:R-:W-:-:S03]  /*6030*/  @P0 IMAD.WIDE.U32 R128, R0, 0x10, R128 ;  /* 0x0000001000800825 */ /* 0x004fc600078e0080 */
[----:B------:R3:W-:Y:S01]  /*6040*/  @P1 STG.E.128 desc[UR8][R126.64+0x10], R68 ;  /* 0x000010447e001986 */ /* 0x0007e2000c101d08 */
[----:B-1----:R-:W-:-:S05]  /*6050*/  IMAD.WIDE.U32 R124, R0, 0x10, R124 ;  /* 0x00000010007c7825 */ /* 0x002fca00078e007c */
[----:B------:R3:W-:Y:S04]  /*6060*/  STG.E.128 desc[UR8][R124.64], R120 ;  /* 0x000000787c007986 */ /* 0x0007e8000c101d08 */
[----:B------:R3:W-:Y:S02]  /*6070*/  @P0 STG.E.128 desc[UR8][R128.64], R88 ;  /* 0x0000005880000986 */ /* 0x0007e4000c101d08 */
.L_x_2312:
[----:B------:R-:W-:Y:S05]  /*6080*/  BSYNC.RECONVERGENT B0 ;  /* 0x0000000000007941 */ /* 0x000fea0003800200 */
.L_x_2311:
[----:B--23--:R-:W1:Y:S02]  /*6090*/  LDC.64 R120, c[0x0][0x380] ;  /* 0x0000e000ff787b82 */ /* 0x00ce640000000a00 */
[----:B-1----:R-:W-:-:S04]  /*60a0*/  LEA R2, R120, R2, 0x2 ;  /* 0x0000000278027211 */ /* 0x002fc800078e10ff */
[----:B------:R-:W-:-:S13]  /*60b0*/  ISETP.GE.AND P0, PT, R2, R121, PT ;  /* 0x000000790200720c */ /* 0x000fda0003f06270 */
[----:B------:R-:W-:Y:S05]  /*60c0*/  @!P0 BRA `(.L_x_2321) ;  /* 0xffffffa400788947 */ /* 0x000fea000383ffff */
.L_x_2295:
        /* <DEDUP_REMOVED lines=25> */
[C---:B------:R-:W-:Y:S01]  /*6260*/  ISETP.GE.U32.AND P0, PT, R6.reuse, 0x100, PT ;  /* 0x000001000600780c */ /* 0x040fe20003f06070 */
[----:B------:R-:W-:Y:S01]  /*6270*/  STS.128 [R9+0x400], R64 ;  /* 0x0004004009007388 */ /* 0x000fe20000000c00 */
[C---:B------:R-:W-:Y:S02]  /*6280*/  ISETP.GE.U32.AND P1, PT, R6.reuse, 0x180, PT ;  /* 0x000001800600780c */ /* 0x040fe40003f26070 */
[----:B------:R-:W-:Y:S01]  /*6290*/  ISETP.GE.U32.AND P2, PT, R6, 0x200, PT ;  /* 0x000002000600780c */ /* 0x000fe20003f46070 */
[----:B------:R-:W-:Y:S01]  /*62a0*/  STS.128 [R9+0x410], R108 ;  /* 0x0004106c09007388 */ /* 0x000fe20000000c00 */
[----:B------:R-:W-:Y:S01]  /*62b0*/  BAR.SYNC.DEFER_BLOCKING 0x0 ;  /* 0x0000000000007b1d */ /* 0x000fe20000010000 */
[C---:B----4-:R-:W-:Y:S02]  /*62c0*/  IADD3 R6, P6, PT, R2.reuse, UR18, RZ ;  /* 0x0000001202067c10 */ /* 0x050fe4000ffde0ff */
        /* <DEDUP_REMOVED lines=171> */
.L_x_2323:
[----:B------:R-:W-:Y:S05]  /*6d80*/  BSYNC.RECONVERGENT B0 ;  /* 0x0000000000007941 */ /* 0x000fea0003800200 */
.L_x_2322:
        /* <DEDUP_REMOVED lines=23> */
.L_x_2325:
[----:B------:R-:W-:Y:S05]  /*6f00*/  BSYNC.RECONVERGENT B0 ;  /* 0x0000000000007941 */ /* 0x000fea0003800200 */
.L_x_2324:
        /* <DEDUP_REMOVED lines=23> */
.L_x_2327:
[----:B------:R-:W-:Y:S05]  /*7080*/  BSYNC.RECONVERGENT B0 ;  /* 0x0000000000007941 */ /* 0x000fea0003800200 */
.L_x_2326:
        /* <DEDUP_REMOVED lines=8> */
.L_x_2300:
        /* <DEDUP_REMOVED lines=8> */
.L_x_2329:
[----:B------:R-:W-:Y:S05]  /*7190*/  BSYNC B0 ;  /* 0x0000000000007941 */ /* 0x000fea0003800000 */
.L_x_2328:
[----:B------:R-:W-:Y:S01]  /*71a0*/  MOV R123, R164 ;  /* 0x000000a4007b7202 */ /* 0x000fe20000000f00 */
[----:B------:R-:W-:Y:S01]  /*71b0*/  HFMA2 R122, -RZ, RZ, 0, 5.9604644775390625e-08 ;  /* 0x00000001ff7a7431 */ /* 0x000fe200000001ff */
[----:B------:R-:W-:Y:S01]  /*71c0*/  MOV R121, 0x1f ;  /* 0x0000001f00797802 */ /* 0x000fe20000000f00 */
[----:B------:R-:W-:Y:S01]  /*71d0*/  FADD.FTZ R126, R124, R166 ;  /* 0x000000a67c7e7221 */ /* 0x000fe20000010000 */
[----:B------:R-:W-:-:S07]  /*71e0*/  MOV R120, 0xffffffff ;  /* 0xffffffff00787802 */ /* 0x000fce0000000f00 */
[----:B------:R-:W-:Y:S05]  /*71f0*/  WARPSYNC.COLLECTIVE R120, `(.L_x_2330) ;  /* 0x0000000078087348 */ /* 0x000fea0003c00000 */
[----:B------:R0:W1:Y:S02]  /*7200*/  SHFL.BFLY P0, R124, R123, R122, R121 ;  /* 0x0c00007a7b7c7389 */ /* 0x0000640000000079 */
[----:B01----:R-:W-:Y:S05]  /*7210*/  ENDCOLLECTIVE ;  /* 0x000000000000791b */ /* 0x003fea0003800000 */
.L_x_2330:
[----:B------:R-:W-:Y:S01]  /*7220*/  MOV R123, R126 ;  /* 0x0000007e007b7202 */ /* 0x000fe20000000f00 */
[----:B------:R-:W-:Y:S01]  /*7230*/  HFMA2 R122, -RZ, RZ, 0, 1.1920928955078125e-07 ;  /* 0x00000002ff7a7431 */ /* 0x000fe200000001ff */
[----:B------:R-:W-:-:S07]  /*7240*/  MOV R125, R124 ;  /* 0x0000007c007d7202 */ /* 0x000fce0000000f00 */
[----:B------:R-:W-:Y:S05]  /*7250*/  WARPSYNC.COLLECTIVE R120, `(.L_x_2331) ;  /* 0x0000000078087348 */ /* 0x000fea0003c00000 */
[----:B------:R0:W1:Y:S02]  /*7260*/  SHFL.BFLY P0, R124, R123, R122, R121 ;  /* 0x0c00007a7b7c7389 */ /* 0x0000640000000079 */
[----:B01----:R-:W-:Y:S05]  /*7270*/  ENDCOLLECTIVE ;  /* 0x000000000000791b */ /* 0x003fea0003800000 */
.L_x_2331:
[----:B------:R-:W-:-:S05]  /*7280*/  FADD.FTZ R125, R125, R164 ;  /* 0x000000a47d7d7221 */ /* 0x000fca0000010000 */
[----:B------:R-:W-:Y:S01]  /*7290*/  MOV R123, R125 ;  /* 0x0000007d007b7202 */ /* 0x000fe20000000f00 */
[----:B------:R-:W-:-:S07]  /*72a0*/  FADD.FTZ R127, R126, R124 ;  /* 0x0000007c7e7f7221 */ /* 0x000fce0000010000 */
[----:B------:R-:W-:Y:S05]  /*72b0*/  WARPSYNC.COLLECTIVE R120, `(.L_x_2332) ;  /* 0x0000000078087348 */ /* 0x000fea0003c00000 */
[----:B------:R0:W1:Y:S02]  /*72c0*/  SHFL.BFLY P0, R124, R123, R122, R121 ;  /* 0x0c00007a7b7c7389 */ /* 0x0000640000000079 */
[----:B01----:R-:W-:Y:S05]  /*72d0*/  ENDCOLLECTIVE ;  /* 0x000000000000791b */ /* 0x003fea0003800000 */
.L_x_2332:
[----:B------:R-:W-:Y:S01]  /*72e0*/  MOV R123, R127 ;  /* 0x0000007f007b7202 */ /* 0x000fe20000000f00 */
[----:B------:R-:W-:Y:S01]  /*72f0*/  HFMA2 R122, -RZ, RZ, 0, 2.384185791015625e-07 ;  /* 0x00000004ff7a7431 */ /* 0x000fe200000001ff */
[----:B------:R-:W-:-:S07]  /*7300*/  MOV R128, R124 ;  /* 0x0000007c00807202 */ /* 0x000fce0000000f00 */
[----:B------:R-:W-:Y:S05]  /*7310*/  WARPSYNC.COLLECTIVE R120, `(.L_x_2333) ;  /* 0x0000000078087348 */ /* 0x000fea0003c00000 */
[----:B------:R0:W1:Y:S02]  /*7320*/  SHFL.BFLY P0, R124, R123, R122, R121 ;  /* 0x0c00007a7b7c7389 */ /* 0x0000640000000079 */
[----:B01----:R-:W-:Y:S05]  /*7330*/  ENDCOLLECTIVE ;  /* 0x000000000000791b */ /* 0x003fea0003800000 */
.L_x_2333:
[----:B------:R-:W-:-:S05]  /*7340*/  FADD.FTZ R128, R125, R128 ;  /* 0x000000807d807221 */ /* 0x000fca0000010000 */
[----:B------:R-:W-:Y:S01]  /*7350*/  MOV R123, R128 ;  /* 0x00000080007b7202 */ /* 0x000fe20000000f00 */
[----:B------:R-:W-:-:S07]  /*7360*/  FADD.FTZ R130, R127, R124 ;  /* 0x0000007c7f827221 */ /* 0x000fce0000010000 */
[----:B------:R-:W-:Y:S05]  /*7370*/  WARPSYNC.COLLECTIVE R120, `(.L_x_2334) ;  /* 0x0000000078087348 */ /* 0x000fea0003c00000 */
[----:B------:R0:W1:Y:S02]  /*7380*/  SHFL.BFLY P0, R124, R123, R122, R121 ;  /* 0x0c00007a7b7c7389 */ /* 0x0000640000000079 */
[----:B01----:R-:W-:Y:S05]  /*7390*/  ENDCOLLECTIVE ;  /* 0x000000000000791b */ /* 0x003fea0003800000 */
.L_x_2334:
[----:B------:R-:W-:Y:S01]  /*73a0*/  MOV R123, R130 ;  /* 0x00000082007b7202 */ /* 0x000fe20000000f00 */
[----:B------:R-:W-:Y:S01]  /*73b0*/  HFMA2 R122, -RZ, RZ, 0, 4.76837158203125e-07 ;  /* 0x00000008ff7a7431 */ /* 0x000fe200000001ff */
[----:B------:R-:W-:-:S07]  /*73c0*/  MOV R129, R124 ;  /* 0x0000007c00817202 */ /* 0x000fce0000000f00 */
[----:B------:R-:W-:Y:S05]  /*73d0*/  WARPSYNC.COLLECTIVE R120, `(.L_x_2335) ;  /* 0x0000000078087348 */ /* 0x000fea0003c00000 */
[----:B------:R0:W1:Y:S02]  /*73e0*/  SHFL.BFLY P0, R124, R123, R122, R121 ;  /* 0x0c00007a7b7c7389 */ /* 0x0000640000000079 */
[----:B01----:R-:W-:Y:S05]  /*73f0*/  ENDCOLLECTIVE ;  /* 0x000000000000791b */ /* 0x003fea0003800000 */
.L_x_2335:
[----:B------:R-:W-:-:S05]  /*7400*/  FADD.FTZ R129, R128, R129 ;  /* 0x0000008180817221 */ /* 0x000fca0000010000 */
[----:B------:R-:W-:Y:S01]  /*7410*/  MOV R123, R129 ;  /* 0x00000081007b7202 */ /* 0x000fe20000000f00 */
[----:B------:R-:W-:-:S07]  /*7420*/  FADD.FTZ R131, R130, R124 ;  /* 0x0000007c82837221 */ /* 0x000fce0000010000 */
[----:B------:R-:W-:Y:S05]  /*7430*/  WARPSYNC.COLLECTIVE R120, `(.L_x_2336) ;  /* 0x0000000078087348 */ /* 0x000fea0003c00000 */
[----:B------:R0:W1:Y:S02]  /*7440*/  SHFL.BFLY P0, R124, R123, R122, R121 ;  /* 0x0c00007a7b7c7389 */ /* 0x0000640000000079 */
[----:B01----:R-:W-:Y:S05]  /*7450*/  ENDCOLLECTIVE ;  /* 0x000000000000791b */ /* 0x003fea0003800000 */
.L_x_2336:
[----:B------:R-:W-:Y:S01]  /*7460*/  MOV R123, R131 ;  /* 0x00000083007b7202 */ /* 0x000fe20000000f00 */
[----:B------:R-:W-:Y:S01]  /*7470*/  HFMA2 R122, -RZ, RZ, 0, 9.5367431640625e-07 ;  /* 0x00000010ff7a7431 */ /* 0x000fe200000001ff */
[----:B------:R-:W-:-:S07]  /*7480*/  MOV R132, R124 ;  /* 0x0000007c00847202 */ /* 0x000fce0000000f00 */
[----:B------:R-:W-:Y:S05]  /*7490*/  WARPSYNC.COLLECTIVE R120, `(.L_x_2337) ;  /* 0x0000000078087348 */ /* 0x000fea0003c00000 */
[----:B------:R0:W1:Y:S02]  /*74a0*/  SHFL.BFLY P0, R124, R123, R122, R121 ;  /* 0x0c00007a7b7c7389 */ /* 0x0000640000000079 */
[----:B01----:R-:W-:Y:S05]  /*74b0*/  ENDCOLLECTIVE ;  /* 0x000000000000791b */ /* 0x003fea0003800000 */
.L_x_2337:
[----:B------:R-:W-:-:S05]  /*74c0*/  FADD.FTZ R132, R129, R132 ;  /* 0x0000008481847221 */ /* 0x000fca0000010000 */
[----:B------:R-:W-:Y:S02]  /*74d0*/  MOV R123, R132 ;  /* 0x00000084007b7202 */ /* 0x000fe40000000f00 */
[----:B------:R-:W-:-:S07]  /*74e0*/  MOV R126, R124 ;  /* 0x0000007c007e7202 */ /* 0x000fce0000000f00 */
[----:B------:R-:W-:Y:S05]  /*74f0*/  WARPSYNC.COLLECTIVE R120, `(.L_x_2338) ;  /* 0x0000000078087348 */ /* 0x000fea0003c00000 */
[----:B------:R0:W1:Y:S02]  /*7500*/  SHFL.BFLY P0, R124, R123, R122, R121 ;  /* 0x0c00007a7b7c7389 */ /* 0x0000640000000079 */
[----:B01----:R-:W-:Y:S05]  /*7510*/  ENDCOLLECTIVE ;  /* 0x000000000000791b */ /* 0x003fea0003800000 */
.L_x_2338:
[----:B------:R-:W-:Y:S05]  /*7520*/  BRA `(.L_x_2339) ;  /* 0xffffffa400587947 */ /* 0x000fea000383ffff */
.L_x_2340:
        /* <DEDUP_REMOVED lines=13> */
.L_x_3962:


//--------------------- .text._ZN10layer_norm31ln_parallel_residual_bwd_kernelINS_13Kernel_traitsI6__halfS2_fS2_fjLj512ELj1ELj4ELj1ELj16ENS_18Kernel_traits_baseILj512ES2_S2_fS2_fjLj128EEEEELb1ELb0ELb1EEEvNS_9BwdParamsE --------------------------
	.section	.text._ZN10layer_norm31ln_parallel_residual_bwd_kernelINS_13Kernel_traitsI6__halfS2_fS2_fjLj512ELj1ELj4ELj1ELj16ENS_18Kernel_traits_baseILj512ES2_S2_fS2_fjLj128EEEEELb1ELb0ELb1EEEvNS_9BwdParamsE,"ax",@progbits
	.align	128
        .global         _ZN10layer_norm31ln_parallel_residual_bwd_kernelINS_13Kernel_traitsI6__halfS2_fS2_fjLj512ELj1ELj4ELj1ELj16ENS_18Kernel_traits_baseILj512ES2_S2_fS2_fjLj128EEEEELb1ELb0ELb1EEEvNS_9BwdParamsE
        .type           _ZN10layer_norm31ln_parallel_residual_bwd_kernelINS_13Kernel_traitsI6__halfS2_fS2_fjLj512ELj1ELj4ELj1ELj16ENS_18Kernel_traits_baseILj512ES2_S2_fS2_fjLj128EEEEELb1ELb0ELb1EEEvNS_9BwdParamsE,@function
        .size           _ZN10layer_norm31ln_parallel_residual_bwd_kernelINS_13Kernel_traitsI6__halfS2_fS2_fjLj512ELj1ELj4ELj1ELj16ENS_18Kernel_traits_baseILj512ES2_S2_fS2_fjLj128EEEEELb1ELb0ELb1EEEvNS_9BwdParamsE,(.L_x_3963 - _ZN10layer_norm31ln_parallel_residual_bwd_kernelINS_13Kernel_traitsI6__halfS2_fS2_fjLj512ELj1ELj4ELj1ELj16ENS_18Kernel_traits_baseILj512ES2_S2_fS2_fjLj128EEEEELb1ELb0ELb1EEEvNS_9BwdParamsE)
        .other          _ZN10layer_norm31ln_parallel_residual_bwd_kernelINS_13Kernel_traitsI6__halfS2_fS2_fjLj512ELj1ELj4ELj1ELj16ENS_18Kernel_traits_baseILj512ES2_S2_fS2_fjLj128EEEEELb1ELb0ELb1EEEvNS_9BwdParamsE,@"STO_CUDA_ENTRY STV_DEFAULT"
_ZN10layer_norm31ln_parallel_residual_bwd_kernelINS_13Kernel_traitsI6__halfS2_fS2_fjLj512ELj1ELj4ELj1ELj16ENS_18Kernel_traits_baseILj512ES2_S2_fS2_fjLj128EEEEELb1ELb0ELb1EEEvNS_9BwdParamsE:
.text._ZN10layer_norm31ln_parallel_residual_bwd_kernelINS_13Kernel_traitsI6__halfS2_fS2_fjLj512ELj1ELj4ELj1ELj16ENS_18Kernel_traits_baseILj512ES2_S2_fS2_fjLj128EEEEELb1ELb0ELb1EEEvNS_9BwdParamsE:
        /* <DEDUP_REMOVED lines=123> */
.L_x_2361:
        /* <DEDUP_REMOVED lines=14> */
[----:B------:R-:W1:Y:S05]  /*0890*/  LDC.64 R64, c[0x0][0x438] ;  /* 0x00010e00ff407b82 */ /* 0x000e6a0000000a00 */
[----:B------:R-:W2:Y:S01]  /*08a0*/  LDG.E.128 R32, desc[UR10][R32.64] ;  /* 0x0000000a20207981 */ /* 0x000ea2000c1e1d00 */
[----:B---3--:R-:W-:-:S06]  /*08b0*/  IMAD.WIDE.U32 R40, R179, 0x10, R48 ;  /* 0x00000010b3287825 */ /* 0x008fcc00078e0030 */
        /* <DEDUP_REMOVED lines=17> */
[----:B------:R-:W-:-:S04]  /*09d0*/  ISETP.NE.U32.AND P0, PT, RZ, UR14, PT ;  /* 0x0000000eff007c0c */ /* 0x000fc8000bf05070 */
[----:B------:R-:W-:Y:S02]  /*09e0*/  ISETP.NE.AND.EX P0, PT, RZ, UR15, PT, P0 ;  /* 0x0000000fff007c0c */ /* 0x000fe4000bf05300 */
[----:B-1----:R-:W-:-:S04]  /*09f0*/  ISETP.NE.U32.AND P1, PT, R64, RZ, PT ;  /* 0x000000ff4000720c */ /* 0x002fc80003f25070 */
[----:B------:R-:W-:-:S07]  /*0a00*/  ISETP.NE.AND.EX P1, PT, R65, RZ, PT, P1 ;  /* 0x000000ff4100720c */ /* 0x000fce0003f25310 */
        /* <DEDUP_REMOVED lines=8> */
[----:B------:R0:W5:Y:S01]  /*0a90*/  @P0 LDG.E.64 R140, desc[UR10][R74.64] ;  /* 0x0000000a4a8c0981 */ /* 0x000162000c1e1b00 */
[----:B------:R-:W-:-:S05]  /*0aa0*/  @P1 IMAD.WIDE.U32 R70, R179, 0x20, R70 ;  /* 0x00000020b3461825 */ /* 0x000fca00078e0046 */
[----:B------:R-:W5:Y:S01]  /*0ab0*/  @P1 LDG.E.128 R4, desc[UR10][R70.64] ;  /* 0x0000000a46041981 */ /* 0x000f62000c1e1d00 */
[----:B------:R-:W-:-:S03]  /*0ac0*/  @P1 IMAD.WIDE.U32 R68, R181, 0x20, R68 ;  /* 0x00000020b5441825 */ /* 0x000fc600078e0044 */
[----:B------:R1:W5:Y:S04]  /*0ad0*/  @P1 LDG.E.128 R8, desc[UR10][R70.64+0x10] ;  /* 0x0000100a46081981 */ /* 0x000368000c1e1d00 */
[----:B------:R-:W5:Y:S04]  /*0ae0*/  @P1 LDG.E.128 R12, desc[UR10][R68.64] ;  /* 0x0000000a440c1981 */ /* 0x000f68000c1e1d00 */
[----:B------:R3:W5:Y:S01]  /*0af0*/  @P1 LDG.E.128 R16, desc[UR10][R68.64+0x10] ;  /* 0x0000100a44101981 */ /* 0x000762000c1e1d00 */
[----:B------:R-:W-:Y:S01]  /*0b00*/  UMOV UR4, 0xffffffff ;  /* 0xffffffff00047882 */ /* 0x000fe20000000000 */
[----:B------:R-:W-:-:S04]  /*0b10*/  ISETP.NE.U32.AND P2, PT, RZ, UR14, PT ;  /* 0x0000000eff007c0c */ /* 0x000fc8000bf45070 */
[----:B------:R-:W-:Y:S02]  /*0b20*/  ISETP.NE.AND.EX P2, PT, RZ, UR15, PT, P2 ;  /* 0x0000000fff007c0c */ /* 0x000fe4000bf45320 */
[----:B----4-:R-:W-:-:S05]  /*0b30*/  FSEL R72, R0, RZ, !P3 ;  /* 0x000000ff00487208 */ /* 0x010fca0005800000 */
[C---:B------:R-:W-:Y:S01]  /*0b40*/  FADD.FTZ R73, -R72.reuse, R36 ;  /* 0x0000002448497221 */ /* 0x040fe20000010100 */
[C---:B0-----:R-:W-:Y:S01]  /*0b50*/  FADD.FTZ R75, -R72.reuse, R37 ;  /* 0x00000025484b7221 */ /* 0x041fe20000010100 */
[----:B------:R-:W-:Y:S01]  /*0b60*/  FADD.FTZ R185, -R72, R39 ;  /* 0x0000002748b97221 */ /* 0x000fe20000010100 */
[--C-:B--2---:R-:W-:Y:S02]  /*0b70*/  HADD2.F32 R36, -RZ, R32.reuse.H1_H1 ;  /* 0x30000020ff247230 */ /* 0x104fe40000004100 */
[----:B------:R-:W-:Y:S02]  /*0b80*/  HADD2.F32 R39, -RZ, R32.H0_H0 ;  /* 0x20000020ff277230 */ /* 0x000fe40000004100 */
[--C-:B------:R-:W-:Y:S02]  /*0b90*/  HADD2.F32 R187, -RZ, R34.reuse.H0_H0 ;  /* 0x20000022ffbb7230 */ /* 0x100fe40000004100 */
[----:B-1----:R-:W-:Y:S02]  /*0ba0*/  HADD2.F32 R70, -RZ, R34.H1_H1 ;  /* 0x30000022ff467230 */ /* 0x002fe40000004100 */
[----:B---3--:R-:W-:-:S02]  /*0bb0*/  HADD2.F32 R37, -RZ, R40.H0_H0 ;  /* 0x20000028ff257230 */ /* 0x008fc40000004100 */
[----:B------:R-:W-:Y:S01]  /*0bc0*/  FMUL.FTZ R34, R167, R36 ;  /* 0x00000024a7227220 */ /* 0x000fe20000410000 */
[----:B------:R-:W-:Y:S02]  /*0bd0*/  HADD2.F32 R40, -RZ, R40.H1_H1 ;  /* 0x30000028ff287230 */ /* 0x000fe40000004100 */
[----:B------:R-:W-:Y:S01]  /*0be0*/  FADD.FTZ R183, -R72, R38 ;  /* 0x0000002648b77221 */ /* 0x000fe20000010100 */
[--C-:B------:R-:W-:Y:S02]  /*0bf0*/  HADD2.F32 R71, -RZ, R42.reuse.H0_H0 ;  /* 0x2000002aff477230 */ /* 0x100fe40000004100 */
[----:B------:R-:W-:Y:S02]  /*0c00*/  HADD2.F32 R68, -RZ, R42.H1_H1 ;  /* 0x3000002aff447230 */ /* 0x000fe40000004100 */
[--C-:B------:R-:W-:Y:S02]  /*0c10*/  HADD2.F32 R69, -RZ, R41.reuse.H0_H0 ;  /* 0x20000029ff457230 */ /* 0x100fe40000004100 */
[----:B------:R-:W-:Y:S01]  /*0c20*/  FMUL.FTZ R32, R178, R75 ;  /* 0x0000004bb2207220 */ /* 0x000fe20000410000 */
[----:B------:R-:W-:-:S02]  /*0c30*/  HADD2.F32 R38, -RZ, R41.H1_H1 ;  /* 0x30000029ff267230 */ /* 0x000fc40000004100 */
[--C-:B------:R-:W-:Y:S02]  /*0c40*/  HADD2.F32 R42, -RZ, R33.reuse.H1_H1 ;  /* 0x30000021ff2a7230 */ /* 0x100fe40000004100 */
[----:B------:R-:W-:Y:S01]  /*0c50*/  FMUL.FTZ R0, R178, R73 ;  /* 0x00000049b2007220 */ /* 0x000fe20000410000 */
[----:B------:R-:W-:Y:S02]  /*0c60*/  HADD2.F32 R41, -RZ, R33.H0_H0 ;  /* 0x20000021ff297230 */ /* 0x000fe40000004100 */
[----:B------:R-:W-:Y:S01]  /*0c70*/  FMUL.FTZ R33, R168, R39 ;  /* 0x00000027a8217220 */ /* 0x000fe20000410000 */
[--C-:B------:R-:W-:Y:S02]  /*0c80*/  HADD2.F32 R74, -RZ, R35.reuse.H0_H0 ;  /* 0x20000023ff4a7230 */ /* 0x100fe40000004100 */
[----:B------:R-:W-:Y:S02]  /*0c90*/  HADD2.F32 R182, -RZ, R35.H1_H1 ;  /* 0x30000023ffb67230 */ /* 0x000fe40000004100 */
[-C--:B------:R-:W-:Y:S01]  /*0ca0*/  FFMA.FTZ R35, R175, R40.reuse, R34 ;  /* 0x00000028af237223 */ /* 0x080fe20000010022 */
[----:B------:R-:W-:Y:S01]  /*0cb0*/  FMUL.FTZ R34, R178, R183 ;  /* 0x000000b7b2227220 */ /* 0x000fe20000410000 */
[----:B------:R-:W-:Y:S01]  /*0cc0*/  FADD.FTZ R136, R40, R136 ;  /* 0x0000008828887221 */ /* 0x000fe20000010000 */
[----:B------:R-:W-:Y:S01]  /*0cd0*/  FFMA.FTZ R137, R32, R40, R137 ;  /* 0x0000002820897223 */ /* 0x000fe20000010089 */
[----:B------:R-:W-:Y:S01]  /*0ce0*/  FADD.FTZ R134, R36, R134 ;  /* 0x0000008624867221 */ /* 0x000fe20000010000 */
[----:B------:R-:W-:Y:S01]  /*0cf0*/  FFMA.FTZ R135, R32, R36, R135 ;  /* 0x0000002420877223 */ /* 0x000fe20000010087 */
[----:B------:R-:W-:Y:S01]  /*0d00*/  FMUL.FTZ R36, R178, R185 ;  /* 0x000000b9b2247220 */ /* 0x000fe20000410000 */
[----:B------:R-:W-:Y:S01]  /*0d10*/  FMUL.FTZ R40, R165, R42 ;  /* 0x0000002aa5287220 */ /* 0x000fe20000410000 */
[----:B------:R-:W-:Y:S01]  /*0d20*/  FADD.FTZ R142, R37, R142 ;  /* 0x0000008e258e7221 */ /* 0x000fe20000010000 */
[-C--:B------:R-:W-:Y:S01]  /*0d30*/  FFMA.FTZ R143, R0, R37.reuse, R143 ;  /* 0x00000025008f7223 */ /* 0x080fe2000001008f */
[----:B------:R-:W-:Y:S01]  /*0d40*/  FFMA.FTZ R33, R176, R37, R33 ;  /* 0x00000025b0217223 */ /* 0x000fe20000010021 */
[----:B------:R-:W-:Y:S01]  /*0d50*/  FADD.FTZ R45, -R72, R45 ;  /* 0x0000002d482d7221 */ /* 0x000fe20000010100 */
[----:B------:R-:W-:Y:S01]  /*0d60*/  FADD.FTZ R130, R41, R130 ;  /* 0x0000008229827221 */ /* 0x000fe20000010000 */
[-C--:B------:R-:W-:Y:S01]  /*0d70*/  FFMA.FTZ R131, R34, R41.reuse, R131 ;  /* 0x0000002922837223 */ /* 0x080fe20000010083 */
[----:B------:R-:W-:Y:S01]  /*0d80*/  FMUL.FTZ R37, R166, R41 ;  /* 0x00000029a6257220 */ /* 0x000fe20000410000 */
[----:B------:R-:W-:-:S02]  /*0d90*/  HADD2.F32 R189, -RZ, R43.H0_H0 ;  /* 0x2000002bffbd7230 */ /* 0x000fc40000004100 */
[----:B------:R-:W-:Y:S01]  /*0da0*/  FADD.FTZ R138, R39, R138 ;  /* 0x0000008a278a7221 */ /* 0x000fe20000010000 */
[----:B------:R-:W-:Y:S02]  /*0db0*/  HADD2.F32 R180, -RZ, R43.H1_H1 ;  /* 0x3000002bffb47230 */ /* 0x000fe40000004100 */
[----:B------:R-:W-:Y:S01]  /*0dc0*/  FFMA.FTZ R139, R0, R39, R139 ;  /* 0x00000027008b7223 */ /* 0x000fe2000001008b */
[----:B------:R-:W-:Y:S01]  /*0dd0*/  FADD.FTZ R41, -R72, R44 ;  /* 0x0000002c48297221 */ /* 0x000fe20000010100 */
[----:B------:R-:W-:Y:S01]  /*0de0*/  FFMA.FTZ R39, R173, R38, R40 ;  /* 0x00000026ad277223 */ /* 0x000fe20000010028 */
[----:B------:R-:W-:Y:S01]  /*0df0*/  FADD.FTZ R126, R42, R126 ;  /* 0x0000007e2a7e7221 */ /* 0x000fe20000010000 */
[----:B------:R-:W-:Y:S01]  /*0e00*/  FFMA.FTZ R127, R36, R42, R127 ;  /* 0x0000002a247f7223 */ /* 0x000fe2000001007f */
[----:B------:R-:W-:Y:S01]  /*0e10*/  FMUL.FTZ R43, R164, R187 ;  /* 0x000000bba42b7220 */ /* 0x000fe20000410000 */
[----:B------:R-:W-:Y:S01]  /*0e20*/  FMUL.FTZ R42, R163, R70 ;  /* 0x00000046a32a7220 */ /* 0x000fe20000410000 */
[----:B------:R-:W-:Y:S01]  /*0e30*/  FMUL.FTZ R40, R178, R45 ;  /* 0x0000002db2287220 */ /* 0x000fe20000410000 */
[----:B------:R-:W-:Y:S01]  /*0e40*/  FADD.FTZ R128, R38, R128 ;  /* 0x0000008026807221 */ /* 0x000fe20000010000 */
[----:B------:R-:W-:Y:S01]  /*0e50*/  FFMA.FTZ R129, R36, R38, R129 ;  /* 0x0000002624817223 */ /* 0x000fe20000010081 */
[----:B------:R-:W-:Y:S01]  /*0e60*/  FMUL.FTZ R38, R178, R41 ;  /* 0x00000029b2267220 */ /* 0x000fe20000410000 */
[----:B------:R-:W-:Y:S01]  /*0e70*/  FFMA.FTZ R41, R172, R71, R43 ;  /* 0x00000047ac297223 */ /* 0x000fe2000001002b */
[----:B------:R-:W-:Y:S01]  /*0e80*/  FADD.FTZ R121, R68, R121 ;  /* 0x0000007944797221 */ /* 0x000fe20000010000 */
[-C--:B------:R-:W-:Y:S01]  /*0e90*/  FFMA.FTZ R43, R171, R68.reuse, R42 ;  /* 0x00000044ab2b7223 */ /* 0x080fe2000001002a */
[----:B------:R-:W-:Y:S01]  /*0ea0*/  FFMA.FTZ R122, R40, R68, R122 ;  /* 0x00000044287a7223 */ /* 0x000fe2000001007a */
[----:B------:R-:W-:Y:S01]  /*0eb0*/  FADD.FTZ R49, -R72, R49 ;  /* 0x0000003148317221 */ /* 0x000fe20000010100 */
[----:B------:R-:W-:-:S02]  /*0ec0*/  HADD2.F32 R68, -RZ, R53.H0_H0 ;  /* 0x20000035ff447230 */ /* 0x000fc40000004100 */
[----:B------:R-:W-:Y:S01]  /*0ed0*/  FADD.FTZ R73, -R72, R47 ;  /* 0x0000002f48497221 */ /* 0x000fe20000010100 */
[----:B------:R-:W-:Y:S02]  /*0ee0*/  HADD2.F32 R183, -RZ, R53.H1_H1 ;  /* 0x30000035ffb77230 */ /* 0x000fe40000004100 */
[----:B------:R-:W-:Y:S01]  /*0ef0*/  FADD.FTZ R132, R69, R132 ;  /* 0x0000008445847221 */ /* 0x000fe20000010000 */
[--C-:B------:R-:W-:Y:S02]  /*0f00*/  HADD2.F32 R53, -RZ, R56.reuse.H0_H0 ;  /* 0x20000038ff357230 */ /* 0x100fe40000004100 */
[-C--:B------:R-:W-:Y:S01]  /*0f10*/  FFMA.FTZ R133, R34, R69.reuse, R133 ;  /* 0x0000004522857223 */ /* 0x080fe20000010085 */
[----:B------:R-:W-:Y:S01]  /*0f20*/  FFMA.FTZ R37, R174, R69, R37 ;  /* 0x00000045ae257223 */ /* 0x000fe20000010025 */
[----:B------:R-:W-:Y:S02]  /*0f30*/  HADD2.F32 R56, -RZ, R56.H1_H1 ;  /* 0x30000038ff387230 */ /* 0x000fe40000004100 */
[C---:B------:R-:W-:Y:S01]  /*0f40*/  FADD.FTZ R69, -R72.reuse, R46 ;  /* 0x0000002e48457221 */ /* 0x040fe20000010100 */
[----:B------:R-:W-:Y:S01]  /*0f50*/  FADD.FTZ R75, -R72, R51 ;  /* 0x00000033484b7221 */ /* 0x000fe20000010100 */
[----:B------:R-:W-:Y:S01]  /*0f60*/  FMUL.FTZ R49, R178, R49 ;  /* 0x00000031b2317220 */ /* 0x000fe20000410000 */
[----:B------:R-:W-:Y:S01]  /*0f70*/  FADD.FTZ R124, R71, R124 ;  /* 0x0000007c477c7221 */ /* 0x000fe20000010000 */
[----:B------:R-:W-:Y:S01]  /*0f80*/  FFMA.FTZ R125, R38, R71, R125 ;  /* 0x00000047267d7223 */ /* 0x000fe2000001007d */
[----:B------:R-:W-:Y:S01]  /*0f90*/  FMUL.FTZ R47, R162, R74 ;  /* 0x0000004aa22f7220 */ /* 0x000fe20000410000 */
[----:B------:R-:W-:Y:S01]  /*0fa0*/  FMUL.FTZ R42, R178, R73 ;  /* 0x00000049b22a7220 */ /* 0x000fe20000410000 */
[C---:B------:R-:W-:Y:S01]  /*0fb0*/  FADD.FTZ R71, -R72.reuse, R48 ;  /* 0x0000003048477221 */ /* 0x040fe20000010100 */
[----:B------:R-:W-:Y:S01]  /*0fc0*/  FMUL.FTZ R46, R161, R182 ;  /* 0x000000b6a12e7220 */ /* 0x000fe20000410000 */
[----:B------:R-:W-:Y:S01]  /*0fd0*/  FADD.FTZ R73, -R72, R50 ;  /* 0x0000003248497221 */ /* 0x000fe20000010100 */
[----:B------:R-:W-:-:S02]  /*0fe0*/  HADD2.F32 R51, -RZ, R52.H0_H0 ;  /* 0x20000034ff337230 */ /* 0x000fc40000004100 */
[----:B------:R-:W-:Y:S01]  /*0ff0*/  FMUL.FTZ R45, R178, R69 ;  /* 0x00000045b22d7220 */ /* 0x000fe20000410000 */
[----:B------:R-:W-:Y:S02]  /*1000*/  HADD2.F32 R48, -RZ, R52.H1_H1 ;  /* 0x30000034ff307230 */ /* 0x000fe40000004100 */
[-C--:B------:R-:W-:Y:S01]  /*1010*/  FMUL.FTZ R50, R151, R56.reuse ;  /* 0x0000003897327220 */ /* 0x080fe20000410000 */
[----:B------:R-:W-:Y:S01]  /*1020*/  FADD.FTZ R80, R56, R80 ;  /* 0x0000005038507221 */ /* 0x000fe20000010000 */
[----:B------:R-:W-:Y:S01]  /*1030*/  FFMA.FTZ R93, R49, R56, R93 ;  /* 0x00000038315d7223 */ /* 0x000fe2000001005d */
[----:B------:R-:W-:Y:S01]  /*1040*/  FMUL.FTZ R52, R178, R75 ;  /* 0x0000004bb2347220 */ /* 0x000fe20000410000 */
[----:B------:R-:W-:Y:S01]  /*1050*/  FADD.FTZ R75, -R72, R61 ;  /* 0x0000003d484b7221 */ /* 0x000fe20000010100 */
[----:B------:R-:W-:Y:S01]  /*1060*/  FADD.FTZ R56, RZ, R33 ;  /* 0x00000021ff387221 */ /* 0x000fe20000010000 */
[----:B------:R-:W-:Y:S01]  /*1070*/  FFMA.FTZ R44, R170, R189, R47 ;  /* 0x000000bdaa2c7223 */ /* 0x000fe2000001002f */
[----:B------:R-:W-:Y:S01]  /*1080*/  FFMA.FTZ R61, R0, R33, RZ ;  /* 0x00000021003d7223 */ /* 0x000fe200000100ff */
[----:B------:R-:W-:Y:S01]  /*1090*/  FADD.FTZ R112, R180, R112 ;  /* 0x00000070b4707221 */ /* 0x000fe20000010000 */
[-C--:B------:R-:W-:Y:S01]  /*10a0*/  FFMA.FTZ R47, R169, R180.reuse, R46 ;  /* 0x000000b4a92f7223 */ /* 0x080fe2000001002e */
[----:B------:R-:W-:Y:S01]  /*10b0*/  FFMA.FTZ R115, R42, R180, R115 ;  /* 0x000000b42a737223 */ /* 0x000fe20000010073 */
[----:B------:R-:W-:Y:S01]  /*10c0*/  FADD.FTZ R117, R70, R117 ;  /* 0x0000007546757221 */ /* 0x000fe20000010000 */
[----:B------:R-:W-:Y:S01]  /*10d0*/  FFMA.FTZ R119, R40, R70, R119 ;  /* 0x0000004628777223 */ /* 0x000fe20000010077 */
[----:B------:R-:W-:Y:S01]  /*10e0*/  FADD.FTZ R116, R189, R116 ;  /* 0x00000074bd747221 */ /* 0x000fe20000010000 */
[----:B------:R-:W-:Y:S01]  /*10f0*/  FFMA.FTZ R118, R45, R189, R118 ;  /* 0x000000bd2d767223 */ /* 0x000fe20000010076 */
[----:B------:R-:W-:-:S02]  /*1100*/  HADD2.F32 R185, -RZ, R58.H0_H0 ;  /* 0x2000003affb97230 */ /* 0x000fc40000004100 */
[----:B------:R-:W-:Y:S01]  /*1110*/  FMUL.FTZ R46, R178, R71 ;  /* 0x00000047b22e7220 */ /* 0x000fe20000410000 */
[----:B------:R-:W-:Y:S02]  /*1120*/  HADD2.F32 R180, -RZ, R58.H1_H1 ;  /* 0x3000003affb47230 */ /* 0x000fe40000004100 */
[----:B------:R-:W-:Y:S01]  /*1130*/  FADD.FTZ R189, -R72, R63 ;  /* 0x0000003f48bd7221 */ /* 0x000fe20000010100 */
[----:B------:R-:W-:Y:S02]  /*1140*/  HADD2.F32 R70, -RZ, R57.H1_H1 ;  /* 0x30000039ff467230 */ /* 0x000fe40000004100 */
[----:B------:R-:W-:Y:S01]  /*1150*/  FADD.FTZ R58, R35, R56 ;  /* 0x00000038233a7221 */ /* 0x000fe20000010000 */
[----:B------:R-:W-:Y:S01]  /*1160*/  FADD.FTZ R120, R187, R120 ;  /* 0x00000078bb787221 */ /* 0x000fe20000010000 */
[----:B------:R-:W-:Y:S01]  /*1170*/  FFMA.FTZ R123, R38, R187, R123 ;  /* 0x000000bb267b7223 */ /* 0x000fe2000001007b */
[----:B------:R-:W-:Y:S01]  /*1180*/  FADD.FTZ R113, R74, R113 ;  /* 0x000000714a717221 */ /* 0x000fe20000010000 */
[----:B------:R-:W-:Y:S01]  /*1190*/  FFMA.FTZ R114, R45, R74, R114 ;  /* 0x0000004a2d727223 */ /* 0x000fe20000010072 */
[----:B------:R-:W-:Y:S01]  /*11a0*/  FFMA.FTZ R63, R32, R35, R61 ;  /* 0x00000023203f7223 */ /* 0x000fe2000001003d */
[----:B------:R-:W-:-:S02]  /*11b0*/  HADD2.F32 R74, -RZ, R54.H0_H0 ;  /* 0x20000036ff4a7230 */ /* 0x000fc40000004100 */
[----:B------:R-:W-:Y:S01]  /*11c0*/  FADD.FTZ R79, R53, R79 ;  /* 0x0000004f354f7221 */ /* 0x000fe20000010000 */
[----:B------:R-:W-:Y:S02]  /*11d0*/  HADD2.F32 R187, -RZ, R54.H1_H1 ;  /* 0x30000036ffbb7230 */ /* 0x000fe40000004100 */
[----:B------:R-:W-:Y:S01]  /*11e0*/  FFMA.FTZ R94, R46, R53, R94 ;  /* 0x000000352e5e7223 */ /* 0x000fe2000001005e */
[--C-:B------:R-:W-:Y:S02]  /*11f0*/  HADD2.F32 R54, -RZ, R55.reuse.H0_H0 ;  /* 0x20000037ff367230 */ /* 0x100fe40000004100 */
[----:B------:R-:W-:Y:S01]  /*1200*/  FADD.FTZ R102, R48, R102 ;  /* 0x0000006630667221 */ /* 0x000fe20000010000 */
[----:B------:R-:W-:Y:S02]  /*1210*/  HADD2.F32 R69, -RZ, R55.H1_H1 ;  /* 0x30000037ff457230 */ /* 0x000fe40000004100 */
[----:B------:R-:W-:Y:S01]  /*1220*/  FFMA.FTZ R110, R49, R48, R110 ;  /* 0x00000030316e7223 */ /* 0x000fe2000001006e */
[----:B------:R-:W-:-:S02]  /*1230*/  HADD2.F32 R55, -RZ, R57.H0_H0 ;  /* 0x20000039ff377230 */ /* 0x000fc40000004100 */
[----:B------:R-:W-:Y:S01]  /*1240*/  FMUL.FTZ R53, R152, R53 ;  /* 0x0000003598357220 */ /* 0x000fe20000410000 */
[----:B------:R-:W-:Y:S01]  /*1250*/  FFMA.FTZ R48, R159, R48, R50 ;  /* 0x000000309f307223 */ /* 0x000fe20000010032 */
[----:B------:R-:W-:Y:S01]  /*1260*/  FADD.FTZ R58, R37, R58 ;  /* 0x0000003a253a7221 */ /* 0x000fe20000010000 */
[----:B------:R-:W-:Y:S01]  /*1270*/  FMUL.FTZ R50, R178, R73 ;  /* 0x00000049b2327220 */ /* 0x000fe20000410000 */
[----:B------:R-:W-:Y:S01]  /*1280*/  FADD.FTZ R82, R70, R82 ;  /* 0x0000005246527221 */ /* 0x000fe20000010000 */
[-C--:B------:R-:W-:Y:S01]  /*1290*/  FFMA.FTZ R91, R52, R70.reuse, R91 ;  /* 0x00000046345b7223 */ /* 0x080fe2000001005b */
[----:B------:R-:W-:Y:S01]  /*12a0*/  FFMA.FTZ R63, R34, R37, R63 ;  /* 0x00000025223f7223 */ /* 0x000fe2000001003f */
[----:B------:R-:W-:Y:S01]  /*12b0*/  FMUL.FTZ R70, R149, R70 ;  /* 0x0000004695467220 */ /* 0x000fe20000410000 */
[----:B------:R-:W-:Y:S01]  /*12c0*/  FADD.FTZ R103, R51, R103 ;  /* 0x0000006733677221 */ /* 0x000fe20000010000 */
[-C--:B------:R-:W-:Y:S01]  /*12d0*/  FFMA.FTZ R111, R46, R51.reuse, R111 ;  /* 0x000000332e6f7223 */ /* 0x080fe2000001006f */
[----:B------:R-:W-:Y:S01]  /*12e0*/  FADD.FTZ R71, -R72, R60 ;  /* 0x0000003c48477221 */ /* 0x000fe20000010100 */
[----:B------:R-:W-:Y:S01]  /*12f0*/  FFMA.FTZ R51, R160, R51, R53 ;  /* 0x00000033a0337223 */ /* 0x000fe20000010035 */
[----:B------:R-:W-:Y:S01]  /*1300*/  FMUL.FTZ R73, R148, R185 ;  /* 0x000000b994497220 */ /* 0x000fe20000410000 */
[----:B------:R-:W-:Y:S01]  /*1310*/  FADD.FTZ R60, R39, R58 ;  /* 0x0000003a273c7221 */ /* 0x000fe20000010000 */
[----:B------:R-:W-:Y:S01]  /*1320*/  FADD.FTZ R81, R55, R81 ;  /* 0x0000005137517221 */ /* 0x000fe20000010000 */
[-C--:B------:R-:W-:Y:S01]  /*1330*/  FFMA.FTZ R92, R50, R55.reuse, R92 ;  /* 0x00000037325c7223 */ /* 0x080fe2000001005c */
[----:B------:R-:W-:Y:S01]  /*1340*/  FMUL.FTZ R53, R150, R55 ;  /* 0x0000003796357220 */ /* 0x000fe20000410000 */
[----:B------:R-:W-:Y:S01]  /*1350*/  FFMA.FTZ R63, R36, R39, R63 ;  /* 0x00000027243f7223 */ /* 0x000fe2000001003f */
[----:B------:R-:W-:Y:S01]  /*1360*/  FADD.FTZ R100, R183, R100 ;  /* 0x00000064b7647221 */ /* 0x000fe20000010000 */
[-C--:B------:R-:W-:Y:S01]  /*1370*/  FFMA.FTZ R108, R52, R183.reuse, R108 ;  /* 0x000000b7346c7223 */ /* 0x080fe2000001006c */
[----:B------:R-:W-:Y:S01]  /*1380*/  FFMA.FTZ R55, R157, R183, R70 ;  /* 0x000000b79d377223 */ /* 0x000fe20000010046 */
[----:B------:R-:W-:Y:S01]  /*1390*/  FADD.FTZ R183, -R72, R62 ;  /* 0x0000003e48b77221 */ /* 0x000fe20000010100 */
        /* <DEDUP_REMOVED lines=14> */
[--C-:B------:R-:W-:Y:S02]  /*1480*/  HADD2.F32 R57, -RZ, R59.reuse.H0_H0 ;  /* 0x2000003bff397230 */ /* 0x100fe40000004100 */
[----:B------:R-:W-:Y:S01]  /*1490*/  FADD.FTZ R101, R68, R101 ;  /* 0x0000006544657221 */ /* 0x000fe20000010000 */
[-C--:B------:R-:W-:Y:S01]  /*14a0*/  FFMA.FTZ R109, R50, R68.reuse, R109 ;  /* 0x00000044326d7223 */ /* 0x080fe2000001006d */
[----:B------:R-:W-:Y:S01]  /*14b0*/  FFMA.FTZ R53, R158, R68, R53 ;  /* 0x000000449e357223 */ /* 0x000fe20000010035 */
[----:B------:R-:W-:Y:S01]  /*14c0*/  FADD.FTZ R68, R73, R48 ;  /* 0x0000003049447221 */ /* 0x000fe20000010000 */
[----:B------:R-:W-:Y:S01]  /*14d0*/  FFMA.FTZ R73, R49, R48, R62 ;  /* 0x0000003031497223 */ /* 0x000fe2000001003e */
[----:B------:R-:W-:Y:S01]  /*14e0*/  FMUL.FTZ R58, R178, R75 ;  /* 0x0000004bb23a7220 */ /* 0x000fe20000410000 */
[----:B------:R-:W-:Y:S01]  /*14f0*/  FMUL.FTZ R75, R146, R57 ;  /* 0x00000039924b7220 */ /* 0x000fe20000410000 */
[----:B------:R-:W-:Y:S01]  /*1500*/  FADD.FTZ R68, R68, R53 ;  /* 0x0000003544447221 */ /* 0x000fe20000010000 */
[----:B------:R-:W-:Y:S01]  /*1510*/  FFMA.FTZ R73, R50, R53, R73 ;  /* 0x0000003532497223 */ /* 0x000fe20000010049 */
[----:B------:R-:W-:-:S02]  /*1520*/  HADD2.F32 R59, -RZ, R59.H1_H1 ;  /* 0x3000003bff3b7230 */ /* 0x000fc40000004100 */
[-C--:B------:R-:W-:Y:S01]  /*1530*/  FFMA.FTZ R71, R154, R54.reuse, R75 ;  /* 0x000000369a477223 */ /* 0x080fe2000001004b */
[----:B------:R-:W-:Y:S01]  /*1540*/  FADD.FTZ R68, R68, R55 ;  /* 0x0000003744447221 */ /* 0x000fe20000010000 */
[----:B------:R-:W-:Y:S01]  /*1550*/  FFMA.FTZ R75, R52, R55, R73 ;  /* 0x00000037344b7223 */ /* 0x000fe20000010049 */
[----:B------:R-:W-:Y:S02]  /*1560*/  FMUL.FTZ R62, R144, R59 ;  /* 0x0000003b903e7220 */ /* 0x000fe40000410000 */
        /* <DEDUP_REMOVED lines=48> */
.L_x_2373:
        /* <DEDUP_REMOVED lines=68> */
.L_x_2347:
        /* <DEDUP_REMOVED lines=54> */
.L_x_2346:
        /* <DEDUP_REMOVED lines=59> */
.L_x_2349:
        /* <DEDUP_REMOVED lines=54> */
.L_x_2345:
        /* <DEDUP_REMOVED lines=17> */
[----:B------:R-:W-:Y:S01]  /*2830*/  FMUL.FTZ R47, R178, R47 ;  /* 0x0000002fb22f7220 */ /* 0x000fe20000410000 */
[----:B-----5:R-:W-:Y:S01]  /*2840*/  ISETP.GE.U32.AND P2, PT, R76, RZ, PT ;  /* 0x000000ff4c00720c */ /* 0x020fe20003f46070 */
[----:B------:R-:W-:Y:S01]  /*2850*/  FMUL.FTZ R43, R178, R43 ;  /* 0x0000002bb22b7220 */ /* 0x000fe20000410000 */
[----:B------:R-:W-:Y:S01]  /*2860*/  FMUL.FTZ R45, R45, UR6 ;  /* 0x000000062d2d7c20 */ /* 0x000fe20008410000 */
[----:B------:R-:W-:Y:S01]  /*2870*/  LOP3.LUT P3, RZ, R77, 0xff0000, RZ, 0xc0, !PT ;  /* 0x00ff00004dff7812 */ /* 0x000fe2000786c0ff */
[----:B------:R-:W-:Y:S01]  /*2880*/  FMUL.FTZ R47, R47, UR6 ;  /* 0x000000062f2f7c20 */ /* 0x000fe20008410000 */
[--C-:B------:R-:W-:Y:S01]  /*2890*/  FFMA.FTZ R34, R34, R57, R59.reuse ;  /* 0x0000003922227223 */ /* 0x100fe2000001003b */
[----:B------:R-:W-:Y:S01]  /*28a0*/  ISETP.GE.U32.AND.EX P5, PT, R77, 0x1000000, PT, P2 ;  /* 0x010000004d00780c */ /* 0x000fe20003fa6120 */
[----:B------:R-:W-:Y:S01]  /*28b0*/  FMUL.FTZ R41, R178, R41 ;  /* 0x00000029b2297220 */ /* 0x000fe20000410000 */
[-CC-:B------:R-:W-:Y:S01]  /*28c0*/  FFMA.FTZ R36, R36, R57.reuse, R59.reuse ;  /* 0x0000003924247223 */ /* 0x180fe2000001003b */
[----:B------:R-:W-:Y:S01]  /*28d0*/  LOP3.LUT P6, RZ, R141, 0xff0000, RZ, 0xc0, !PT ;  /* 0x00ff00008dff7812 */ /* 0x000fe200078cc0ff */
[----:B------:R-:W-:Y:S01]  /*28e0*/  FMUL.FTZ R43, R43, UR6 ;  /* 0x000000062b2b7c20 */ /* 0x000fe20008410000 */
[----:B------:R-:W-:Y:S01]  /*28f0*/  FSEL R40, R45, RZ, P3 ;  /* 0x000000ff2d287208 */ /* 0x000fe20001800000 */
[----:B------:R-:W-:Y:S01]  /*2900*/  FMUL.FTZ R41, R41, UR6 ;  /* 0x0000000629297c20 */ /* 0x000fe20008410000 */
[----:B------:R-:W-:Y:S01]  /*2910*/  FSEL R65, R47, RZ, P5 ;  /* 0x000000ff2f417208 */ /* 0x000fe20002800000 */
[----:B------:R-:W-:Y:S01]  /*2920*/  FADD.FTZ R37, R37, -R34 ;  /* 0x8000002225257221 */ /* 0x000fe20000010000 */
[----:B------:R-:W-:Y:S01]  /*2930*/  LOP3.LUT P3, RZ, R77, 0xff00, RZ, 0xc0, !PT ;  /* 0x0000ff004dff7812 */ /* 0x000fe2000786c0ff */
[----:B------:R-:W-:Y:S01]  /*2940*/  FADD.FTZ R39, R39, -R36 ;  /* 0x8000002427277221 */ /* 0x000fe20000010000 */
[----:B------:R-:W-:Y:S01]  /*2950*/  ISETP.GE.U32.AND P2, PT, R140, RZ, PT ;  /* 0x000000ff8c00720c */ /* 0x000fe20003f46070 */
[-CC-:B------:R-:W-:Y:S01]  /*2960*/  FFMA.FTZ R32, R32, R57.reuse, R59.reuse ;  /* 0x0000003920207223 */ /* 0x180fe2000001003b */
[----:B------:R-:W-:Y:S01]  /*2970*/  LOP3.LUT P4, RZ, R77, 0xff, RZ, 0xc0, !PT ;  /* 0x000000ff4dff7812 */ /* 0x000fe2000788c0ff */
[----:B------:R-:W-:Y:S01]  /*2980*/  FFMA.FTZ R0, R0, R57, R59 ;  /* 0x0000003900007223 */ /* 0x000fe2000001003b */
[----:B------:R-:W-:Y:S01]  /*2990*/  LOP3.LUT P5, RZ, R141, 0xff, RZ, 0xc0, !PT ;  /* 0x000000ff8dff7812 */ /* 0x000fe200078ac0ff */
[C---:B------:R-:W-:Y:S01]  /*29a0*/  FMUL.FTZ R37, R178.reuse, R37 ;  /* 0x00000025b2257220 */ /* 0x040fe20000410000 */
[----:B------:R-:W-:Y:S01]  /*29b0*/  FSEL R31, R45, RZ, P6 ;  /* 0x000000ff2d1f7208 */ /* 0x000fe20003000000 */
[C---:B------:R-:W-:Y:S01]  /*29c0*/  FMUL.FTZ R39, R178.reuse, R39 ;  /* 0x00000027b2277220 */ /* 0x040fe20000410000 */
[----:B------:R-:W-:Y:S01]  /*29d0*/  FSEL R45, R43, RZ, P3 ;  /* 0x000000ff2b2d7208 */ /* 0x000fe20001800000 */
[----:B------:R-:W-:Y:S01]  /*29e0*/  FADD.FTZ R33, R33, -R0 ;  /* 0x8000000021217221 */ /* 0x000fe20000010000 */
[----:B------:R-:W-:Y:S01]  /*29f0*/  ISETP.GE.U32.AND.EX P2, PT, R141, 0x1000000, PT, P2 ;  /* 0x010000008d00780c */ /* 0x000fe20003f46120 */
[----:B------:R-:W-:Y:S01]  /*2a00*/  FMUL.FTZ R37, R37, UR6 ;  /* 0x0000000625257c20 */ /* 0x000fe20008410000 */
[----:B------:R-:W-:Y:S01]  /*2a10*/  FSEL R38, R41, RZ, P4 ;  /* 0x000000ff29267208 */ /* 0x000fe20002000000 */
[----:B------:R-:W-:Y:S01]  /*2a20*/  FMUL.FTZ R39, R39, UR6 ;  /* 0x0000000627277c20 */ /* 0x000fe20008410000 */
[----:B------:R-:W-:Y:S01]  /*2a30*/  FSEL R30, R41, RZ, P5 ;  /* 0x000000ff291e7208 */ /* 0x000fe20002800000 */
[----:B------:R-:W-:Y:S01]  /*2a40*/  FADD.FTZ R41, R35, -R32 ;  /* 0x8000002023297221 */ /* 0x000fe20000010000 */
[----:B------:R-:W-:Y:S01]  /*2a50*/  LOP3.LUT P3, RZ, R141, 0xff00, RZ, 0xc0, !PT ;  /* 0x0000ff008dff7812 */ /* 0x000fe2000786c0ff */
[----:B------:R-:W-:Y:S01]  /*2a60*/  FMUL.FTZ R33, R178, R33 ;  /* 0x00000021b2217220 */ /* 0x000fe20000410000 */
[----:B------:R-:W-:Y:S01]  /*2a70*/  LOP3.LUT P6, RZ, R76, 0xff0000, RZ, 0xc0, !PT ;  /* 0x00ff00004cff7812 */ /* 0x000fe200078cc0ff */
[----:B------:R-:W-:Y:S01]  /*2a80*/  FMUL.FTZ R41, R178, R41 ;  /* 0x00000029b2297220 */ /* 0x000fe20000410000 */
[----:B------:R-:W-:Y:S01]  /*2a90*/  FSEL R28, R47, RZ, P2 ;  /* 0x000000ff2f1c7208 */ /* 0x000fe20001000000 */
[----:B------:R-:W-:Y:S01]  /*2aa0*/  FMUL.FTZ R33, R33, UR6 ;  /* 0x0000000621217c20 */ /* 0x000fe20008410000 */
[----:B------:R-:W-:Y:S01]  /*2ab0*/  FSEL R29, R43, RZ, P3 ;  /* 0x000000ff2b1d7208 */ /* 0x000fe20001800000 */
[----:B------:R-:W-:Y:S01]  /*2ac0*/  FMUL.FTZ R41, R41, UR6 ;  /* 0x0000000629297c20 */ /* 0x000fe20008410000 */
[----:B------:R-:W-:-:S02]  /*2ad0*/  LOP3.LUT P2, RZ, R76, 0xff000000, RZ, 0xc0, !PT ;  /* 0xff0000004cff7812 */ /* 0x000fc4000784c0ff */
[C---:B------:R-:W-:Y:S02]  /*2ae0*/  LOP3.LUT P3, RZ, R140.reuse, 0xff0000, RZ, 0xc0, !PT ;  /* 0x00ff00008cff7812 */ /* 0x040fe4000786c0ff */
[----:B------:R-:W-:Y:S02]  /*2af0*/  F2FP.F16.F32.PACK_AB R30, R29, R30 ;  /* 0x0000001e1d1e723e */ /* 0x000fe400000000ff */
[C---:B------:R-:W-:Y:S02]  /*2b00*/  FSEL R36, R37.reuse, RZ, P6 ;  /* 0x000000ff25247208 */ /* 0x040fe40003000000 */
[----:B------:R-:W-:Y:S02]  /*2b10*/  LOP3.LUT P6, RZ, R140, 0xff000000, RZ, 0xc0, !PT ;  /* 0xff0000008cff7812 */ /* 0x000fe400078cc0ff */
[----:B------:R-:W-:Y:S02]  /*2b20*/  FSEL R29, R37, RZ, P3 ;  /* 0x000000ff251d7208 */ /* 0x000fe40001800000 */
[----:B------:R-:W-:-:S02]  /*2b30*/  FSEL R43, R39, RZ, P2 ;  /* 0x000000ff272b7208 */ /* 0x000fc40001000000 */
[C---:B------:R-:W-:Y:S02]  /*2b40*/  LOP3.LUT P4, RZ, R76.reuse, 0xff00, RZ, 0xc0, !PT ;  /* 0x0000ff004cff7812 */ /* 0x040fe4000788c0ff */
[----:B------:R-:W-:Y:S02]  /*2b50*/  LOP3.LUT P5, RZ, R76, 0xff, RZ, 0xc0, !PT ;  /* 0x000000ff4cff7812 */ /* 0x000fe400078ac0ff */
[C---:B------:R-:W-:Y:S02]  /*2b60*/  LOP3.LUT P3, RZ, R140.reuse, 0xff00, RZ, 0xc0, !PT ;  /* 0x0000ff008cff7812 */ /* 0x040fe4000786c0ff */
[----:B------:R-:W-:Y:S02]  /*2b70*/  LOP3.LUT P2, RZ, R140, 0xff, RZ, 0xc0, !PT ;  /* 0x000000ff8cff7812 */ /* 0x000fe4000784c0ff */
        /* <DEDUP_REMOVED lines=11> */
[----:B------:R-:W-:Y:S01]  /*2c30*/  F2FP.F16.F32.PACK_AB R32, R39, R32 ;  /* 0x000000202720723e */ /* 0x000fe200000000ff */
[----:B------:R-:W-:Y:S06]  /*2c40*/  BRA `(.L_x_2348) ;  /* 0x0000000c00947947 */ /* 0x000fec0003800000 */
.L_x_2351:
        /* <DEDUP_REMOVED lines=51> */
[----:B------:R-:W-:Y:S01]  /*2f80*/  F2FP.F16.F32.PACK_AB R34, R29, R28 ;  /* 0x0000001c1d22723e */ /* 0x000fe200000000ff */
        /* <DEDUP_REMOVED lines=10> */
[----:B------:R-:W-:Y:S02]  /*3030*/  F2FP.F16.F32.PACK_AB R35, R41, R38 ;  /* 0x000000262923723e */ /* 0x000fe400000000ff */
        /* <DEDUP_REMOVED lines=12> */
.L_x_2350:
        /* <DEDUP_REMOVED lines=14> */
[----:B------:R-:W-:Y:S01]  /*31e0*/  FFMA.FTZ R45, R178, R45, R10 ;  /* 0x0000002db22d7223 */ /* 0x000fe2000001000a */
        /* <DEDUP_REMOVED lines=16> */
[-CC-:B------:R-:W-:Y:S01]  /*32f0*/  FFMA.FTZ R0, R0, R57.reuse, R59.reuse ;  /* 0x0000003900007223 */ /* 0x180fe2000001003b */
[----:B------:R-:W-:Y:S01]  /*3300*/  LOP3.LUT P3, RZ, R77, 0xff00, RZ, 0xc0, !PT ;  /* 0x0000ff004dff7812 */ /* 0x000fe2000786c0ff */
[----:B------:R-:W-:Y:S01]  /*3310*/  FFMA.FTZ R32, R32, R57, R59 ;  /* 0x0000003920207223 */ /* 0x000fe2000001003b */
[----:B------:R-:W-:Y:S01]  /*3320*/  ISETP.GE.U32.AND P2, PT, R140, RZ, PT ;  /* 0x000000ff8c00720c */ /* 0x000fe20003f46070 */
[----:B------:R-:W-:Y:S01]  /*3330*/  FADD.FTZ R36, R39, -R36 ;  /* 0x8000002427247221 */ /* 0x000fe20000010000 */
[----:B------:R-:W-:Y:S01]  /*3340*/  FSEL R38, R41, RZ, P4 ;  /* 0x000000ff29267208 */ /* 0x000fe20002000000 */
[----:B------:R-:W-:Y:S01]  /*3350*/  FADD.FTZ R33, R33, -R0 ;  /* 0x8000000021217221 */ /* 0x000fe20000010000 */
[----:B------:R-:W-:Y:S01]  /*3360*/  FSEL R30, R41, RZ, P5 ;  /* 0x000000ff291e7208 */ /* 0x000fe20002800000 */
[----:B------:R-:W-:Y:S01]  /*3370*/  FFMA.FTZ R37, R178, R37, R6 ;  /* 0x00000025b2257223 */ /* 0x000fe20000010006 */
[----:B------:R-:W-:Y:S01]  /*3380*/  FSEL R41, R40, RZ, P3 ;  /* 0x000000ff28297208 */ /* 0x000fe20001800000 */
[----:B------:R-:W-:Y:S01]  /*3390*/  FADD.FTZ R32, R35, -R32 ;  /* 0x8000002023207221 */ /* 0x000fe20000010000 */
[C---:B------:R-:W-:Y:S01]  /*33a0*/  LOP3.LUT P3, RZ, R141.reuse, 0xff00, RZ, 0xc0, !PT ;  /* 0x0000ff008dff7812 */ /* 0x040fe2000786c0ff */
[C---:B------:R-:W-:Y:S01]  /*33b0*/  FFMA.FTZ R0, R178.reuse, R36, R7 ;  /* 0x00000024b2007223 */ /* 0x040fe20000010007 */
[----:B------:R-:W-:Y:S01]  /*33c0*/  LOP3.LUT P6, RZ, R141, 0xff0000, RZ, 0xc0, !PT ;  /* 0x00ff00008dff7812 */ /* 0x000fe200078cc0ff */
        /* <DEDUP_REMOVED lines=12> */
[C---:B------:R-:W-:Y:S02]  /*3490*/  LOP3.LUT P2, RZ, R76.reuse, 0xff000000, RZ, 0xc0, !PT ;  /* 0xff0000004cff7812 */ /* 0x040fe4000784c0ff */
[----:B------:R-:W-:Y:S02]  /*34a0*/  F2FP.F16.F32.PACK_AB R30, R29, R30 ;  /* 0x0000001e1d1e723e */ /* 0x000fe400000000ff */
[----:B------:R-:W-:Y:S02]  /*34b0*/  F2FP.F16.F32.PACK_AB R34, R41, R38 ;  /* 0x000000262922723e */ /* 0x000fe400000000ff */
[C---:B------:R-:W-:Y:S02]  /*34c0*/  FSEL R29, R37.reuse, RZ, P3 ;  /* 0x000000ff251d7208 */ /* 0x040fe40001800000 */
[----:B------:R-:W-:Y:S02]  /*34d0*/  LOP3.LUT P4, RZ, R76, 0xff00, RZ, 0xc0, !PT ;  /* 0x0000ff004cff7812 */ /* 0x000fe4000788c0ff */
[----:B------:R-:W-:-:S02]  /*34e0*/  FSEL R36, R37, RZ, P6 ;  /* 0x000000ff25247208 */ /* 0x000fc40003000000 */
[----:B------:R-:W-:Y:S02]  /*34f0*/  LOP3.LUT P3, RZ, R140, 0xff00, RZ, 0xc0, !PT ;  /* 0x0000ff008cff7812 */ /* 0x000fe4000786c0ff */
[----:B------:R-:W-:Y:S02]  /*3500*/  FSEL R41, R0, RZ, P2 ;  /* 0x000000ff00297208 */ /* 0x000fe40001000000 */
[----:B------:R-:W-:Y:S02]  /*3510*/  LOP3.LUT P5, RZ, R76, 0xff, RZ, 0xc0, !PT ;  /* 0x000000ff4cff7812 */ /* 0x000fe400078ac0ff */
[C---:B------:R-:W-:Y:S02]  /*3520*/  LOP3.LUT P6, RZ, R140.reuse, 0xff000000, RZ, 0xc0, !PT ;  /* 0xff0000008cff7812 */ /* 0x040fe400078cc0ff */
[----:B------:R-:W-:Y:S02]  /*3530*/  LOP3.LUT P2, RZ, R140, 0xff, RZ, 0xc0, !PT ;  /* 0x000000ff8cff7812 */ /* 0x000fe4000784c0ff */
[----:B------:R-:W-:-:S02]  /*3540*/  F2FP.F16.F32.PACK_AB R31, R28, R31 ;  /* 0x0000001f1c1f723e */ /* 0x000fc400000000ff */
[C---:B------:R-:W-:Y:S02]  /*3550*/  FSEL R39, R32.reuse, RZ, P4 ;  /* 0x000000ff20277208 */ /* 0x040fe40002000000 */
[----:B------:R-:W-:Y:S02]  /*3560*/  FSEL R37, R32, RZ, P3 ;  /* 0x000000ff20257208 */ /* 0x000fe40001800000 */
        /* <DEDUP_REMOVED lines=9> */
.L_x_2352:
        /* <DEDUP_REMOVED lines=10> */
[----:B------:R-:W-:Y:S01]  /*36a0*/  LOP3.LUT P6, RZ, R77, 0xff0000, RZ, 0xc0, !PT ;  /* 0x00ff00004dff7812 */ /* 0x000fe200078cc0ff */
[----:B------:R-:W-:Y:S01]  /*36b0*/  FFMA.FTZ R20, R178, R41, R8 ;  /* 0x00000029b2147223 */ /* 0x000fe20000010008 */
[----:B------:R-:W-:Y:S01]  /*36c0*/  FMUL.FTZ R21, R22, UR6 ;  /* 0x0000000616157c20 */ /* 0x000fe20008410000 */
[----:B------:R-:W-:Y:S01]  /*36d0*/  ISETP.GE.U32.AND P3, PT, R140, RZ, PT ;  /* 0x000000ff8c00720c */ /* 0x000fe20003f66070 */
[----:B------:R-:W-:Y:S01]  /*36e0*/  FADD.FTZ R40, R43, -R40 ;  /* 0x800000282b287221 */ /* 0x000fe20000010000 */
[----:B------:R-:W-:Y:S01]  /*36f0*/  LOP3.LUT P4, RZ, R141, 0xff0000, RZ, 0xc0, !PT ;  /* 0x00ff00008dff7812 */ /* 0x000fe2000788c0ff */
[----:B------:R-:W-:Y:S01]  /*3700*/  FMUL.FTZ R25, R23, UR6 ;  /* 0x0000000617197c20 */ /* 0x000fe20008410000 */
[----:B------:R-:W-:Y:S01]  /*3710*/  FSEL R28, R21, RZ, P6 ;  /* 0x000000ff151c7208 */ /* 0x000fe20003000000 */
[----:B------:R-:W-:Y:S01]  /*3720*/  FMUL.FTZ R24, R20, UR6 ;  /* 0x0000000614187c20 */ /* 0x000fe20008410000 */
[----:B------:R-:W-:Y:S01]  /*3730*/  ISETP.GE.U32.AND.EX P2, PT, R77, 0x1000000, PT, P2 ;  /* 0x010000004d00780c */ /* 0x000fe20003f46120 */
[-CC-:B------:R-:W-:Y:S01]  /*3740*/  FFMA.FTZ R34, R34, R57.reuse, R59.reuse ;  /* 0x0000003922227223 */ /* 0x180fe2000001003b */
[----:B------:R-:W-:Y:S01]  /*3750*/  ISETP.GE.U32.AND.EX P3, PT, R141, 0x1000000, PT, P3 ;  /* 0x010000008d00780c */ /* 0x000fe20003f66130 */
[-CC-:B------:R-:W-:Y:S01]  /*3760*/  FFMA.FTZ R36, R36, R57.reuse, R59.reuse ;  /* 0x0000003924247223 */ /* 0x180fe2000001003b */
[----:B------:R-:W-:Y:S01]  /*3770*/  LOP3.LUT P5, RZ, R77, 0xff, RZ, 0xc0, !PT ;  /* 0x000000ff4dff7812 */ /* 0x000fe200078ac0ff */
[----:B------:R-:W-:Y:S01]  /*3780*/  FADD.FTZ R37, R37, -R34 ;  /* 0x8000002225257221 */ /* 0x000fe20000010000 */
[----:B------:R-:W-:Y:S01]  /*3790*/  LOP3.LUT P6, RZ, R141, 0xff, RZ, 0xc0, !PT ;  /* 0x000000ff8dff7812 */ /* 0x000fe200078cc0ff */
[-C--:B------:R-:W-:Y:S01]  /*37a0*/  FFMA.FTZ R32, R32, R57.reuse, R59 ;  /* 0x0000003920207223 */ /* 0x080fe2000001003b */
[----:B------:R-:W-:Y:S01]  /*37b0*/  FSEL R31, R21, RZ, P4 ;  /* 0x000000ff151f7208 */ /* 0x000fe20002000000 */
[----:B------:R-:W-:Y:S01]  /*37c0*/  FFMA.FTZ R21, R178, R40, R9 ;  /* 0x00000028b2157223 */ /* 0x000fe20000010009 */
[----:B------:R-:W-:Y:S01]  /*37d0*/  FSEL R29, R25, RZ, P2 ;  /* 0x000000ff191d7208 */ /* 0x000fe20001000000 */
[----:B------:R-:W-:Y:S01]  /*37e0*/  FADD.FTZ R36, R39, -R36 ;  /* 0x8000002427247221 */ /* 0x000fe20000010000 */
[----:B------:R-:W-:Y:S01]  /*37f0*/  FSEL R38, R25, RZ, P3 ;  /* 0x000000ff19267208 */ /* 0x000fe20001800000 */
[----:B------:R-:W-:Y:S01]  /*3800*/  FFMA.FTZ R0, R0, R57, R59 ;  /* 0x0000003900007223 */ /* 0x000fe2000001003b */
[C---:B------:R-:W-:Y:S01]  /*3810*/  FSEL R25, R24.reuse, RZ, P5 ;  /* 0x000000ff18197208 */ /* 0x040fe20002800000 */
[----:B------:R-:W-:Y:S01]  /*3820*/  FADD.FTZ R32, R35, -R32 ;  /* 0x8000002023207221 */ /* 0x000fe20000010000 */
[----:B------:R-:W-:Y:S01]  /*3830*/  FSEL R30, R24, RZ, P6 ;  /* 0x000000ff181e7208 */ /* 0x000fe20003000000 */
[----:B------:R-:W-:Y:S01]  /*3840*/  FMUL.FTZ R24, R21, UR6 ;  /* 0x0000000615187c20 */ /* 0x000fe20008410000 */
[----:B------:R-:W-:Y:S01]  /*3850*/  LOP3.LUT P4, RZ, R77, 0xff00, RZ, 0xc0, !PT ;  /* 0x0000ff004dff7812 */ /* 0x000fe2000788c0ff */
[----:B------:R-:W-:Y:S01]  /*3860*/  FFMA.FTZ R26, R178, R37, R6 ;  /* 0x00000025b21a7223 */ /* 0x000fe20000010006 */
[----:B------:R-:W-:Y:S01]  /*3870*/  FADD.FTZ R33, R33, -R0 ;  /* 0x8000000021217221 */ /* 0x000fe20000010000 */
[----:B------:R-:W-:-:S02]  /*3880*/  LOP3.LUT P2, RZ, R76, 0xff0000, RZ, 0xc0, !PT ;  /* 0x00ff00004cff7812 */ /* 0x000fc4000784c0ff */
[----:B------:R-:W-:Y:S01]  /*3890*/  FSEL R34, R24, RZ, P4 ;  /* 0x000000ff18227208 */ /* 0x000fe20002000000 */
[----:B------:R-:W-:Y:S01]  /*38a0*/  FMUL.FTZ R0, R26, UR6 ;  /* 0x000000061a007c20 */ /* 0x000fe20008410000 */
[----:B------:R-:W-:Y:S02]  /*38b0*/  LOP3.LUT P4, RZ, R141, 0xff00, RZ, 0xc0, !PT ;  /* 0x0000ff008dff7812 */ /* 0x000fe4000788c0ff */
[----:B------:R-:W-:Y:S01]  /*38c0*/  F2FP.F16.F32.PACK_AB R34, R34, R25 ;  /* 0x000000192222723e */ /* 0x000fe200000000ff */
[----:B------:R-:W-:Y:S01]  /*38d0*/  FFMA.FTZ R25, R178, R32, R5 ;  /* 0x00000020b2197223 */ /* 0x000fe20000010005 */
[----:B------:R-:W-:Y:S01]  /*38e0*/  FSEL R27, R24, RZ, P4 ;  /* 0x000000ff181b7208 */ /* 0x000fe20002000000 */
[----:B------:R-:W-:Y:S01]  /*38f0*/  FFMA.FTZ R24, R178, R33, R4 ;  /* 0x00000021b2187223 */ /* 0x000fe20000010004 */
[----:B------:R-:W-:Y:S02]  /*3900*/  LOP3.LUT P4, RZ, R140, 0xff0000, RZ, 0xc0, !PT ;  /* 0x00ff00008cff7812 */ /* 0x000fe4000788c0ff */
[----:B------:R-:W-:Y:S01]  /*3910*/  F2FP.F16.F32.PACK_AB R30, R27, R30 ;  /* 0x0000001e1b1e723e */ /* 0x000fe200000000ff */
[----:B------:R-:W-:Y:S01]  /*3920*/  FFMA.FTZ R27, R178, R36, R7 ;  /* 0x00000024b21b7223 */ /* 0x000fe20000010007 */
[----:B------:R-:W-:-:S02]  /*3930*/  LOP3.LUT P3, RZ, R76, 0xff000000, RZ, 0xc0, !PT ;  /* 0xff0000004cff7812 */ /* 0x000fc4000786c0ff */
[----:B------:R-:W-:Y:S01]  /*3940*/  F2FP.F16.F32.PACK_AB R35, R29, R28 ;  /* 0x0000001c1d23723e */ /* 0x000fe200000000ff */
[----:B------:R-:W-:Y:S01]  /*3950*/  FMUL.FTZ R32, R27, UR6 ;  /* 0x000000061b207c20 */ /* 0x000fe20008410000 */
[C---:B------:R-:W-:Y:S01]  /*3960*/  FSEL R36, R0.reuse, RZ, P2 ;  /* 0x000000ff00247208 */ /* 0x040fe20001000000 */
[----:B------:R-:W-:Y:S01]  /*3970*/  FMUL.FTZ R28, R25, UR6 ;  /* 0x00000006191c7c20 */ /* 0x000fe20008410000 */
[----:B------:R-:W-:Y:S01]  /*3980*/  FSEL R29, R0, RZ, P4 ;  /* 0x000000ff001d7208 */ /* 0x000fe20002000000 */
[----:B------:R-:W-:Y:S01]  /*3990*/  FMUL.FTZ R0, R24, UR6 ;  /* 0x0000000618007c20 */ /* 0x000fe20008410000 */
[----:B------:R-:W-:Y:S02]  /*39a0*/  LOP3.LUT P5, RZ, R76, 0xff00, RZ, 0xc0, !PT ;  /* 0x0000ff004cff7812 */ /* 0x000fe400078ac0ff */
[C---:B------:R-:W-:Y:S02]  /*39b0*/  LOP3.LUT P2, RZ, R140.reuse, 0xff000000, RZ, 0xc0, !PT ;  /* 0xff0000008cff7812 */ /* 0x040fe4000784c0ff */
        /* <DEDUP_REMOVED lines=14> */
.L_x_2348:
        /* <DEDUP_REMOVED lines=36> */
[-CC-:B------:R-:W-:Y:S01]  /*3ce0*/  FFMA.FTZ R52, R52, R57.reuse, R59.reuse ;  /* 0x0000003934347223 */ /* 0x180fe2000001003b */
        /* <DEDUP_REMOVED lines=22> */
[----:B------:R-:W-:Y:S01]  /*3e50*/  F2FP.F16.F32.PACK_AB R31, R32, R31 ;  /* 0x0000001f201f723e */ /* 0x000fe200000000ff */
[----:B------:R-:W-:Y:S01]  /*3e60*/  FMUL.FTZ R32, R27, UR6 ;  /* 0x000000061b207c20 */ /* 0x000fe20008410000 */
[----:B------:R-:W-:Y:S01]  /*3e70*/  FSEL R33, R0, RZ, P4 ;  /* 0x000000ff00217208 */ /* 0x000fe20002000000 */
[----:B------:R-:W-:Y:S01]  /*3e80*/  FMUL.FTZ R0, R26, UR6 ;  /* 0x000000061a007c20 */ /* 0x000fe20008410000 */
[----:B------:R-:W-:Y:S01]  /*3e90*/  LOP3.LUT P1, RZ, R66, 0xff0000, RZ, 0xc0, !PT ;  /* 0x00ff000042ff7812 */ /* 0x000fe2000782c0ff */
[----:B------:R-:W-:Y:S01]  /*3ea0*/  FFMA.FTZ R24, R178, R51, R12 ;  /* 0x00000033b2187223 */ /* 0x000fe2000001000c */
[----:B------:R-:W-:-:S02]  /*3eb0*/  LOP3.LUT P4, RZ, R2, 0xff0000, RZ, 0xc0, !PT ;  /* 0x00ff000002ff7812 */ /* 0x000fc4000788c0ff */
[----:B------:R-:W-:Y:S02]  /*3ec0*/  LOP3.LUT P3, RZ, R66, 0xff000000, RZ, 0xc0, !PT ;  /* 0xff00000042ff7812 */ /* 0x000fe4000786c0ff */
[----:B------:R-:W-:Y:S01]  /*3ed0*/  F2FP.F16.F32.PACK_AB R35, R28, R35 ;  /* 0x000000231c23723e */ /* 0x000fe200000000ff */
[----:B------:R-:W-:Y:S01]  /*3ee0*/  FMUL.FTZ R28, R25, UR6 ;  /* 0x00000006191c7c20 */ /* 0x000fe20008410000 */
[----:B------:R-:W-:Y:S02]  /*3ef0*/  F2FP.F16.F32.PACK_AB R30, R33, R30 ;  /* 0x0000001e211e723e */ /* 0x000fe400000000ff */
[----:B------:R-:W-:Y:S02]  /*3f00*/  F2FP.F16.F32.PACK_AB R34, R29, R34 ;  /* 0x000000221d22723e */ /* 0x000fe400000000ff */
        /* <DEDUP_REMOVED lines=19> */
.L_x_2355:
        /* <DEDUP_REMOVED lines=22> */
[-CC-:B------:R-:W-:Y:S01]  /*41a0*/  FFMA.FTZ R49, R49, R57.reuse, R59.reuse ;  /* 0x0000003931317223 */ /* 0x180fe2000001003b */
        /* <DEDUP_REMOVED lines=52> */
.L_x_2354:
        /* <DEDUP_REMOVED lines=48> */
[----:B------:R-:W-:Y:S01]  /*47f0*/  FMUL.FTZ R0, R26, UR6 ;  /* 0x000000061a007c20 */ /* 0x000fe20008410000 */
[----:B------:R-:W-:Y:S01]  /*4800*/  LOP3.LUT P1, RZ, R66, 0xff0000, RZ, 0xc0, !PT ;  /* 0x00ff000042ff7812 */ /* 0x000fe2000782c0ff */
[----:B------:R-:W-:Y:S01]  /*4810*/  FMUL.FTZ R24, R178, R51 ;  /* 0x00000033b2187220 */ /* 0x000fe20000410000 */
        /* <DEDUP_REMOVED lines=25> */
.L_x_2357:
        /* <DEDUP_REMOVED lines=20> */
[-CC-:B------:R-:W-:Y:S01]  /*4af0*/  FFMA.FTZ R49, R49, R57.reuse, R59.reuse ;  /* 0x0000003931317223 */ /* 0x180fe2000001003b */
        /* <DEDUP_REMOVED lines=54> */
.L_x_2353:
        /* <DEDUP_REMOVED lines=56> */
.L_x_2359:
        /* <DEDUP_REMOVED lines=54> */
.L_x_2358:
        /* <DEDUP_REMOVED lines=55> */
.L_x_2360:
        /* <DEDUP_REMOVED lines=53> */
.L_x_2356:
        /* <DEDUP_REMOVED lines=14> */
.L_x_2343:
        /* <DEDUP_REMOVED lines=62> */
.L_x_2342:
[----:B------:R-:W-:Y:S05]  /*60c0*/  BSYNC B0 ;  /* 0x0000000000007941 */ /* 0x000fea0003800000 */
.L_x_2341:
        /* <DEDUP_REMOVED lines=196> */
.L_x_2344:
        /* <DEDUP_REMOVED lines=8> */
.L_x_2363:
[----:B------:R-:W-:Y:S05]  /*6d90*/  BSYNC B2 ;  /* 0x0000000000027941 */ /* 0x000fea0003800000 */
.L_x_2362:
        /* <DEDUP_REMOVED lines=8> */
.L_x_2364:
[----:B------:R-:W-:-:S05]  /*6e20*/  FADD.FTZ R57, R68, R57 ;  /* 0x0000003944397221 */ /* 0x000fca0000010000 */
[----:B------:R-:W-:Y:S01]  /*6e30*/  MOV R183, R57 ;  /* 0x0000003900b77202 */ /* 0x000fe20000000f00 */
[----:B------:R-:W-:Y:S01]  /*6e40*/  HFMA2 R182, -RZ, RZ, 0, 1.1920928955078125e-07 ;  /* 0x00000002ffb67431 */ /* 0x000fe200000001ff */
[----:B------:R-:W-:-:S07]  /*6e50*/  MOV R59, R180 ;  /* 0x000000b4003b7202 */ /* 0x000fce0000000f00 */
[----:B------:R-:W-:Y:S05]  /*6e60*/  WARPSYNC.COLLECTIVE R74, `(.L_x_2365) ;  /* 0x000000004a087348 */ /* 0x000fea0003c00000 */
[----:B------:R0:W1:Y:S02]  /*6e70*/  SHFL.BFLY P4, R180, R183, R182, R185 ;  /* 0x0c0000b6b7b47389 */ /* 0x00006400000800b9 */
[----:B01----:R-:W-:Y:S05]  /*6e80*/  ENDCOLLECTIVE ;  /* 0x000000000000791b */ /* 0x003fea0003800000 */
.L_x_2365:
[----:B------:R-:W-:-:S05]  /*6e90*/  FADD.FTZ R59, R62, R59 ;  /* 0x0000003b3e3b7221 */ /* 0x000fca0000010000 */
[----:B------:R-:W-:Y:S02]  /*6ea0*/  MOV R183, R59 ;  /* 0x0000003b00b77202 */ /* 0x000fe40000000f00 */
[----:B------:R-:W-:-:S07]  /*6eb0*/  MOV R70, R180 ;  /* 0x000000b400467202 */ /* 0x000fce0000000f00 */
[----:B------:R-:W-:Y:S05]  /*6ec0*/  WARPSYNC.COLLECTIVE R74, `(.L_x_2366) ;  /* 0x000000004a087348 */ /* 0x000fea0003c00000 */
[----:B------:R0:W1:Y:S02]  /*6ed0*/  SHFL.BFLY P4, R180, R183, R182, R185 ;  /* 0x0c0000b6b7b47389 */ /* 0x00006400000800b9 */
[----:B01----:R-:W-:Y:S05]  /*6ee0*/  ENDCOLLECTIVE ;  /* 0x000000000000791b */ /* 0x003fea0003800000 */
.L_x_2366:
[----:B------:R-:W-:-:S05]  /*6ef0*/  FADD.FTZ R70, R57, R70 ;  /* 0x0000004639467221 */ /* 0x000fca0000010000 */
[----:B------:R-:W-:Y:S01]  /*6f00*/  MOV R183, R70 ;  /* 0x0000004600b77202 */ /* 0x000fe20000000f00 */
[----:B------:R-:W-:Y:S01]  /*6f10*/  HFMA2 R182, -RZ, RZ, 0, 2.384185791015625e-07 ;  /* 0x00000004ffb67431 */ /* 0x000fe200000001ff */
[----:B------:R-:W-:-:S07]  /*6f20*/  MOV R72, R180 ;  /* 0x000000b400487202 */ /* 0x000fce0000000f00 */
[----:B------:R-:W-:Y:S05]  /*6f30*/  WARPSYNC.COLLECTIVE R74, `(.L_x_2367) ;  /* 0x000000004a087348 */ /* 0x000fea0003c00000 */
[----:B------:R0:W1:Y:S02]  /*6f40*/  SHFL.BFLY P4, R180, R183, R182, R185 ;  /* 0x0c0000b6b7b47389 */ /* 0x00006400000800b9 */
[----:B01----:R-:W-:Y:S05]  /*6f50*/  ENDCOLLECTIVE ;  /* 0x000000000000791b */ /* 0x003fea0003800000 */
.L_x_2367:
[----:B------:R-:W-:-:S05]  /*6f60*/  FADD.FTZ R72, R59, R72 ;  /* 0x000000483b487221 */ /* 0x000fca0000010000 */
[----:B------:R-:W-:Y:S02]  /*6f70*/  MOV R183, R72 ;  /* 0x0000004800b77202 */ /* 0x000fe40000000f00 */
[----:B------:R-:W-:-:S07]  /*6f80*/  MOV R69, R180 ;  /* 0x000000b400457202 */ /* 0x000fce0000000f00 */
[----:B------:R-:W-:Y:S05]  /*6f90*/  WARPSYNC.COLLECTIVE R74, `(.L_x_2368) ;  /* 0x000000004a087348 */ /* 0x000fea0003c00000 */
[----:B------:R0:W1:Y:S02]  /*6fa0*/  SHFL.BFLY P4, R180, R183, R182, R185 ;  /* 0x0c0000b6b7b47389 */ /* 0x00006400000800b9 */
[----:B01----:R-:W-:Y:S05]  /*6fb0*/  ENDCOLLECTIVE ;  /* 0x000000000000791b */ /* 0x003fea0003800000 */
.L_x_2368:
[----:B------:R-:W-:-:S05]  /*6fc0*/  FADD.FTZ R69, R70, R69 ;  /* 0x0000004546457221 */ /* 0x000fca0000010000 */
[----:B------:R-:W-:Y:S01]  /*6fd0*/  MOV R183, R69 ;  /* 0x0000004500b77202 */ /* 0x000fe20000000f00 */
[----:B------:R-:W-:Y:S01]  /*6fe0*/  HFMA2 R182, -RZ, RZ, 0, 4.76837158203125e-07 ;  /* 0x00000008ffb67431 */ /* 0x000fe200000001ff */
[----:B------:R-:W-:-:S07]  /*6ff0*/  MOV R75, R180 ;  /* 0x000000b4004b7202 */ /* 0x000fce0000000f00 */
[----:B------:R-:W-:Y:S05]  /*7000*/  WARPSYNC.COLLECTIVE R74, `(.L_x_2369) ;  /* 0x000000004a087348 */ /* 0x000fea0003c00000 */
[----:B------:R0:W1:Y:S02]  /*7010*/  SHFL.BFLY P4, R180, R183, R182, R185 ;  /* 0x0c0000b6b7b47389 */ /* 0x00006400000800b9 */
[----:B01----:R-:W-:Y:S05]  /*7020*/  ENDCOLLECTIVE ;  /* 0x000000000000791b */ /* 0x003fea0003800000 */
.L_x_2369:
[----:B------:R-:W-:-:S05]  /*7030*/  FADD.FTZ R75, R72, R75 ;  /* 0x0000004b484b7221 */ /* 0x000fca0000010000 */
[----:B------:R-:W-:Y:S02]  /*7040*/  MOV R183, R75 ;  /* 0x0000004b00b77202 */ /* 0x000fe40000000f00 */
[----:B------:R-:W-:-:S07]  /*7050*/  MOV R62, R180 ;  /* 0x000000b4003e7202 */ /* 0x000fce0000000f00 */
[----:B------:R-:W-:Y:S05]  /*7060*/  WARPSYNC.COLLECTIVE R74, `(.L_x_2370) ;  /* 0x000000004a087348 */ /* 0x000fea0003c00000 */
[----:B------:R0:W1:Y:S02]  /*7070*/  SHFL.BFLY P4, R180, R183, R182, R185 ;  /* 0x0c0000b6b7b47389 */ /* 0x00006400000800b9 */
[----:B01----:R-:W-:Y:S05]  /*7080*/  ENDCOLLECTIVE ;  /* 0x000000000000791b */ /* 0x003fea0003800000 */
.L_x_2370:
[----:B------:R-:W-:-:S05]  /*7090*/  FADD.FTZ R62, R69, R62 ;  /* 0x0000003e453e7221 */ /* 0x000fca0000010000 */
[----:B------:R-:W-:Y:S01]  /*70a0*/  MOV R183, R62 ;  /* 0x0000003e00b77202 */ /* 0x000fe20000000f00 */
[----:B------:R-:W-:Y:S01]  /*70b0*/  HFMA2 R182, -RZ, RZ, 0, 9.5367431640625e-07 ;  /* 0x00000010ffb67431 */ /* 0x000fe200000001ff */
[----:B------:R-:W-:-:S07]  /*70c0*/  MOV R68, R180 ;  /* 0x000000b400447202 */ /* 0x000fce0000000f00 */
[----:B------:R-:W-:Y:S05]  /*70d0*/  WARPSYNC.COLLECTIVE R74, `(.L_x_2371) ;  /* 0x000000004a087348 */ /* 0x000fea0003c00000 */
[----:B------:R0:W1:Y:S02]  /*70e0*/  SHFL.BFLY P4, R180, R183, R182, R185 ;  /* 0x0c0000b6b7b47389 */ /* 0x00006400000800b9 */
[----:B01----:R-:W-:Y:S05]  /*70f0*/  ENDCOLLECTIVE ;  /* 0x000000000000791b */ /* 0x003fea0003800000 */
.L_x_2371:
[----:B------:R-:W-:-:S05]  /*7100*/  FADD.FTZ R68, R75, R68 ;  /* 0x000000444b447221 */ /* 0x000fca0000010000 */
[----:B------:R-:W-:Y:S02]  /*7110*/  MOV R183, R68 ;  /* 0x0000004400b77202 */ /* 0x000fe40000000f00 */
[----:B------:R-:W-:-:S07]  /*7120*/  MOV R57, R180 ;  /* 0x000000b400397202 */ /* 0x000fce0000000f00 */
[----:B------:R-:W-:Y:S05]  /*7130*/  WARPSYNC.COLLECTIVE R74, `(.L_x_2372) ;  /* 0x000000004a087348 */ /* 0x000fea0003c00000 */
[----:B------:R0:W1:Y:S02]  /*7140*/  SHFL.BFLY P4, R180, R183, R182, R185 ;  /* 0x0c0000b6b7b47389 */ /* 0x00006400000800b9 */
[----:B01----:R-:W-:Y:S05]  /*7150*/  ENDCOLLECTIVE ;  /* 0x000000000000791b */ /* 0x003fea0003800000 */
.L_x_2372:
[----:B------:R-:W-:Y:S01]  /*7160*/  MOV R59, R180 ;  /* 0x000000b4003b7202 */ /* 0x000fe20000000f00 */
[----:B------:R-:W-:Y:S06]  /*7170*/  BRA `(.L_x_2373) ;  /* 0xffffffa400bc7947 */ /* 0x000fec000383ffff */
.L_x_2374:
        /* <DEDUP_REMOVED lines=16> */
.L_x_3963:


//--------------------- .text._ZN10layer_norm22ln_bwd_finalize_kernelINS_22Kernel_traits_finalizeILj512E6__halfS2_fS2_fjLb0ELj1024ELj4ENS_18Kernel_traits_baseILj512ES2_S2_fS2_fjLj1024EEEEELb0ELb0EEEvNS_9BwdParamsE --------------------------
	.section	.text._ZN10layer_norm22ln_bwd_finalize_kernelINS_22Kernel_traits_finalizeILj512E6__halfS2_fS2_fjLb0ELj1024ELj4ENS_18Kernel_traits_baseILj512ES2_S2_fS2_fjLj1024EEEEELb0ELb0EEEvNS_9BwdParamsE,"ax",@progbits
	.align	128
        .global         _ZN10layer_norm22ln_bwd_finalize_kernelINS_22Kernel_traits_finalizeILj512E6__halfS2_fS2_fjLb0ELj1024ELj4ENS_18Kernel_traits_baseILj512ES2_S2_fS2_fjLj1024EEEEELb0ELb0EEEvNS_9BwdParamsE
        .type           _ZN10layer_norm22ln_bwd_finalize_kernelINS_22Kernel_traits_finalizeILj512E6__halfS2_fS2_fjLb0ELj1024ELj4ENS_18Kernel_traits_baseILj512ES2_S2_fS2_fjLj1024EEEEELb0ELb0EEEvNS_9BwdParamsE,@function
        .size           _ZN10layer_norm22ln_bwd_finalize_kernelINS_22Kernel_traits_finalizeILj512E6__halfS2_fS2_fjLb0ELj1024ELj4ENS_18Kernel_traits_baseILj512ES2_S2_fS2_fjLj1024EEEEELb0ELb0EEEvNS_9BwdParamsE,(.L_x_3964 - _ZN10layer_norm22ln_bwd_finalize_kernelINS_22Kernel_traits_finalizeILj512E6__halfS2_fS2_fjLb0ELj1024ELj4ENS_18Kernel_traits_baseILj512ES2_S2_fS2_fjLj1024EEEEELb0ELb0EEEvNS_9BwdParamsE)
        .other          _ZN10layer_norm22ln_bwd_finalize_kernelINS_22Kernel_traits_finalizeILj512E6__halfS2_fS2_fjLb0ELj1024ELj4ENS_18Kernel_traits_baseILj512ES2_S2_fS2_fjLj1024EEEEELb0ELb0EEEvNS_9BwdParamsE,@"STO_CUDA_ENTRY STV_DEFAULT"
_ZN10layer_norm22ln_bwd_finalize_kernelINS_22Kernel_traits_finalizeILj512E6__halfS2_fS2_fjLb0ELj1024ELj4ENS_18Kernel_traits_baseILj512ES2_S2_fS2_fjLj1024EEEEELb0ELb0EEEvNS_9BwdParamsE:
.text._ZN10layer_norm22ln_bwd_finalize_kernelINS_22Kernel_traits_finalizeILj512E6__halfS2_fS2_fjLb0ELj1024ELj4ENS_18Kernel_traits_baseILj512ES2_S2_fS2_fjLj1024EEEEELb0ELb0EEEvNS_9BwdParamsE:
        /* <DEDUP_REMOVED lines=82> */
.L_x_2379:
        /* <DEDUP_REMOVED lines=118> */
.L_x_2378:
[----:B------:R-:W-:Y:S05]  /*0c80*/  BSYNC.RECONVERGENT B1 ;  /* 0x0000000000017941 */ /* 0x000fea0003800200 */
.L_x_2377:
        /* <DEDUP_REMOVED lines=75> */
.L_x_2381:
[----:B------:R-:W-:Y:S05]  /*1140*/  BSYNC.RECONVERGENT B1 ;  /* 0x0000000000017941 */ /* 0x000fea0003800200 */
.L_x_2380:
        /* <DEDUP_REMOVED lines=37> */
.L_x_2383:
[----:B------:R-:W-:Y:S05]  /*13a0*/  BSYNC.RECONVERGENT B1 ;  /* 0x0000000000017941 */ /* 0x000fea0003800200 */
.L_x_2382:
[----:B------:R-:W-:Y:S05]  /*13b0*/  @!P1 BRA `(.L_x_2376) ;  /* 0x0000000000409947 */ /* 0x000fea0003800000 */
[----:B------:R-:W0:Y:S01]  /*13c0*/  LDC.64 R10, c[0x0][0x440] ;  /* 0x00011000ff0a7b82 */ /* 0x000e220000000a00 */
[----:B------:R-:W-:Y:S01]  /*13d0*/  IMAD R59, R0, R56, R59 ;  /* 0x00000038003b7224 */ /* 0x000fe200078e023b */
[----:B------:R-:W-:Y:S02]  /*13e0*/  LOP3.LUT R8, R8, 0x1f, RZ, 0xc0, !PT ;  /* 0x0000001f08087812 */ /* 0x000fe400078ec0ff */
[----:B------:R-:W-:Y:S02]  /*13f0*/  IADD3 R9, PT, PT, -R9, RZ, RZ ;  /* 0x000000ff09097210 */ /* 0x000fe40007ffe1ff */
[----:B------:R-:W-:Y:S02]  /*1400*/  IADD3 R59, PT, PT, R8, R59, RZ ;  /* 0x0000003b083b7210 */ /* 0x000fe40007ffe0ff */
[----:B------:R-:W1:Y:S05]  /*1410*/  LDC.64 R12, c[0x0][0x448] ;  /* 0x00011200ff0c7b82 */ /* 0x000e6a0000000a00 */
.L_x_2384:
        /* <DEDUP_REMOVED lines=10> */
.L_x_2376:
[----:B------:R-:W-:Y:S05]  /*14c0*/  BSYNC.RECONVERGENT B0 ;  /* 0x0000000000007941 */ /* 0x000fea0003800200 */
.L_x_2375:
        /* <DEDUP_REMOVED lines=59> */
.L_x_2385:
        /* <DEDUP_REMOVED lines=16> */
.L_x_3964:


//--------------------- .text._ZN10layer_norm40ln_parallel_residual_bwd_finalize_kernelINS_22Kernel_traits_finalizeILj512E6__halfS2_fS2_fjLb0ELj1024ELj4ENS_18Kernel_traits_baseILj512ES2_S2_fS2_fjLj1024EEEEELb0EEEvNS_9BwdParamsE --------------------------
	.section	.text._ZN10layer_norm40ln_parallel_residual_bwd_finalize_kernelINS_22Kernel_traits_finalizeILj512E6__halfS2_fS2_fjLb0ELj1024ELj4ENS_18Kernel_traits_baseILj512ES2_S2_fS2_fjLj1024EEEEELb0EEEvNS_9BwdParamsE,"ax",@progbits
	.align	128
        .global         _ZN10layer_norm40ln_parallel_residual_bwd_finalize_kernelINS_22Kernel_traits_finalizeILj512E6__halfS2_fS2_fjLb0ELj1024ELj4ENS_18Kernel_traits_baseILj512ES2_S2_fS2_fjLj1024EEEEELb0EEEvNS_9BwdParamsE
        .type           _ZN10layer_norm40ln_parallel_residual_bwd_finalize_kernelINS_22Kernel_traits_finalizeILj512E6__halfS2_fS2_fjLb0ELj1024ELj4ENS_18Kernel_traits_baseILj512ES2_S2_fS2_fjLj1024EEEEELb0EEEvNS_9BwdParamsE,@function
        .size           _ZN10layer_norm40ln_parallel_residual_bwd_finalize_kernelINS_22Kernel_traits_finalizeILj512E6__halfS2_fS2_fjLb0ELj1024ELj4ENS_18Kernel_traits_baseILj512ES2_S2_fS2_fjLj1024EEEEELb0EEEvNS_9BwdParamsE,(.L_x_3965 - _ZN10layer_norm40ln_parallel_residual_bwd_finalize_kernelINS_22Kernel_traits_finalizeILj512E6__halfS2_fS2_fjLb0ELj1024ELj4ENS_18Kernel_traits_baseILj512ES2_S2_fS2_fjLj1024EEEEELb0EEEvNS_9BwdParamsE)
        .other          _ZN10layer_norm40ln_parallel_residual_bwd_finalize_kernelINS_22Kernel_traits_finalizeILj512E6__halfS2_fS2_fjLb0ELj1024ELj4ENS_18Kernel_traits_baseILj512ES2_S2_fS2_fjLj1024EEEEELb0EEEvNS_9BwdParamsE,@"STO_CUDA_ENTRY STV_DEFAULT"
_ZN10layer_norm40ln_parallel_residual_bwd_finalize_kernelINS_22Kernel_traits_finalizeILj512E6__halfS2_fS2_fjLb0ELj1024ELj4ENS_18Kernel_traits_baseILj512ES2_S2_fS2_fjLj1024EEEEELb0EEEvNS_9BwdParamsE:
.text._ZN10layer_norm40ln_parallel_residual_bwd_finalize_kernelINS_22Kernel_traits_finalizeILj512E6__halfS2_fS2_fjLb0ELj1024ELj4ENS_18Kernel_traits_baseILj512ES2_S2_fS2_fjLj1024EEEEELb0EEEvNS_9BwdParamsE:
        /* <DEDUP_REMOVED lines=60> */
.L_x_2390:
        /* <DEDUP_REMOVED lines=112> */
.L_x_2389:
[----:B------:R-:W-:Y:S05]  /*0ac0*/  BSYNC.RECONVERGENT B1 ;  /* 0x0000000000017941 */ /* 0x000fea0003800200 */
.L_x_2388:
        /* <DEDUP_REMOVED lines=65> */
.L_x_2392:
[----:B------:R-:W-:Y:S05]  /*0ee0*/  BSYNC.RECONVERGENT B1 ;  /* 0x0000000000017941 */ /* 0x000fea0003800200 */
.L_x_2391:
        /* <DEDUP_REMOVED lines=36> */
.L_x_2394:
[----:B------:R-:W-:Y:S05]  /*1130*/  BSYNC.RECONVERGENT B1 ;  /* 0x0000000000017941 */ /* 0x000fea0003800200 */
.L_x_2393:
        /* <DEDUP_REMOVED lines=18> */
.L_x_2387:
[----:B------:R-:W-:Y:S05]  /*1260*/  BSYNC.RECONVERGENT B0 ;  /* 0x0000000000007941 */ /* 0x000fea0003800200 */
.L_x_2386:
        /* <DEDUP_REMOVED lines=94> */
.L_x_2395:
        /* <DEDUP_REMOVED lines=11> */
.L_x_3965:


//--------------------- .text._ZN10layer_norm31ln_parallel_residual_bwd_kernelINS_13Kernel_traitsI6__halfS2_fS2_fjLj512ELj1ELj4ELj1ELj16ENS_18Kernel_traits_baseILj512ES2_S2_fS2_fjLj128EEEEELb1ELb1ELb0EEEvNS_9BwdParamsE --------------------------
	.section	.text._ZN10layer_norm31ln_parallel_residual_bwd_kernelINS_13Kernel_traitsI6__halfS2_fS2_fjLj512ELj1ELj4ELj1ELj16ENS_18Kernel_traits_baseILj512ES2_S2_fS2_fjLj128EEEEELb1ELb1ELb0EEEvNS_9BwdParamsE,"ax",@progbits
	.align	128
        .global         _ZN10layer_norm31ln_parallel_residual_bwd_kernelINS_13Kernel_traitsI6__halfS2_fS2_fjLj512ELj1ELj4ELj1ELj16ENS_18Kernel_traits_baseILj512ES2_S2_fS2_fjLj128EEEEELb1ELb1ELb0EEEvNS_9BwdParamsE
        .type           _ZN10layer_norm31ln_parallel_residual_bwd_kernelINS_13Kernel_traitsI6__halfS2_fS2_fjLj512ELj1ELj4ELj1ELj16ENS_18Kernel_traits_baseILj512ES2_S2_fS2_fjLj128EEEEELb1ELb1ELb0EEEvNS_9BwdParamsE,@function
        .size           _ZN10layer_norm31ln_parallel_residual_bwd_kernelINS_13Kernel_traitsI6__halfS2_fS2_fjLj512ELj1ELj4ELj1ELj16ENS_18Kernel_traits_baseILj512ES2_S2_fS2_fjLj128EEEEELb1ELb1ELb0EEEvNS_9BwdParamsE,(.L_x_3966 - _ZN10layer_norm31ln_parallel_residual_bwd_kernelINS_13Kernel_traitsI6__halfS2_fS2_fjLj512ELj1ELj4ELj1ELj16ENS_18Kernel_traits_baseILj512ES2_S2_fS2_fjLj128EEEEELb1ELb1ELb0EEEvNS_9BwdParamsE)
        .other          _ZN10layer_norm31ln_parallel_residual_bwd_kernelINS_13Kernel_traitsI6__halfS2_fS2_fjLj512ELj1ELj4ELj1ELj16ENS_18Kernel_traits_baseILj512ES2_S2_fS2_fjLj128EEEEELb1ELb1ELb0EEEvNS_9BwdParamsE,@"STO_CUDA_ENTRY STV_DEFAULT"
_ZN10layer_norm31ln_parallel_residual_bwd_kernelINS_13Kernel_traitsI6__halfS2_fS2_fjLj512ELj1ELj4ELj1ELj16ENS_18Kernel_traits_baseILj512ES2_S2_fS2_fjLj128EEEEELb1ELb1ELb0EEEvNS_9BwdParamsE:
.text._ZN10layer_norm31ln_parallel_residual_bwd_kernelINS_13Kernel_traitsI6__halfS2_fS2_fjLj512ELj1ELj4ELj1ELj16ENS_18Kernel_traits_baseILj512ES2_S2_fS2_fjLj128EEEEELb1ELb1ELb0EEEvNS_9BwdParamsE:
        /* <DEDUP_REMOVED lines=25> */
[C---:B---3--:R-:W-:Y:S01]  /*0190*/  @P3 IMAD.WIDE.U32 R2, R11.reuse, 0x10, R2 ;  /* 0x000000100b023825 */ /* 0x048fe200078e0002 */
[----:B------:R-:W-:-:S04]  /*01a0*/  @P3 LOP3.LUT R11, R11, 0x20, RZ, 0xfc, !PT ;  /* 0x000000200b0b3812 */ /* 0x000fc800078efcff */
[----:B------:R2:W5:Y:S01]  /*01b0*/  @P3 LDG.E.128 R20, desc[UR8][R2.64] ;  /* 0x0000000802143981 */ /* 0x000562000c1e1d00 */
[----:B----4-:R-:W-:-:S05]  /*01c0*/  @P0 IMAD.WIDE.U32 R8, R11, 0x10, R8 ;  /* 0x000000100b080825 */ /* 0x010fca00078e0008 */
        /* <DEDUP_REMOVED lines=41> */
.L_x_2423:
        /* <DEDUP_REMOVED lines=35> */
[----:B------:R0:W5:Y:S01]  /*0690*/  @P1 LDG.E.64 R130, desc[UR8][R10.64] ;  /* 0x000000080a821981 */ /* 0x000162000c1e1b00 */
[----:B-1----:R-:W-:-:S04]  /*06a0*/  @P0 IMAD.WIDE.U32 R94, R0, 0x20, R94 ;  /* 0x00000020005e0825 */ /* 0x002fc800078e005e */
[----:B------:R-:W-:Y:S01]  /*06b0*/  HADD2.F32 R6, -RZ, R20.H0_H0 ;  /* 0x20000014ff067230 */ /* 0x000fe20000004100 */
[----:B------:R-:W5:Y:S01]  /*06c0*/  @P0 LDG.E.128 R64, desc[UR8][R94.64] ;  /* 0x000000085e400981 */ /* 0x000f62000c1e1d00 */
[----:B0-----:R-:W-:-:S03]  /*06d0*/  HADD2.F32 R10, -RZ, R21.H0_H0 ;  /* 0x20000015ff0a7230 */ /* 0x001fc60000004100 */
[----:B------:R0:W5:Y:S01]  /*06e0*/  @P0 LDG.E.128 R68, desc[UR8][R94.64+0x10] ;  /* 0x000010085e440981 */ /* 0x000162000c1e1d00 */
[--C-:B------:R-:W-:Y:S02]  /*06f0*/  HADD2.F32 R104, -RZ, R23.reuse.H0_H0 ;  /* 0x20000017ff687230 */ /* 0x100fe40000004100 */
[----:B------:R-:W-:Y:S02]  /*0700*/  HADD2.F32 R11, -RZ, R20.H1_H1 ;  /* 0x30000014ff0b7230 */ /* 0x000fe40000004100 */
[--C-:B0-----:R-:W-:Y:S02]  /*0710*/  HADD2.F32 R94, -RZ, R22.reuse.H0_H0 ;  /* 0x20000016ff5e7230 */ /* 0x101fe40000004100 */
[----:B------:R-:W-:Y:S02]  /*0720*/  HADD2.F32 R111, -RZ, R22.H1_H1 ;  /* 0x30000016ff6f7230 */ /* 0x000fe40000004100 */
[----:B------:R-:W-:Y:S01]  /*0730*/  HADD2.F32 R117, -RZ, R23.H1_H1 ;  /* 0x30000017ff757230 */ /* 0x000fe20000004100 */
[----:B------:R-:W-:Y:S01]  /*0740*/  IADD3 R122, PT, PT, R0, 0x20, RZ ;  /* 0x00000020007a7810 */ /* 0x000fe20007ffe0ff */
[C---:B---3--:R-:W-:Y:S01]  /*0750*/  FADD.FTZ R82, -R119.reuse, R82 ;  /* 0x0000005277527221 */ /* 0x048fe20000010100 */
[C---:B------:R-:W-:Y:S01]  /*0760*/  FADD.FTZ R8, -R119.reuse, R81 ;  /* 0x0000005177087221 */ /* 0x040fe20000010100 */
[----:B------:R-:W-:-:S02]  /*0770*/  FADD.FTZ R80, -R119, R80 ;  /* 0x0000005077507221 */ /* 0x000fc40000010100 */
[----:B-----5:R-:W-:Y:S01]  /*0780*/  FMUL.FTZ R93, R9, R82 ;  /* 0x00000052095d7220 */ /* 0x020fe20000410000 */
[----:B----4-:R-:W-:Y:S01]  /*0790*/  FADD.FTZ R88, -R119, R88 ;  /* 0x0000005877587221 */ /* 0x010fe20000010100 */
[----:B------:R-:W-:Y:S02]  /*07a0*/  HADD2.F32 R81, -RZ, R85.H0_H0 ;  /* 0x20000055ff517230 */ /* 0x000fe40000004100 */
[C---:B------:R-:W-:Y:S01]  /*07b0*/  FMUL.FTZ R3, R9.reuse, R80 ;  /* 0x0000005009037220 */ /* 0x040fe20000410000 */
[----:B------:R-:W-:Y:S02]  /*07c0*/  HADD2.F32 R97, -RZ, R84.H0_H0 ;  /* 0x20000054ff617230 */ /* 0x000fe40000004100 */
[----:B------:R-:W-:Y:S01]  /*07d0*/  FMUL.FTZ R95, R9, R88 ;  /* 0x00000058095f7220 */ /* 0x000fe20000410000 */
[----:B------:R-:W-:Y:S01]  /*07e0*/  FADD.FTZ R46, R46, R81 ;  /* 0x000000512e2e7221 */ /* 0x000fe20000010000 */
[-C--:B------:R-:W-:Y:S01]  /*07f0*/  FFMA.FTZ R30, R93, R81.reuse, R30 ;  /* 0x000000515d1e7223 */ /* 0x080fe2000001001e */
[----:B------:R-:W-:Y:S01]  /*0800*/  FMUL.FTZ R10, R10, R81 ;  /* 0x000000510a0a7220 */ /* 0x000fe20000410000 */
[----:B------:R-:W-:-:S02]  /*0810*/  HADD2.F32 R81, -RZ, R86.H0_H0 ;  /* 0x20000056ff517230 */ /* 0x000fc40000004100 */
[C---:B------:R-:W-:Y:S01]  /*0820*/  FADD.FTZ R92, -R119.reuse, R83 ;  /* 0x00000053775c7221 */ /* 0x040fe20000010100 */
[----:B------:R-:W-:Y:S01]  /*0830*/  FADD.FTZ R90, -R119, R90 ;  /* 0x0000005a775a7221 */ /* 0x000fe20000010100 */
[----:B------:R-:W-:Y:S01]  /*0840*/  FADD.FTZ R44, R44, R97 ;  /* 0x000000612c2c7221 */ /* 0x000fe20000010000 */
[-C--:B------:R-:W-:Y:S01]  /*0850*/  FFMA.FTZ R28, R3, R97.reuse, R28 ;  /* 0x00000061031c7223 */ /* 0x080fe2000001001c */
[----:B------:R-:W-:Y:S01]  /*0860*/  FMUL.FTZ R6, R6, R97 ;  /* 0x0000006106067220 */ /* 0x000fe20000410000 */
[----:B------:R-:W-:Y:S01]  /*0870*/  FADD.FTZ R48, R48, R81 ;  /* 0x0000005130307221 */ /* 0x000fe20000010000 */
[-C--:B------:R-:W-:Y:S01]  /*0880*/  FFMA.FTZ R32, R95, R81.reuse, R32 ;  /* 0x000000515f207223 */ /* 0x080fe20000010020 */
[----:B------:R-:W-:Y:S01]  /*0890*/  FMUL.FTZ R94, R94, R81 ;  /* 0x000000515e5e7220 */ /* 0x000fe20000410000 */
[----:B------:R-:W-:Y:S02]  /*08a0*/  HADD2.F32 R80, -RZ, R85.H1_H1 ;  /* 0x30000055ff507230 */ /* 0x000fe40000004100 */
[----:B------:R-:W-:Y:S01]  /*08b0*/  FMUL.FTZ R92, R9, R92 ;  /* 0x0000005c095c7220 */ /* 0x000fe20000410000 */
[----:B------:R-:W-:-:S02]  /*08c0*/  HADD2.F32 R97, -RZ, R21.H1_H1 ;  /* 0x30000015ff617230 */ /* 0x000fc40000004100 */
[----:B------:R-:W-:Y:S01]  /*08d0*/  FMUL.FTZ R105, R9, R90 ;  /* 0x0000005a09697220 */ /* 0x000fe20000410000 */
[----:B------:R-:W-:Y:S02]  /*08e0*/  HADD2.F32 R81, -RZ, R87.H0_H0 ;  /* 0x20000057ff517230 */ /* 0x000fe40000004100 */
[----:B------:R-:W-:Y:S02]  /*08f0*/  HADD2.F32 R84, -RZ, R84.H1_H1 ;  /* 0x30000054ff547230 */ /* 0x000fe40000004100 */
[----:B------:R-:W-:Y:S01]  /*0900*/  FADD.FTZ R47, R47, R80 ;  /* 0x000000502f2f7221 */ /* 0x000fe20000010000 */
[-C--:B------:R-:W-:Y:S01]  /*0910*/  FFMA.FTZ R31, R92, R80.reuse, R31 ;  /* 0x000000505c1f7223 */ /* 0x080fe2000001001f */
[----:B------:R-:W-:Y:S01]  /*0920*/  FMUL.FTZ R97, R97, R80 ;  /* 0x0000005061617220 */ /* 0x000fe20000410000 */
[----:B------:R-:W-:Y:S01]  /*0930*/  FADD.FTZ R50, R50, R81 ;  /* 0x0000005132327221 */ /* 0x000fe20000010000 */
[-C--:B------:R-:W-:Y:S01]  /*0940*/  FFMA.FTZ R34, R105, R81.reuse, R34 ;  /* 0x0000005169227223 */ /* 0x080fe20000010022 */
[----:B------:R-:W-:Y:S01]  /*0950*/  FMUL.FTZ R104, R104, R81 ;  /* 0x0000005168687220 */ /* 0x000fe20000410000 */
[----:B------:R-:W-:Y:S01]  /*0960*/  FMUL.FTZ R8, R9, R8 ;  /* 0x0000000809087220 */ /* 0x000fe20000410000 */
[----:B------:R-:W-:Y:S01]  /*0970*/  FMUL.FTZ R11, R11, R84 ;  /* 0x000000540b0b7220 */ /* 0x000fe20000410000 */
[----:B------:R-:W-:Y:S01]  /*0980*/  FADD.FTZ R80, RZ, R6 ;  /* 0x00000006ff507221 */ /* 0x000fe20000010000 */
[----:B------:R-:W-:-:S03]  /*0990*/  FFMA.FTZ R81, R3, R6, RZ ;  /* 0x0000000603517223 */ /* 0x000fc600000100ff */
[----:B------:R-:W-:Y:S01]  /*09a0*/  FADD.FTZ R83, R80, R11 ;  /* 0x0000000b50537221 */ /* 0x000fe20000010000 */
[C---:B------:R-:W-:Y:S01]  /*09b0*/  FFMA.FTZ R82, R8.reuse, R11, R81 ;  /* 0x0000000b08527223 */ /* 0x040fe20000010051 */
[----:B------:R-:W-:Y:S01]  /*09c0*/  FADD.FTZ R45, R45, R84 ;  /* 0x000000542d2d7221 */ /* 0x000fe20000010000 */
[----:B------:R-:W-:Y:S01]  /*09d0*/  FFMA.FTZ R29, R8, R84, R29 ;  /* 0x00000054081d7223 */ /* 0x000fe2000001001d */
[----:B------:R-:W-:Y:S01]  /*09e0*/  FADD.FTZ R84, R83, R10 ;  /* 0x0000000a53547221 */ /* 0x000fe20000010000 */
[----:B------:R-:W-:Y:S01]  /*09f0*/  FFMA.FTZ R81, R93, R10, R82 ;  /* 0x0000000a5d517223 */ /* 0x000fe20000010052 */
[----:B------:R-:W-:Y:S02]  /*0a00*/  HADD2.F32 R86, -RZ, R86.H1_H1 ;  /* 0x30000056ff567230 */ /* 0x000fe40000004100 */
[C---:B------:R-:W-:Y:S01]  /*0a10*/  FADD.FTZ R98, -R119.reuse, R89 ;  /* 0x0000005977627221 */ /* 0x040fe20000010100 */
[----:B------:R-:W-:Y:S01]  /*0a20*/  FADD.FTZ R83, R84, R97 ;  /* 0x0000006154537221 */ /* 0x000fe20000010000 */
[----:B------:R-:W-:Y:S01]  /*0a30*/  FFMA.FTZ R82, R92, R97, R81 ;  /* 0x000000615c527223 */ /* 0x000fe20000010051 */
[----:B------:R-:W-:Y:S01]  /*0a40*/  FADD.FTZ R118, -R119, R91 ;  /* 0x0000005b77767221 */ /* 0x000fe20000010100 */
[----:B------:R-:W-:Y:S01]  /*0a50*/  FMUL.FTZ R98, R9, R98 ;  /* 0x0000006209627220 */ /* 0x000fe20000410000 */
[----:B------:R-:W-:Y:S01]  /*0a60*/  FMUL.FTZ R111, R111, R86 ;  /* 0x000000566f6f7220 */ /* 0x000fe20000410000 */
[----:B------:R-:W-:Y:S01]  /*0a70*/  FADD.FTZ R84, R83, R94 ;  /* 0x0000005e53547221 */ /* 0x000fe20000010000 */
[----:B------:R-:W-:Y:S01]  /*0a80*/  FFMA.FTZ R81, R95, R94, R82 ;  /* 0x0000005e5f517223 */ /* 0x000fe20000010052 */
[----:B------:R-:W-:-:S02]  /*0a90*/  HADD2.F32 R80, -RZ, R87.H1_H1 ;  /* 0x30000057ff507230 */ /* 0x000fc40000004100 */
        /* <DEDUP_REMOVED lines=10> */
[----:B------:R-:W-:Y:S01]  /*0b40*/  FADD.FTZ R123, R80, R117 ;  /* 0x00000075507b7221 */ /* 0x000fe20000010000 */
[----:B------:R-:W-:-:S07]  /*0b50*/  FFMA.FTZ R124, R118, R117, R81 ;  /* 0x00000075767c7223 */ /* 0x000fce0000010051 */
.L_x_2399:
[----:B------:R-:W-:Y:S05]  /*0b60*/  BSYNC.RECONVERGENT B1 ;  /* 0x0000000000017941 */ /* 0x000fea0003800200 */
.L_x_2398:
[----:B------:R-:W-:Y:S04]  /*0b70*/  BSSY.RECONVERGENT B1, `(.L_x_2400) ;  /* 0x000005f000017945 */ /* 0x000fe80003800200 */
[----:B------:R-:W-:Y:S05]  /*0b80*/  @!P2 BRA `(.L_x_2401) ;  /* 0x000000040074a947 */ /* 0x000fea0003800000 */
[----:B------:R-:W0:Y:S08]  /*0b90*/  LDC.64 R108, c[0x0][0x3a8] ;  /* 0x0000ea00ff6c7b82 */ /* 0x000e300000000a00 */
[----:B------:R-:W1:Y:S01]  /*0ba0*/  LDC.64 R88, c[0x0][0x428] ;  /* 0x00010a00ff587b82 */ /* 0x000e620000000a00 */
[----:B------:R-:W-:-:S07]  /*0bb0*/  ISETP.NE.U32.AND P0, PT, RZ, UR10, PT ;  /* 0x0000000aff007c0c */ /* 0x000fce000bf05070 */
[----:B------:R-:W2:Y:S01]  /*0bc0*/  LDC.64 R102, c[0x0][0x3b0] ;  /* 0x0000ec00ff667b82 */ /* 0x000ea20000000a00 */
[----:B0-----:R-:W-:-:S05]  /*0bd0*/  IMAD.WIDE.U32 R108, R122, 0x20, R108 ;  /* 0x000000207a6c7825 */ /* 0x001fca00078e006c */
[----:B------:R-:W3:Y:S01]  /*0be0*/  LDG.E.128 R80, desc[UR8][R108.64] ;  /* 0x000000086c507981 */ /* 0x000ee2000c1e1d00 */
[----:B-1----:R-:W-:-:S03]  /*0bf0*/  IMAD.WIDE.U32 R88, R122, 0x10, R88 ;  /* 0x000000107a587825 */ /* 0x002fc600078e0058 */
[----:B------:R-:W4:Y:S04]  /*0c00*/  LDG.E.128 R84, desc[UR8][R108.64+0x10] ;  /* 0x000010086c547981 */ /* 0x000f28000c1e1d00 */
[----:B------:R-:W4:Y:S01]  /*0c10*/  LDG.E.128 R88, desc[UR8][R88.64] ;  /* 0x0000000858587981 */ /* 0x000f22000c1e1d00 */
[----:B------:R-:W-:Y:S02]  /*0c20*/  ISETP.NE.AND.EX P1, PT, RZ, UR11, PT, P0 ;  /* 0x0000000bff007c0c */ /* 0x000fe4000bf25300 */
[----:B------:R-:W-:-:S04]  /*0c30*/  ISETP.NE.U32.AND P0, PT, RZ, UR20, PT ;  /* 0x00000014ff007c0c */ /* 0x000fc8000bf05070 */
[----:B------:R-:W-:-:S07]  /*0c40*/  ISETP.NE.AND.EX P0, PT, RZ, UR21, PT, P0 ;  /* 0x00000015ff007c0c */ /* 0x000fce000bf05300 */
[----:B------:R-:W0:Y:S08]  /*0c50*/  @P1 LDC.64 R100, c[0x0][0x3b8] ;  /* 0x0000ee00ff641b82 */ /* 0x000e300000000a00 */
[----:B------:R-:W1:Y:S01]  /*0c60*/  @P0 LDC.64 R106, c[0x0][0x438] ;  /* 0x00010e00ff6a0b82 */ /* 0x000e620000000a00 */
[----:B--2---:R-:W-:-:S05]  /*0c70*/  IMAD.WIDE.U32 R102, R122, 0x8, R102 ;  /* 0x000000087a667825 */ /* 0x004fca00078e0066 */
[----:B------:R2:W5:Y:S01]  /*0c80*/  LDG.E.64 R120, desc[UR8][R102.64] ;  /* 0x0000000866787981 */ /* 0x000562000c1e1b00 */
[----:B0-----:R-:W-:-:S04]  /*0c90*/  @P1 IMAD.WIDE.U32 R100, R122, 0x8, R100 ;  /* 0x000000087a641825 */ /* 0x001fc800078e0064 */
[----:B--2---:R-:W-:Y:S01]  /*0ca0*/  HADD2.F32 R102, -RZ, R25.H0_H0 ;  /* 0x20000019ff667230 */ /* 0x004fe20000004100 */
[----:B------:R0:W5:Y:S01]  /*0cb0*/  @P1 LDG.E.64 R128, desc[UR8][R100.64] ;  /* 0x0000000864801981 */ /* 0x000162000c1e1b00 */
[----:B-1----:R-:W-:-:S05]  /*0cc0*/  @P0 IMAD.WIDE.U32 R106, R122, 0x20, R106 ;  /* 0x000000207a6a0825 */ /* 0x002fca00078e006a */
[----:B------:R-:W5:Y:S01]  /*0cd0*/  @P0 LDG.E.128 R16, desc[UR8][R106.64] ;  /* 0x000000086a100981 */ /* 0x000f62000c1e1d00 */
[----:B0-----:R-:W-:-:S03]  /*0ce0*/  HADD2.F32 R101, -RZ, R24.H1_H1 ;  /* 0x30000018ff657230 */ /* 0x001fc60000004100 */
[----:B------:R0:W5:Y:S01]  /*0cf0*/  @P0 LDG.E.128 R12, desc[UR8][R106.64+0x10] ;  /* 0x000010086a0c0981 */ /* 0x000162000c1e1d00 */
[----:B------:R-:W-:Y:S02]  /*0d00*/  HADD2.F32 R112, -RZ, R26.H1_H1 ;  /* 0x3000001aff707230 */ /* 0x000fe40000004100 */
[----:B0-----:R-:W-:Y:S02]  /*0d10*/  HADD2.F32 R107, -RZ, R25.H1_H1 ;  /* 0x30000019ff6b7230 */ /* 0x001fe40000004100 */
[--C-:B------:R-:W-:Y:S02]  /*0d20*/  HADD2.F32 R110, -RZ, R27.reuse.H0_H0 ;  /* 0x2000001bff6e7230 */ /* 0x100fe40000004100 */
[----:B------:R-:W-:Y:S02]  /*0d30*/  HADD2.F32 R115, -RZ, R27.H1_H1 ;  /* 0x3000001bff737230 */ /* 0x000fe40000004100 */
[C---:B---3--:R-:W-:Y:S01]  /*0d40*/  FADD.FTZ R96, -R119.reuse, R80 ;  /* 0x0000005077607221 */ /* 0x048fe20000010100 */
[----:B------:R-:W-:-:S03]  /*0d50*/  FADD.FTZ R108, -R119, R81 ;  /* 0x00000051776c7221 */ /* 0x000fc60000010100 */
[----:B-----5:R-:W-:Y:S01]  /*0d60*/  FMUL.FTZ R99, R9, R96 ;  /* 0x0000006009637220 */ /* 0x020fe20000410000 */
[----:B------:R-:W-:Y:S02]  /*0d70*/  HADD2.F32 R96, -RZ, R24.H0_H0 ;  /* 0x20000018ff607230 */ /* 0x000fe40000004100 */
[----:B------:R-:W-:Y:S01]  /*0d80*/  FADD.FTZ R82, -R119, R82 ;  /* 0x0000005277527221 */ /* 0x000fe20000010100 */
[----:B----4-:R-:W-:-:S03]  /*0d90*/  HADD2.F32 R81, -RZ, R88.H0_H0 ;  /* 0x20000058ff517230 */ /* 0x010fc60000004100 */
[----:B------:R-:W-:Y:S02]  /*0da0*/  FMUL.FTZ R103, R9, R82 ;  /* 0x0000005209677220 */ /* 0x000fe40000410000 */
[----:B------:R-:W-:Y:S01]  /*0db0*/  FADD.FTZ R72, R72, R81 ;  /* 0x0000005148487221 */ /* 0x000fe20000010000 */
[-C--:B------:R-:W-:Y:S01]  /*0dc0*/  FFMA.FTZ R52, R99, R81.reuse, R52 ;  /* 0x0000005163347223 */ /* 0x080fe20000010034 */
[----:B------:R-:W-:Y:S01]  /*0dd0*/  FMUL.FTZ R96, R96, R81 ;  /* 0x0000005160607220 */ /* 0x000fe20000410000 */
[----:B------:R-:W-:Y:S02]  /*0de0*/  HADD2.F32 R81, -RZ, R89.H0_H0 ;  /* 0x20000059ff517230 */ /* 0x000fe40000004100 */
[----:B------:R-:W-:Y:S01]  /*0df0*/  FADD.FTZ R84, -R119, R84 ;  /* 0x0000005477547221 */ /* 0x000fe20000010100 */
[----:B------:R-:W-:Y:S01]  /*0e00*/  FMUL.FTZ R100, R9, R108 ;  /* 0x0000006c09647220 */ /* 0x000fe20000410000 */
[----:B------:R-:W-:Y:S01]  /*0e10*/  FADD.FTZ R80, -R119, R83 ;  /* 0x0000005377507221 */ /* 0x000fe20000010100 */
[----:B------:R-:W-:-:S02]  /*0e20*/  HADD2.F32 R88, -RZ, R88.H1_H1 ;  /* 0x30000058ff587230 */ /* 0x000fc40000004100 */
[----:B------:R-:W-:Y:S01]  /*0e30*/  FADD.FTZ R74, R74, R81 ;  /* 0x000000514a4a7221 */ /* 0x000fe20000010000 */
[-C--:B------:R-:W-:Y:S01]  /*0e40*/  FFMA.FTZ R54, R103, R81.reuse, R54 ;  /* 0x0000005167367223 */ /* 0x080fe20000010036 */
[----:B------:R-:W-:Y:S01]  /*0e50*/  FMUL.FTZ R102, R102, R81 ;  /* 0x0000005166667220 */ /* 0x000fe20000410000 */
[----:B------:R-:W-:Y:S02]  /*0e60*/  HADD2.F32 R81, -RZ, R90.H0_H0 ;  /* 0x2000005aff517230 */ /* 0x000fe40000004100 */
[C---:B------:R-:W-:Y:S01]  /*0e70*/  FMUL.FTZ R109, R9.reuse, R84 ;  /* 0x00000054096d7220 */ /* 0x040fe20000410000 */
[----:B------:R-:W-:Y:S02]  /*0e80*/  HADD2.F32 R108, -RZ, R26.H0_H0 ;  /* 0x2000001aff6c7230 */ /* 0x000fe40000004100 */
[----:B------:R-:W-:Y:S01]  /*0e90*/  FMUL.FTZ R106, R9, R80 ;  /* 0x00000050096a7220 */ /* 0x000fe20000410000 */
[----:B------:R-:W-:Y:S01]  /*0ea0*/  FMUL.FTZ R101, R101, R88 ;  /* 0x0000005865657220 */ /* 0x000fe20000410000 */
[----:B------:R-:W-:Y:S01]  /*0eb0*/  FADD.FTZ R36, R36, R81 ;  /* 0x0000005124247221 */ /* 0x000fe20000010000 */
[-C--:B------:R-:W-:Y:S01]  /*0ec0*/  FFMA.FTZ R56, R109, R81.reuse, R56 ;  /* 0x000000516d387223 */ /* 0x080fe20000010038 */
[----:B------:R-:W-:Y:S01]  /*0ed0*/  FMUL.FTZ R108, R108, R81 ;  /* 0x000000516c6c7220 */ /* 0x000fe20000410000 */
[----:B------:R-:W-:Y:S01]  /*0ee0*/  FADD.FTZ R80, R123, R96 ;  /* 0x000000607b507221 */ /* 0x000fe20000010000 */
[----:B------:R-:W-:Y:S01]  /*0ef0*/  FFMA.FTZ R81, R99, R96, R124 ;  /* 0x0000006063517223 */ /* 0x000fe2000001007c */
[----:B------:R-:W-:-:S02]  /*0f00*/  HADD2.F32 R82, -RZ, R89.H1_H1 ;  /* 0x30000059ff527230 */ /* 0x000fc40000004100 */
[----:B------:R-:W-:Y:S01]  /*0f10*/  FADD.FTZ R83, R80, R101 ;  /* 0x0000006550537221 */ /* 0x000fe20000010000 */
[----:B------:R-:W-:Y:S02]  /*0f20*/  FFMA.FTZ R80, R100, R101, R81 ;  /* 0x0000006564507223 */ /* 0x000fe40000010051 */
[----:B------:R-:W-:Y:S01]  /*0f30*/  FADD.FTZ R75, R75, R82 ;  /* 0x000000524b4b7221 */ /* 0x000fe20000010000 */
[-C--:B------:R-:W-:Y:S01]  /*0f40*/  FFMA.FTZ R55, R106, R82.reuse, R55 ;  /* 0x000000526a377223 */ /* 0x080fe20000010037 */
[----:B------:R-:W-:Y:S01]  /*0f50*/  FMUL.FTZ R107, R107, R82 ;  /* 0x000000526b6b7220 */ /* 0x000fe20000410000 */
[----:B------:R-:W-:Y:S01]  /*0f60*/  FADD.FTZ R82, R83, R102 ;  /* 0x0000006653527221 */ /* 0x000fe20000010000 */
[----:B------:R-:W-:Y:S01]  /*0f70*/  FFMA.FTZ R81, R103, R102, R80 ;  /* 0x0000006667517223 */ /* 0x000fe20000010050 */
[----:B------:R-:W-:Y:S02]  /*0f80*/  HADD2.F32 R90, -RZ, R90.H1_H1 ;  /* 0x3000005aff5a7230 */ /* 0x000fe40000004100 */
[----:B------:R-:W-:Y:S01]  /*0f90*/  FADD.FTZ R114, -R119, R85 ;  /* 0x0000005577727221 */ /* 0x000fe20000010100 */
[----:B------:R-:W-:Y:S01]  /*0fa0*/  FADD.FTZ R83, R82, R107 ;  /* 0x0000006b52537221 */ /* 0x000fe20000010000 */
[----:B------:R-:W-:Y:S01]  /*0fb0*/  FFMA.FTZ R80, R106, R107, R81 ;  /* 0x0000006b6a507223 */ /* 0x000fe20000010051 */
[----:B------:R-:W-:-:S02]  /*0fc0*/  HADD2.F32 R85, -RZ, R91.H0_H0 ;  /* 0x2000005bff557230 */ /* 0x000fc40000004100 */
[----:B------:R-:W-:Y:S01]  /*0fd0*/  FADD.FTZ R86, -R119, R86 ;  /* 0x0000005677567221 */ /* 0x000fe20000010100 */
[----:B------:R-:W-:Y:S01]  /*0fe0*/  FMUL.FTZ R114, R9, R114 ;  /* 0x0000007209727220 */ /* 0x000fe20000410000 */
[----:B------:R-:W-:Y:S01]  /*0ff0*/  FMUL.FTZ R112, R112, R90 ;  /* 0x0000005a70707220 */ /* 0x000fe20000410000 */
[----:B------:R-:W-:Y:S01]  /*1000*/  FADD.FTZ R83, R83, R108 ;  /* 0x0000006c53537221 */ /* 0x000fe20000010000 */
[----:B------:R-:W-:Y:S01]  /*1010*/  FFMA.FTZ R81, R109, R108, R80 ;  /* 0x0000006c6d517223 */ /* 0x000fe20000010050 */
[----:B------:R-:W-:Y:S02]  /*1020*/  HADD2.F32 R84, -RZ, R91.H1_H1 ;  /* 0x3000005bff547230 */ /* 0x000fe40000004100 */
[----:B------:R-:W-:Y:S01]  /*1030*/  FADD.FTZ R116, -R119, R87 ;  /* 0x0000005777747221 */ /* 0x000fe20000010100 */
[----:B------:R-:W-:Y:S01]  /*1040*/  FMUL.FTZ R113, R9, R86 ;  /* 0x0000005609717220 */ /* 0x000fe20000410000 */
[-C--:B------:R-:W-:Y:S01]  /*1050*/  FMUL.FTZ R110, R110, R85.reuse ;  /* 0x000000556e6e7220 */ /* 0x080fe20000410000 */
        /* <DEDUP_REMOVED lines=16> */
.L_x_2401:
[----:B------:R-:W-:Y:S05]  /*1160*/  BSYNC.RECONVERGENT B1 ;  /* 0x0000000000017941 */ /* 0x000fea0003800200 */
.L_x_2400:
        /* <DEDUP_REMOVED lines=23> */
.L_x_2435:
        /* <DEDUP_REMOVED lines=31> */
[----:B------:R-:W-:Y:S01]  /*14d0*/  FFMA.FTZ R81, R93, R84, R85 ;  /* 0x000000545d517223 */ /* 0x000fe20000010055 */
[----:B------:R-:W-:Y:S01]  /*14e0*/  FMUL.FTZ R86, R9, R86 ;  /* 0x0000005609567220 */ /* 0x000fe20000410000 */
[----:B------:R-:W-:-:S02]  /*14f0*/  LOP3.LUT P5, RZ, R127, 0xff, RZ, 0xc0, !PT ;  /* 0x000000ff7fff7812 */ /* 0x000fc400078ac0ff */
[----:B------:R-:W-:Y:S01]  /*1500*/  FSEL R80, R80, RZ, P1 ;  /* 0x000000ff50507208 */ /* 0x000fe20000800000 */
[----:B------:R-:W-:Y:S01]  /*1510*/  FMUL.FTZ R86, R86, UR13 ;  /* 0x0000000d56567c20 */ /* 0x000fe20008410000 */
[----:B------:R-:W-:Y:S01]  /*1520*/  FSEL R83, R82, RZ, P0 ;  /* 0x000000ff52537208 */ /* 0x000fe20000000000 */
[--C-:B------:R-:W-:Y:S01]  /*1530*/  FFMA.FTZ R82, R92, R84, R85.reuse ;  /* 0x000000545c527223 */ /* 0x100fe20000010055 */
[----:B------:R-:W-:Y:S02]  /*1540*/  LOP3.LUT P0, RZ, R126, 0xff0000, RZ, 0xc0, !PT ;  /* 0x00ff00007eff7812 */ /* 0x000fe4000780c0ff */
[----:B------:R-:W-:Y:S01]  /*1550*/  F2FP.F16.F32.PACK_AB R83, R83, R80 ;  /* 0x000000505353723e */ /* 0x000fe200000000ff */
[----:B------:R-:W-:Y:S01]  /*1560*/  FFMA.FTZ R80, R98, R84, R85 ;  /* 0x0000005462507223 */ /* 0x000fe20000010055 */
[----:B------:R-:W-:Y:S01]  /*1570*/  FADD.FTZ R82, R97, -R82 ;  /* 0x8000005261527221 */ /* 0x000fe20000010000 */
[----:B------:R-:W-:Y:S02]  /*1580*/  LOP3.LUT P1, RZ, R126, 0xff000000, RZ, 0xc0, !PT ;  /* 0xff0000007eff7812 */ /* 0x000fe4000782c0ff */
[----:B------:R-:W-:Y:S01]  /*1590*/  FADD.FTZ R88, R111, -R80 ;  /* 0x800000506f587221 */ /* 0x000fe20000010000 */
[----:B------:R-:W-:Y:S01]  /*15a0*/  FADD.FTZ R80, R10, -R81 ;  /* 0x800000510a507221 */ /* 0x000fe20000010000 */
[----:B------:R-:W-:Y:S01]  /*15b0*/  FMUL.FTZ R82, R9, R82 ;  /* 0x0000005209527220 */ /* 0x000fe20000410000 */
[----:B------:R-:W-:Y:S01]  /*15c0*/  LOP3.LUT P6, RZ, R127, 0xff00, RZ, 0xc0, !PT ;  /* 0x0000ff007fff7812 */ /* 0x000fe200078cc0ff */
[C---:B------:R-:W-:Y:S01]  /*15d0*/  FMUL.FTZ R88, R9.reuse, R88 ;  /* 0x0000005809587220 */ /* 0x040fe20000410000 */
[----:B------:R-:W-:Y:S01]  /*15e0*/  FMUL.FTZ R80, R9, R80 ;  /* 0x0000005009507220 */ /* 0x000fe20000410000 */
[----:B------:R-:W-:Y:S01]  /*15f0*/  FMUL.FTZ R82, R82, UR13 ;  /* 0x0000000d52527c20 */ /* 0x000fe20008410000 */
[----:B------:R-:W-:Y:S01]  /*1600*/  FSEL R86, R86, RZ, P5 ;  /* 0x000000ff56567208 */ /* 0x000fe20002800000 */
[----:B------:R-:W-:Y:S01]  /*1610*/  FMUL.FTZ R88, R88, UR13 ;  /* 0x0000000d58587c20 */ /* 0x000fe20008410000 */
[----:B------:R-:W-:-:S02]  /*1620*/  FMUL.FTZ R80, R80, UR13 ;  /* 0x0000000d50507c20 */ /* 0x000fc40008410000 */
[----:B------:R-:W-:Y:S02]  /*1630*/  FSEL R81, R82, RZ, P1 ;  /* 0x000000ff52517208 */ /* 0x000fe40000800000 */
[----:B------:R-:W-:Y:S02]  /*1640*/  FSEL R87, R88, RZ, P6 ;  /* 0x000000ff58577208 */ /* 0x000fe40003000000 */
[----:B------:R-:W-:Y:S02]  /*1650*/  FSEL R80, R80, RZ, P0 ;  /* 0x000000ff50507208 */ /* 0x000fe40000000000 */
[----:B------:R-:W-:Y:S01]  /*1660*/  F2FP.F16.F32.PACK_AB R82, R87, R86 ;  /* 0x000000565752723e */ /* 0x000fe200000000ff */
[--C-:B------:R-:W-:Y:S01]  /*1670*/  FFMA.FTZ R87, R3, R84, R85.reuse ;  /* 0x0000005403577223 */ /* 0x100fe20000010055 */
[----:B------:R-:W-:Y:S01]  /*1680*/  F2FP.F16.F32.PACK_AB R81, R81, R80 ;  /* 0x000000505151723e */ /* 0x000fe200000000ff */
[----:B------:R-:W-:Y:S01]  /*1690*/  FFMA.FTZ R80, R8, R84, R85 ;  /* 0x0000005408507223 */ /* 0x000fe20000010055 */
[----:B------:R-:W-:-:S02]  /*16a0*/  LOP3.LUT P1, RZ, R126, 0xff00, RZ, 0xc0, !PT ;  /* 0x0000ff007eff7812 */ /* 0x000fc4000782c0ff */
[----:B------:R-:W-:Y:S01]  /*16b0*/  LOP3.LUT P0, RZ, R126, 0xff, RZ, 0xc0, !PT ;  /* 0x000000ff7eff7812 */ /* 0x000fe2000780c0ff */
[----:B------:R-:W-:Y:S01]  /*16c0*/  FADD.FTZ R86, R11, -R80 ;  /* 0x800000500b567221 */ /* 0x000fe20000010000 */
[----:B------:R-:W-:-:S03]  /*16d0*/  FADD.FTZ R80, R6, -R87 ;  /* 0x8000005706507221 */ /* 0x000fc60000010000 */
[C---:B------:R-:W-:Y:S01]  /*16e0*/  FMUL.FTZ R86, R9.reuse, R86 ;  /* 0x0000005609567220 */ /* 0x040fe20000410000 */
[----:B------:R-:W-:-:S03]  /*16f0*/  FMUL.FTZ R80, R9, R80 ;  /* 0x0000005009507220 */ /* 0x000fc60000410000 */
[----:B------:R-:W-:Y:S01]  /*1700*/  FMUL.FTZ R86, R86, UR13 ;  /* 0x0000000d56567c20 */ /* 0x000fe20008410000 */
[----:B------:R-:W-:-:S04]  /*1710*/  FMUL.FTZ R80, R80, UR13 ;  /* 0x0000000d50507c20 */ /* 0x000fc80008410000 */
[----:B------:R-:W-:Y:S02]  /*1720*/  FSEL R87, R86, RZ, P1 ;  /* 0x000000ff56577208 */ /* 0x000fe40000800000 */
[----:B------:R-:W-:-:S04]  /*1730*/  FSEL R80, R80, RZ, P0 ;  /* 0x000000ff50507208 */ /* 0x000fc80000000000 */
[----:B------:R-:W-:Y:S01]  /*1740*/  F2FP.F16.F32.PACK_AB R80, R87, R80 ;  /* 0x000000505750723e */ /* 0x000fe200000000ff */
[----:B------:R-:W-:Y:S06]  /*1750*/  BRA `(.L_x_2408) ;  /* 0x0000001c007c7947 */ /* 0x000fec0003800000 */
.L_x_2407:
        /* <DEDUP_REMOVED lines=8> */
[----:B------:R-:W-:Y:S01]  /*17e0*/  LOP3.LUT P5, RZ, R127, 0xff, RZ, 0xc0, !PT ;  /* 0x000000ff7fff7812 */ /* 0x000fe200078ac0ff */
[C---:B-----5:R-:W-:Y:S01]  /*17f0*/  FMUL.FTZ R40, R9.reuse, R40 ;  /* 0x0000002809287220 */ /* 0x060fe20000410000 */
[----:B------:R-:W-:Y:S01]  /*1800*/  FMUL.FTZ R41, R9, R76 ;  /* 0x0000004c09297220 */ /* 0x000fe20000410000 */
[----:B------:R-:W-:Y:S01]  /*1810*/  LOP3.LUT P1, RZ, R127, 0xff00, RZ, 0xc0, !PT ;  /* 0x0000ff007fff7812 */ /* 0x000fe2000782c0ff */
[----:B------:R-:W-:Y:S01]  /*1820*/  FMUL.FTZ R42, R9, R78 ;  /* 0x0000004e092a7220 */ /* 0x000fe20000410000 */
[----:B------:R-:W-:Y:S01]  /*1830*/  FMUL.FTZ R76, R40, UR13 ;  /* 0x0000000d284c7c20 */ /* 0x000fe20008410000 */
[----:B------:R-:W-:Y:S01]  /*1840*/  FMUL.FTZ R77, R41, UR13 ;  /* 0x0000000d294d7c20 */ /* 0x000fe20008410000 */
[----:B------:R-:W-:Y:S01]  /*1850*/  FMUL.FTZ R43, R9, R80 ;  /* 0x00000050092b7220 */ /* 0x000fe20000410000 */
[----:B------:R-:W-:Y:S01]  /*1860*/  ISETP.GE.U32.AND P0, PT, R126, RZ, PT ;  /* 0x000000ff7e00720c */ /* 0x000fe20003f06070 */
[----:B------:R-:W-:Y:S01]  /*1870*/  FMUL.FTZ R78, R42, UR13 ;  /* 0x0000000d2a4e7c20 */ /* 0x000fe20008410000 */
[----:B------:R-:W-:Y:S01]  /*1880*/  FSEL R76, R76, RZ, P5 ;  /* 0x000000ff4c4c7208 */ /* 0x000fe20002800000 */
[----:B------:R-:W-:Y:S01]  /*1890*/  FMUL.FTZ R79, R43, UR13 ;  /* 0x0000000d2b4f7c20 */ /* 0x000fe20008410000 */
[----:B------:R-:W-:Y:S01]  /*18a0*/  FSEL R77, R77, RZ, P1 ;  /* 0x000000ff4d4d7208 */ /* 0x000fe20000800000 */
[----:B------:R-:W-:Y:S01]  /*18b0*/  FFMA.FTZ R80, R92, R84, R85 ;  /* 0x000000545c507223 */ /* 0x000fe20000010055 */
[----:B------:R-:W-:-:S02]  /*18c0*/  LOP3.LUT P6, RZ, R127, 0xff0000, RZ, 0xc0, !PT ;  /* 0x00ff00007fff7812 */ /* 0x000fc400078cc0ff */
[----:B------:R-:W-:Y:S01]  /*18d0*/  ISETP.GE.U32.AND.EX P0, PT, R127, 0x1000000, PT, P0 ;  /* 0x010000007f00780c */ /* 0x000fe20003f06100 */
[----:B------:R-:W-:Y:S01]  /*18e0*/  FADD.FTZ R88, R97, -R80 ;  /* 0x8000005061587221 */ /* 0x000fe20000010000 */
[----:B------:R-:W-:Y:S01]  /*18f0*/  F2FP.F16.F32.PACK_AB R82, R77, R76 ;  /* 0x0000004c4d52723e */ /* 0x000fe200000000ff */
[-C--:B------:R-:W-:Y:S01]  /*1900*/  FFMA.FTZ R77, R3, R84.reuse, R85 ;  /* 0x00000054034d7223 */ /* 0x080fe20000010055 */
[----:B------:R-:W-:Y:S02]  /*1910*/  FSEL R78, R78, RZ, P6 ;  /* 0x000000ff4e4e7208 */ /* 0x000fe40003000000 */
[----:B------:R-:W-:Y:S01]  /*1920*/  FSEL R79, R79, RZ, P0 ;  /* 0x000000ff4f4f7208 */ /* 0x000fe20000000000 */
[----:B------:R-:W-:Y:S01]  /*1930*/  FADD.FTZ R76, R6, -R77 ;  /* 0x8000004d064c7221 */ /* 0x000fe20000010000 */
[--C-:B------:R-:W-:Y:S01]  /*1940*/  FFMA.FTZ R77, R93, R84, R85.reuse ;  /* 0x000000545d4d7223 */ /* 0x100fe20000010055 */
[----:B------:R-:W-:Y:S02]  /*1950*/  LOP3.LUT P6, RZ, R126, 0xff000000, RZ, 0xc0, !PT ;  /* 0xff0000007eff7812 */ /* 0x000fe400078cc0ff */
[----:B------:R-:W-:Y:S01]  /*1960*/  F2FP.F16.F32.PACK_AB R83, R79, R78 ;  /* 0x0000004e4f53723e */ /* 0x000fe200000000ff */
[----:B------:R-:W-:Y:S01]  /*1970*/  FFMA.FTZ R78, R8, R84, R85 ;  /* 0x00000054084e7223 */ /* 0x000fe20000010055 */
[----:B------:R-:W-:Y:S01]  /*1980*/  FADD.FTZ R86, R10, -R77 ;  /* 0x8000004d0a567221 */ /* 0x000fe20000010000 */
[C---:B------:R-:W-:Y:S01]  /*1990*/  FMUL.FTZ R79, R9.reuse, R88 ;  /* 0x00000058094f7220 */ /* 0x040fe20000410000 */
[----:B------:R-:W-:Y:S01]  /*19a0*/  FMUL.FTZ R76, R9, R76 ;  /* 0x0000004c094c7220 */ /* 0x000fe20000410000 */
[----:B------:R-:W-:Y:S01]  /*19b0*/  FADD.FTZ R80, R11, -R78 ;  /* 0x8000004e0b507221 */ /* 0x000fe20000010000 */
[----:B------:R-:W-:Y:S01]  /*19c0*/  FMUL.FTZ R78, R9, R86 ;  /* 0x00000056094e7220 */ /* 0x000fe20000410000 */
[----:B------:R-:W-:Y:S01]  /*19d0*/  FMUL.FTZ R87, R79, UR13 ;  /* 0x0000000d4f577c20 */ /* 0x000fe20008410000 */
[----:B------:R-:W-:Y:S01]  /*19e0*/  LOP3.LUT P0, RZ, R126, 0xff, RZ, 0xc0, !PT ;  /* 0x000000ff7eff7812 */ /* 0x000fe2000780c0ff */
[----:B------:R-:W-:Y:S01]  /*19f0*/  FMUL.FTZ R77, R9, R80 ;  /* 0x00000050094d7220 */ /* 0x000fe20000410000 */
[----:B------:R-:W-:Y:S01]  /*1a00*/  FMUL.FTZ R80, R76, UR13 ;  /* 0x0000000d4c507c20 */ /* 0x000fe20008410000 */
[----:B------:R-:W-:Y:S01]  /*1a10*/  FMUL.FTZ R86, R78, UR13 ;  /* 0x0000000d4e567c20 */ /* 0x000fe20008410000 */
[C---:B------:R-:W-:Y:S01]  /*1a20*/  LOP3.LUT P1, RZ, R126.reuse, 0xff00, RZ, 0xc0, !PT ;  /* 0x0000ff007eff7812 */ /* 0x040fe2000782c0ff */
        /* <DEDUP_REMOVED lines=9> */
.L_x_2406:
        /* <DEDUP_REMOVED lines=19> */
[C---:B------:R-:W-:Y:S01]  /*1bf0*/  LOP3.LUT P5, RZ, R127.reuse, 0xff, RZ, 0xc0, !PT ;  /* 0x000000ff7fff7812 */ /* 0x040fe200078ac0ff */
[----:B------:R-:W-:Y:S01]  /*1c00*/  FMUL.FTZ R86, R86, UR13 ;  /* 0x0000000d56567c20 */ /* 0x000fe20008410000 */
[----:B------:R-:W-:-:S02]  /*1c10*/  LOP3.LUT P6, RZ, R127, 0xff00, RZ, 0xc0, !PT ;  /* 0x0000ff007fff7812 */ /* 0x000fc400078cc0ff */
[----:B------:R-:W-:Y:S02]  /*1c20*/  FSEL R80, R80, RZ, P1 ;  /* 0x000000ff50507208 */ /* 0x000fe40000800000 */
[----:B------:R-:W-:Y:S02]  /*1c30*/  FSEL R81, R81, RZ, P0 ;  /* 0x000000ff51517208 */ /* 0x000fe40000000000 */
[----:B------:R-:W-:Y:S02]  /*1c40*/  LOP3.LUT P0, RZ, R126, 0xff0000, RZ, 0xc0, !PT ;  /* 0x00ff00007eff7812 */ /* 0x000fe4000780c0ff */
[----:B------:R-:W-:Y:S01]  /*1c50*/  F2FP.F16.F32.PACK_AB R83, R81, R80 ;  /* 0x000000505153723e */ /* 0x000fe200000000ff */
[-CC-:B------:R-:W-:Y:S01]  /*1c60*/  FFMA.FTZ R81, R95, R84.reuse, R85.reuse ;  /* 0x000000545f517223 */ /* 0x180fe20000010055 */
[-C--:B------:R-:W-:Y:S01]  /*1c70*/  FFMA.FTZ R80, R92, R84.reuse, R85 ;  /* 0x000000545c507223 */ /* 0x080fe20000010055 */
[----:B------:R-:W-:Y:S02]  /*1c80*/  LOP3.LUT P1, RZ, R126, 0xff000000, RZ, 0xc0, !PT ;  /* 0xff0000007eff7812 */ /* 0x000fe4000782c0ff */
[----:B------:R-:W-:Y:S01]  /*1c90*/  FADD.FTZ R82, R94, -R81 ;  /* 0x800000515e527221 */ /* 0x000fe20000010000 */
[----:B------:R-:W-:Y:S01]  /*1ca0*/  FFMA.FTZ R81, R93, R84, R85 ;  /* 0x000000545d517223 */ /* 0x000fe20000010055 */
[----:B------:R-:W-:Y:S01]  /*1cb0*/  FADD.FTZ R88, R97, -R80 ;  /* 0x8000005061587221 */ /* 0x000fe20000010000 */
[----:B------:R-:W-:Y:S01]  /*1cc0*/  FSEL R87, R86, RZ, P6 ;  /* 0x000000ff56577208 */ /* 0x000fe20003000000 */
[----:B------:R-:W-:Y:S01]  /*1cd0*/  FFMA.FTZ R82, R9, R82, R68 ;  /* 0x0000005209527223 */ /* 0x000fe20000010044 */
[----:B------:R-:W-:-:S03]  /*1ce0*/  FADD.FTZ R81, R10, -R81 ;  /* 0x800000510a517221 */ /* 0x000fc60000010000 */
[----:B------:R-:W-:Y:S01]  /*1cf0*/  FMUL.FTZ R82, R82, UR13 ;  /* 0x0000000d52527c20 */ /* 0x000fe20008410000 */
[C---:B------:R-:W-:Y:S01]  /*1d00*/  FFMA.FTZ R80, R9.reuse, R81, R66 ;  /* 0x0000005109507223 */ /* 0x040fe20000010042 */
[----:B------:R-:W-:-:S03]  /*1d10*/  FFMA.FTZ R81, R9, R88, R67 ;  /* 0x0000005809517223 */ /* 0x000fc60000010043 */
[----:B------:R-:W-:Y:S01]  /*1d20*/  FMUL.FTZ R80, R80, UR13 ;  /* 0x0000000d50507c20 */ /* 0x000fe20008410000 */
[----:B------:R-:W-:Y:S01]  /*1d30*/  FMUL.FTZ R81, R81, UR13 ;  /* 0x0000000d51517c20 */ /* 0x000fe20008410000 */
[----:B------:R-:W-:-:S03]  /*1d40*/  FSEL R82, R82, RZ, P5 ;  /* 0x000000ff52527208 */ /* 0x000fc60002800000 */
[----:B------:R-:W-:Y:S02]  /*1d50*/  FSEL R80, R80, RZ, P0 ;  /* 0x000000ff50507208 */ /* 0x000fe40000000000 */
[----:B------:R-:W-:Y:S02]  /*1d60*/  FSEL R81, R81, RZ, P1 ;  /* 0x000000ff51517208 */ /* 0x000fe40000800000 */
[----:B------:R-:W-:Y:S01]  /*1d70*/  F2FP.F16.F32.PACK_AB R82, R87, R82 ;  /* 0x000000525752723e */ /* 0x000fe200000000ff */
[--C-:B------:R-:W-:Y:S01]  /*1d80*/  FFMA.FTZ R87, R3, R84, R85.reuse ;  /* 0x0000005403577223 */ /* 0x100fe20000010055 */
[----:B------:R-:W-:Y:S01]  /*1d90*/  F2FP.F16.F32.PACK_AB R81, R81, R80 ;  /* 0x000000505151723e */ /* 0x000fe200000000ff */
[----:B------:R-:W-:Y:S01]  /*1da0*/  FFMA.FTZ R80, R8, R84, R85 ;  /* 0x0000005408507223 */ /* 0x000fe20000010055 */
[----:B------:R-:W-:Y:S01]  /*1db0*/  LOP3.LUT P1, RZ, R126, 0xff00, RZ, 0xc0, !PT ;  /* 0x0000ff007eff7812 */ /* 0x000fe2000782c0ff */
[----:B------:R-:W-:Y:S01]  /*1dc0*/  FADD.FTZ R87, R6, -R87 ;  /* 0x8000005706577221 */ /* 0x000fe20000010000 */
[----:B------:R-:W-:Y:S01]  /*1dd0*/  LOP3.LUT P0, RZ, R126, 0xff, RZ, 0xc0, !PT ;  /* 0x000000ff7eff7812 */ /* 0x000fe2000780c0ff */
[----:B------:R-:W-:-:S04]  /*1de0*/  FADD.FTZ R80, R11, -R80 ;  /* 0x800000500b507221 */ /* 0x000fc80000010000 */
[C---:B------:R-:W-:Y:S01]  /*1df0*/  FFMA.FTZ R86, R9.reuse, R80, R65 ;  /* 0x0000005009567223 */ /* 0x040fe20000010041 */
[----:B------:R-:W-:-:S03]  /*1e00*/  FFMA.FTZ R80, R9, R87, R64 ;  /* 0x0000005709507223 */ /* 0x000fc60000010040 */
[----:B------:R-:W-:Y:S01]  /*1e10*/  FMUL.FTZ R86, R86, UR13 ;  /* 0x0000000d56567c20 */ /* 0x000fe20008410000 */
[----:B------:R-:W-:-:S04]  /*1e20*/  FMUL.FTZ R80, R80, UR13 ;  /* 0x0000000d50507c20 */ /* 0x000fc80008410000 */
[----:B------:R-:W-:Y:S02]  /*1e30*/  FSEL R87, R86, RZ, P1 ;  /* 0x000000ff56577208 */ /* 0x000fe40000800000 */
[----:B------:R-:W-:-:S04]  /*1e40*/  FSEL R80, R80, RZ, P0 ;  /* 0x000000ff50507208 */ /* 0x000fc80000000000 */
[----:B------:R-:W-:Y:S01]  /*1e50*/  F2FP.F16.F32.PACK_AB R80, R87, R80 ;  /* 0x000000505750723e */ /* 0x000fe200000000ff */
[----:B------:R-:W-:Y:S06]  /*1e60*/  BRA `(.L_x_2408) ;  /* 0x0000001400b87947 */ /* 0x000fec0003800000 */
.L_x_2409:
        /* <DEDUP_REMOVED lines=8> */
[C---:B-----5:R-:W-:Y:S01]  /*1ef0*/  FFMA.FTZ R42, R9.reuse, R43, R70 ;  /* 0x0000002b092a7223 */ /* 0x060fe20000010046 */
[C---:B------:R-:W-:Y:S01]  /*1f00*/  FFMA.FTZ R43, R9.reuse, R78, R71 ;  /* 0x0000004e092b7223 */ /* 0x040fe20000010047 */
[C---:B------:R-:W-:Y:S01]  /*1f10*/  FFMA.FTZ R40, R9.reuse, R41, R68 ;  /* 0x0000002909287223 */ /* 0x040fe20000010044 */
[----:B------:R-:W-:Y:S01]  /*1f20*/  ISETP.GE.U32.AND P0, PT, R126, RZ, PT ;  /* 0x000000ff7e00720c */ /* 0x000fe20003f06070 */
        /* <DEDUP_REMOVED lines=17> */
[-CC-:B------:R-:W-:Y:S01]  /*2040*/  FFMA.FTZ R78, R92, R84.reuse, R85.reuse ;  /* 0x000000545c4e7223 */ /* 0x180fe20000010055 */
[----:B------:R-:W-:Y:S01]  /*2050*/  FFMA.FTZ R76, R8, R84, R85 ;  /* 0x00000054084c7223 */ /* 0x000fe20000010055 */
        /* <DEDUP_REMOVED lines=23> */
.L_x_2405:
        /* <DEDUP_REMOVED lines=15> */
[----:B------:R-:W-:Y:S01]  /*22c0*/  FFMA.FTZ R61, R95, R84, R85 ;  /* 0x000000545f3d7223 */ /* 0x000fe20000010055 */
[C---:B-----5:R-:W-:Y:S01]  /*22d0*/  FMUL.FTZ R60, R9.reuse, R60 ;  /* 0x0000003c093c7220 */ /* 0x060fe20000410000 */
[----:B------:R-:W-:Y:S01]  /*22e0*/  FMUL.FTZ R62, R9, R62 ;  /* 0x0000003e093e7220 */ /* 0x000fe20000410000 */
[----:B------:R-:W-:-:S02]  /*22f0*/  LOP3.LUT P5, RZ, R127, 0xff0000, RZ, 0xc0, !PT ;  /* 0x00ff00007fff7812 */ /* 0x000fc400078ac0ff */
[----:B------:R-:W-:Y:S01]  /*2300*/  FMUL.FTZ R60, R60, UR13 ;  /* 0x0000000d3c3c7c20 */ /* 0x000fe20008410000 */
[C---:B------:R-:W-:Y:S01]  /*2310*/  LOP3.LUT P6, RZ, R131.reuse, 0xff0000, RZ, 0xc0, !PT ;  /* 0x00ff000083ff7812 */ /* 0x040fe200078cc0ff */
[----:B------:R-:W-:Y:S01]  /*2320*/  FMUL.FTZ R62, R62, UR13 ;  /* 0x0000000d3e3e7c20 */ /* 0x000fe20008410000 */
[----:B------:R-:W-:Y:S02]  /*2330*/  ISETP.GE.U32.AND.EX P1, PT, R131, 0x1000000, PT, P1 ;  /* 0x010000008300780c */ /* 0x000fe40003f26110 */
[----:B------:R-:W-:Y:S02]  /*2340*/  ISETP.GE.U32.AND.EX P0, PT, R127, 0x1000000, PT, P0 ;  /* 0x010000007f00780c */ /* 0x000fe40003f06100 */
[C---:B------:R-:W-:Y:S02]  /*2350*/  FSEL R83, R60.reuse, RZ, P5 ;  /* 0x000000ff3c537208 */ /* 0x040fe40002800000 */
[----:B------:R-:W-:Y:S02]  /*2360*/  FSEL R63, R60, RZ, P6 ;  /* 0x000000ff3c3f7208 */ /* 0x000fe40003000000 */
[----:B------:R-:W-:-:S02]  /*2370*/  FSEL R60, R62, RZ, P1 ;  /* 0x000000ff3e3c7208 */ /* 0x000fc40000800000 */
[----:B------:R-:W-:Y:S02]  /*2380*/  FSEL R62, R62, RZ, P0 ;  /* 0x000000ff3e3e7208 */ /* 0x000fe40000000000 */
[----:B------:R-:W-:Y:S01]  /*2390*/  F2FP.F16.F32.PACK_AB R63, R60, R63 ;  /* 0x0000003f3c3f723e */ /* 0x000fe200000000ff */
[----:B------:R-:W-:Y:S01]  /*23a0*/  FADD.FTZ R60, R94, -R61 ;  /* 0x8000003d5e3c7221 */ /* 0x000fe20000010000 */
[----:B------:R-:W-:Y:S01]  /*23b0*/  F2FP.F16.F32.PACK_AB R83, R62, R83 ;  /* 0x000000533e53723e */ /* 0x000fe200000000ff */
[----:B------:R-:W-:Y:S01]  /*23c0*/  FFMA.FTZ R62, R98, R84, R85 ;  /* 0x00000054623e7223 */ /* 0x000fe20000010055 */
[----:B------:R-:W-:Y:S01]  /*23d0*/  LOP3.LUT P0, RZ, R131, 0xff, RZ, 0xc0, !PT ;  /* 0x000000ff83ff7812 */ /* 0x000fe2000780c0ff */
[----:B------:R-:W-:Y:S01]  /*23e0*/  FMUL.FTZ R60, R9, R60 ;  /* 0x0000003c093c7220 */ /* 0x000fe20000410000 */
[----:B------:R-:W-:Y:S01]  /*23f0*/  LOP3.LUT P1, RZ, R131, 0xff00, RZ, 0xc0, !PT ;  /* 0x0000ff0083ff7812 */ /* 0x000fe2000782c0ff */
[----:B------:R-:W-:Y:S01]  /*2400*/  FADD.FTZ R62, R111, -R62 ;  /* 0x8000003e6f3e7221 */ /* 0x000fe20000010000 */
[C---:B------:R-:W-:Y:S01]  /*2410*/  LOP3.LUT P6, RZ, R127.reuse, 0xff00, RZ, 0xc0, !PT ;  /* 0x0000ff007fff7812 */ /* 0x040fe200078cc0ff */
[----:B------:R-:W-:Y:S01]  /*2420*/  FMUL.FTZ R60, R60, UR13 ;  /* 0x0000000d3c3c7c20 */ /* 0x000fe20008410000 */
[----:B------:R-:W-:Y:S01]  /*2430*/  LOP3.LUT P5, RZ, R127, 0xff, RZ, 0xc0, !PT ;  /* 0x000000ff7fff7812 */ /* 0x000fe200078ac0ff */
[----:B------:R-:W-:-:S03]  /*2440*/  FMUL.FTZ R62, R9, R62 ;  /* 0x0000003e093e7220 */ /* 0x000fc60000410000 */
[----:B------:R-:W-:Y:S01]  /*2450*/  FSEL R82, R60, RZ, P5 ;  /* 0x000000ff3c527208 */ /* 0x000fe20002800000 */
[----:B------:R-:W-:Y:S01]  /*2460*/  FMUL.FTZ R80, R62, UR13 ;  /* 0x0000000d3e507c20 */ /* 0x000fe20008410000 */
[----:B------:R-:W-:Y:S02]  /*2470*/  FSEL R62, R60, RZ, P0 ;  /* 0x000000ff3c3e7208 */ /* 0x000fe40000000000 */
[----:B------:R-:W-:Y:S02]  /*2480*/  LOP3.LUT P5, RZ, R126, 0xff0000, RZ, 0xc0, !PT ;  /* 0x00ff00007eff7812 */ /* 0x000fe400078ac0ff */
[C---:B------:R-:W-:Y:S02]  /*2490*/  FSEL R61, R80.reuse, RZ, P1 ;  /* 0x000000ff503d7208 */ /* 0x040fe40000800000 */
[----:B------:R-:W-:Y:S01]  /*24a0*/  FSEL R81, R80, RZ, P6 ;  /* 0x000000ff50517208 */ /* 0x000fe20003000000 */
[--C-:B------:R-:W-:Y:S01]  /*24b0*/  FFMA.FTZ R80, R92, R84, R85.reuse ;  /* 0x000000545c507223 */ /* 0x100fe20000010055 */
[----:B------:R-:W-:Y:S01]  /*24c0*/  F2FP.F16.F32.PACK_AB R62, R61, R62 ;  /* 0x0000003e3d3e723e */ /* 0x000fe200000000ff */
[----:B------:R-:W-:Y:S01]  /*24d0*/  FFMA.FTZ R61, R93, R84, R85 ;  /* 0x000000545d3d7223 */ /* 0x000fe20000010055 */
[C---:B------:R-:W-:Y:S01]  /*24e0*/  LOP3.LUT P0, RZ, R130.reuse, 0xff0000, RZ, 0xc0, !PT ;  /* 0x00ff000082ff7812 */ /* 0x040fe2000780c0ff */
[----:B------:R-:W-:Y:S01]  /*24f0*/  FADD.FTZ R80, R97, -R80 ;  /* 0x8000005061507221 */ /* 0x000fe20000010000 */
[----:B------:R-:W-:Y:S01]  /*2500*/  LOP3.LUT P1, RZ, R130, 0xff000000, RZ, 0xc0, !PT ;  /* 0xff00000082ff7812 */ /* 0x000fe2000782c0ff */
[----:B------:R-:W-:Y:S01]  /*2510*/  FADD.FTZ R60, R10, -R61 ;  /* 0x8000003d0a3c7221 */ /* 0x000fe20000010000 */
[----:B------:R-:W-:Y:S01]  /*2520*/  F2FP.F16.F32.PACK_AB R82, R81, R82 ;  /* 0x000000525152723e */ /* 0x000fe200000000ff */
[C---:B------:R-:W-:Y:S01]  /*2530*/  FMUL.FTZ R80, R9.reuse, R80 ;  /* 0x0000005009507220 */ /* 0x040fe20000410000 */
[----:B------:R-:W-:Y:S01]  /*2540*/  LOP3.LUT P6, RZ, R126, 0xff000000, RZ, 0xc0, !PT ;  /* 0xff0000007eff7812 */ /* 0x000fe200078cc0ff */
[----:B------:R-:W-:-:S02]  /*2550*/  FMUL.FTZ R60, R9, R60 ;  /* 0x0000003c093c7220 */ /* 0x000fc40000410000 */
[----:B------:R-:W-:Y:S02]  /*2560*/  FMUL.FTZ R80, R80, UR13 ;  /* 0x0000000d50507c20 */ /* 0x000fe40008410000 */
        /* <DEDUP_REMOVED lines=25> */
.L_x_2411:
        /* <DEDUP_REMOVED lines=8> */
[C---:B-----5:R-:W-:Y:S01]  /*2780*/  FMUL.FTZ R42, R9.reuse, R42 ;  /* 0x0000002a092a7220 */ /* 0x060fe20000410000 */
[----:B------:R-:W-:Y:S01]  /*2790*/  FMUL.FTZ R43, R9, R40 ;  /* 0x00000028092b7220 */ /* 0x000fe20000410000 */
[----:B------:R-:W-:Y:S01]  /*27a0*/  FADD.FTZ R40, R94, -R41 ;  /* 0x800000295e287221 */ /* 0x000fe20000010000 */
[----:B------:R-:W-:Y:S01]  /*27b0*/  LOP3.LUT P5, RZ, R127, 0xff0000, RZ, 0xc0, !PT ;  /* 0x00ff00007fff7812 */ /* 0x000fe200078ac0ff */
[----:B------:R-:W-:Y:S01]  /*27c0*/  FMUL.FTZ R61, R42, UR13 ;  /* 0x0000000d2a3d7c20 */ /* 0x000fe20008410000 */
[----:B------:R-:W-:Y:S01]  /*27d0*/  LOP3.LUT P6, RZ, R131, 0xff0000, RZ, 0xc0, !PT ;  /* 0x00ff000083ff7812 */ /* 0x000fe200078cc0ff */
[----:B------:R-:W-:Y:S01]  /*27e0*/  FMUL.FTZ R62, R43, UR13 ;  /* 0x0000000d2b3e7c20 */ /* 0x000fe20008410000 */
[----:B------:R-:W-:Y:S01]  /*27f0*/  FMUL.FTZ R41, R9, R60 ;  /* 0x0000003c09297220 */ /* 0x000fe20000410000 */
[----:B------:R-:W-:Y:S01]  /*2800*/  ISETP.GE.U32.AND.EX P0, PT, R131, 0x1000000, PT, P0 ;  /* 0x010000008300780c */ /* 0x000fe20003f06100 */
[----:B------:R-:W-:Y:S01]  /*2810*/  FMUL.FTZ R40, R9, R40 ;  /* 0x0000002809287220 */ /* 0x000fe20000410000 */
[----:B------:R-:W-:-:S02]  /*2820*/  ISETP.GE.U32.AND P1, PT, R126, RZ, PT ;  /* 0x000000ff7e00720c */ /* 0x000fc40003f26070 */
[C---:B------:R-:W-:Y:S01]  /*2830*/  FSEL R63, R61.reuse, RZ, P6 ;  /* 0x000000ff3d3f7208 */ /* 0x040fe20003000000 */
[----:B------:R-:W-:Y:S01]  /*2840*/  FMUL.FTZ R60, R40, UR13 ;  /* 0x0000000d283c7c20 */ /* 0x000fe20008410000 */
[----:B------:R-:W-:Y:S01]  /*2850*/  FSEL R83, R61, RZ, P5 ;  /* 0x000000ff3d537208 */ /* 0x000fe20002800000 */
[----:B------:R-:W-:Y:S01]  /*2860*/  FMUL.FTZ R61, R41, UR13 ;  /* 0x0000000d293d7c20 */ /* 0x000fe20008410000 */
[----:B------:R-:W-:Y:S02]  /*2870*/  FSEL R76, R62, RZ, P0 ;  /* 0x000000ff3e4c7208 */ /* 0x000fe40000000000 */
[----:B------:R-:W-:Y:S02]  /*2880*/  LOP3.LUT P6, RZ, R131, 0xff00, RZ, 0xc0, !PT ;  /* 0x0000ff0083ff7812 */ /* 0x000fe400078cc0ff */
[C---:B------:R-:W-:Y:S02]  /*2890*/  ISETP.GE.U32.AND.EX P1, PT, R127.reuse, 0x1000000, PT, P1 ;  /* 0x010000007f00780c */ /* 0x040fe40003f26110 */
[----:B------:R-:W-:-:S02]  /*28a0*/  LOP3.LUT P0, RZ, R127, 0xff, RZ, 0xc0, !PT ;  /* 0x000000ff7fff7812 */ /* 0x000fc4000780c0ff */
[----:B------:R-:W-:Y:S02]  /*28b0*/  LOP3.LUT P5, RZ, R127, 0xff00, RZ, 0xc0, !PT ;  /* 0x0000ff007fff7812 */ /* 0x000fe400078ac0ff */
[C---:B------:R-:W-:Y:S02]  /*28c0*/  FSEL R77, R61.reuse, RZ, P6 ;  /* 0x000000ff3d4d7208 */ /* 0x040fe40003000000 */
[----:B------:R-:W-:Y:S02]  /*28d0*/  FSEL R62, R62, RZ, P1 ;  /* 0x000000ff3e3e7208 */ /* 0x000fe40000800000 */
[----:B------:R-:W-:Y:S02]  /*28e0*/  FSEL R82, R60, RZ, P0 ;  /* 0x000000ff3c527208 */ /* 0x000fe40000000000 */
[----:B------:R-:W-:Y:S02]  /*28f0*/  FSEL R61, R61, RZ, P5 ;  /* 0x000000ff3d3d7208 */ /* 0x000fe40002800000 */
[----:B------:R-:W-:-:S02]  /*2900*/  LOP3.LUT P1, RZ, R131, 0xff, RZ, 0xc0, !PT ;  /* 0x000000ff83ff7812 */ /* 0x000fc4000782c0ff */
[----:B------:R-:W-:Y:S02]  /*2910*/  F2FP.F16.F32.PACK_AB R83, R62, R83 ;  /* 0x000000533e53723e */ /* 0x000fe400000000ff */
[----:B------:R-:W-:Y:S01]  /*2920*/  F2FP.F16.F32.PACK_AB R82, R61, R82 ;  /* 0x000000523d52723e */ /* 0x000fe200000000ff */
[-CC-:B------:R-:W-:Y:S01]  /*2930*/  FFMA.FTZ R61, R93, R84.reuse, R85.reuse ;  /* 0x000000545d3d7223 */ /* 0x180fe20000010055 */
[----:B------:R-:W-:Y:S01]  /*2940*/  FSEL R62, R60, RZ, P1 ;  /* 0x000000ff3c3e7208 */ /* 0x000fe20000800000 */
        /* <DEDUP_REMOVED lines=12> */
[----:B------:R-:W-:Y:S01]  /*2a10*/  FMUL.FTZ R76, R79, UR13 ;  /* 0x0000000d4f4c7c20 */ /* 0x000fe20008410000 */
[----:B------:R-:W-:-:S02]  /*2a20*/  FFMA.FTZ R77, R3, R84, R85 ;  /* 0x00000054034d7223 */ /* 0x000fc40000010055 */
[C---:B------:R-:W-:Y:S02]  /*2a30*/  FSEL R81, R60.reuse, RZ, P0 ;  /* 0x000000ff3c517208 */ /* 0x040fe40000000000 */
[----:B------:R-:W-:Y:S02]  /*2a40*/  FSEL R61, R60, RZ, P1 ;  /* 0x000000ff3c3d7208 */ /* 0x000fe40000800000 */
        /* <DEDUP_REMOVED lines=15> */
[----:B------:R-:W-:Y:S02]  /*2b40*/  FSEL R86, R60, RZ, P1 ;  /* 0x000000ff3c567208 */ /* 0x000fe40000800000 */
[C---:B------:R-:W-:Y:S02]  /*2b50*/  FSEL R87, R80.reuse, RZ, P5 ;  /* 0x000000ff50577208 */ /* 0x040fe40002800000 */
[----:B------:R-:W-:Y:S02]  /*2b60*/  FSEL R89, R80, RZ, P6 ;  /* 0x000000ff50597208 */ /* 0x000fe40003000000 */
[----:B------:R-:W-:Y:S02]  /*2b70*/  FSEL R80, R60, RZ, P0 ;  /* 0x000000ff3c507208 */ /* 0x000fe40000000000 */
[----:B------:R-:W-:Y:S02]  /*2b80*/  F2FP.F16.F32.PACK_AB R60, R89, R86 ;  /* 0x00000056593c723e */ /* 0x000fe400000000ff */
[----:B------:R-:W-:Y:S01]  /*2b90*/  F2FP.F16.F32.PACK_AB R80, R87, R80 ;  /* 0x000000505750723e */ /* 0x000fe200000000ff */
[----:B------:R-:W-:Y:S06]  /*2ba0*/  BRA `(.L_x_2408) ;  /* 0x0000000800687947 */ /* 0x000fec0003800000 */
.L_x_2410:
        /* <DEDUP_REMOVED lines=19> */
[----:B------:R-:W-:-:S02]  /*2ce0*/  LOP3.LUT P6, RZ, R127, 0xff0000, RZ, 0xc0, !PT ;  /* 0x00ff00007fff7812 */ /* 0x000fc400078cc0ff */
[----:B------:R-:W-:Y:S02]  /*2cf0*/  ISETP.GE.U32.AND P1, PT, R126, RZ, PT ;  /* 0x000000ff7e00720c */ /* 0x000fe40003f26070 */
[C---:B------:R-:W-:Y:S02]  /*2d00*/  FSEL R63, R61.reuse, RZ, P5 ;  /* 0x000000ff3d3f7208 */ /* 0x040fe40002800000 */
[----:B------:R-:W-:Y:S02]  /*2d10*/  FSEL R60, R62, RZ, P0 ;  /* 0x000000ff3e3c7208 */ /* 0x000fe40000000000 */
[----:B------:R-:W-:Y:S01]  /*2d20*/  FSEL R83, R61, RZ, P6 ;  /* 0x000000ff3d537208 */ /* 0x000fe20003000000 */
[-CC-:B------:R-:W-:Y:S01]  /*2d30*/  FFMA.FTZ R61, R95, R84.reuse, R85.reuse ;  /* 0x000000545f3d7223 */ /* 0x180fe20000010055 */
[----:B------:R-:W-:Y:S01]  /*2d40*/  F2FP.F16.F32.PACK_AB R63, R60, R63 ;  /* 0x0000003f3c3f723e */ /* 0x000fe200000000ff */
[----:B------:R-:W-:Y:S01]  /*2d50*/  FFMA.FTZ R60, R98, R84, R85 ;  /* 0x00000054623c7223 */ /* 0x000fe20000010055 */
[C---:B------:R-:W-:Y:S01]  /*2d60*/  ISETP.GE.U32.AND.EX P1, PT, R127.reuse, 0x1000000, PT, P1 ;  /* 0x010000007f00780c */ /* 0x040fe20003f26110 */
[----:B------:R-:W-:Y:S01]  /*2d70*/  FADD.FTZ R61, R94, -R61 ;  /* 0x8000003d5e3d7221 */ /* 0x000fe20000010000 */
[----:B------:R-:W-:Y:S01]  /*2d80*/  LOP3.LUT P0, RZ, R127, 0xff, RZ, 0xc0, !PT ;  /* 0x000000ff7fff7812 */ /* 0x000fe2000780c0ff */
[----:B------:R-:W-:Y:S01]  /*2d90*/  FADD.FTZ R60, R111, -R60 ;  /* 0x8000003c6f3c7221 */ /* 0x000fe20000010000 */
[----:B------:R-:W-:Y:S01]  /*2da0*/  FSEL R62, R62, RZ, P1 ;  /* 0x000000ff3e3e7208 */ /* 0x000fe20000800000 */
[----:B------:R-:W-:Y:S01]  /*2db0*/  FFMA.FTZ R61, R9, R61, R68 ;  /* 0x0000003d093d7223 */ /* 0x000fe20000010044 */
[----:B------:R-:W-:Y:S01]  /*2dc0*/  LOP3.LUT P1, RZ, R131, 0xff, RZ, 0xc0, !PT ;  /* 0x000000ff83ff7812 */ /* 0x000fe2000782c0ff */
[----:B------:R-:W-:Y:S01]  /*2dd0*/  FFMA.FTZ R60, R9, R60, R69 ;  /* 0x0000003c093c7223 */ /* 0x000fe20000010045 */
[----:B------:R-:W-:Y:S01]  /*2de0*/  LOP3.LUT P6, RZ, R131, 0xff00, RZ, 0xc0, !PT ;  /* 0x0000ff0083ff7812 */ /* 0x000fe200078cc0ff */
[----:B------:R-:W-:Y:S01]  /*2df0*/  FMUL.FTZ R61, R61, UR13 ;  /* 0x0000000d3d3d7c20 */ /* 0x000fe20008410000 */
[----:B------:R-:W-:Y:S01]  /*2e00*/  F2FP.F16.F32.PACK_AB R83, R62, R83 ;  /* 0x000000533e53723e */ /* 0x000fe200000000ff */
[----:B------:R-:W-:Y:S01]  /*2e10*/  FMUL.FTZ R60, R60, UR13 ;  /* 0x0000000d3c3c7c20 */ /* 0x000fe20008410000 */
[----:B------:R-:W-:-:S02]  /*2e20*/  LOP3.LUT P5, RZ, R127, 0xff00, RZ, 0xc0, !PT ;  /* 0x0000ff007fff7812 */ /* 0x000fc400078ac0ff */
[C---:B------:R-:W-:Y:S02]  /*2e30*/  FSEL R82, R61.reuse, RZ, P0 ;  /* 0x000000ff3d527208 */ /* 0x040fe40000000000 */
[----:B------:R-:W-:Y:S02]  /*2e40*/  FSEL R62, R61, RZ, P1 ;  /* 0x000000ff3d3e7208 */ /* 0x000fe40000800000 */
[C---:B------:R-:W-:Y:S02]  /*2e50*/  FSEL R61, R60.reuse, RZ, P6 ;  /* 0x000000ff3c3d7208 */ /* 0x040fe40003000000 */
[----:B------:R-:W-:Y:S01]  /*2e60*/  FSEL R81, R60, RZ, P5 ;  /* 0x000000ff3c517208 */ /* 0x000fe20002800000 */
[--C-:B------:R-:W-:Y:S01]  /*2e70*/  FFMA.FTZ R60, R92, R84, R85.reuse ;  /* 0x000000545c3c7223 */ /* 0x100fe20000010055 */
[----:B------:R-:W-:Y:S01]  /*2e80*/  F2FP.F16.F32.PACK_AB R62, R61, R62 ;  /* 0x0000003e3d3e723e */ /* 0x000fe200000000ff */
[----:B------:R-:W-:Y:S01]  /*2e90*/  FFMA.FTZ R61, R93, R84, R85 ;  /* 0x000000545d3d7223 */ /* 0x000fe20000010055 */
[----:B------:R-:W-:Y:S01]  /*2ea0*/  LOP3.LUT P0, RZ, R126, 0xff0000, RZ, 0xc0, !PT ;  /* 0x00ff00007eff7812 */ /* 0x000fe2000780c0ff */
[----:B------:R-:W-:Y:S01]  /*2eb0*/  FADD.FTZ R60, R97, -R60 ;  /* 0x8000003c613c7221 */ /* 0x000fe20000010000 */
[----:B------:R-:W-:Y:S01]  /*2ec0*/  LOP3.LUT P1, RZ, R130, 0xff0000, RZ, 0xc0, !PT ;  /* 0x00ff000082ff7812 */ /* 0x000fe2000782c0ff */
[----:B------:R-:W-:Y:S01]  /*2ed0*/  FADD.FTZ R61, R10, -R61 ;  /* 0x8000003d0a3d7221 */ /* 0x000fe20000010000 */
[----:B------:R-:W-:Y:S01]  /*2ee0*/  LOP3.LUT P6, RZ, R130, 0xff000000, RZ, 0xc0, !PT ;  /* 0xff00000082ff7812 */ /* 0x000fe200078cc0ff */
[----:B------:R-:W-:Y:S01]  /*2ef0*/  FFMA.FTZ R60, R9, R60, R67 ;  /* 0x0000003c093c7223 */ /* 0x000fe20000010043 */
[----:B------:R-:W-:Y:S01]  /*2f00*/  F2FP.F16.F32.PACK_AB R82, R81, R82 ;  /* 0x000000525152723e */ /* 0x000fe200000000ff */
[----:B------:R-:W-:Y:S01]  /*2f10*/  FFMA.FTZ R61, R9, R61, R66 ;  /* 0x0000003d093d7223 */ /* 0x000fe20000010042 */
[----:B------:R-:W-:Y:S01]  /*2f20*/  LOP3.LUT P5, RZ, R126, 0xff000000, RZ, 0xc0, !PT ;  /* 0xff0000007eff7812 */ /* 0x000fe200078ac0ff */
[----:B------:R-:W-:-:S02]  /*2f30*/  FMUL.FTZ R80, R60, UR13 ;  /* 0x0000000d3c507c20 */ /* 0x000fc40008410000 */
[----:B------:R-:W-:-:S03]  /*2f40*/  FMUL.FTZ R61, R61, UR13 ;  /* 0x0000000d3d3d7c20 */ /* 0x000fc60008410000 */
[C---:B------:R-:W-:Y:S02]  /*2f50*/  FSEL R60, R80.reuse, RZ, P6 ;  /* 0x000000ff503c7208 */ /* 0x040fe40003000000 */
[C---:B------:R-:W-:Y:S02]  /*2f60*/  FSEL R81, R61.reuse, RZ, P0 ;  /* 0x000000ff3d517208 */ /* 0x040fe40000000000 */
[----:B------:R-:W-:Y:S02]  /*2f70*/  FSEL R61, R61, RZ, P1 ;  /* 0x000000ff3d3d7208 */ /* 0x000fe40000800000 */
[----:B------:R-:W-:Y:S02]  /*2f80*/  FSEL R80, R80, RZ, P5 ;  /* 0x000000ff50507208 */ /* 0x000fe40002800000 */
[----:B------:R-:W-:Y:S01]  /*2f90*/  F2FP.F16.F32.PACK_AB R61, R60, R61 ;  /* 0x0000003d3c3d723e */ /* 0x000fe200000000ff */
[----:B------:R-:W-:Y:S01]  /*2fa0*/  FFMA.FTZ R60, R8, R84, R85 ;  /* 0x00000054083c7223 */ /* 0x000fe20000010055 */
[----:B------:R-:W-:Y:S01]  /*2fb0*/  F2FP.F16.F32.PACK_AB R81, R80, R81 ;  /* 0x000000515051723e */ /* 0x000fe200000000ff */
[----:B------:R-:W-:Y:S01]  /*2fc0*/  FMUL.FTZ R80, R87, UR13 ;  /* 0x0000000d57507c20 */ /* 0x000fe20008410000 */
[----:B------:R-:W-:Y:S01]  /*2fd0*/  LOP3.LUT P5, RZ, R126, 0xff00, RZ, 0xc0, !PT ;  /* 0x0000ff007eff7812 */ /* 0x000fe200078ac0ff */
[----:B------:R-:W-:Y:S01]  /*2fe0*/  FADD.FTZ R60, R11, -R60 ;  /* 0x8000003c0b3c7221 */ /* 0x000fe20000010000 */
[----:B------:R-:W-:-:S02]  /*2ff0*/  LOP3.LUT P6, RZ, R130, 0xff00, RZ, 0xc0, !PT ;  /* 0x0000ff0082ff7812 */ /* 0x000fc400078cc0ff */
[----:B------:R-:W-:Y:S01]  /*3000*/  LOP3.LUT P1, RZ, R130, 0xff, RZ, 0xc0, !PT ;  /* 0x000000ff82ff7812 */ /* 0x000fe2000782c0ff */
[----:B------:R-:W-:Y:S01]  /*3010*/  FFMA.FTZ R60, R9, R60, R65 ;  /* 0x0000003c093c7223 */ /* 0x000fe20000010041 */
[----:B------:R-:W-:-:S03]  /*3020*/  LOP3.LUT P0, RZ, R126, 0xff, RZ, 0xc0, !PT ;  /* 0x000000ff7eff7812 */ /* 0x000fc6000780c0ff */
[----:B------:R-:W-:-:S05]  /*3030*/  FMUL.FTZ R60, R60, UR13 ;  /* 0x0000000d3c3c7c20 */ /* 0x000fca0008410000 */
[C---:B------:R-:W-:Y:S02]  /*3040*/  FSEL R89, R60.reuse, RZ, P5 ;  /* 0x000000ff3c597208 */ /* 0x040fe40002800000 */
[----:B------:R-:W-:Y:S02]  /*3050*/  FSEL R87, R60, RZ, P6 ;  /* 0x000000ff3c577208 */ /* 0x000fe40003000000 */
[C---:B------:R-:W-:Y:S02]  /*3060*/  FSEL R60, R80.reuse, RZ, P1 ;  /* 0x000000ff503c7208 */ /* 0x040fe40000800000 */
[----:B------:R-:W-:Y:S02]  /*3070*/  FSEL R80, R80, RZ, P0 ;  /* 0x000000ff50507208 */ /* 0x000fe40000000000 */
[----:B------:R-:W-:Y:S02]  /*3080*/  F2FP.F16.F32.PACK_AB R60, R87, R60 ;  /* 0x0000003c573c723e */ /* 0x000fe400000000ff */
[----:B------:R-:W-:Y:S01]  /*3090*/  F2FP.F16.F32.PACK_AB R80, R89, R80 ;  /* 0x000000505950723e */ /* 0x000fe200000000ff */
[----:B------:R-:W-:Y:S06]  /*30a0*/  BRA `(.L_x_2408) ;  /* 0x0000000400287947 */ /* 0x000fec0003800000 */
.L_x_2412:
[-CC-:B------:R-:W-:Y:S01]  /*30b0*/  FFMA.FTZ R41, R105, R84.reuse, R85.reuse ;  /* 0x0000005469297223 */ /* 0x180fe20000010055 */
[----:B------:R-:W-:Y:S01]  /*30c0*/  FFMA.FTZ R40, R118, R84, R85 ;  /* 0x0000005476287223 */ /* 0x000fe20000010055 */
[----:B------:R-:W-:Y:S02]  /*30d0*/  LOP3.LUT P5, RZ, R127, 0xff0000, RZ, 0xc0, !PT ;  /* 0x00ff00007fff7812 */ /* 0x000fe400078ac0ff */
[----:B------:R-:W-:Y:S01]  /*30e0*/  FADD.FTZ R41, R104, -R41 ;  /* 0x8000002968297221 */ /* 0x000fe20000010000 */
[----:B------:R-:W-:Y:S01]  /*30f0*/  FADD.FTZ R40, R117, -R40 ;  /* 0x8000002875287221 */ /* 0x000fe20000010000 */
[----:B------:R-:W-:Y:S02]  /*3100*/  LOP3.LUT P6, RZ, R131, 0xff0000, RZ, 0xc0, !PT ;  /* 0x00ff000083ff7812 */ /* 0x000fe400078cc0ff */
[C---:B-----5:R-:W-:Y:S01]  /*3110*/  FFMA.FTZ R42, R9.reuse, R41, R70 ;  /* 0x00000029092a7223 */ /* 0x060fe20000010046 */
[----:B------:R-:W-:Y:S01]  /*3120*/  FFMA.FTZ R43, R9, R40, R71 ;  /* 0x00000028092b7223 */ /* 0x000fe20000010047 */
[-CC-:B------:R-:W-:Y:S01]  /*3130*/  FFMA.FTZ R41, R95, R84.reuse, R85.reuse ;  /* 0x000000545f297223 */ /* 0x180fe20000010055 */
[----:B------:R-:W-:Y:S01]  /*3140*/  FFMA.FTZ R40, R98, R84, R85 ;  /* 0x0000005462287223 */ /* 0x000fe20000010055 */
[----:B------:R-:W-:Y:S01]  /*3150*/  FMUL.FTZ R60, R42, UR13 ;  /* 0x0000000d2a3c7c20 */ /* 0x000fe20008410000 */
[----:B------:R-:W-:Y:S01]  /*3160*/  ISETP.GE.U32.AND P1, PT, R126, RZ, PT ;  /* 0x000000ff7e00720c */ /* 0x000fe20003f26070 */
[----:B------:R-:W-:Y:S01]  /*3170*/  FADD.FTZ R41, R94, -R41 ;  /* 0x800000295e297221 */ /* 0x000fe20000010000 */
[----:B------:R-:W-:Y:S01]  /*3180*/  ISETP.GE.U32.AND P0, PT, R130, RZ, PT ;  /* 0x000000ff8200720c */ /* 0x000fe20003f06070 */
[----:B------:R-:W-:Y:S01]  /*3190*/  FMUL.FTZ R61, R43, UR13 ;  /* 0x0000000d2b3d7c20 */ /* 0x000fe20008410000 */
[----:B------:R-:W-:-:S02]  /*31a0*/  FSEL R63, R60, RZ, P6 ;  /* 0x000000ff3c3f7208 */ /* 0x000fc40003000000 */
[----:B------:R-:W-:Y:S01]  /*31b0*/  FSEL R83, R60, RZ, P5 ;  /* 0x000000ff3c537208 */ /* 0x000fe20002800000 */
[----:B------:R-:W-:Y:S01]  /*31c0*/  FADD.FTZ R60, R111, -R40 ;  /* 0x800000286f3c7221 */ /* 0x000fe20000010000 */
        /* <DEDUP_REMOVED lines=8> */
[----:B------:R-:W-:-:S02]  /*3250*/  LOP3.LUT P6, RZ, R131, 0xff00, RZ, 0xc0, !PT ;  /* 0x0000ff0083ff7812 */ /* 0x000fc400078cc0ff */
[C---:B------:R-:W-:Y:S02]  /*3260*/  LOP3.LUT P0, RZ, R127.reuse, 0xff, RZ, 0xc0, !PT ;  /* 0x000000ff7fff7812 */ /* 0x040fe4000780c0ff */
[----:B------:R-:W-:Y:S02]  /*3270*/  LOP3.LUT P5, RZ, R127, 0xff00, RZ, 0xc0, !PT ;  /* 0x0000ff007fff7812 */ /* 0x000fe400078ac0ff */
[C---:B------:R-:W-:Y:S02]  /*3280*/  FSEL R77, R61.reuse, RZ, P6 ;  /* 0x000000ff3d4d7208 */ /* 0x040fe40003000000 */
        /* <DEDUP_REMOVED lines=19> */
[----:B------:R-:W-:Y:S01]  /*33c0*/  FMUL.FTZ R76, R79, UR13 ;  /* 0x0000000d4f4c7c20 */ /* 0x000fe20008410000 */
[----:B------:R-:W-:-:S02]  /*33d0*/  FFMA.FTZ R77, R3, R84, R85 ;  /* 0x00000054034d7223 */ /* 0x000fc40000010055 */
[C---:B------:R-:W-:Y:S02]  /*33e0*/  FSEL R81, R60.reuse, RZ, P0 ;  /* 0x000000ff3c517208 */ /* 0x040fe40000000000 */
[----:B------:R-:W-:Y:S01]  /*33f0*/  FSEL R61, R60, RZ, P1 ;  /* 0x000000ff3c3d7208 */ /* 0x000fe20000800000 */
[----:B------:R-:W-:Y:S01]  /*3400*/  FADD.FTZ R87, R6, -R77 ;  /* 0x8000004d06577221 */ /* 0x000fe20000010000 */
[C---:B------:R-:W-:Y:S02]  /*3410*/  FSEL R60, R76.reuse, RZ, P6 ;  /* 0x000000ff4c3c7208 */ /* 0x040fe40003000000 */
[----:B------:R-:W-:Y:S02]  /*3420*/  FSEL R76, R76, RZ, P5 ;  /* 0x000000ff4c4c7208 */ /* 0x000fe40002800000 */
[----:B------:R-:W-:Y:S01]  /*3430*/  F2FP.F16.F32.PACK_AB R61, R60, R61 ;  /* 0x0000003d3c3d723e */ /* 0x000fe200000000ff */
[----:B------:R-:W-:Y:S01]  /*3440*/  FFMA.FTZ R60, R8, R84, R85 ;  /* 0x00000054083c7223 */ /* 0x000fe20000010055 */
[----:B------:R-:W-:Y:S01]  /*3450*/  F2FP.F16.F32.PACK_AB R81, R76, R81 ;  /* 0x000000514c51723e */ /* 0x000fe200000000ff */
[----:B------:R-:W-:Y:S01]  /*3460*/  FFMA.FTZ R76, R9, R87, R64 ;  /* 0x00000057094c7223 */ /* 0x000fe20000010040 */
[----:B------:R-:W-:Y:S01]  /*3470*/  LOP3.LUT P5, RZ, R126, 0xff00, RZ, 0xc0, !PT ;  /* 0x0000ff007eff7812 */ /* 0x000fe200078ac0ff */
[----:B------:R-:W-:Y:S01]  /*3480*/  FADD.FTZ R60, R11, -R60 ;  /* 0x8000003c0b3c7221 */ /* 0x000fe20000010000 */
[----:B------:R-:W-:-:S02]  /*3490*/  LOP3.LUT P6, RZ, R130, 0xff00, RZ, 0xc0, !PT ;  /* 0x0000ff0082ff7812 */ /* 0x000fc400078cc0ff */
[----:B------:R-:W-:Y:S01]  /*34a0*/  LOP3.LUT P1, RZ, R130, 0xff, RZ, 0xc0, !PT ;  /* 0x000000ff82ff7812 */ /* 0x000fe2000782c0ff */
[----:B------:R-:W-:Y:S01]  /*34b0*/  FFMA.FTZ R77, R9, R60, R65 ;  /* 0x0000003c094d7223 */ /* 0x000fe20000010041 */
[----:B------:R-:W-:Y:S01]  /*34c0*/  FMUL.FTZ R60, R76, UR13 ;  /* 0x0000000d4c3c7c20 */ /* 0x000fe20008410000 */
[----:B------:R-:W-:Y:S02]  /*34d0*/  LOP3.LUT P0, RZ, R126, 0xff, RZ, 0xc0, !PT ;  /* 0x000000ff7eff7812 */ /* 0x000fe4000780c0ff */
[----:B------:R-:W-:Y:S02]  /*34e0*/  FMUL.FTZ R80, R77, UR13 ;  /* 0x0000000d4d507c20 */ /* 0x000fe40008410000 */
[----:B------:R-:W-:-:S03]  /*34f0*/  FSEL R86, R60, RZ, P1 ;  /* 0x000000ff3c567208 */ /* 0x000fc60000800000 */
[C---:B------:R-:W-:Y:S02]  /*3500*/  FSEL R87, R80.reuse, RZ, P5 ;  /* 0x000000ff50577208 */ /* 0x040fe40002800000 */
[----:B------:R-:W-:Y:S02]  /*3510*/  FSEL R89, R80, RZ, P6 ;  /* 0x000000ff50597208 */ /* 0x000fe40003000000 */
[----:B------:R-:W-:Y:S02]  /*3520*/  FSEL R80, R60, RZ, P0 ;  /* 0x000000ff3c507208 */ /* 0x000fe40000000000 */
[----:B------:R-:W-:Y:S02]  /*3530*/  F2FP.F16.F32.PACK_AB R60, R89, R86 ;  /* 0x00000056593c723e */ /* 0x000fe400000000ff */
[----:B------:R-:W-:-:S07]  /*3540*/  F2FP.F16.F32.PACK_AB R80, R87, R80 ;  /* 0x000000505750723e */ /* 0x000fce00000000ff */
.L_x_2408:
        /* <DEDUP_REMOVED lines=15> */
.L_x_2404:
[----:B------:R-:W-:Y:S05]  /*3640*/  BSYNC.RECONVERGENT B1 ;  /* 0x0000000000017941 */ /* 0x000fea0003800200 */
.L_x_2403:
        /* <DEDUP_REMOVED lines=15> */
[-C--:B------:R-:W-:Y:S01]  /*3740*/  FFMA.FTZ R42, R106, R84.reuse, R85 ;  /* 0x000000546a2a7223 */ /* 0x080fe20000010055 */
[----:B------:R-:W-:Y:S01]  /*3750*/  FADD.FTZ R40, R115, -R40 ;  /* 0x8000002873287221 */ /* 0x000fe20000010000 */
[----:B------:R-:W-:Y:S01]  /*3760*/  FADD.FTZ R62, R110, -R63 ;  /* 0x8000003f6e3e7221 */ /* 0x000fe20000010000 */
[-CC-:B------:R-:W-:Y:S01]  /*3770*/  FFMA.FTZ R77, R114, R84.reuse, R85.reuse ;  /* 0x00000054724d7223 */ /* 0x180fe20000010055 */
[----:B------:R-:W-:Y:S01]  /*3780*/  FFMA.FTZ R41, R103, R84, R85 ;  /* 0x0000005467297223 */ /* 0x000fe20000010055 */
[----:B-----5:R-:W-:Y:S01]  /*3790*/  FFMA.FTZ R43, R9, R40, R15 ;  /* 0x00000028092b7223 */ /* 0x020fe2000001000f */
[-C--:B------:R-:W-:Y:S01]  /*37a0*/  FFMA.FTZ R40, R100, R84.reuse, R85 ;  /* 0x0000005464287223 */ /* 0x080fe20000010055 */
[----:B------:R-:W-:Y:S01]  /*37b0*/  FADD.FTZ R63, R108, -R61 ;  /* 0x8000003d6c3f7221 */ /* 0x000fe20000010000 */
[----:B------:R-:W-:Y:S01]  /*37c0*/  FADD.FTZ R76, R107, -R42 ;  /* 0x8000002a6b4c7221 */ /* 0x000fe20000010000 */
[----:B------:R-:W-:Y:S01]  /*37d0*/  ISETP.GE.U32.AND P5, PT, R120, RZ, PT ;  /* 0x000000ff7800720c */ /* 0x000fe20003fa6070 */
[----:B------:R-:W-:Y:S01]  /*37e0*/  FFMA.FTZ R85, R99, R84, R85 ;  /* 0x0000005463557223 */ /* 0x000fe20000010055 */
[----:B------:R-:W-:Y:S01]  /*37f0*/  ISETP.GE.U32.AND P2, PT, R128, RZ, PT ;  /* 0x000000ff8000720c */ /* 0x000fe20003f46070 */
[----:B------:R-:W-:Y:S01]  /*3800*/  FFMA.FTZ R42, R9, R62, R14 ;  /* 0x0000003e092a7223 */ /* 0x000fe2000001000e */
[----:B------:R-:W-:Y:S01]  /*3810*/  FADD.FTZ R62, R101, -R40 ;  /* 0x80000028653e7221 */ /* 0x000fe20000010000 */
[----:B------:R-:W-:Y:S01]  /*3820*/  FMUL.FTZ R60, R43, UR13 ;  /* 0x0000000d2b3c7c20 */ /* 0x000fe20008410000 */
[----:B------:R-:W-:Y:S01]  /*3830*/  FADD.FTZ R78, R112, -R77 ;  /* 0x8000004d704e7221 */ /* 0x000fe20000010000 */
[----:B------:R-:W-:Y:S01]  /*3840*/  FFMA.FTZ R40, R9, R63, R12 ;  /* 0x0000003f09287223 */ /* 0x000fe2000001000c */
[----:B------:R-:W-:Y:S01]  /*3850*/  ISETP.GE.U32.AND.EX P5, PT, R121, 0x1000000, PT, P5 ;  /* 0x010000007900780c */ /* 0x000fe20003fa6150 */
[----:B------:R-:W-:Y:S01]  /*3860*/  FADD.FTZ R61, R102, -R41 ;  /* 0x80000029663d7221 */ /* 0x000fe20000010000 */
[----:B------:R-:W-:Y:S01]  /*3870*/  ISETP.GE.U32.AND.EX P2, PT, R129, 0x1000000, PT, P2 ;  /* 0x010000008100780c */ /* 0x000fe20003f46120 */
[----:B------:R-:W-:Y:S01]  /*3880*/  FADD.FTZ R85, R96, -R85 ;  /* 0x8000005560557221 */ /* 0x000fe20000010000 */
[----:B------:R-:W-:Y:S01]  /*3890*/  FMUL.FTZ R63, R42, UR13 ;  /* 0x0000000d2a3f7c20 */ /* 0x000fe20008410000 */
[----:B------:R-:W-:Y:S01]  /*38a0*/  LOP3.LUT P6, RZ, R121, 0xff0000, RZ, 0xc0, !PT ;  /* 0x00ff000079ff7812 */ /* 0x000fe200078cc0ff */
[C---:B------:R-:W-:Y:S01]  /*38b0*/  FFMA.FTZ R41, R9.reuse, R78, R13 ;  /* 0x0000004e09297223 */ /* 0x040fe2000001000d */
[C---:B------:R-:W-:Y:S01]  /*38c0*/  FFMA.FTZ R79, R9.reuse, R76, R19 ;  /* 0x0000004c094f7223 */ /* 0x040fe20000010013 */
[C---:B------:R-:W-:Y:S01]  /*38d0*/  FSEL R83, R60.reuse, RZ, P5 ;  /* 0x000000ff3c537208 */ /* 0x040fe20002800000 */
[C---:B------:R-:W-:Y:S01]  /*38e0*/  FFMA.FTZ R78, R9.reuse, R61, R18 ;  /* 0x0000003d094e7223 */ /* 0x040fe20000010012 */
[----:B------:R-:W-:Y:S01]  /*38f0*/  FSEL R80, R60, RZ, P2 ;  /* 0x000000ff3c507208 */ /* 0x000fe20001000000 */
[C---:B------:R-:W-:Y:S01]  /*3900*/  FFMA.FTZ R77, R9.reuse, R62, R17 ;  /* 0x0000003e094d7223 */ /* 0x040fe20000010011 */
[----:B------:R-:W-:Y:S01]  /*3910*/  FFMA.FTZ R76, R9, R85, R16 ;  /* 0x00000055094c7223 */ /* 0x000fe20000010010 */
[----:B------:R-:W-:Y:S01]  /*3920*/  LOP3.LUT P5, RZ, R129, 0xff0000, RZ, 0xc0, !PT ;  /* 0x00ff000081ff7812 */ /* 0x000fe200078ac0ff */
[----:B------:R-:W-:Y:S01]  /*3930*/  FMUL.FTZ R9, R40, UR13 ;  /* 0x0000000d28097c20 */ /* 0x000fe20008410000 */
[----:B------:R-:W-:-:S02]  /*3940*/  FSEL R60, R63, RZ, P6 ;  /* 0x000000ff3f3c7208 */ /* 0x000fc40003000000 */
[----:B------:R-:W-:Y:S02]  /*3950*/  LOP3.LUT P6, RZ, R121, 0xff, RZ, 0xc0, !PT ;  /* 0x000000ff79ff7812 */ /* 0x000fe400078cc0ff */
[----:B------:R-:W-:Y:S02]  /*3960*/  FSEL R61, R63, RZ, P5 ;  /* 0x000000ff3f3d7208 */ /* 0x000fe40002800000 */
[----:B------:R-:W-:Y:S01]  /*3970*/  F2FP.F16.F32.PACK_AB R83, R83, R60 ;  /* 0x0000003c5353723e */ /* 0x000fe200000000ff */
[----:B------:R-:W-:Y:S01]  /*3980*/  FMUL.FTZ R60, R41, UR13 ;  /* 0x0000000d293c7c20 */ /* 0x000fe20008410000 */
[----:B------:R-:W-:Y:S02]  /*3990*/  LOP3.LUT P5, RZ, R129, 0xff, RZ, 0xc0, !PT ;  /* 0x000000ff81ff7812 */ /* 0x000fe400078ac0ff */
[----:B------:R-:W-:Y:S02]  /*39a0*/  FSEL R82, R9, RZ, P6 ;  /* 0x000000ff09527208 */ /* 0x000fe40003000000 */
[----:B------:R-:W-:-:S02]  /*39b0*/  LOP3.LUT P6, RZ, R121, 0xff00, RZ, 0xc0, !PT ;  /* 0x0000ff0079ff7812 */ /* 0x000fc400078cc0ff */
[----:B------:R-:W-:Y:S02]  /*39c0*/  FSEL R62, R9, RZ, P5 ;  /* 0x000000ff093e7208 */ /* 0x000fe40002800000 */
[----:B------:R-:W-:Y:S02]  /*39d0*/  FSEL R9, R60, RZ, P6 ;  /* 0x000000ff3c097208 */ /* 0x000fe40003000000 */
[----:B------:R-:W-:Y:S02]  /*39e0*/  LOP3.LUT P2, RZ, R129, 0xff00, RZ, 0xc0, !PT ;  /* 0x0000ff0081ff7812 */ /* 0x000fe4000784c0ff */
[----:B------:R-:W-:Y:S01]  /*39f0*/  F2FP.F16.F32.PACK_AB R82, R9, R82 ;  /* 0x000000520952723e */ /* 0x000fe200000000ff */
[----:B------:R-:W-:Y:S01]  /*3a00*/  FMUL.FTZ R9, R78, UR13 ;  /* 0x0000000d4e097c20 */ /* 0x000fe20008410000 */
[----:B------:R-:W-:Y:S02]  /*3a10*/  LOP3.LUT P6, RZ, R120, 0xff0000, RZ, 0xc0, !PT ;  /* 0x00ff000078ff7812 */ /* 0x000fe400078cc0ff */
[----:B------:R-:W-:-:S02]  /*3a20*/  F2FP.F16.F32.PACK_AB R63, R80, R61 ;  /* 0x0000003d503f723e */ /* 0x000fc400000000ff */
[----:B------:R-:W-:Y:S01]  /*3a30*/  FSEL R61, R60, RZ, P2 ;  /* 0x000000ff3c3d7208 */ /* 0x000fe20001000000 */
[----:B------:R-:W-:Y:S01]  /*3a40*/  FMUL.FTZ R60, R79, UR13 ;  /* 0x0000000d4f3c7c20 */ /* 0x000fe20008410000 */
[----:B------:R-:W-:Y:S02]  /*3a50*/  LOP3.LUT P2, RZ, R128, 0xff000000, RZ, 0xc0, !PT ;  /* 0xff00000080ff7812 */ /* 0x000fe4000784c0ff */
[----:B------:R-:W-:Y:S02]  /*3a60*/  FSEL R81, R9, RZ, P6 ;  /* 0x000000ff09517208 */ /* 0x000fe40003000000 */
[----:B------:R-:W-:Y:S02]  /*3a70*/  LOP3.LUT P6, RZ, R120, 0xff000000, RZ, 0xc0, !PT ;  /* 0xff00000078ff7812 */ /* 0x000fe400078cc0ff */
[C---:B------:R-:W-:Y:S02]  /*3a80*/  FSEL R80, R60.reuse, RZ, P2 ;  /* 0x000000ff3c507208 */ /* 0x040fe40001000000 */
[----:B------:R-:W-:-:S02]  /*3a90*/  FSEL R60, R60, RZ, P6 ;  /* 0x000000ff3c3c7208 */ /* 0x000fc40003000000 */
[----:B------:R-:W-:Y:S02]  /*3aa0*/  LOP3.LUT P5, RZ, R128, 0xff0000, RZ, 0xc0, !PT ;  /* 0x00ff000080ff7812 */ /* 0x000fe400078ac0ff */
[----:B------:R-:W-:Y:S01]  /*3ab0*/  F2FP.F16.F32.PACK_AB R81, R60, R81 ;  /* 0x000000513c51723e */ /* 0x000fe200000000ff */
[----:B------:R-:W-:Y:S01]  /*3ac0*/  FMUL.FTZ R60, R77, UR13 ;  /* 0x0000000d4d3c7c20 */ /* 0x000fe20008410000 */
[----:B------:R-:W-:Y:S02]  /*3ad0*/  LOP3.LUT P6, RZ, R120, 0xff00, RZ, 0xc0, !PT ;  /* 0x0000ff0078ff7812 */ /* 0x000fe400078cc0ff */
[----:B------:R-:W-:Y:S02]  /*3ae0*/  F2FP.F16.F32.PACK_AB R62, R61, R62 ;  /* 0x0000003e3d3e723e */ /* 0x000fe400000000ff */
[----:B------:R-:W-:Y:S01]  /*3af0*/  FSEL R61, R9, RZ, P5 ;  /* 0x000000ff093d7208 */ /* 0x000fe20002800000 */
[----:B------:R-:W-:Y:S01]  /*3b00*/  FMUL.FTZ R9, R76, UR13 ;  /* 0x0000000d4c097c20 */ /* 0x000fe20008410000 */
        /* <DEDUP_REMOVED lines=9> */
[----:B------:R-:W-:Y:S01]  /*3ba0*/  F2FP.F16.F32.PACK_AB R80, R85, R80 ;  /* 0x000000505550723e */ /* 0x000fe200000000ff */
[----:B------:R-:W-:Y:S06]  /*3bb0*/  BRA `(.L_x_2418) ;  /* 0x0000001c001c7947 */ /* 0x000fec0003800000 */
.L_x_2417:
        /* <DEDUP_REMOVED lines=17> */
[----:B------:R-:W-:Y:S01]  /*3cd0*/  FFMA.FTZ R62, R9, R80, R13 ;  /* 0x00000050093e7223 */ /* 0x000fe2000001000d */
[----:B------:R-:W-:Y:S01]  /*3ce0*/  LOP3.LUT P6, RZ, R121, 0xff0000, RZ, 0xc0, !PT ;  /* 0x00ff000079ff7812 */ /* 0x000fe200078cc0ff */
[C---:B------:R-:W-:Y:S01]  /*3cf0*/  FFMA.FTZ R80, R9.reuse, R61, R18 ;  /* 0x0000003d09507223 */ /* 0x040fe20000010012 */
[----:B------:R-:W-:Y:S01]  /*3d00*/  ISETP.GE.U32.AND P5, PT, R128, RZ, PT ;  /* 0x000000ff8000720c */ /* 0x000fe20003fa6070 */
[----:B------:R-:W-:Y:S01]  /*3d10*/  FFMA.FTZ R61, R9, R82, R19 ;  /* 0x00000052093d7223 */ /* 0x000fe20000010013 */
[----:B------:R-:W-:Y:S01]  /*3d20*/  ISETP.GE.U32.AND P2, PT, R120, RZ, PT ;  /* 0x000000ff7800720c */ /* 0x000fe20003f46070 */
[----:B------:R-:W-:Y:S01]  /*3d30*/  FMUL.FTZ R82, R63, UR13 ;  /* 0x0000000d3f527c20 */ /* 0x000fe20008410000 */
[----:B------:R-:W-:Y:S01]  /*3d40*/  FSEL R83, R87, RZ, P6 ;  /* 0x000000ff57537208 */ /* 0x000fe20003000000 */
[----:B------:R-:W-:Y:S01]  /*3d50*/  FFMA.FTZ R81, R9, R81, R12 ;  /* 0x0000005109517223 */ /* 0x000fe2000001000c */
[----:B------:R-:W-:Y:S01]  /*3d60*/  ISETP.GE.U32.AND.EX P5, PT, R129, 0x1000000, PT, P5 ;  /* 0x010000008100780c */ /* 0x000fe20003fa6150 */
[----:B------:R-:W-:Y:S01]  /*3d70*/  FADD.FTZ R60, R101, -R60 ;  /* 0x8000003c653c7221 */ /* 0x000fe20000010000 */
[----:B------:R-:W-:Y:S01]  /*3d80*/  LOP3.LUT P6, RZ, R129, 0xff0000, RZ, 0xc0, !PT ;  /* 0x00ff000081ff7812 */ /* 0x000fe200078cc0ff */
[----:B------:R-:W-:Y:S01]  /*3d90*/  FMUL.FTZ R81, R81, UR13 ;  /* 0x0000000d51517c20 */ /* 0x000fe20008410000 */
[----:B------:R-:W-:Y:S01]  /*3da0*/  ISETP.GE.U32.AND.EX P2, PT, R121, 0x1000000, PT, P2 ;  /* 0x010000007900780c */ /* 0x000fe20003f46120 */
[----:B------:R-:W-:Y:S01]  /*3db0*/  FADD.FTZ R85, R96, -R85 ;  /* 0x8000005560557221 */ /* 0x000fe20000010000 */
[----:B------:R-:W-:Y:S01]  /*3dc0*/  FSEL R84, R82, RZ, P5 ;  /* 0x000000ff52547208 */ /* 0x000fe20002800000 */
[----:B------:R-:W-:Y:S01]  /*3dd0*/  FMUL.FTZ R80, R80, UR13 ;  /* 0x0000000d50507c20 */ /* 0x000fe20008410000 */
[----:B------:R-:W-:Y:S01]  /*3de0*/  FSEL R63, R87, RZ, P6 ;  /* 0x000000ff573f7208 */ /* 0x000fe20003000000 */
[C---:B------:R-:W-:Y:S01]  /*3df0*/  FFMA.FTZ R60, R9.reuse, R60, R17 ;  /* 0x0000003c093c7223 */ /* 0x040fe20000010011 */
[----:B------:R-:W-:Y:S01]  /*3e00*/  FSEL R82, R82, RZ, P2 ;  /* 0x000000ff52527208 */ /* 0x000fe20001000000 */
[----:B------:R-:W-:Y:S01]  /*3e10*/  FFMA.FTZ R9, R9, R85, R16 ;  /* 0x0000005509097223 */ /* 0x000fe20000010010 */
[----:B------:R-:W-:Y:S01]  /*3e20*/  LOP3.LUT P6, RZ, R121, 0xff, RZ, 0xc0, !PT ;  /* 0x000000ff79ff7812 */ /* 0x000fe200078cc0ff */
[----:B------:R-:W-:Y:S01]  /*3e30*/  FMUL.FTZ R60, R60, UR13 ;  /* 0x0000000d3c3c7c20 */ /* 0x000fe20008410000 */
[----:B------:R-:W-:Y:S01]  /*3e40*/  F2FP.F16.F32.PACK_AB R63, R84, R63 ;  /* 0x0000003f543f723e */ /* 0x000fe200000000ff */
[----:B------:R-:W-:Y:S01]  /*3e50*/  FMUL.FTZ R84, R62, UR13 ;  /* 0x0000000d3e547c20 */ /* 0x000fe20008410000 */
[----:B------:R-:W-:Y:S01]  /*3e60*/  F2FP.F16.F32.PACK_AB R83, R82, R83 ;  /* 0x000000535253723e */ /* 0x000fe200000000ff */
[----:B------:R-:W-:Y:S01]  /*3e70*/  FMUL.FTZ R9, R9, UR13 ;  /* 0x0000000d09097c20 */ /* 0x000fe20008410000 */
        /* <DEDUP_REMOVED lines=31> */
.L_x_2416:
[----:B--2---:R-:W1:Y:S02]  /*4070*/  LDC.64 R60, c[0x0][0x478] ;  /* 0x00011e00ff3c7b82 */ /* 0x004e640000000a00 */
[----:B-1----:R-:W-:-:S04]  /*4080*/  ISETP.NE.U32.AND P1, PT, R60, RZ, PT ;  /* 0x000000ff3c00720c */ /* 0x002fc80003f25070 */
[----:B------:R-:W-:-:S13]  /*4090*/  ISETP.NE.AND.EX P1, PT, R61, RZ, PT, P1 ;  /* 0x000000ff3d00720c */ /* 0x000fda0003f25310 */
[----:B------:R-:W-:Y:S05]  /*40a0*/  @!P1 BRA `(.L_x_2419) ;  /* 0x00000004002c9947 */ /* 0x000fea0003800000 */
[-CC-:B------:R-:W-:Y:S01]  /*40b0*/  FFMA.FTZ R40, R116, R84.reuse, R85.reuse ;  /* 0x0000005474287223 */ /* 0x180fe20000010055 */
[-CC-:B------:R-:W-:Y:S01]  /*40c0*/  FFMA.FTZ R77, R113, R84.reuse, R85.reuse ;  /* 0x00000054714d7223 */ /* 0x180fe20000010055 */
[----:B------:R-:W-:Y:S01]  /*40d0*/  ISETP.GE.U32.AND P2, PT, R120, RZ, PT ;  /* 0x000000ff7800720c */ /* 0x000fe20003f46070 */
[-C--:B------:R-:W-:Y:S01]  /*40e0*/  FFMA.FTZ R42, R106, R84.reuse, R85 ;  /* 0x000000546a2a7223 */ /* 0x080fe20000010055 */
[----:B------:R-:W-:Y:S01]  /*40f0*/  FADD.FTZ R40, R115, -R40 ;  /* 0x8000002873287221 */ /* 0x000fe20000010000 */
[----:B------:R-:W-:Y:S01]  /*4100*/  FADD.FTZ R76, R110, -R77 ;  /* 0x8000004d6e4c7221 */ /* 0x000fe20000010000 */
[-CC-:B------:R-:W-:Y:S01]  /*4110*/  FFMA.FTZ R61, R109, R84.reuse, R85.reuse ;  /* 0x000000546d3d7223 */ /* 0x180fe20000010055 */
[--C-:B------:R-:W-:Y:S01]  /*4120*/  FFMA.FTZ R63, R114, R84, R85.reuse ;  /* 0x00000054723f7223 */ /* 0x100fe20000010055 */
[----:B-----5:R-:W-:Y:S01]  /*4130*/  FMUL.FTZ R43, R9, R40 ;  /* 0x00000028092b7220 */ /* 0x020fe20000410000 */
[-CC-:B------:R-:W-:Y:S01]  /*4140*/  FFMA.FTZ R41, R103, R84.reuse, R85.reuse ;  /* 0x0000005467297223 */ /* 0x180fe20000010055 */
[-CC-:B------:R-:W-:Y:S01]  /*4150*/  FFMA.FTZ R40, R100, R84.reuse, R85.reuse ;  /* 0x0000005464287223 */ /* 0x180fe20000010055 */
[----:B------:R-:W-:Y:S01]  /*4160*/  ISETP.GE.U32.AND.EX P5, PT, R121, 0x1000000, PT, P2 ;  /* 0x010000007900780c */ /* 0x000fe20003fa6120 */
[----:B------:R-:W-:Y:S01]  /*4170*/  FADD.FTZ R62, R107, -R42 ;  /* 0x8000002a6b3e7221 */ /* 0x000fe20000010000 */
[----:B------:R-:W-:Y:S01]  /*4180*/  FFMA.FTZ R85, R99, R84, R85 ;  /* 0x0000005463557223 */ /* 0x000fe20000010055 */
[----:B------:R-:W-:Y:S01]  /*4190*/  ISETP.GE.U32.AND P2, PT, R128, RZ, PT ;  /* 0x000000ff8000720c */ /* 0x000fe20003f46070 */
[----:B------:R-:W-:Y:S01]  /*41a0*/  FMUL.FTZ R42, R9, R76 ;  /* 0x0000004c092a7220 */ /* 0x000fe20000410000 */
[----:B------:R-:W-:Y:S01]  /*41b0*/  FADD.FTZ R82, R108, -R61 ;  /* 0x8000003d6c527221 */ /* 0x000fe20000010000 */
[----:B------:R-:W-:Y:S01]  /*41c0*/  FMUL.FTZ R60, R43, UR13 ;  /* 0x0000000d2b3c7c20 */ /* 0x000fe20008410000 */
[----:B------:R-:W-:Y:S01]  /*41d0*/  ISETP.GE.U32.AND.EX P2, PT, R129, 0x1000000, PT, P2 ;  /* 0x010000008100780c */ /* 0x000fe20003f46120 */
[----:B------:R-:W-:Y:S01]  /*41e0*/  FADD.FTZ R84, R112, -R63 ;  /* 0x8000003f70547221 */ /* 0x000fe20000010000 */
[----:B------:R-:W-:Y:S01]  /*41f0*/  FADD.FTZ R78, R102, -R41 ;  /* 0x80000029664e7221 */ /* 0x000fe20000010000 */
[----:B------:R-:W-:Y:S01]  /*4200*/  FADD.FTZ R80, R101, -R40 ;  /* 0x8000002865507221 */ /* 0x000fe20000010000 */
[----:B------:R-:W-:Y:S01]  /*4210*/  FADD.FTZ R76, R96, -R85 ;  /* 0x80000055604c7221 */ /* 0x000fe20000010000 */
[----:B------:R-:W-:Y:S01]  /*4220*/  FMUL.FTZ R61, R42, UR13 ;  /* 0x0000000d2a3d7c20 */ /* 0x000fe20008410000 */
[----:B------:R-:W-:Y:S01]  /*4230*/  LOP3.LUT P6, RZ, R121, 0xff0000, RZ, 0xc0, !PT ;  /* 0x00ff000079ff7812 */ /* 0x000fe200078cc0ff */
[C---:B------:R-:W-:Y:S01]  /*4240*/  FMUL.FTZ R40, R9.reuse, R82 ;  /* 0x0000005209287220 */ /* 0x040fe20000410000 */
[C---:B------:R-:W-:Y:S01]  /*4250*/  FMUL.FTZ R79, R9.reuse, R62 ;  /* 0x0000003e094f7220 */ /* 0x040fe20000410000 */
[C---:B------:R-:W-:Y:S01]  /*4260*/  FSEL R83, R60.reuse, RZ, P5 ;  /* 0x000000ff3c537208 */ /* 0x040fe20002800000 */
[C---:B------:R-:W-:Y:S01]  /*4270*/  FMUL.FTZ R41, R9.reuse, R84 ;  /* 0x0000005409297220 */ /* 0x040fe20000410000 */
[C---:B------:R-:W-:Y:S01]  /*4280*/  FMUL.FTZ R78, R9.reuse, R78 ;  /* 0x0000004e094e7220 */ /* 0x040fe20000410000 */
[----:B------:R-:W-:Y:S01]  /*4290*/  FSEL R62, R60, RZ, P2 ;  /* 0x000000ff3c3e7208 */ /* 0x000fe20001000000 */
[C---:B------:R-:W-:Y:S01]  /*42a0*/  FMUL.FTZ R77, R9.reuse, R80 ;  /* 0x00000050094d7220 */ /* 0x040fe20000410000 */
[----:B------:R-:W-:Y:S01]  /*42b0*/  FMUL.FTZ R76, R9, R76 ;  /* 0x0000004c094c7220 */ /* 0x000fe20000410000 */
        /* <DEDUP_REMOVED lines=10> */
[----:B------:R-:W-:Y:S02]  /*4360*/  F2FP.F16.F32.PACK_AB R63, R62, R63 ;  /* 0x0000003f3e3f723e */ /* 0x000fe400000000ff */
[----:B------:R-:W-:Y:S02]  /*4370*/  FSEL R62, R9, RZ, P5 ;  /* 0x000000ff093e7208 */ /* 0x000fe40002800000 */
[----:B------:R-:W-:Y:S02]  /*4380*/  FSEL R9, R60, RZ, P6 ;  /* 0x000000ff3c097208 */ /* 0x000fe40003000000 */
[----:B------:R-:W-:Y:S02]  /*4390*/  LOP3.LUT P2, RZ, R129, 0xff00, RZ, 0xc0, !PT ;  /* 0x0000ff0081ff7812 */ /* 0x000fe4000784c0ff */
[----:B------:R-:W-:Y:S01]  /*43a0*/  F2FP.F16.F32.PACK_AB R82, R9, R82 ;  /* 0x000000520952723e */ /* 0x000fe200000000ff */
[----:B------:R-:W-:Y:S01]  /*43b0*/  FMUL.FTZ R9, R78, UR13 ;  /* 0x0000000d4e097c20 */ /* 0x000fe20008410000 */
[----:B------:R-:W-:-:S02]  /*43c0*/  LOP3.LUT P6, RZ, R120, 0xff0000, RZ, 0xc0, !PT ;  /* 0x00ff000078ff7812 */ /* 0x000fc400078cc0ff */
        /* <DEDUP_REMOVED lines=25> */
.L_x_2419:
[-CC-:B------:R-:W-:Y:S01]  /*4560*/  FFMA.FTZ R83, R113, R84.reuse, R85.reuse ;  /* 0x0000005471537223 */ /* 0x180fe20000010055 */
[-CC-:B------:R-:W-:Y:S01]  /*4570*/  FFMA.FTZ R80, R116, R84.reuse, R85.reuse ;  /* 0x0000005474507223 */ /* 0x180fe20000010055 */
[-CC-:B------:R-:W-:Y:S01]  /*4580*/  FFMA.FTZ R63, R109, R84.reuse, R85.reuse ;  /* 0x000000546d3f7223 */ /* 0x180fe20000010055 */
[-C--:B------:R-:W-:Y:S01]  /*4590*/  FFMA.FTZ R81, R114, R84.reuse, R85 ;  /* 0x0000005472517223 */ /* 0x080fe20000010055 */
[----:B0-----:R-:W-:Y:S01]  /*45a0*/  FADD.FTZ R90, R110, -R83 ;  /* 0x800000536e5a7221 */ /* 0x001fe20000010000 */
[-CC-:B------:R-:W-:Y:S01]  /*45b0*/  FFMA.FTZ R61, R103, R84.reuse, R85.reuse ;  /* 0x00000054673d7223 */ /* 0x180fe20000010055 */
[-CC-:B------:R-:W-:Y:S01]  /*45c0*/  FFMA.FTZ R62, R106, R84.reuse, R85.reuse ;  /* 0x000000546a3e7223 */ /* 0x180fe20000010055 */
[-CC-:B------:R-:W-:Y:S01]  /*45d0*/  FFMA.FTZ R60, R100, R84.reuse, R85.reuse ;  /* 0x00000054643c7223 */ /* 0x180fe20000010055 */
[----:B------:R-:W-:Y:S01]  /*45e0*/  FFMA.FTZ R85, R99, R84, R85 ;  /* 0x0000005463557223 */ /* 0x000fe20000010055 */
[----:B------:R-:W-:Y:S01]  /*45f0*/  FADD.FTZ R122, R115, -R80 ;  /* 0x80000050737a7221 */ /* 0x000fe20000010000 */
        /* <DEDUP_REMOVED lines=65> */
.L_x_2415:
        /* <DEDUP_REMOVED lines=24> */
[----:B------:R-:W-:Y:S01]  /*4b90*/  ISETP.GE.U32.AND P2, PT, R120, RZ, PT ;  /* 0x000000ff7800720c */ /* 0x000fe20003f46070 */
[C---:B------:R-:W-:Y:S01]  /*4ba0*/  FFMA.FTZ R76, R9.reuse, R41, R16 ;  /* 0x00000029094c7223 */ /* 0x040fe20000010010 */
[C---:B------:R-:W-:Y:S01]  /*4bb0*/  FFMA.FTZ R77, R9.reuse, R40, R17 ;  /* 0x00000028094d7223 */ /* 0x040fe20000010011 */
[C---:B------:R-:W-:Y:S01]  /*4bc0*/  FFMA.FTZ R78, R9.reuse, R79, R18 ;  /* 0x0000004f094e7223 */ /* 0x040fe20000010012 */
        /* <DEDUP_REMOVED lines=33> */
.L_x_2421:
[-CC-:B------:R-:W-:Y:S01]  /*4de0*/  FFMA.FTZ R86, R116, R84.reuse, R85.reuse ;  /* 0x0000005474567223 */ /* 0x180fe20000010055 */
[-CC-:B------:R-:W-:Y:S01]  /*4df0*/  FFMA.FTZ R89, R113, R84.reuse, R85.reuse ;  /* 0x0000005471597223 */ /* 0x180fe20000010055 */
[-CC-:B------:R-:W-:Y:S01]  /*4e00*/  FFMA.FTZ R87, R109, R84.reuse, R85.reuse ;  /* 0x000000546d577223 */ /* 0x180fe20000010055 */
[-C--:B0-----:R-:W-:Y:S01]  /*4e10*/  FFMA.FTZ R91, R114, R84.reuse, R85 ;  /* 0x00000054725b7223 */ /* 0x081fe20000010055 */
        /* <DEDUP_REMOVED lines=8> */
[C---:B------:R-:W-:Y:S01]  /*4ea0*/  FFMA.FTZ R86, R9.reuse, R89, R14 ;  /* 0x0000005909567223 */ /* 0x040fe2000001000e */
[----:B------:R-:W-:Y:S01]  /*4eb0*/  FFMA.FTZ R87, R9, R87, R12 ;  /* 0x0000005709577223 */ /* 0x000fe2000001000c */
[----:B------:R-:W-:Y:S01]  /*4ec0*/  FADD.FTZ R84, R112, -R91 ;  /* 0x8000005b70547221 */ /* 0x000fe20000010000 */
[----:B------:R-:W-:Y:S01]  /*4ed0*/  FADD.FTZ R81, R102, -R81 ;  /* 0x8000005166517221 */ /* 0x000fe20000010000 */
[----:B------:R-:W-:Y:S01]  /*4ee0*/  FADD.FTZ R80, R107, -R80 ;  /* 0x800000506b507221 */ /* 0x000fe20000010000 */
[----:B------:R-:W-:Y:S01]  /*4ef0*/  FADD.FTZ R82, R101, -R82 ;  /* 0x8000005265527221 */ /* 0x000fe20000010000 */
[----:B------:R-:W-:Y:S01]  /*4f00*/  FADD.FTZ R83, R96, -R83 ;  /* 0x8000005360537221 */ /* 0x000fe20000010000 */
[----:B------:R-:W-:Y:S01]  /*4f10*/  FMUL.FTZ R86, R86, UR13 ;  /* 0x0000000d56567c20 */ /* 0x000fe20008410000 */
[----:B------:R-:W-:Y:S01]  /*4f20*/  FMUL.FTZ R87, R87, UR13 ;  /* 0x0000000d57577c20 */ /* 0x000fe20008410000 */
[C---:B------:R-:W-:Y:S01]  /*4f30*/  FFMA.FTZ R84, R9.reuse, R84, R13 ;  /* 0x0000005409547223 */ /* 0x040fe2000001000d */
[C---:B------:R-:W-:Y:S01]  /*4f40*/  FFMA.FTZ R81, R9.reuse, R81, R18 ;  /* 0x0000005109517223 */ /* 0x040fe20000010012 */
[----:B------:R-:W-:Y:S01]  /*4f50*/  ISETP.GE.U32.AND P2, PT, R120, RZ, PT ;  /* 0x000000ff7800720c */ /* 0x000fe20003f46070 */
[----:B------:R-:W-:Y:S01]  /*4f60*/  FFMA.FTZ R80, R9, R80, R19 ;  /* 0x0000005009507223 */ /* 0x000fe20000010013 */
[----:B------:R-:W-:Y:S01]  /*4f70*/  LOP3.LUT P5, RZ, R121, 0xff0000, RZ, 0xc0, !PT ;  /* 0x00ff000079ff7812 */ /* 0x000fe200078ac0ff */
[----:B------:R-:W-:Y:S01]  /*4f80*/  FFMA.FTZ R88, R9, R82, R17 ;  /* 0x0000005209587223 */ /* 0x000fe20000010011 */
[----:B------:R-:W-:Y:S01]  /*4f90*/  LOP3.LUT P6, RZ, R121, 0xff, RZ, 0xc0, !PT ;  /* 0x000000ff79ff7812 */ /* 0x000fe200078cc0ff */
[----:B------:R-:W-:Y:S01]  /*4fa0*/  FFMA.FTZ R9, R9, R83, R16 ;  /* 0x0000005309097223 */ /* 0x000fe20000010010 */
[----:B------:R-:W-:Y:S01]  /*4fb0*/  FMUL.FTZ R85, R85, UR13 ;  /* 0x0000000d55557c20 */ /* 0x000fe20008410000 */
[----:B------:R-:W-:Y:S01]  /*4fc0*/  ISETP.GE.U32.AND.EX P2, PT, R121, 0x1000000, PT, P2 ;  /* 0x010000007900780c */ /* 0x000fe20003f46120 */
        /* <DEDUP_REMOVED lines=10> */
[----:B------:R-:W-:Y:S02]  /*5070*/  FSEL R85, R84, RZ, P5 ;  /* 0x000000ff54557208 */ /* 0x000fe40002800000 */
[C---:B------:R-:W-:Y:S02]  /*5080*/  LOP3.LUT P2, RZ, R120.reuse, 0xff000000, RZ, 0xc0, !PT ;  /* 0xff00000078ff7812 */ /* 0x040fe4000784c0ff */
[----:B------:R-:W-:Y:S02]  /*5090*/  FSEL R81, R81, RZ, P6 ;  /* 0x000000ff51517208 */ /* 0x000fe40003000000 */
        /* <DEDUP_REMOVED lines=10> */
.L_x_2420:
        /* <DEDUP_REMOVED lines=58> */
.L_x_2422:
[-CC-:B------:R-:W-:Y:S01]  /*54e0*/  FFMA.FTZ R89, R113, R84.reuse, R85.reuse ;  /* 0x0000005471597223 */ /* 0x180fe20000010055 */
[-CC-:B------:R-:W-:Y:S01]  /*54f0*/  FFMA.FTZ R87, R109, R84.reuse, R85.reuse ;  /* 0x000000546d577223 */ /* 0x180fe20000010055 */
[-CC-:B------:R-:W-:Y:S01]  /*5500*/  FFMA.FTZ R83, R114, R84.reuse, R85.reuse ;  /* 0x0000005472537223 */ /* 0x180fe20000010055 */
[-C--:B------:R-:W-:Y:S01]  /*5510*/  FFMA.FTZ R124, R116, R84.reuse, R85 ;  /* 0x00000054747c7223 */ /* 0x080fe20000010055 */
[----:B------:R-:W-:Y:S01]  /*5520*/  FADD.FTZ R122, R110, -R89 ;  /* 0x800000596e7a7221 */ /* 0x000fe20000010000 */
[----:B0-----:R-:W-:Y:S01]  /*5530*/  FADD.FTZ R90, R108, -R87 ;  /* 0x800000576c5a7221 */ /* 0x001fe20000010000 */
[-CC-:B------:R-:W-:Y:S01]  /*5540*/  FFMA.FTZ R81, R103, R84.reuse, R85.reuse ;  /* 0x0000005467517223 */ /* 0x180fe20000010055 */
[-CC-:B------:R-:W-:Y:S01]  /*5550*/  FFMA.FTZ R80, R106, R84.reuse, R85.reuse ;  /* 0x000000546a507223 */ /* 0x180fe20000010055 */
[-C--:B------:R-:W-:Y:S01]  /*5560*/  FFMA.FTZ R86, R100, R84.reuse, R85 ;  /* 0x0000005464567223 */ /* 0x080fe20000010055 */
[----:B------:R-:W-:Y:S01]  /*5570*/  FADD.FTZ R88, R112, -R83 ;  /* 0x8000005370587221 */ /* 0x000fe20000010000 */
[----:B------:R-:W-:Y:S01]  /*5580*/  FFMA.FTZ R85, R99, R84, R85 ;  /* 0x0000005463557223 */ /* 0x000fe20000010055 */
[----:B------:R-:W-:Y:S01]  /*5590*/  FADD.FTZ R124, R115, -R124 ;  /* 0x8000007c737c7221 */ /* 0x000fe20000010000 */
[C---:B-----5:R-:W-:Y:S01]  /*55a0*/  FMUL.FTZ R83, R9.reuse, R122 ;  /* 0x0000007a09537220 */ /* 0x060fe20000410000 */
[----:B------:R-:W-:Y:S01]  /*55b0*/  FMUL.FTZ R90, R9, R90 ;  /* 0x0000005a095a7220 */ /* 0x000fe20000410000 */
[----:B------:R-:W-:Y:S01]  /*55c0*/  FADD.FTZ R82, R102, -R81 ;  /* 0x8000005166527221 */ /* 0x000fe20000010000 */
[----:B------:R-:W-:Y:S01]  /*55d0*/  FADD.FTZ R84, R101, -R86 ;  /* 0x8000005665547221 */ /* 0x000fe20000010000 */
[----:B------:R-:W-:Y:S01]  /*55e0*/  FADD.FTZ R86, R96, -R85 ;  /* 0x8000005560567221 */ /* 0x000fe20000010000 */
[----:B------:R-:W-:Y:S01]  /*55f0*/  FMUL.FTZ R81, R9, R124 ;  /* 0x0000007c09517220 */ /* 0x000fe20000410000 */
[----:B------:R-:W-:Y:S01]  /*5600*/  FMUL.FTZ R83, R83, UR13 ;  /* 0x0000000d53537c20 */ /* 0x000fe20008410000 */
[----:B------:R-:W-:Y:S01]  /*5610*/  FMUL.FTZ R90, R90, UR13 ;  /* 0x0000000d5a5a7c20 */ /* 0x000fe20008410000 */
[----:B------:R-:W-:Y:S01]  /*5620*/  FADD.FTZ R80, R107, -R80 ;  /* 0x800000506b507221 */ /* 0x000fe20000010000 */
[C---:B------:R-:W-:Y:S01]  /*5630*/  FMUL.FTZ R88, R9.reuse, R88 ;  /* 0x0000005809587220 */ /* 0x040fe20000410000 */
[----:B------:R-:W-:Y:S01]  /*5640*/  FMUL.FTZ R85, R9, R82 ;  /* 0x0000005209557220 */ /* 0x000fe20000410000 */
[----:B------:R-:W-:Y:S01]  /*5650*/  ISETP.GE.U32.AND P2, PT, R120, RZ, PT ;  /* 0x000000ff7800720c */ /* 0x000fe20003f46070 */
        /* <DEDUP_REMOVED lines=8> */
[C---:B------:R-:W-:Y:S01]  /*56e0*/  FMUL.FTZ R84, R9.reuse, R84 ;  /* 0x0000005409547220 */ /* 0x040fe20000410000 */
[----:B------:R-:W-:Y:S01]  /*56f0*/  FSEL R82, R90, RZ, P6 ;  /* 0x000000ff5a527208 */ /* 0x000fe20003000000 */
[----:B------:R-:W-:Y:S01]  /*5700*/  FMUL.FTZ R86, R9, R86 ;  /* 0x0000005609567220 */ /* 0x000fe20000410000 */
        /* <DEDUP_REMOVED lines=11> */
[----:B------:R-:W-:Y:S02]  /*57c0*/  F2FP.F16.F32.PACK_AB R82, R9, R82 ;  /* 0x000000520952723e */ /* 0x000fe400000000ff */
[----:B------:R-:W-:-:S02]  /*57d0*/  FSEL R88, R80, RZ, P2 ;  /* 0x000000ff50587208 */ /* 0x000fc40001000000 */
[----:B------:R-:W-:Y:S02]  /*57e0*/  FSEL R9, R84, RZ, P5 ;  /* 0x000000ff54097208 */ /* 0x000fe40002800000 */
[----:B------:R-:W-:Y:S02]  /*57f0*/  FSEL R80, R86, RZ, P6 ;  /* 0x000000ff56507208 */ /* 0x000fe40003000000 */
[----:B------:R-:W-:Y:S02]  /*5800*/  F2FP.F16.F32.PACK_AB R83, R122, R83 ;  /* 0x000000537a53723e */ /* 0x000fe400000000ff */
[----:B------:R-:W-:Y:S02]  /*5810*/  F2FP.F16.F32.PACK_AB R81, R88, R81 ;  /* 0x000000515851723e */ /* 0x000fe400000000ff */
[----:B------:R-:W-:-:S07]  /*5820*/  F2FP.F16.F32.PACK_AB R80, R9, R80 ;  /* 0x000000500950723e */ /* 0x000fce00000000ff */
.L_x_2418:
[----:B------:R-:W1:Y:S08]  /*5830*/  @P1 LDC.64 R84, c[0x0][0x478] ;  /* 0x00011e00ff541b82 */ /* 0x000e700000000a00 */
[----:B------:R-:W2:Y:S01]  /*5840*/  LDC.64 R86, c[0x0][0x468] ;  /* 0x00011a00ff567b82 */ /* 0x000ea20000000a00 */
[----:B-1----:R-:W-:-:S07]  /*5850*/  @P1 IMAD.WIDE.U32 R88, R0, 0x20, R84 ;  /* 0x0000002000581825 */ /* 0x002fce00078e0054 */
[----:B------:R-:W1:Y:S01]  /*5860*/  @P0 LDC.64 R84, c[0x0][0x470] ;  /* 0x00011c00ff540b82 */ /* 0x000e620000000a00 */
[----:B------:R3:W-:Y:S01]  /*5870*/  @P1 STG.E.128 desc[UR8][R88.64], R76 ;  /* 0x0000004c58001986 */ /* 0x0007e2000c101d08 */
[----:B--2---:R-:W-:-:S03]  /*5880*/  IMAD.WIDE.U32 R86, R0, 0x10, R86 ;  /* 0x0000001000567825 */ /* 0x004fc600078e0056 */
[----:B------:R3:W-:Y:S04]  /*5890*/  @P1 STG.E.128 desc[UR8][R88.64+0x10], R40 ;  /* 0x0000102858001986 */ /* 0x0007e8000c101d08 */
[----:B------:R3:W-:Y:S01]  /*58a0*/  STG.E.128 desc[UR8][R86.64], R80 ;  /* 0x0000005056007986 */ /* 0x0007e2000c101d08 */
[----:B-1----:R-:W-:-:S05]  /*58b0*/  @P0 IMAD.WIDE.U32 R84, R0, 0x10, R84 ;  /* 0x0000001000540825 */ /* 0x002fca00078e0054 */
[----:B------:R3:W-:Y:S02]  /*58c0*/  @P0 STG.E.128 desc[UR8][R84.64], R60 ;  /* 0x0000003c54000986 */ /* 0x0007e4000c101d08 */
.L_x_2414:
[----:B------:R-:W-:Y:S05]  /*58d0*/  BSYNC.RECONVERGENT B1 ;  /* 0x0000000000017941 */ /* 0x000fea0003800200 */
.L_x_2413:
[----:B--23--:R-:W1:Y:S02]  /*58e0*/  LDC.64 R80, c[0x0][0x380] ;  /* 0x0000e000ff507b82 */ /* 0x00ce640000000a00 */
[----:B-1----:R-:W-:-:S04]  /*58f0*/  LEA R2, R80, R2, 0x2 ;  /* 0x0000000250027211 */ /* 0x002fc800078e10ff */
[----:B------:R-:W-:-:S13]  /*5900*/  ISETP.GE.AND P0, PT, R2, R81, PT ;  /* 0x000000510200720c */ /* 0x000fda0003f06270 */
[----:B------:R-:W-:Y:S05]  /*5910*/  @!P0 BRA `(.L_x_2423) ;  /* 0xffffffa800d08947 */ /* 0x000fea000383ffff */
.L_x_2397:
[----:B------:R-:W-:Y:S05]  /*5920*/  BSYNC B0 ;  /* 0x0000000000007941 */ /* 0x000fea0003800000 */
.L_x_2396:
        /* <DEDUP_REMOVED lines=19> */
[----:B------:R-:W-:Y:S04]  /*5a60*/  STS.128 [R0+0x10], R48 ;  /* 0x0000103000007388 */ /* 0x000fe80000000c00 */
[----:B------:R-:W-:Y:S04]  /*5a70*/  STS.128 [R0+0x400], R72 ;  /* 0x0004004800007388 */ /* 0x000fe80000000c00 */
[----:B------:R3:W-:Y:S01]  /*5a80*/  STS.128 [R0+0x410], R36 ;  /* 0x0004102400007388 */ /* 0x0007e20000000c00 */
[----:B------:R-:W-:Y:S01]  /*5a90*/  BAR.SYNC.DEFER_BLOCKING 0x0 ;  /* 0x0000000000007b1d */ /* 0x000fe20000010000 */
[----:B---3--:R-:W-:-:S05]  /*5aa0*/  IMAD R37, R7, UR4, RZ ;  /* 0x0000000407257c24 */ /* 0x008fca000f8e02ff */
[----:B------:R-:W-:-:S04]  /*5ab0*/  IADD3 R22, P0, PT, R37, R22, RZ ;  /* 0x0000001625167210 */ /* 0x000fc80007f1e0ff */
[----:B------:R-:W-:Y:S02]  /*5ac0*/  IADD3.X R39, PT, PT, RZ, RZ, RZ, P0, !PT ;  /* 0x000000ffff277210 */ /* 0x000fe400007fe4ff */
[----:B------:R-:W-:Y:S01]  /*5ad0*/  ISETP.GE.U32.AND P0, PT, R16, 0x200, PT ;  /* 0x000002001000780c */ /* 0x000fe20003f06070 */
[----:B------:R-:W1:Y:S01]  /*5ae0*/  LDS R2, [R5] ;  /* 0x0000000005027984 */ /* 0x000e620000000800 */
[C---:B------:R-:W-:Y:S02]  /*5af0*/  SHF.L.U64.HI R39, R22.reuse, 0x2, R39 ;  /* 0x0000000216277819 */ /* 0x040fe40000010227 */
[----:B------:R-:W-:Y:S01]  /*5b00*/  SHF.L.U32 R22, R22, 0x2, RZ ;  /* 0x0000000216167819 */ /* 0x000fe200000006ff */
[----:B------:R-:W2:Y:S03]  /*5b10*/  LDS R9, [R5+0x800] ;  /* 0x0008000005097984 */ /* 0x000ea60000000800 */
[C---:B----4-:R-:W-:Y:S01]  /*5b20*/  IADD3 R24, P4, PT, R22.reuse, UR18, RZ ;  /* 0x0000001216187c10 */ /* 0x050fe2000ff9e0ff */
[----:B------:R-:W3:Y:S01]  /*5b30*/  LDS R3, [R5+0x200] ;  /* 0x0002000005037984 */ /* 0x000ee20000000800 */
[----:B------:R-:W-:-:S02]  /*5b40*/  IADD3 R22, P5, PT, R22, UR16, RZ ;  /* 0x0000001016167c10 */ /* 0x000fc4000ffbe0ff */
[C---:B------:R-:W-:Y:S01]  /*5b50*/  IADD3.X R41, PT, PT, R39.reuse, UR19, RZ, P4, !PT ;  /* 0x0000001327297c10 */ /* 0x040fe2000a7fe4ff */
[----:B------:R-:W4:Y:S01]  /*5b60*/  LDS R8, [R5+0xa00] ;  /* 0x000a000005087984 */ /* 0x000f220000000800 */
[----:B------:R-:W-:-:S03]  /*5b70*/  IADD3.X R39, PT, PT, R39, UR17, RZ, P5, !PT ;  /* 0x0000001127277c10 */ /* 0x000fc6000affe4ff */
        /* <DEDUP_REMOVED lines=104> */
.L_x_2402:
[----:B------:R-:W-:Y:S01]  /*6200*/  HFMA2 R82, -RZ, RZ, 0, 5.9604644775390625e-08 ;  /* 0x00000001ff527431 */ /* 0x000fe200000001ff */
[----:B------:R-:W-:Y:S01]  /*6210*/  BSSY B1, `(.L_x_2424) ;  /* 0x0000006000017945 */ /* 0x000fe20003800000 */
[----:B------:R-:W-:Y:S02]  /*6220*/  MOV R81, 0x1f ;  /* 0x0000001f00517802 */ /* 0x000fe40000000f00 */
[----:B------:R-:W-:-:S07]  /*6230*/  MOV R80, 0xffffffff ;  /* 0xffffffff00507802 */ /* 0x000fce0000000f00 */
[----:B-----5:R-:W-:Y:S05]  /*6240*/  WARPSYNC.COLLECTIVE R80, `(.L_x_2425) ;  /* 0x0000000050087348 */ /* 0x020fea0003c00000 */
[----:B------:R0:W1:Y:S02]  /*6250*/  SHFL.BFLY P0, R83, R123, R82, R81 ;  /* 0x0c0000527b537389 */ /* 0x0000640000000051 */
[----:B01---5:R-:W-:Y:S05]  /*6260*/  ENDCOLLECTIVE ;  /* 0x000000000000791b */ /* 0x023fea0003800000 */
.L_x_2425:
[----:B------:R-:W-:Y:S05]  /*6270*/  BSYNC B1 ;  /* 0x0000000000017941 */ /* 0x000fea0003800000 */
.L_x_2424:
        /* <DEDUP_REMOVED lines=8> */
.L_x_2426:
[----:B------:R-:W-:Y:S01]  /*6300*/  MOV R123, R84 ;  /* 0x00000054007b7202 */ /* 0x000fe20000000f00 */
[----:B------:R-:W-:Y:S01]  /*6310*/  HFMA2 R82, -RZ, RZ, 0, 1.1920928955078125e-07 ;  /* 0x00000002ff527431 */ /* 0x000fe200000001ff */
[----:B------:R-:W-:-:S07]  /*6320*/  MOV R85, R83 ;  /* 0x0000005300557202 */ /* 0x000fce0000000f00 */
[----:B------:R-:W-:Y:S05]  /*6330*/  WARPSYNC.COLLECTIVE R80, `(.L_x_2427) ;  /* 0x0000000050087348 */ /* 0x000fea0003c00000 */
[----:B------:R0:W1:Y:S02]  /*6340*/  SHFL.BFLY P0, R83, R123, R82, R81 ;  /* 0x0c0000527b537389 */ /* 0x0000640000000051 */
[----:B01----:R-:W-:Y:S05]  /*6350*/  ENDCOLLECTIVE ;  /* 0x000000000000791b */ /* 0x003fea0003800000 */
.L_x_2427:
[----:B------:R-:W-:-:S05]  /*6360*/  FADD.FTZ R85, R85, R124 ;  /* 0x0000007c55557221 */ /* 0x000fca0000010000 */
[----:B------:R-:W-:Y:S01]  /*6370*/  MOV R123, R85 ;  /* 0x00000055007b7202 */ /* 0x000fe20000000f00 */
[----:B------:R-:W-:-:S07]  /*6380*/  FADD.FTZ R87, R84, R83 ;  /* 0x0000005354577221 */ /* 0x000fce0000010000 */
[----:B------:R-:W-:Y:S05]  /*6390*/  WARPSYNC.COLLECTIVE R80, `(.L_x_2428) ;  /* 0x0000000050087348 */ /* 0x000fea0003c00000 */
[----:B------:R0:W1:Y:S02]  /*63a0*/  SHFL.BFLY P0, R83, R123, R82, R81 ;  /* 0x0c0000527b537389 */ /* 0x0000640000000051 */
[----:B01----:R-:W-:Y:S05]  /*63b0*/  ENDCOLLECTIVE ;  /* 0x000000000000791b */ /* 0x003fea0003800000 */
.L_x_2428:
[----:B------:R-:W-:Y:S01]  /*63c0*/  MOV R123, R87 ;  /* 0x00000057007b7202 */ /* 0x000fe20000000f00 */
[----:B------:R-:W-:Y:S01]  /*63d0*/  HFMA2 R82, -RZ, RZ, 0, 2.384185791015625e-07 ;  /* 0x00000004ff527431 */ /* 0x000fe200000001ff */
[----:B------:R-:W-:-:S07]  /*63e0*/  MOV R86, R83 ;  /* 0x0000005300567202 */ /* 0x000fce0000000f00 */
[----:B------:R-:W-:Y:S05]  /*63f0*/  WARPSYNC.COLLECTIVE R80, `(.L_x_2429) ;  /* 0x0000000050087348 */ /* 0x000fea0003c00000 */
[----:B------:R0:W1:Y:S02]  /*6400*/  SHFL.BFLY P0, R83, R123, R82, R81 ;  /* 0x0c0000527b537389 */ /* 0x0000640000000051 */
[----:B01----:R-:W-:Y:S05]  /*6410*/  ENDCOLLECTIVE ;  /* 0x000000000000791b */ /* 0x003fea0003800000 */
.L_x_2429:
[----:B------:R-:W-:-:S05]  /*6420*/  FADD.FTZ R86, R85, R86 ;  /* 0x0000005655567221 */ /* 0x000fca0000010000 */
[----:B------:R-:W-:Y:S01]  /*6430*/  MOV R123, R86 ;  /* 0x00000056007b7202 */ /* 0x000fe20000000f00 */
[----:B------:R-:W-:-:S07]  /*6440*/  FADD.FTZ R88, R87, R83 ;  /* 0x0000005357587221 */ /* 0x000fce0000010000 */
[----:B------:R-:W-:Y:S05]  /*6450*/  WARPSYNC.COLLECTIVE R80, `(.L_x_2430) ;  /* 0x0000000050087348 */ /* 0x000fea0003c00000 */
[----:B------:R0:W1:Y:S02]  /*6460*/  SHFL.BFLY P0, R83, R123, R82, R81 ;  /* 0x0c0000527b537389 */ /* 0x0000640000000051 */
[----:B01----:R-:W-:Y:S05]  /*6470*/  ENDCOLLECTIVE ;  /* 0x000000000000791b */ /* 0x003fea0003800000 */
.L_x_2430:
[----:B------:R-:W-:Y:S01]  /*6480*/  MOV R123, R88 ;  /* 0x00000058007b7202 */ /* 0x000fe20000000f00 */
[----:B------:R-:W-:Y:S01]  /*6490*/  HFMA2 R82, -RZ, RZ, 0, 4.76837158203125e-07 ;  /* 0x00000008ff527431 */ /* 0x000fe200000001ff */
[----:B------:R-:W-:-:S07]  /*64a0*/  MOV R89, R83 ;  /* 0x0000005300597202 */ /* 0x000fce0000000f00 */
[----:B------:R-:W-:Y:S05]  /*64b0*/  WARPSYNC.COLLECTIVE R80, `(.L_x_2431) ;  /* 0x0000000050087348 */ /* 0x000fea0003c00000 */
[----:B------:R0:W1:Y:S02]  /*64c0*/  SHFL.BFLY P0, R83, R123, R82, R81 ;  /* 0x0c0000527b537389 */ /* 0x0000640000000051 */
[----:B01----:R-:W-:Y:S05]  /*64d0*/  ENDCOLLECTIVE ;  /* 0x000000000000791b */ /* 0x003fea0003800000 */
.L_x_2431:
[----:B------:R-:W-:-:S05]  /*64e0*/  FADD.FTZ R89, R86, R89 ;  /* 0x0000005956597221 */ /* 0x000fca0000010000 */
[----:B------:R-:W-:Y:S01]  /*64f0*/  MOV R123, R89 ;  /* 0x00000059007b7202 */ /* 0x000fe20000000f00 */
[----:B------:R-:W-:-:S07]  /*6500*/  FADD.FTZ R91, R88, R83 ;  /* 0x00000053585b7221 */ /* 0x000fce0000010000 */
[----:B------:R-:W-:Y:S05]  /*6510*/  WARPSYNC.COLLECTIVE R80, `(.L_x_2432) ;  /* 0x0000000050087348 */ /* 0x000fea0003c00000 */
[----:B------:R0:W1:Y:S02]  /*6520*/  SHFL.BFLY P0, R83, R123, R82, R81 ;  /* 0x0c0000527b537389 */ /* 0x0000640000000051 */
[----:B01----:R-:W-:Y:S05]  /*6530*/  ENDCOLLECTIVE ;  /* 0x000000000000791b */ /* 0x003fea0003800000 */
.L_x_2432:
[----:B------:R-:W-:Y:S01]  /*6540*/  MOV R123, R91 ;  /* 0x0000005b007b7202 */ /* 0x000fe20000000f00 */
[----:B------:R-:W-:Y:S01]  /*6550*/  HFMA2 R82, -RZ, RZ, 0, 9.5367431640625e-07 ;  /* 0x00000010ff527431 */ /* 0x000fe200000001ff */
[----:B------:R-:W-:-:S07]  /*6560*/  MOV R90, R83 ;  /* 0x00000053005a7202 */ /* 0x000fce0000000f00 */
[----:B------:R-:W-:Y:S05]  /*6570*/  WARPSYNC.COLLECTIVE R80, `(.L_x_2433) ;  /* 0x0000000050087348 */ /* 0x000fea0003c00000 */
[----:B------:R0:W1:Y:S02]  /*6580*/  SHFL.BFLY P0, R83, R123, R82, R81 ;  /* 0x0c0000527b537389 */ /* 0x0000640000000051 */
[----:B01----:R-:W-:Y:S05]  /*6590*/  ENDCOLLECTIVE ;  /* 0x000000000000791b */ /* 0x003fea0003800000 */
.L_x_2433:
[----:B------:R-:W-:-:S05]  /*65a0*/  FADD.FTZ R90, R89, R90 ;  /* 0x0000005a595a7221 */ /* 0x000fca0000010000 */
[----:B------:R-:W-:Y:S02]  /*65b0*/  MOV R123, R90 ;  /* 0x0000005a007b7202 */ /* 0x000fe40000000f00 */
[----:B------:R-:W-:-:S07]  /*65c0*/  MOV R84, R83 ;  /* 0x0000005300547202 */ /* 0x000fce0000000f00 */
[----:B------:R-:W-:Y:S05]  /*65d0*/  WARPSYNC.COLLECTIVE R80, `(.L_x_2434) ;  /* 0x0000000050087348 */ /* 0x000fea0003c00000 */
[----:B------:R0:W1:Y:S02]  /*65e0*/  SHFL.BFLY P0, R83, R123, R82, R81 ;  /* 0x0c0000527b537389 */ /* 0x0000640000000051 */
[----:B01----:R-:W-:Y:S05]  /*65f0*/  ENDCOLLECTIVE ;  /* 0x000000000000791b */ /* 0x003fea0003800000 */
.L_x_2434:
[----:B------:R-:W-:Y:S05]  /*6600*/  BRA `(.L_x_2435) ;  /* 0xffffffac00347947 */ /* 0x000fea000383ffff */
.L_x_2436:
        /* <DEDUP_REMOVED lines=15> */
.L_x_3966:


//--------------------- .text._ZN10layer_norm22ln_bwd_finalize_kernelINS_22Kernel_traits_finalizeILj512E6__halfS2_fS2_fjLb0ELj1024ELj4ENS_18Kernel_traits_baseILj512ES2_S2_fS2_fjLj1024EEEEELb0ELb1EEEvNS_9BwdParamsE --------------------------
	.section	.text._ZN10layer_norm22ln_bwd_finalize_kernelINS_22Kernel_traits_finalizeILj512E6__halfS2_fS2_fjLb0ELj1024ELj4ENS_18Kernel_traits_baseILj512ES2_S2_fS2_fjLj1024EEEEELb0ELb1EEEvNS_9BwdParamsE,"ax",@progbits
	.align	128
        .global         _ZN10layer_norm22ln_bwd_finalize_kernelINS_22Kernel_traits_finalizeILj512E6__halfS2_fS2_fjLb0ELj1024ELj4ENS_18Kernel_traits_baseILj512ES2_S2_fS2_fjLj1024EEEEELb0ELb1EEEvNS_9BwdParamsE
        .type           _ZN10layer_norm22ln_bwd_finalize_kernelINS_22Kernel_traits_finalizeILj512E6__halfS2_fS2_fjLb0ELj1024ELj4ENS_18Kernel_traits_baseILj512ES2_S2_fS2_fjLj1024EEEEELb0ELb1EEEvNS_9BwdParamsE,@function
        .size           _ZN10layer_norm22ln_bwd_finalize_kernelINS_22Kernel_traits_finalizeILj512E6__halfS2_fS2_fjLb0ELj1024ELj4ENS_18Kernel_traits_baseILj512ES2_S2_fS2_fjLj1024EEEEELb0ELb1EEEvNS_9BwdParamsE,(.L_x_3967 - _ZN10layer_norm22ln_bwd_finalize_kernelINS_22Kernel_traits_finalizeILj512E6__halfS2_fS2_fjLb0ELj1024ELj4ENS_18Kernel_traits_baseILj512ES2_S2_fS2_fjLj1024EEEEELb0ELb1EEEvNS_9BwdParamsE)
        .other          _ZN10layer_norm22ln_bwd_finalize_kernelINS_22Kernel_traits_finalizeILj512E6__halfS2_fS2_fjLb0ELj1024ELj4ENS_18Kernel_traits_baseILj512ES2_S2_fS2_fjLj1024EEEEELb0ELb1EEEvNS_9BwdParamsE,@"STO_CUDA_ENTRY STV_DEFAULT"
_ZN10layer_norm22ln_bwd_finalize_kernelINS_22Kernel_traits_finalizeILj512E6__halfS2_fS2_fjLb0ELj1024ELj4ENS_18Kernel_traits_baseILj512ES2_S2_fS2_fjLj1024EEEEELb0ELb1EEEvNS_9BwdParamsE:
.text._ZN10layer_norm22ln_bwd_finalize_kernelINS_22Kernel_traits_finalizeILj512E6__halfS2_fS2_fjLb0ELj1024ELj4ENS_18Kernel_traits_baseILj512ES2_S2_fS2_fjLj1024EEEEELb0ELb1EEEvNS_9BwdParamsE:
        /* <DEDUP_REMOVED lines=81> */
.L_x_2441:
        /* <DEDUP_REMOVED lines=118> */
.L_x_2440:
[----:B------:R-:W-:Y:S05]  /*0c70*/  BSYNC.RECONVERGENT B1 ;  /* 0x0000000000017941 */ /* 0x000fea0003800200 */
.L_x_2439:
        /* <DEDUP_REMOVED lines=77> */
.L_x_2443:
[----:B------:R-:W-:Y:S05]  /*1150*/  BSYNC.RECONVERGENT B1 ;  /* 0x0000000000017941 */ /* 0x000fea0003800200 */
.L_x_2442:
        /* <DEDUP_REMOVED lines=38> */
.L_x_2445:
[----:B------:R-:W-:Y:S05]  /*13c0*/  BSYNC.RECONVERGENT B1 ;  /* 0x0000000000017941 */ /* 0x000fea0003800200 */
.L_x_2444:
        /* <DEDUP_REMOVED lines=8> */
.L_x_2446:
        /* <DEDUP_REMOVED lines=10> */
.L_x_2438:
[----:B------:R-:W-:Y:S05]  /*14f0*/  BSYNC.RECONVERGENT B0 ;  /* 0x0000000000007941 */ /* 0x000fea0003800200 */
.L_x_2437:
        /* <DEDUP_REMOVED lines=57> */
.L_x_2447:
        /* <DEDUP_REMOVED lines=15> */
.L_x_3967:


//--------------------- .text._ZN10layer_norm40ln_parallel_residual_bwd_finalize_kernelINS_22Kernel_traits_finalizeILj512E6__halfS2_fS2_fjLb0ELj1024ELj4ENS_18Kernel_traits_baseILj512ES2_S2_fS2_fjLj1024EEEEELb1EEEvNS_9BwdParamsE --------------------------
	.section	.text._ZN10layer_norm40ln_parallel_residual_bwd_finalize_kernelINS_22Kernel_traits_finalizeILj512E6__halfS2_fS2_fjLb0ELj1024ELj4ENS_18Kernel_traits_baseILj512ES2_S2_fS2_fjLj1024EEEEELb1EEEvNS_9BwdParamsE,"ax",@progbits
	.align	128
        .global         _ZN10layer_norm40ln_parallel_residual_bwd_finalize_kernelINS_22Kernel_traits_finalizeILj512E6__halfS2_fS2_fjLb0ELj1024ELj4ENS_18Kernel_traits_baseILj512ES2_S2_fS2_fjLj1024EEEEELb1EEEvNS_9BwdParamsE
        .type           _ZN10layer_norm40ln_parallel_residual_bwd_finalize_kernelINS_22Kernel_traits_finalizeILj512E6__halfS2_fS2_fjLb0ELj1024ELj4ENS_18Kernel_traits_baseILj512ES2_S2_fS2_fjLj1024EEEEELb1EEEvNS_9BwdParamsE,@function
        .size           _ZN10layer_norm40ln_parallel_residual_bwd_finalize_kernelINS_22Kernel_traits_finalizeILj512E6__halfS2_fS2_fjLb0ELj1024ELj4ENS_18Kernel_traits_baseILj512ES2_S2_fS2_fjLj1024EEEEELb1EEEvNS_9BwdParamsE,(.L_x_3968 - _ZN10layer_norm40ln_parallel_residual_bwd_finalize_kernelINS_22Kernel_traits_finalizeILj512E6__halfS2_fS2_fjLb0ELj1024ELj4ENS_18Kernel_traits_baseILj512ES2_S2_fS2_fjLj1024EEEEELb1EEEvNS_9BwdParamsE)
        .other          _ZN10layer_norm40ln_parallel_residual_bwd_finalize_kernelINS_22Kernel_traits_finalizeILj512E6__halfS2_fS2_fjLb0ELj1024ELj4ENS_18Kernel_traits_baseILj512ES2_S2_fS2_fjLj1024EEEEELb1EEEvNS_9BwdParamsE,@"STO_CUDA_ENTRY STV_DEFAULT"
_ZN10layer_norm40ln_parallel_residual_bwd_finalize_kernelINS_22Kernel_traits_finalizeILj512E6__halfS2_fS2_fjLb0ELj1024ELj4ENS_18Kernel_traits_baseILj512ES2_S2_fS2_fjLj1024EEEEELb1EEEvNS_9BwdParamsE:
.text._ZN10layer_norm40ln_parallel_residual_bwd_finalize_kernelINS_22Kernel_traits_finalizeILj512E6__halfS2_fS2_fjLb0ELj1024ELj4ENS_18Kernel_traits_baseILj512ES2_S2_fS2_fjLj1024EEEEELb1EEEvNS_9BwdParamsE:
        /* <DEDUP_REMOVED lines=60> */
.L_x_2452:
        /* <DEDUP_REMOVED lines=112> */
.L_x_2451:
[----:B------:R-:W-:Y:S05]  /*0ac0*/  BSYNC.RECONVERGENT B1 ;  /* 0x0000000000017941 */ /* 0x000fea0003800200 */
.L_x_2450:
        /* <DEDUP_REMOVED lines=66> */
.L_x_2454:
[----:B------:R-:W-:Y:S05]  /*0ef0*/  BSYNC.RECONVERGENT B1 ;  /* 0x0000000000017941 */ /* 0x000fea0003800200 */
.L_x_2453:
        /* <DEDUP_REMOVED lines=37> */
.L_x_2456:
[----:B------:R-:W-:Y:S05]  /*1150*/  BSYNC.RECONVERGENT B1 ;  /* 0x0000000000017941 */ /* 0x000fea0003800200 */
.L_x_2455:
        /* <DEDUP_REMOVED lines=19> */
.L_x_2449:
[----:B------:R-:W-:Y:S05]  /*1290*/  BSYNC.RECONVERGENT B0 ;  /* 0x0000000000007941 */ /* 0x000fea0003800200 */
.L_x_2448:
        /* <DEDUP_REMOVED lines=92> */
.L_x_2457:
        /* <DEDUP_REMOVED lines=10> */
.L_x_3968:


//--------------------- .text._ZN10layer_norm31ln_parallel_residual_bwd_kernelINS_13Kernel_traitsI6__halfS2_fS2_fjLj512ELj1ELj4ELj1ELj16ENS_18Kernel_traits_baseILj512ES2_S2_fS2_fjLj128EEEEELb1ELb1ELb1EEEvNS_9BwdParamsE --------------------------
	.section	.text._ZN10layer_norm31ln_parallel_residual_bwd_kernelINS_13Kernel_traitsI6__halfS2_fS2_fjLj512ELj1ELj4ELj1ELj16ENS_18Kernel_traits_baseILj512ES2_S2_fS2_fjLj128EEEEELb1ELb1ELb1EEEvNS_9BwdParamsE,"ax",@progbits
	.align	128
        .global         _ZN10layer_norm31ln_parallel_residual_bwd_kernelINS_13Kernel_traitsI6__halfS2_fS2_fjLj512ELj1ELj4ELj1ELj16ENS_18Kernel_traits_baseILj512ES2_S2_fS2_fjLj128EEEEELb1ELb1ELb1EEEvNS_9BwdParamsE
        .type           _ZN10layer_norm31ln_parallel_residual_bwd_kernelINS_13Kernel_traitsI6__halfS2_fS2_fjLj512ELj1ELj4ELj1ELj16ENS_18Kernel_traits_baseILj512ES2_S2_fS2_fjLj128EEEEELb1ELb1ELb1EEEvNS_9BwdParamsE,@function
        .size           _ZN10layer_norm31ln_parallel_residual_bwd_kernelINS_13Kernel_traitsI6__halfS2_fS2_fjLj512ELj1ELj4ELj1ELj16ENS_18Kernel_traits_baseILj512ES2_S2_fS2_fjLj128EEEEELb1ELb1ELb1EEEvNS_9BwdParamsE,(.L_x_3969 - _ZN10layer_norm31ln_parallel_residual_bwd_kernelINS_13Kernel_traitsI6__halfS2_fS2_fjLj512ELj1ELj4ELj1ELj16ENS_18Kernel_traits_baseILj512ES2_S2_fS2_fjLj128EEEEELb1ELb1ELb1EEEvNS_9BwdParamsE)
        .other          _ZN10layer_norm31ln_parallel_residual_bwd_kernelINS_13Kernel_traitsI6__halfS2_fS2_fjLj512ELj1ELj4ELj1ELj16ENS_18Kernel_traits_baseILj512ES2_S2_fS2_fjLj128EEEEELb1ELb1ELb1EEEvNS_9BwdParamsE,@"STO_CUDA_ENTRY STV_DEFAULT"
_ZN10layer_norm31ln_parallel_residual_bwd_kernelINS_13Kernel_traitsI6__halfS2_fS2_fjLj512ELj1ELj4ELj1ELj16ENS_18Kernel_traits_baseILj512ES2_S2_fS2_fjLj128EEEEELb1ELb1ELb1EEEvNS_9BwdParamsE:
.text._ZN10layer_norm31ln_parallel_residual_bwd_kernelINS_13Kernel_traitsI6__halfS2_fS2_fjLj512ELj1ELj4ELj1ELj16ENS_18Kernel_traits_baseILj512ES2_S2_fS2_fjLj128EEEEELb1ELb1ELb1EEEvNS_9BwdParamsE:
        /* <DEDUP_REMOVED lines=57> */
[----:B------:R-:W-:Y:S02]  /*0390*/  PLOP3.LUT P0, PT, PT, PT, UP0, 0x80, 0x8 ;  /* 0x000000000008781c */ /* 0x000fe40003f0f008 */
[----:B------:R-:W-:Y:S01]  /*03a0*/  CS2R R76, SRZ ;  /* 0x00000000004c7805 */ /* 0x000fe2000001ff00 */
[----:B0-----:R-:W-:Y:S01]  /*03b0*/  UISETP.NE.AND UP1, UPT, UR4, URZ, UPT ;  /* 0x000000ff0400728c */ /* 0x001fe2000bf25270 */
[----:B------:R-:W-:-:S02]  /*03c0*/  CS2R R74, SRZ ;  /* 0x00000000004a7805 */ /* 0x000fc4000001ff00 */
[----:B------:R-:W-:-:S03]  /*03d0*/  MOV R72, RZ ;  /* 0x000000ff00487202 */ /* 0x000fc60000000f00 */
[----:B------:R-:W-:Y:S01]  /*03e0*/  PLOP3.LUT P4, PT, PT, PT, UP1, 0x80, 0x8 ;  /* 0x000000000008781c */ /* 0x000fe20003f8f018 */
        /* <DEDUP_REMOVED lines=8> */
[--C-:B---3--:R-:W-:Y:S02]  /*0470*/  HADD2.F32 R113, -RZ, R4.reuse.H0_H0 ;  /* 0x20000004ff717230 */ /* 0x108fe40000004100 */
[----:B------:R-:W-:Y:S02]  /*0480*/  HADD2.F32 R112, -RZ, R4.H1_H1 ;  /* 0x30000004ff707230 */ /* 0x000fe40000004100 */
[--C-:B------:R-:W-:Y:S02]  /*0490*/  HADD2.F32 R111, -RZ, R5.reuse.H0_H0 ;  /* 0x20000005ff6f7230 */ /* 0x100fe40000004100 */
[----:B------:R-:W-:-:S02]  /*04a0*/  HADD2.F32 R110, -RZ, R5.H1_H1 ;  /* 0x30000005ff6e7230 */ /* 0x000fc40000004100 */
[--C-:B------:R-:W-:Y:S02]  /*04b0*/  HADD2.F32 R109, -RZ, R6.reuse.H0_H0 ;  /* 0x20000006ff6d7230 */ /* 0x100fe40000004100 */
[----:B------:R-:W-:Y:S02]  /*04c0*/  HADD2.F32 R108, -RZ, R6.H1_H1 ;  /* 0x30000006ff6c7230 */ /* 0x000fe40000004100 */
[--C-:B------:R-:W-:Y:S02]  /*04d0*/  HADD2.F32 R107, -RZ, R7.reuse.H0_H0 ;  /* 0x20000007ff6b7230 */ /* 0x100fe40000004100 */
[----:B------:R-:W-:-:S07]  /*04e0*/  HADD2.F32 R106, -RZ, R7.H1_H1 ;  /* 0x30000007ff6a7230 */ /* 0x000fce0000004100 */
.L_x_2478:
        /* <DEDUP_REMOVED lines=20> */
[----:B------:R-:W1:Y:S03]  /*0630*/  LDC.64 R58, c[0x0][0x438] ;  /* 0x00010e00ff3a7b82 */ /* 0x000e660000000a00 */
[----:B------:R1:W3:Y:S01]  /*0640*/  LDG.E.128 R48, desc[UR10][R64.64+0x10] ;  /* 0x0000100a40307981 */ /* 0x0002e2000c1e1d00 */
[----:B------:R-:W-:-:S03]  /*0650*/  IMAD.WIDE.U32 R52, R73, 0x10, R52 ;  /* 0x0000001049347825 */ /* 0x000fc600078e0034 */
[----:B------:R-:W3:Y:S04]  /*0660*/  LDG.E R124, desc[UR10][R124.64] ;  /* 0x0000000a7c7c7981 */ /* 0x000ee8000c1e1900 */
[----:B------:R-:W3:Y:S01]  /*0670*/  LDG.E.128 R52, desc[UR10][R52.64] ;  /* 0x0000000a34347981 */ /* 0x000ee2000c1e1d00 */
[C---:B0-----:R-:W-:Y:S02]  /*0680*/  @P0 IMAD.WIDE.U32 R70, R123.reuse, 0x20, R60 ;  /* 0x000000207b460825 */ /* 0x041fe400078e003c */
        /* <DEDUP_REMOVED lines=36> */
[----:B---3--:R-:W-:-:S02]  /*08d0*/  HADD2.F32 R34, -RZ, R36.H0_H0 ;  /* 0x20000024ff227230 */ /* 0x008fc40000004100 */
[C---:B------:R-:W-:Y:S01]  /*08e0*/  FADD.FTZ R145, -R0.reuse, R46 ;  /* 0x0000002e00917221 */ /* 0x040fe20000010100 */
[C---:B------:R-:W-:Y:S01]  /*08f0*/  FADD.FTZ R147, -R0.reuse, R47 ;  /* 0x0000002f00937221 */ /* 0x040fe20000010100 */
[----:B-1----:R-:W-:Y:S02]  /*0900*/  HADD2.F32 R63, -RZ, R36.H1_H1 ;  /* 0x30000024ff3f7230 */ /* 0x002fe40000004100 */
[C---:B------:R-:W-:Y:S01]  /*0910*/  FADD.FTZ R149, -R0.reuse, R48 ;  /* 0x0000003000957221 */ /* 0x040fe20000010100 */
[C---:B------:R-:W-:Y:S01]  /*0920*/  FADD.FTZ R151, -R0.reuse, R49 ;  /* 0x0000003100977221 */ /* 0x040fe20000010100 */
[C---:B------:R-:W-:Y:S01]  /*0930*/  FADD.FTZ R153, -R0.reuse, R50 ;  /* 0x0000003200997221 */ /* 0x040fe20000010100 */
[----:B------:R-:W-:Y:S01]  /*0940*/  FADD.FTZ R51, -R0, R51 ;  /* 0x0000003300337221 */ /* 0x000fe20000010100 */
[--C-:B------:R-:W-:Y:S02]  /*0950*/  HADD2.F32 R64, -RZ, R39.reuse.H0_H0 ;  /* 0x20000027ff407230 */ /* 0x100fe40000004100 */
[----:B------:R-:W-:Y:S01]  /*0960*/  FMUL.FTZ R0, R124, R71 ;  /* 0x000000477c007220 */ /* 0x000fe20000410000 */
[----:B------:R-:W-:-:S02]  /*0970*/  HADD2.F32 R141, -RZ, R39.H1_H1 ;  /* 0x30000027ff8d7230 */ /* 0x000fc40000004100 */
[-C--:B------:R-:W-:Y:S01]  /*0980*/  FMUL.FTZ R39, R121, R34.reuse ;  /* 0x0000002279277220 */ /* 0x080fe20000410000 */
[--C-:B------:R-:W-:Y:S02]  /*0990*/  HADD2.F32 R36, -RZ, R37.reuse.H0_H0 ;  /* 0x20000025ff247230 */ /* 0x100fe40000004100 */
[----:B------:R-:W-:Y:S01]  /*09a0*/  FMUL.FTZ R35, R124, R67 ;  /* 0x000000437c237220 */ /* 0x000fe20000410000 */
[----:B------:R-:W-:Y:S01]  /*09b0*/  FADD.FTZ R89, R34, R89 ;  /* 0x0000005922597221 */ /* 0x000fe20000010000 */
[----:B------:R-:W-:Y:S01]  /*09c0*/  FFMA.FTZ R75, R0, R34, R75 ;  /* 0x00000022004b7223 */ /* 0x000fe2000001004b */
[----:B------:R-:W-:Y:S01]  /*09d0*/  FMUL.FTZ R34, R120, R63 ;  /* 0x0000003f78227220 */ /* 0x000fe20000410000 */
[----:B------:R-:W-:Y:S01]  /*09e0*/  FADD.FTZ R49, RZ, R39 ;  /* 0x00000027ff317221 */ /* 0x000fe20000010000 */
[----:B------:R-:W-:Y:S01]  /*09f0*/  FMUL.FTZ R33, R124, R33 ;  /* 0x000000217c217220 */ /* 0x000fe20000410000 */
[----:B------:R-:W-:Y:S01]  /*0a00*/  FFMA.FTZ R48, R0, R39, RZ ;  /* 0x0000002700307223 */ /* 0x000fe200000100ff */
[----:B------:R-:W-:-:S02]  /*0a10*/  HADD2.F32 R129, -RZ, R37.H1_H1 ;  /* 0x30000025ff817230 */ /* 0x000fc40000004100 */
[----:B------:R-:W-:Y:S01]  /*0a20*/  FADD.FTZ R91, R36, R91 ;  /* 0x0000005b245b7221 */ /* 0x000fe20000010000 */
[--C-:B------:R-:W-:Y:S02]  /*0a30*/  HADD2.F32 R66, -RZ, R53.reuse.H0_H0 ;  /* 0x20000035ff427230 */ /* 0x100fe40000004100 */
[-C--:B------:R-:W-:Y:S01]  /*0a40*/  FFMA.FTZ R74, R35, R36.reuse, R74 ;  /* 0x00000024234a7223 */ /* 0x080fe2000001004a */
[----:B------:R-:W-:Y:S02]  /*0a50*/  HADD2.F32 R65, -RZ, R53.H1_H1 ;  /* 0x30000035ff417230 */ /* 0x000fe40000004100 */
[----:B------:R-:W-:Y:S01]  /*0a60*/  FMUL.FTZ R36, R119, R36 ;  /* 0x0000002477247220 */ /* 0x000fe20000410000 */
[----:B------:R-:W-:Y:S01]  /*0a70*/  FADD.FTZ R53, R34, R49 ;  /* 0x0000003122357221 */ /* 0x000fe20000010000 */
[----:B------:R-:W-:Y:S01]  /*0a80*/  FFMA.FTZ R50, R33, R34, R48 ;  /* 0x0000002221327223 */ /* 0x000fe20000010030 */
[--C-:B------:R-:W-:Y:S02]  /*0a90*/  HADD2.F32 R62, -RZ, R38.reuse.H0_H0 ;  /* 0x20000026ff3e7230 */ /* 0x100fe40000004100 */
[----:B------:R-:W-:Y:S01]  /*0aa0*/  FMUL.FTZ R37, R124, R127 ;  /* 0x0000007f7c257220 */ /* 0x000fe20000410000 */
[----:B------:R-:W-:Y:S01]  /*0ab0*/  FMUL.FTZ R40, R118, R129 ;  /* 0x0000008176287220 */ /* 0x000fe20000410000 */
[----:B------:R-:W-:Y:S01]  /*0ac0*/  FADD.FTZ R53, R36, R53 ;  /* 0x0000003524357221 */ /* 0x000fe20000010000 */
[----:B------:R-:W-:Y:S01]  /*0ad0*/  FFMA.FTZ R126, R35, R36, R50 ;  /* 0x00000024237e7223 */ /* 0x000fe20000010032 */
[----:B------:R-:W-:-:S02]  /*0ae0*/  HADD2.F32 R135, -RZ, R38.H1_H1 ;  /* 0x30000026ff877230 */ /* 0x000fc40000004100 */
[----:B------:R-:W-:Y:S01]  /*0af0*/  FADD.FTZ R90, R63, R90 ;  /* 0x0000005a3f5a7221 */ /* 0x000fe20000010000 */
[--C-:B------:R-:W-:Y:S02]  /*0b00*/  HADD2.F32 R70, -RZ, R52.reuse.H0_H0 ;  /* 0x20000034ff467230 */ /* 0x100fe40000004100 */
[----:B------:R-:W-:Y:S01]  /*0b10*/  FFMA.FTZ R72, R33, R63, R72 ;  /* 0x0000003f21487223 */ /* 0x000fe20000010048 */
[----:B------:R-:W-:Y:S02]  /*0b20*/  HADD2.F32 R125, -RZ, R52.H1_H1 ;  /* 0x30000034ff7d7230 */ /* 0x000fe40000004100 */
        /* <DEDUP_REMOVED lines=11> */
[----:B------:R-:W-:Y:S01]  /*0be0*/  FMUL.FTZ R43, R124, R133 ;  /* 0x000000857c2b7220 */ /* 0x000fe20000410000 */
        /* <DEDUP_REMOVED lines=10> */
[----:B------:R-:W-:Y:S01]  /*0c90*/  FMUL.FTZ R47, R124, R45 ;  /* 0x0000002d7c2f7220 */ /* 0x000fe20000410000 */
[----:B------:R-:W-:Y:S01]  /*0ca0*/  FADD.FTZ R95, R64, R95 ;  /* 0x0000005f405f7221 */ /* 0x000fe20000010000 */
[----:B------:R-:W-:Y:S01]  /*0cb0*/  FFMA.FTZ R79, R54, R64, R79 ;  /* 0x00000040364f7223 */ /* 0x000fe2000001004f */
[----:B------:R-:W-:Y:S01]  /*0cc0*/  FMUL.FTZ R44, R124, R145 ;  /* 0x000000917c2c7220 */ /* 0x000fe20000410000 */
        /* <DEDUP_REMOVED lines=11> */
[----:B------:R-:W-:-:S03]  /*0d80*/  FFMA.FTZ R129, R67, R64, R70 ;  /* 0x0000004043817223 */ /* 0x000fc60000010046 */
[----:B------:R-:W-:Y:S01]  /*0d90*/  FADD.FTZ R127, R53, R66 ;  /* 0x00000042357f7221 */ /* 0x000fe20000010000 */
[----:B------:R-:W-:Y:S01]  /*0da0*/  FFMA.FTZ R70, R46, R53, R129 ;  /* 0x000000352e467223 */ /* 0x000fe20000010081 */
[C---:B------:R-:W-:Y:S01]  /*0db0*/  FMUL.FTZ R45, R124.reuse, R147 ;  /* 0x000000937c2d7220 */ /* 0x040fe20000410000 */
[----:B------:R-:W-:Y:S01]  /*0dc0*/  FMUL.FTZ R48, R124, R149 ;  /* 0x000000957c307220 */ /* 0x000fe20000410000 */
        /* <DEDUP_REMOVED lines=13> */
[--C-:B------:R-:W-:Y:S02]  /*0ea0*/  HADD2.F32 R32, -RZ, R55.reuse.H0_H0 ;  /* 0x20000037ff207230 */ /* 0x100fe40000004100 */
[----:B------:R-:W-:Y:S01]  /*0eb0*/  FMUL.FTZ R50, R124, R153 ;  /* 0x000000997c327220 */ /* 0x000fe20000410000 */
[----:B------:R-:W-:Y:S01]  /*0ec0*/  FADD.FTZ R102, R41, R102 ;  /* 0x0000006629667221 */ /* 0x000fe20000010000 */
[-C--:B------:R-:W-:Y:S01]  /*0ed0*/  FFMA.FTZ R86, R49, R41.reuse, R86 ;  /* 0x0000002931567223 */ /* 0x080fe20000010056 */
[----:B------:R-:W-:Y:S01]  /*0ee0*/  FMUL.FTZ R70, R108, R41 ;  /* 0x000000296c467220 */ /* 0x000fe20000410000 */
[----:B------:R-:W-:Y:S01]  /*0ef0*/  FADD.FTZ R41, R126, R65 ;  /* 0x000000417e297221 */ /* 0x000fe20000010000 */
[----:B------:R-:W-:Y:S01]  /*0f00*/  FFMA.FTZ R42, R48, R65, R127 ;  /* 0x00000041302a7223 */ /* 0x000fe2000001007f */
[----:B------:R-:W-:Y:S01]  /*0f10*/  FADD.FTZ R103, R32, R103 ;  /* 0x0000006720677221 */ /* 0x000fe20000010000 */
[-C--:B------:R-:W-:Y:S01]  /*0f20*/  FFMA.FTZ R87, R50, R32.reuse, R87 ;  /* 0x0000002032577223 */ /* 0x080fe20000010057 */
[----:B------:R-:W-:Y:S01]  /*0f30*/  FMUL.FTZ R127, R107, R32 ;  /* 0x000000206b7f7220 */ /* 0x000fe20000410000 */
[----:B------:R-:W-:-:S02]  /*0f40*/  HADD2.F32 R55, -RZ, R55.H1_H1 ;  /* 0x30000037ff377230 */ /* 0x000fc40000004100 */
[----:B------:R-:W-:Y:S01]  /*0f50*/  FADD.FTZ R32, R41, R70 ;  /* 0x0000004629207221 */ /* 0x000fe20000010000 */
[----:B------:R-:W-:Y:S01]  /*0f60*/  FFMA.FTZ R41, R49, R70, R42 ;  /* 0x0000004631297223 */ /* 0x000fe2000001002a */
[----:B------:R-:W-:Y:S01]  /*0f70*/  FMUL.FTZ R129, R124, R51 ;  /* 0x000000337c817220 */ /* 0x000fe20000410000 */
[----:B------:R-:W-:Y:S01]  /*0f80*/  PLOP3.LUT P4, PT, PT, PT, UP0, 0x80, 0x8 ;  /* 0x000000000008781c */ /* 0x000fe20003f8f008 */
        /* <DEDUP_REMOVED lines=30> */
.L_x_2490:
        /* <DEDUP_REMOVED lines=28> */
[C---:B------:R-:W-:Y:S01]  /*1330*/  FMUL.FTZ R67, R124.reuse, R67 ;  /* 0x000000437c437220 */ /* 0x040fe20000410000 */
[C---:B------:R-:W-:Y:S01]  /*1340*/  FMUL.FTZ R63, R124.reuse, R63 ;  /* 0x0000003f7c3f7220 */ /* 0x040fe20000410000 */
[----:B------:R-:W-:Y:S01]  /*1350*/  FMUL.FTZ R43, R124, R43 ;  /* 0x0000002b7c2b7220 */ /* 0x000fe20000410000 */
[----:B------:R-:W-:Y:S01]  /*1360*/  FADD.FTZ R33, R34, -R33 ;  /* 0x8000002122217221 */ /* 0x000fe20000010000 */
[----:B------:R-:W-:Y:S01]  /*1370*/  FADD.FTZ R35, R36, -R35 ;  /* 0x8000002324237221 */ /* 0x000fe20000010000 */
[----:B------:R-:W-:Y:S01]  /*1380*/  FADD.FTZ R39, R39, -R0 ;  /* 0x8000000027277221 */ /* 0x000fe20000010000 */
[----:B-----5:R-:W-:Y:S01]  /*1390*/  ISETP.GE.U32.AND P2, PT, R68, RZ, PT ;  /* 0x000000ff4400720c */ /* 0x020fe20003f46070 */
[----:B------:R-:W-:Y:S01]  /*13a0*/  FMUL.FTZ R71, R71, UR6 ;  /* 0x0000000647477c20 */ /* 0x000fe20008410000 */
[----:B------:R-:W-:Y:S01]  /*13b0*/  LOP3.LUT P3, RZ, R69, 0xff0000, RZ, 0xc0, !PT ;  /* 0x00ff000045ff7812 */ /* 0x000fe2000786c0ff */
[----:B------:R-:W-:Y:S01]  /*13c0*/  FMUL.FTZ R67, R67, UR6 ;  /* 0x0000000643437c20 */ /* 0x000fe20008410000 */
[----:B------:R-:W-:Y:S01]  /*13d0*/  FMUL.FTZ R63, R63, UR6 ;  /* 0x000000063f3f7c20 */ /* 0x000fe20008410000 */
[C---:B------:R-:W-:Y:S01]  /*13e0*/  FMUL.FTZ R37, R124.reuse, R37 ;  /* 0x000000257c257220 */ /* 0x040fe20000410000 */
[----:B------:R-:W-:Y:S01]  /*13f0*/  FMUL.FTZ R43, R43, UR6 ;  /* 0x000000062b2b7c20 */ /* 0x000fe20008410000 */
[C---:B------:R-:W-:Y:S01]  /*1400*/  LOP3.LUT P5, RZ, R69.reuse, 0xff, RZ, 0xc0, !PT ;  /* 0x000000ff45ff7812 */ /* 0x040fe200078ac0ff */
[C---:B------:R-:W-:Y:S01]  /*1410*/  FMUL.FTZ R33, R124.reuse, R33 ;  /* 0x000000217c217220 */ /* 0x040fe20000410000 */
[C---:B------:R-:W-:Y:S01]  /*1420*/  ISETP.GE.U32.AND.EX P2, PT, R69.reuse, 0x1000000, PT, P2 ;  /* 0x010000004500780c */ /* 0x040fe20003f46120 */
[C---:B------:R-:W-:Y:S01]  /*1430*/  FMUL.FTZ R35, R124.reuse, R35 ;  /* 0x000000237c237220 */ /* 0x040fe20000410000 */
[----:B------:R-:W-:Y:S01]  /*1440*/  LOP3.LUT P6, RZ, R69, 0xff00, RZ, 0xc0, !PT ;  /* 0x0000ff0045ff7812 */ /* 0x000fe200078cc0ff */
[----:B------:R-:W-:Y:S01]  /*1450*/  FMUL.FTZ R39, R124, R39 ;  /* 0x000000277c277220 */ /* 0x000fe20000410000 */
[----:B------:R-:W-:Y:S01]  /*1460*/  FSEL R71, R71, RZ, P3 ;  /* 0x000000ff47477208 */ /* 0x000fe20001800000 */
[----:B------:R-:W-:Y:S01]  /*1470*/  FMUL.FTZ R37, R37, UR6 ;  /* 0x0000000625257c20 */ /* 0x000fe20008410000 */
[----:B------:R-:W-:Y:S01]  /*1480*/  FSEL R36, R67, RZ, P2 ;  /* 0x000000ff43247208 */ /* 0x000fe20001000000 */
[----:B------:R-:W-:Y:S01]  /*1490*/  FMUL.FTZ R33, R33, UR6 ;  /* 0x0000000621217c20 */ /* 0x000fe20008410000 */
[----:B------:R-:W-:Y:S01]  /*14a0*/  LOP3.LUT P3, RZ, R68, 0xff000000, RZ, 0xc0, !PT ;  /* 0xff00000044ff7812 */ /* 0x000fe2000786c0ff */
        /* <DEDUP_REMOVED lines=10> */
[----:B0-----:R-:W-:Y:S02]  /*1550*/  FSEL R32, R39, RZ, P6 ;  /* 0x000000ff27207208 */ /* 0x001fe40003000000 */
[----:B------:R-:W-:Y:S02]  /*1560*/  F2FP.F16.F32.PACK_AB R35, R36, R71 ;  /* 0x000000472423723e */ /* 0x000fe400000000ff */
[----:B------:R-:W-:Y:S02]  /*1570*/  F2FP.F16.F32.PACK_AB R34, R43, R34 ;  /* 0x000000222b22723e */ /* 0x000fe400000000ff */
[----:B------:R-:W-:Y:S02]  /*1580*/  F2FP.F16.F32.PACK_AB R33, R41, R0 ;  /* 0x000000002921723e */ /* 0x000fe400000000ff */
[----:B------:R-:W-:Y:S01]  /*1590*/  F2FP.F16.F32.PACK_AB R32, R37, R32 ;  /* 0x000000202520723e */ /* 0x000fe200000000ff */
[----:B------:R-:W-:Y:S06]  /*15a0*/  BRA `(.L_x_2465) ;  /* 0x0000001c007c7947 */ /* 0x000fec0003800000 */
.L_x_2464:
        /* <DEDUP_REMOVED lines=38> */
[----:B0-----:R-:W-:Y:S01]  /*1810*/  FMUL.FTZ R32, R21, UR6 ;  /* 0x0000000615207c20 */ /* 0x001fe20008410000 */
        /* <DEDUP_REMOVED lines=15> */
.L_x_2463:
        /* <DEDUP_REMOVED lines=16> */
[C---:B0----5:R-:W-:Y:S01]  /*1a10*/  FFMA.FTZ R32, R124.reuse, R71, R10 ;  /* 0x000000477c207223 */ /* 0x061fe2000001000a */
[-C--:B------:R-:W-:Y:S01]  /*1a20*/  FFMA.FTZ R35, R35, R126.reuse, R55 ;  /* 0x0000007e23237223 */ /* 0x080fe20000010037 */
[C---:B------:R-:W-:Y:S01]  /*1a30*/  FFMA.FTZ R33, R124.reuse, R33, R11 ;  /* 0x000000217c217223 */ /* 0x040fe2000001000b */
[----:B------:R-:W-:Y:S01]  /*1a40*/  FFMA.FTZ R0, R124, R63, R8 ;  /* 0x0000003f7c007223 */ /* 0x000fe20000010008 */
[----:B------:R-:W-:Y:S01]  /*1a50*/  FADD.FTZ R62, R62, -R43 ;  /* 0x8000002b3e3e7221 */ /* 0x000fe20000010000 */
[----:B------:R-:W-:Y:S01]  /*1a60*/  ISETP.GE.U32.AND P2, PT, R68, RZ, PT ;  /* 0x000000ff4400720c */ /* 0x000fe20003f46070 */
[----:B------:R-:W-:Y:S01]  /*1a70*/  FFMA.FTZ R41, R37, R126, R55 ;  /* 0x0000007e25297223 */ /* 0x000fe20000010037 */
[----:B------:R-:W-:Y:S01]  /*1a80*/  FMUL.FTZ R32, R32, UR6 ;  /* 0x0000000620207c20 */ /* 0x000fe20008410000 */
[----:B------:R-:W-:Y:S01]  /*1a90*/  FADD.FTZ R37, R36, -R35 ;  /* 0x8000002324257221 */ /* 0x000fe20000010000 */
[----:B------:R-:W-:Y:S01]  /*1aa0*/  LOP3.LUT P3, RZ, R69, 0xff0000, RZ, 0xc0, !PT ;  /* 0x00ff000045ff7812 */ /* 0x000fe2000786c0ff */
[----:B------:R-:W-:Y:S01]  /*1ab0*/  FMUL.FTZ R33, R33, UR6 ;  /* 0x0000000621217c20 */ /* 0x000fe20008410000 */
[----:B------:R-:W-:Y:S01]  /*1ac0*/  FMUL.FTZ R0, R0, UR6 ;  /* 0x0000000600007c20 */ /* 0x000fe20008410000 */
[C---:B------:R-:W-:Y:S01]  /*1ad0*/  LOP3.LUT P5, RZ, R69.reuse, 0xff, RZ, 0xc0, !PT ;  /* 0x000000ff45ff7812 */ /* 0x040fe200078ac0ff */
[----:B------:R-:W-:Y:S01]  /*1ae0*/  FFMA.FTZ R35, R124, R62, R9 ;  /* 0x0000003e7c237223 */ /* 0x000fe20000010009 */
[----:B------:R-:W-:Y:S01]  /*1af0*/  ISETP.GE.U32.AND.EX P2, PT, R69, 0x1000000, PT, P2 ;  /* 0x010000004500780c */ /* 0x000fe20003f46120 */
[----:B------:R-:W-:Y:S01]  /*1b00*/  FADD.FTZ R36, R40, -R41 ;  /* 0x8000002928247221 */ /* 0x000fe20000010000 */
        /* <DEDUP_REMOVED lines=27> */
.L_x_2466:
        /* <DEDUP_REMOVED lines=21> */
[----:B0-----:R-:W-:Y:S01]  /*1e10*/  FSEL R42, R22, RZ, P2 ;  /* 0x000000ff162a7208 */ /* 0x001fe20001000000 */
        /* <DEDUP_REMOVED lines=32> */
.L_x_2462:
        /* <DEDUP_REMOVED lines=33> */
[-C--:B------:R-:W-:Y:S01]  /*2230*/  FFMA.FTZ R37, R37, R126.reuse, R55 ;  /* 0x0000007e25257223 */ /* 0x080fe20000010037 */
[----:B0-----:R-:W-:Y:S01]  /*2240*/  FSEL R42, R71, RZ, P3 ;  /* 0x000000ff472a7208 */ /* 0x001fe20001800000 */
[----:B------:R-:W-:Y:S01]  /*2250*/  FMUL.FTZ R43, R43, UR6 ;  /* 0x000000062b2b7c20 */ /* 0x000fe20008410000 */
[----:B------:R-:W-:Y:S01]  /*2260*/  FSEL R28, R67, RZ, P2 ;  /* 0x000000ff431c7208 */ /* 0x000fe20001000000 */
[----:B------:R-:W-:Y:S01]  /*2270*/  FMUL.FTZ R32, R35, UR6 ;  /* 0x0000000623207c20 */ /* 0x000fe20008410000 */
[----:B------:R-:W-:Y:S01]  /*2280*/  FSEL R38, R63, RZ, P5 ;  /* 0x000000ff3f267208 */ /* 0x000fe20002800000 */
[----:B------:R-:W-:Y:S01]  /*2290*/  FADD.FTZ R37, R40, -R37 ;  /* 0x8000002528257221 */ /* 0x000fe20000010000 */
[----:B------:R-:W-:Y:S01]  /*22a0*/  LOP3.LUT P3, RZ, R3, 0xff, RZ, 0xc0, !PT ;  /* 0x000000ff03ff7812 */ /* 0x000fe2000786c0ff */
[-CC-:B------:R-:W-:Y:S01]  /*22b0*/  FFMA.FTZ R33, R33, R126.reuse, R55.reuse ;  /* 0x0000007e21217223 */ /* 0x180fe20000010037 */
[C---:B------:R-:W-:Y:S01]  /*22c0*/  LOP3.LUT P2, RZ, R3.reuse, 0xff00, RZ, 0xc0, !PT ;  /* 0x0000ff0003ff7812 */ /* 0x040fe2000784c0ff */
[----:B------:R-:W-:Y:S01]  /*22d0*/  FFMA.FTZ R0, R0, R126, R55 ;  /* 0x0000007e00007223 */ /* 0x000fe20000010037 */
[----:B------:R-:W-:Y:S01]  /*22e0*/  LOP3.LUT P5, RZ, R68, 0xff0000, RZ, 0xc0, !PT ;  /* 0x00ff000044ff7812 */ /* 0x000fe200078ac0ff */
[----:B------:R-:W-:Y:S01]  /*22f0*/  FMUL.FTZ R37, R124, R37 ;  /* 0x000000257c257220 */ /* 0x000fe20000410000 */
[----:B------:R-:W-:Y:S01]  /*2300*/  LOP3.LUT P6, RZ, R3, 0xff0000, RZ, 0xc0, !PT ;  /* 0x00ff000003ff7812 */ /* 0x000fe200078cc0ff */
[----:B------:R-:W-:Y:S01]  /*2310*/  FADD.FTZ R33, R34, -R33 ;  /* 0x8000002122217221 */ /* 0x000fe20000010000 */
        /* <DEDUP_REMOVED lines=19> */
[C---:B------:R-:W-:Y:S02]  /*2450*/  LOP3.LUT P6, RZ, R68.reuse, 0xff00, RZ, 0xc0, !PT ;  /* 0x0000ff0044ff7812 */ /* 0x040fe400078cc0ff */
[----:B------:R-:W-:Y:S02]  /*2460*/  LOP3.LUT P2, RZ, R68, 0xff, RZ, 0xc0, !PT ;  /* 0x000000ff44ff7812 */ /* 0x000fe4000784c0ff */
[C---:B------:R-:W-:Y:S02]  /*2470*/  LOP3.LUT P3, RZ, R2.reuse, 0xff00, RZ, 0xc0, !PT ;  /* 0x0000ff0002ff7812 */ /* 0x040fe4000786c0ff */
        /* <DEDUP_REMOVED lines=13> */
.L_x_2468:
        /* <DEDUP_REMOVED lines=32> */
[----:B0-----:R-:W-:Y:S01]  /*2750*/  FSEL R32, R21, RZ, P3 ;  /* 0x000000ff15207208 */ /* 0x001fe20001800000 */
        /* <DEDUP_REMOVED lines=15> */
[----:B------:R-:W-:Y:S01]  /*2850*/  F2FP.F16.F32.PACK_AB R31, R32, R31 ;  /* 0x0000001f201f723e */ /* 0x000fe200000000ff */
[----:B------:R-:W-:Y:S01]  /*2860*/  FMUL.FTZ R32, R23, UR6 ;  /* 0x0000000617207c20 */ /* 0x000fe20008410000 */
[----:B------:R-:W-:Y:S02]  /*2870*/  F2FP.F16.F32.PACK_AB R35, R29, R28 ;  /* 0x0000001c1d23723e */ /* 0x000fe400000000ff */
[----:B------:R-:W-:Y:S01]  /*2880*/  F2FP.F16.F32.PACK_AB R30, R21, R30 ;  /* 0x0000001e151e723e */ /* 0x000fe200000000ff */
        /* <DEDUP_REMOVED lines=23> */
.L_x_2467:
        /* <DEDUP_REMOVED lines=42> */
[----:B------:R-:W-:Y:S01]  /*2ca0*/  FFMA.FTZ R37, R124, R37, R7 ;  /* 0x000000257c257223 */ /* 0x000fe20000010007 */
[----:B------:R-:W-:Y:S01]  /*2cb0*/  LOP3.LUT P6, RZ, R3, 0xff0000, RZ, 0xc0, !PT ;  /* 0x00ff000003ff7812 */ /* 0x000fe200078cc0ff */
[----:B------:R-:W-:Y:S01]  /*2cc0*/  FADD.FTZ R33, R34, -R33 ;  /* 0x8000002122217221 */ /* 0x000fe20000010000 */
[----:B------:R-:W-:Y:S01]  /*2cd0*/  FSEL R30, R63, RZ, P3 ;  /* 0x000000ff3f1e7208 */ /* 0x000fe20001800000 */
[----:B------:R-:W-:Y:S01]  /*2ce0*/  FADD.FTZ R39, R39, -R0 ;  /* 0x8000000027277221 */ /* 0x000fe20000010000 */
[----:B------:R-:W-:Y:S01]  /*2cf0*/  FSEL R29, R43, RZ, P2 ;  /* 0x000000ff2b1d7208 */ /* 0x000fe20001000000 */
[----:B------:R-:W-:Y:S01]  /*2d00*/  FMUL.FTZ R37, R37, UR6 ;  /* 0x0000000625257c20 */ /* 0x000fe20008410000 */
[----:B------:R-:W-:Y:S01]  /*2d10*/  FSEL R36, R32, RZ, P5 ;  /* 0x000000ff20247208 */ /* 0x000fe20002800000 */
[----:B------:R-:W-:Y:S01]  /*2d20*/  FFMA.FTZ R33, R124, R33, R5 ;  /* 0x000000217c217223 */ /* 0x000fe20000010005 */
[----:B------:R-:W-:Y:S01]  /*2d30*/  LOP3.LUT P5, RZ, R2, 0xff0000, RZ, 0xc0, !PT ;  /* 0x00ff000002ff7812 */ /* 0x000fe200078ac0ff */
[----:B------:R-:W-:Y:S01]  /*2d40*/  FFMA.FTZ R39, R124, R39, R4 ;  /* 0x000000277c277223 */ /* 0x000fe20000010004 */
        /* <DEDUP_REMOVED lines=27> */
.L_x_2469:
        /* <DEDUP_REMOVED lines=73> */
[----:B------:R-:W-:-:S07]  /*3390*/  F2FP.F16.F32.PACK_AB R32, R37, R32 ;  /* 0x000000202520723e */ /* 0x000fce00000000ff */
.L_x_2465:
        /* <DEDUP_REMOVED lines=66> */
[----:B------:R-:W-:Y:S01]  /*37c0*/  F2FP.F16.F32.PACK_AB R31, R28, R31 ;  /* 0x0000001f1c1f723e */ /* 0x000fe200000000ff */
[----:B------:R-:W-:Y:S01]  /*37d0*/  FMUL.FTZ R28, R21, UR6 ;  /* 0x00000006151c7c20 */ /* 0x000fe20008410000 */
[----:B------:R-:W-:Y:S02]  /*37e0*/  LOP3.LUT P5, RZ, R56, 0xff0000, RZ, 0xc0, !PT ;  /* 0x00ff000038ff7812 */ /* 0x000fe400078ac0ff */
[----:B------:R-:W-:Y:S02]  /*37f0*/  FSEL R33, R0, RZ, P3 ;  /* 0x000000ff00217208 */ /* 0x000fe40001800000 */
[----:B------:R-:W-:-:S02]  /*3800*/  LOP3.LUT P6, RZ, R56, 0xff000000, RZ, 0xc0, !PT ;  /* 0xff00000038ff7812 */ /* 0x000fc400078cc0ff */
[----:B------:R-:W-:Y:S02]  /*3810*/  LOP3.LUT P3, RZ, R60, 0xff00, RZ, 0xc0, !PT ;  /* 0x0000ff003cff7812 */ /* 0x000fe4000786c0ff */
[----:B------:R-:W-:Y:S02]  /*3820*/  F2FP.F16.F32.PACK_AB R35, R40, R35 ;  /* 0x000000232823723e */ /* 0x000fe400000000ff */
[----:B------:R-:W-:Y:S01]  /*3830*/  FSEL R29, R0, RZ, P5 ;  /* 0x000000ff001d7208 */ /* 0x000fe20002800000 */
[----:B------:R-:W-:Y:S01]  /*3840*/  FMUL.FTZ R0, R20, UR6 ;  /* 0x0000000614007c20 */ /* 0x000fe20008410000 */
[----:B------:R-:W-:Y:S02]  /*3850*/  FSEL R40, R30, RZ, P6 ;  /* 0x000000ff1e287208 */ /* 0x000fe40003000000 */
[----:B------:R-:W-:Y:S02]  /*3860*/  LOP3.LUT P6, RZ, R56, 0xff00, RZ, 0xc0, !PT ;  /* 0x0000ff0038ff7812 */ /* 0x000fe400078cc0ff */
[----:B------:R-:W-:-:S02]  /*3870*/  FSEL R39, R28, RZ, P3 ;  /* 0x000000ff1c277208 */ /* 0x000fc40001800000 */
[----:B------:R-:W-:Y:S02]  /*3880*/  LOP3.LUT P5, RZ, R60, 0xff, RZ, 0xc0, !PT ;  /* 0x000000ff3cff7812 */ /* 0x000fe400078ac0ff */
        /* <DEDUP_REMOVED lines=11> */
.L_x_2472:
        /* <DEDUP_REMOVED lines=75> */
.L_x_2471:
        /* <DEDUP_REMOVED lines=76> */
.L_x_2474:
        /* <DEDUP_REMOVED lines=71> */
[----:B------:R-:W-:Y:S02]  /*4720*/  F2FP.F16.F32.PACK_AB R33, R0, R33 ;  /* 0x000000210021723e */ /* 0x000fe400000000ff */
[----:B------:R-:W-:Y:S02]  /*4730*/  F2FP.F16.F32.PACK_AB R28, R47, R28 ;  /* 0x0000001c2f1c723e */ /* 0x000fe400000000ff */
[----:B------:R-:W-:Y:S01]  /*4740*/  F2FP.F16.F32.PACK_AB R32, R39, R32 ;  /* 0x000000202720723e */ /* 0x000fe200000000ff */
[----:B------:R-:W-:Y:S06]  /*4750*/  BRA `(.L_x_2473) ;  /* 0x0000000c00687947 */ /* 0x000fec0003800000 */
.L_x_2470:
        /* <DEDUP_REMOVED lines=56> */
.L_x_2476:
        /* <DEDUP_REMOVED lines=54> */
.L_x_2475:
        /* <DEDUP_REMOVED lines=55> */
.L_x_2477:
        /* <DEDUP_REMOVED lines=53> */
.L_x_2473:
        /* <DEDUP_REMOVED lines=14> */
.L_x_2460:
        /* <DEDUP_REMOVED lines=32> */
.L_x_2459:
[----:B------:R-:W-:Y:S05]  /*57e0*/  BSYNC B0 ;  /* 0x0000000000007941 */ /* 0x000fea0003800000 */
.L_x_2458:
        /* <DEDUP_REMOVED lines=107> */
.L_x_2461:
        /* <DEDUP_REMOVED lines=8> */
.L_x_2480:
[----:B------:R-:W-:Y:S05]  /*5f20*/  BSYNC B2 ;  /* 0x0000000000027941 */ /* 0x000fea0003800000 */
.L_x_2479:
        /* <DEDUP_REMOVED lines=8> */
.L_x_2481:
[----:B------:R-:W-:-:S05]  /*5fb0*/  FADD.FTZ R41, R32, R41 ;  /* 0x0000002920297221 */ /* 0x000fca0000010000 */
[----:B------:R-:W-:Y:S01]  /*5fc0*/  MOV R135, R41 ;  /* 0x0000002900877202 */ /* 0x000fe20000000f00 */
[----:B------:R-:W-:Y:S01]  /*5fd0*/  HFMA2 R134, -RZ, RZ, 0, 1.1920928955078125e-07 ;  /* 0x00000002ff867431 */ /* 0x000fe200000001ff */
[----:B------:R-:W-:-:S07]  /*5fe0*/  MOV R55, R132 ;  /* 0x0000008400377202 */ /* 0x000fce0000000f00 */
[----:B------:R-:W-:Y:S05]  /*5ff0*/  WARPSYNC.COLLECTIVE R130, `(.L_x_2482) ;  /* 0x0000000082087348 */ /* 0x000fea0003c00000 */
[----:B------:R0:W1:Y:S02]  /*6000*/  SHFL.BFLY P3, R132, R135, R134, R137 ;  /* 0x0c00008687847389 */ /* 0x0000640000060089 */
[----:B01----:R-:W-:Y:S05]  /*6010*/  ENDCOLLECTIVE ;  /* 0x000000000000791b */ /* 0x003fea0003800000 */
.L_x_2482:
[----:B------:R-:W-:-:S05]  /*6020*/  FADD.FTZ R55, R42, R55 ;  /* 0x000000372a377221 */ /* 0x000fca0000010000 */
[----:B------:R-:W-:Y:S02]  /*6030*/  MOV R135, R55 ;  /* 0x0000003700877202 */ /* 0x000fe40000000f00 */
[----:B------:R-:W-:-:S07]  /*6040*/  MOV R126, R132 ;  /* 0x00000084007e7202 */ /* 0x000fce0000000f00 */
[----:B------:R-:W-:Y:S05]  /*6050*/  WARPSYNC.COLLECTIVE R130, `(.L_x_2483) ;  /* 0x0000000082087348 */ /* 0x000fea0003c00000 */
[----:B------:R0:W1:Y:S02]  /*6060*/  SHFL.BFLY P3, R132, R135, R134, R137 ;  /* 0x0c00008687847389 */ /* 0x0000640000060089 */
[----:B01----:R-:W-:Y:S05]  /*6070*/  ENDCOLLECTIVE ;  /* 0x000000000000791b */ /* 0x003fea0003800000 */
.L_x_2483:
[----:B------:R-:W-:-:S05]  /*6080*/  FADD.FTZ R126, R41, R126 ;  /* 0x0000007e297e7221 */ /* 0x000fca0000010000 */
[----:B------:R-:W-:Y:S01]  /*6090*/  MOV R135, R126 ;  /* 0x0000007e00877202 */ /* 0x000fe20000000f00 */
[----:B------:R-:W-:Y:S01]  /*60a0*/  HFMA2 R134, -RZ, RZ, 0, 2.384185791015625e-07 ;  /* 0x00000004ff867431 */ /* 0x000fe200000001ff */
[----:B------:R-:W-:-:S07]  /*60b0*/  MOV R128, R132 ;  /* 0x0000008400807202 */ /* 0x000fce0000000f00 */
[----:B------:R-:W-:Y:S05]  /*60c0*/  WARPSYNC.COLLECTIVE R130, `(.L_x_2484) ;  /* 0x0000000082087348 */ /* 0x000fea0003c00000 */
[----:B------:R0:W1:Y:S02]  /*60d0*/  SHFL.BFLY P3, R132, R135, R134, R137 ;  /* 0x0c00008687847389 */ /* 0x0000640000060089 */
[----:B01----:R-:W-:Y:S05]  /*60e0*/  ENDCOLLECTIVE ;  /* 0x000000000000791b */ /* 0x003fea0003800000 */
.L_x_2484:
[----:B------:R-:W-:-:S05]  /*60f0*/  FADD.FTZ R128, R55, R128 ;  /* 0x0000008037807221 */ /* 0x000fca0000010000 */
[----:B------:R-:W-:Y:S02]  /*6100*/  MOV R135, R128 ;  /* 0x0000008000877202 */ /* 0x000fe40000000f00 */
[----:B------:R-:W-:-:S07]  /*6110*/  MOV R131, R132 ;  /* 0x0000008400837202 */ /* 0x000fce0000000f00 */
[----:B------:R-:W-:Y:S05]  /*6120*/  WARPSYNC.COLLECTIVE R130, `(.L_x_2485) ;  /* 0x0000000082087348 */ /* 0x000fea0003c00000 */
[----:B------:R0:W1:Y:S02]  /*6130*/  SHFL.BFLY P3, R132, R135, R134, R137 ;  /* 0x0c00008687847389 */ /* 0x0000640000060089 */
[----:B01----:R-:W-:Y:S05]  /*6140*/  ENDCOLLECTIVE ;  /* 0x000000000000791b */ /* 0x003fea0003800000 */
.L_x_2485:
[----:B------:R-:W-:-:S05]  /*6150*/  FADD.FTZ R131, R126, R131 ;  /* 0x000000837e837221 */ /* 0x000fca0000010000 */
[----:B------:R-:W-:Y:S01]  /*6160*/  MOV R135, R131 ;  /* 0x0000008300877202 */ /* 0x000fe20000000f00 */
[----:B------:R-:W-:Y:S01]  /*6170*/  HFMA2 R134, -RZ, RZ, 0, 4.76837158203125e-07 ;  /* 0x00000008ff867431 */ /* 0x000fe200000001ff */
[----:B------:R-:W-:-:S07]  /*6180*/  MOV R133, R132 ;  /* 0x0000008400857202 */ /* 0x000fce0000000f00 */
[----:B------:R-:W-:Y:S05]  /*6190*/  WARPSYNC.COLLECTIVE R130, `(.L_x_2486) ;  /* 0x0000000082087348 */ /* 0x000fea0003c00000 */
[----:B------:R0:W1:Y:S02]  /*61a0*/  SHFL.BFLY P3, R132, R135, R134, R137 ;  /* 0x0c00008687847389 */ /* 0x0000640000060089 */
[----:B01----:R-:W-:Y:S05]  /*61b0*/  ENDCOLLECTIVE ;  /* 0x000000000000791b */ /* 0x003fea0003800000 */
.L_x_2486:
[----:B------:R-:W-:-:S05]  /*61c0*/  FADD.FTZ R133, R128, R133 ;  /* 0x0000008580857221 */ /* 0x000fca0000010000 */
[----:B------:R-:W-:Y:S02]  /*61d0*/  MOV R135, R133 ;  /* 0x0000008500877202 */ /* 0x000fe40000000f00 */
[----:B------:R-:W-:-:S07]  /*61e0*/  MOV R32, R132 ;  /* 0x0000008400207202 */ /* 0x000fce0000000f00 */
[----:B------:R-:W-:Y:S05]  /*61f0*/  WARPSYNC.COLLECTIVE R130, `(.L_x_2487) ;  /* 0x0000000082087348 */ /* 0x000fea0003c00000 */
[----:B------:R0:W1:Y:S02]  /*6200*/  SHFL.BFLY P3, R132, R135, R134, R137 ;  /* 0x0c00008687847389 */ /* 0x0000640000060089 */
[----:B01----:R-:W-:Y:S05]  /*6210*/  ENDCOLLECTIVE ;  /* 0x000000000000791b */ /* 0x003fea0003800000 */
.L_x_2487:
[----:B------:R-:W-:-:S05]  /*6220*/  FADD.FTZ R32, R131, R32 ;  /* 0x0000002083207221 */ /* 0x000fca0000010000 */
[----:B------:R-:W-:Y:S01]  /*6230*/  MOV R135, R32 ;  /* 0x0000002000877202 */ /* 0x000fe20000000f00 */
[----:B------:R-:W-:Y:S01]  /*6240*/  HFMA2 R134, -RZ, RZ, 0, 9.5367431640625e-07 ;  /* 0x00000010ff867431 */ /* 0x000fe200000001ff */
[----:B------:R-:W-:-:S07]  /*6250*/  MOV R42, R132 ;  /* 0x00000084002a7202 */ /* 0x000fce0000000f00 */
[----:B------:R-:W-:Y:S05]  /*6260*/  WARPSYNC.COLLECTIVE R130, `(.L_x_2488) ;  /* 0x0000000082087348 */ /* 0x000fea0003c00000 */
[----:B------:R0:W1:Y:S02]  /*6270*/  SHFL.BFLY P3, R132, R135, R134, R137 ;  /* 0x0c00008687847389 */ /* 0x0000640000060089 */
[----:B01----:R-:W-:Y:S05]  /*6280*/  ENDCOLLECTIVE ;  /* 0x000000000000791b */ /* 0x003fea0003800000 */
.L_x_2488:
[----:B------:R-:W-:-:S05]  /*6290*/  FADD.FTZ R42, R133, R42 ;  /* 0x0000002a852a7221 */ /* 0x000fca0000010000 */
[----:B------:R-:W-:Y:S02]  /*62a0*/  MOV R135, R42 ;  /* 0x0000002a00877202 */ /* 0x000fe40000000f00 */
[----:B------:R-:W-:-:S07]  /*62b0*/  MOV R41, R132 ;  /* 0x0000008400297202 */ /* 0x000fce0000000f00 */
[----:B------:R-:W-:Y:S05]  /*62c0*/  WARPSYNC.COLLECTIVE R130, `(.L_x_2489) ;  /* 0x0000000082087348 */ /* 0x000fea0003c00000 */
[----:B------:R0:W1:Y:S02]  /*62d0*/  SHFL.BFLY P3, R132, R135, R134, R137 ;  /* 0x0c00008687847389 */ /* 0x0000640000060089 */
[----:B01----:R-:W-:Y:S05]  /*62e0*/  ENDCOLLECTIVE ;  /* 0x000000000000791b */ /* 0x003fea0003800000 */
.L_x_2489:
[----:B------:R-:W-:Y:S01]  /*62f0*/  MOV R55, R132 ;  /* 0x0000008400377202 */ /* 0x000fe20000000f00 */
[----:B------:R-:W-:Y:S06]  /*6300*/  BRA `(.L_x_2490) ;  /* 0xffffffac00987947 */ /* 0x000fec000383ffff */
.L_x_2491:
        /* <DEDUP_REMOVED lines=15> */
.L_x_3969:


//--------------------- .text._ZN10layer_norm31ln_parallel_residual_bwd_kernelINS_13Kernel_traitsIf6__halffS2_fjLj512ELj1ELj4ELj1ELj16ENS_18Kernel_traits_baseILj512EfS2_fS2_fjLj128EEEEELb0ELb0ELb0EEEvNS_9BwdParamsE --------------------------
	.section	.text._ZN10layer_norm31ln_parallel_residual_bwd_kernelINS_13Kernel_traitsIf6__halffS2_fjLj512ELj1ELj4ELj1ELj16ENS_18Kernel_traits_baseILj512EfS2_fS2_fjLj128EEEEELb0ELb0ELb0EEEvNS_9BwdParamsE,"ax",@progbits
	.align	128
        .global         _ZN10layer_norm31ln_parallel_residual_bwd_kernelINS_13Kernel_traitsIf6__halffS2_fjLj512ELj1ELj4ELj1ELj16ENS_18Kernel_traits_baseILj512EfS2_fS2_fjLj128EEEEELb0ELb0ELb0EEEvNS_9BwdParamsE
        .type           _ZN10layer_norm31ln_parallel_residual_bwd_kernelINS_13Kernel_traitsIf6__halffS2_fjLj512ELj1ELj4ELj1ELj16ENS_18Kernel_traits_baseILj512EfS2_fS2_fjLj128EEEEELb0ELb0ELb0EEEvNS_9BwdParamsE,@function
        .size           _ZN10layer_norm31ln_parallel_residual_bwd_kernelINS_13Kernel_traitsIf6__halffS2_fjLj512ELj1ELj4ELj1ELj16ENS_18Kernel_traits_baseILj512EfS2_fS2_fjLj128EEEEELb0ELb0ELb0EEEvNS_9BwdParamsE,(.L_x_3970 - _ZN10layer_norm31ln_parallel_residual_bwd_kernelINS_13Kernel_traitsIf6__halffS2_fjLj512ELj1ELj4ELj1ELj16ENS_18Kernel_traits_baseILj512EfS2_fS2_fjLj128EEEEELb0ELb0ELb0EEEvNS_9BwdParamsE)
        .other          _ZN10layer_norm31ln_parallel_residual_bwd_kernelINS_13Kernel_traitsIf6__halffS2_fjLj512ELj1ELj4ELj1ELj16ENS_18Kernel_traits_baseILj512EfS2_fS2_fjLj128EEEEELb0ELb0ELb0EEEvNS_9BwdParamsE,@"STO_CUDA_ENTRY STV_DEFAULT"
_ZN10layer_norm31ln_parallel_residual_bwd_kernelINS_13Kernel_traitsIf6__halffS2_fjLj512ELj1ELj4ELj1ELj16ENS_18Kernel_traits_baseILj512EfS2_fS2_fjLj128EEEEELb0ELb0ELb0EEEvNS_9BwdParamsE:
.text._ZN10layer_norm31ln_parallel_residual_bwd_kernelINS_13Kernel_traitsIf6__halffS2_fjLj512ELj1ELj4ELj1ELj16ENS_18Kernel_traits_baseILj512EfS2_fS2_fjLj128EEEEELb0ELb0ELb0EEEvNS_9BwdParamsE:
        /* <DEDUP_REMOVED lines=110> */
.L_x_2518:
        /* <DEDUP_REMOVED lines=25> */
[----:B--2---:R-:W-:-:S06]  /*0870*/  IMAD.WIDE.U32 R132, R138, 0x10, R132 ;  /* 0x000000108a847825 */ /* 0x004fcc00078e0084 */
[----:B------:R-:W2:Y:S01]  /*0880*/  LDG.E.128 R132, desc[UR10][R132.64] ;  /* 0x0000000a84847981 */ /* 0x000ea2000c1e1d00 */
[----:B------:R-:W-:-:S04]  /*0890*/  ISETP.NE.U32.AND P0, PT, RZ, UR12, PT ;  /* 0x0000000cff007c0c */ /* 0x000fc8000bf05070 */
[----:B------:R-:W-:-:S13]  /*08a0*/  ISETP.NE.AND.EX P0, PT, RZ, UR13, PT, P0 ;  /* 0x0000000dff007c0c */ /* 0x000fda000bf05300 */
[----:B------:R-:W1:Y:S02]  /*08b0*/  @P0 LDC.64 R164, c[0x0][0x438] ;  /* 0x00010e00ffa40b82 */ /* 0x000e640000000a00 */
[----:B-1----:R-:W-:-:S05]  /*08c0*/  @P0 IMAD.WIDE.U32 R164, R138, 0x20, R164 ;  /* 0x000000208aa40825 */ /* 0x002fca00078e00a4 */
[----:B------:R-:W5:Y:S04]  /*08d0*/  @P0 LDG.E.128 R16, desc[UR10][R164.64] ;  /* 0x0000000aa4100981 */ /* 0x000f68000c1e1d00 */
[----:B------:R1:W5:Y:S01]  /*08e0*/  @P0 LDG.E.128 R12, desc[UR10][R164.64+0x10] ;  /* 0x0000100aa40c0981 */ /* 0x000362000c1e1d00 */
[----:B------:R-:W-:Y:S01]  /*08f0*/  IADD3 R183, PT, PT, R138, 0x20, RZ ;  /* 0x000000208ab77810 */ /* 0x000fe20007ffe0ff */
[C---:B---3--:R-:W-:Y:S01]  /*0900*/  FADD.FTZ R170, -R171.reuse, R131 ;  /* 0x00000083abaa7221 */ /* 0x048fe20000010100 */
[C---:B------:R-:W-:Y:S01]  /*0910*/  FADD.FTZ R128, -R171.reuse, R128 ;  /* 0x00000080ab807221 */ /* 0x040fe20000010100 */
[C---:B------:R-:W-:Y:S01]  /*0920*/  FADD.FTZ R168, -R171.reuse, R129 ;  /* 0x00000081aba87221 */ /* 0x040fe20000010100 */
[----:B------:R-:W-:Y:S01]  /*0930*/  FADD.FTZ R130, -R171, R130 ;  /* 0x00000082ab827221 */ /* 0x000fe20000010100 */
[----:B----4-:R-:W-:-:S02]  /*0940*/  HADD2.F32 R131, -RZ, R140.H0_H0 ;  /* 0x2000008cff837230 */ /* 0x010fc40000004100 */
[----:B------:R-:W-:Y:S02]  /*0950*/  HADD2.F32 R140, -RZ, R140.H1_H1 ;  /* 0x3000008cff8c7230 */ /* 0x000fe40000004100 */
[----:B-----5:R-:W-:Y:S01]  /*0960*/  FMUL.FTZ R3, R139, R128 ;  /* 0x000000808b037220 */ /* 0x020fe20000410000 */
[----:B--2---:R-:W-:Y:S02]  /*0970*/  HADD2.F32 R129, -RZ, R132.H0_H0 ;  /* 0x20000084ff817230 */ /* 0x004fe40000004100 */
[--C-:B------:R-:W-:Y:S02]  /*0980*/  HADD2.F32 R169, -RZ, R133.reuse.H0_H0 ;  /* 0x20000085ffa97230 */ /* 0x100fe40000004100 */
[----:B------:R-:W-:Y:S02]  /*0990*/  HADD2.F32 R172, -RZ, R133.H1_H1 ;  /* 0x30000085ffac7230 */ /* 0x000fe40000004100 */
[----:B------:R-:W-:Y:S01]  /*09a0*/  FMUL.FTZ R133, R104, R131 ;  /* 0x0000008368857220 */ /* 0x000fe20000410000 */
[----:B------:R-:W-:-:S02]  /*09b0*/  HADD2.F32 R179, -RZ, R135.H0_H0 ;  /* 0x20000087ffb37230 */ /* 0x000fc40000004100 */
[----:B------:R-:W-:Y:S02]  /*09c0*/  HADD2.F32 R180, -RZ, R135.H1_H1 ;  /* 0x30000087ffb47230 */ /* 0x000fe40000004100 */
[----:B------:R-:W-:Y:S01]  /*09d0*/  FMUL.FTZ R128, R105, R140 ;  /* 0x0000008c69807220 */ /* 0x000fe20000410000 */
[----:B------:R-:W-:Y:S02]  /*09e0*/  HADD2.F32 R132, -RZ, R132.H1_H1 ;  /* 0x30000084ff847230 */ /* 0x000fe40000004100 */
[--C-:B------:R-:W-:Y:S02]  /*09f0*/  HADD2.F32 R175, -RZ, R134.reuse.H0_H0 ;  /* 0x20000086ffaf7230 */ /* 0x100fe40000004100 */
[----:B------:R-:W-:Y:S02]  /*0a00*/  HADD2.F32 R176, -RZ, R134.H1_H1 ;  /* 0x30000086ffb07230 */ /* 0x000fe40000004100 */
[--C-:B------:R-:W-:Y:S02]  /*0a10*/  HADD2.F32 R135, -RZ, R141.reuse.H0_H0 ;  /* 0x2000008dff877230 */ /* 0x100fe40000004100 */
[----:B------:R-:W-:-:S02]  /*0a20*/  HADD2.F32 R134, -RZ, R141.H1_H1 ;  /* 0x3000008dff867230 */ /* 0x000fc40000004100 */
[----:B------:R-:W-:Y:S01]  /*0a30*/  FADD.FTZ R64, R64, R129 ;  /* 0x0000008140407221 */ /* 0x000fe20000010000 */
[-C--:B0-----:R-:W-:Y:S01]  /*0a40*/  FFMA.FTZ R166, R112, R129.reuse, R133 ;  /* 0x0000008170a67223 */ /* 0x081fe20000010085 */
[----:B------:R-:W-:Y:S01]  /*0a50*/  FFMA.FTZ R80, R3, R129, R80 ;  /* 0x0000008103507223 */ /* 0x000fe20000010050 */
[--C-:B------:R-:W-:Y:S02]  /*0a60*/  HADD2.F32 R141, -RZ, R142.reuse.H0_H0 ;  /* 0x2000008eff8d7230 */ /* 0x100fe40000004100 */
[----:B-1----:R-:W-:Y:S01]  /*0a70*/  FFMA.FTZ R165, R113, R132, R128 ;  /* 0x0000008471a57223 */ /* 0x002fe20000010080 */
[----:B------:R-:W-:Y:S01]  /*0a80*/  FMUL.FTZ R167, R139, R130 ;  /* 0x000000828ba77220 */ /* 0x000fe20000410000 */
[----:B------:R-:W-:Y:S01]  /*0a90*/  FMUL.FTZ R129, R106, R135 ;  /* 0x000000876a817220 */ /* 0x000fe20000410000 */
[----:B------:R-:W-:Y:S02]  /*0aa0*/  HADD2.F32 R142, -RZ, R142.H1_H1 ;  /* 0x3000008eff8e7230 */ /* 0x000fe40000004100 */
[----:B------:R-:W-:Y:S01]  /*0ab0*/  FADD.FTZ R144, -R171, R144 ;  /* 0x00000090ab907221 */ /* 0x000fe20000010100 */
[----:B------:R-:W-:Y:S01]  /*0ac0*/  FMUL.FTZ R128, R107, R134 ;  /* 0x000000866b807220 */ /* 0x000fe20000410000 */
[C---:B------:R-:W-:Y:S01]  /*0ad0*/  FMUL.FTZ R164, R139.reuse, R168 ;  /* 0x000000a88ba47220 */ /* 0x040fe20000410000 */
[----:B------:R-:W-:Y:S01]  /*0ae0*/  FMUL.FTZ R168, R139, R170 ;  /* 0x000000aa8ba87220 */ /* 0x000fe20000410000 */
[----:B------:R-:W-:Y:S01]  /*0af0*/  FADD.FTZ R66, R66, R169 ;  /* 0x000000a942427221 */ /* 0x000fe20000010000 */
[-C--:B------:R-:W-:Y:S01]  /*0b00*/  FFMA.FTZ R170, R114, R169.reuse, R129 ;  /* 0x000000a972aa7223 */ /* 0x080fe20000010081 */
[----:B------:R-:W-:Y:S01]  /*0b10*/  FFMA.FTZ R82, R167, R169, R82 ;  /* 0x000000a9a7527223 */ /* 0x000fe20000010052 */
[----:B------:R-:W-:Y:S01]  /*0b20*/  FFMA.FTZ R169, R115, R172, R128 ;  /* 0x000000ac73a97223 */ /* 0x000fe20000010080 */
        /* <DEDUP_REMOVED lines=9> */
[----:B------:R-:W-:Y:S01]  /*0bc0*/  FADD.FTZ R128, RZ, R166 ;  /* 0x000000a6ff807221 */ /* 0x000fe20000010000 */
[C---:B------:R-:W-:Y:S01]  /*0bd0*/  FFMA.FTZ R129, R3.reuse, R166, RZ ;  /* 0x000000a603817223 */ /* 0x040fe200000100ff */
[----:B------:R-:W-:Y:S01]  /*0be0*/  FADD.FTZ R32, R32, R131 ;  /* 0x0000008320207221 */ /* 0x000fe20000010000 */
[----:B------:R-:W-:Y:S01]  /*0bf0*/  FFMA.FTZ R48, R3, R131, R48 ;  /* 0x0000008303307223 */ /* 0x000fe20000010030 */
[----:B------:R-:W-:Y:S01]  /*0c00*/  FADD.FTZ R131, R128, R165 ;  /* 0x000000a580837221 */ /* 0x000fe20000010000 */
[----:B------:R-:W-:-:S03]  /*0c10*/  FFMA.FTZ R128, R164, R165, R129 ;  /* 0x000000a5a4807223 */ /* 0x000fc60000010081 */
[----:B------:R-:W-:Y:S01]  /*0c20*/  FADD.FTZ R130, R131, R170 ;  /* 0x000000aa83827221 */ /* 0x000fe20000010000 */
[----:B------:R-:W-:Y:S01]  /*0c30*/  FFMA.FTZ R129, R167, R170, R128 ;  /* 0x000000aaa7817223 */ /* 0x000fe20000010080 */
[--C-:B------:R-:W-:Y:S02]  /*0c40*/  HADD2.F32 R181, -RZ, R143.reuse.H0_H0 ;  /* 0x2000008fffb57230 */ /* 0x100fe40000004100 */
[C---:B------:R-:W-:Y:S01]  /*0c50*/  FADD.FTZ R174, -R171.reuse, R145 ;  /* 0x00000091abae7221 */ /* 0x040fe20000010100 */
[----:B------:R-:W-:Y:S01]  /*0c60*/  FADD.FTZ R131, R130, R169 ;  /* 0x000000a982837221 */ /* 0x000fe20000010000 */
[----:B------:R-:W-:Y:S01]  /*0c70*/  FFMA.FTZ R128, R168, R169, R129 ;  /* 0x000000a9a8807223 */ /* 0x000fe20000010081 */
[----:B------:R-:W-:Y:S02]  /*0c80*/  HADD2.F32 R182, -RZ, R143.H1_H1 ;  /* 0x3000008fffb67230 */ /* 0x000fe40000004100 */
[C---:B------:R-:W-:Y:S01]  /*0c90*/  FADD.FTZ R146, -R171.reuse, R146 ;  /* 0x00000092ab927221 */ /* 0x040fe20000010100 */
        /* <DEDUP_REMOVED lines=11> */
[----:B------:R-:W-:Y:S01]  /*0d50*/  FMUL.FTZ R178, R139, R178 ;  /* 0x000000b28bb27220 */ /* 0x000fe20000410000 */
[----:B------:R-:W-:Y:S01]  /*0d60*/  FFMA.FTZ R176, R110, R179, R133 ;  /* 0x000000b36eb07223 */ /* 0x000fe20000010085 */
[----:B------:R-:W-:Y:S01]  /*0d70*/  FADD.FTZ R131, R130, R175 ;  /* 0x000000af82837221 */ /* 0x000fe20000010000 */
[----:B------:R-:W-:Y:S01]  /*0d80*/  FFMA.FTZ R129, R174, R175, R129 ;  /* 0x000000afae817223 */ /* 0x000fe20000010081 */
[----:B------:R-:W-:Y:S01]  /*0d90*/  FADD.FTZ R62, R62, R179 ;  /* 0x000000b33e3e7221 */ /* 0x000fe20000010000 */
[----:B------:R-:W-:Y:S01]  /*0da0*/  FFMA.FTZ R78, R177, R179, R78 ;  /* 0x000000b3b14e7223 */ /* 0x000fe2000001004e */
[----:B------:R-:W-:Y:S01]  /*0db0*/  FADD.FTZ R63, R63, R180 ;  /* 0x000000b43f3f7221 */ /* 0x000fe20000010000 */
[-C--:B------:R-:W-:Y:S01]  /*0dc0*/  FFMA.FTZ R179, R111, R180.reuse, R132 ;  /* 0x000000b46fb37223 */ /* 0x080fe20000010084 */
        /* <DEDUP_REMOVED lines=19> */
.L_x_2494:
[----:B------:R-:W-:Y:S05]  /*0f00*/  BSYNC.RECONVERGENT B0 ;  /* 0x0000000000007941 */ /* 0x000fea0003800200 */
.L_x_2493:
        /* <DEDUP_REMOVED lines=18> */
[--C-:B---3--:R-:W-:Y:S02]  /*1030*/  HADD2.F32 R155, -RZ, R129.reuse.H0_H0 ;  /* 0x20000081ff9b7230 */ /* 0x108fe40000004100 */
[----:B------:R-:W-:Y:S02]  /*1040*/  HADD2.F32 R156, -RZ, R129.H1_H1 ;  /* 0x30000081ff9c7230 */ /* 0x000fe40000004100 */
[----:B------:R-:W-:Y:S02]  /*1050*/  HADD2.F32 R153, -RZ, R128.H0_H0 ;  /* 0x20000080ff997230 */ /* 0x000fe40000004100 */
[----:B------:R-:W-:Y:S01]  /*1060*/  FADD.FTZ R58, R58, R155 ;  /* 0x0000009b3a3a7221 */ /* 0x000fe20000010000 */
[----:B------:R-:W-:-:S02]  /*1070*/  HADD2.F32 R163, -RZ, R131.H0_H0 ;  /* 0x20000083ffa37230 */ /* 0x000fc40000004100 */
[----:B------:R-:W-:Y:S01]  /*1080*/  FADD.FTZ R59, R59, R156 ;  /* 0x0000009c3b3b7221 */ /* 0x000fe20000010000 */
[--C-:B----4-:R-:W-:Y:S02]  /*1090*/  HADD2.F32 R129, -RZ, R132.reuse.H0_H0 ;  /* 0x20000084ff817230 */ /* 0x110fe40000004100 */
[----:B------:R-:W-:Y:S01]  /*10a0*/  FADD.FTZ R56, R56, R153 ;  /* 0x0000009938387221 */ /* 0x000fe20000010000 */
[----:B------:R-:W-:Y:S02]  /*10b0*/  HADD2.F32 R132, -RZ, R132.H1_H1 ;  /* 0x30000084ff847230 */ /* 0x000fe40000004100 */
[----:B------:R-:W-:Y:S01]  /*10c0*/  FADD.FTZ R54, R54, R163 ;  /* 0x000000a336367221 */ /* 0x000fe20000010000 */
[----:B------:R-:W-:Y:S02]  /*10d0*/  HADD2.F32 R182, -RZ, R131.H1_H1 ;  /* 0x30000083ffb67230 */ /* 0x000fe40000004100 */
[----:B------:R-:W-:Y:S01]  /*10e0*/  FMUL.FTZ R131, R88, R129 ;  /* 0x0000008158837220 */ /* 0x000fe20000410000 */
[----:B------:R-:W-:-:S02]  /*10f0*/  HADD2.F32 R128, -RZ, R128.H1_H1 ;  /* 0x30000080ff807230 */ /* 0x000fc40000004100 */
[C---:B--2---:R-:W-:Y:S01]  /*1100*/  FADD.FTZ R140, -R171.reuse, R140 ;  /* 0x0000008cab8c7221 */ /* 0x044fe20000010100 */
[C---:B0-----:R-:W-:Y:S01]  /*1110*/  FADD.FTZ R150, -R171.reuse, R141 ;  /* 0x0000008dab967221 */ /* 0x041fe20000010100 */
[--C-:B------:R-:W-:Y:S02]  /*1120*/  HADD2.F32 R159, -RZ, R130.reuse.H0_H0 ;  /* 0x20000082ff9f7230 */ /* 0x100fe40000004100 */
[----:B------:R-:W-:Y:S01]  /*1130*/  FADD.FTZ R142, -R171, R142 ;  /* 0x0000008eab8e7221 */ /* 0x000fe20000010100 */
[----:B------:R-:W-:Y:S02]  /*1140*/  HADD2.F32 R160, -RZ, R130.H1_H1 ;  /* 0x30000082ffa07230 */ /* 0x000fe40000004100 */
[----:B-1---5:R-:W-:Y:S01]  /*1150*/  FMUL.FTZ R149, R139, R140 ;  /* 0x0000008c8b957220 */ /* 0x022fe20000410000 */
[--C-:B------:R-:W-:Y:S02]  /*1160*/  HADD2.F32 R157, -RZ, R133.reuse.H0_H0 ;  /* 0x20000085ff9d7230 */ /* 0x100fe40000004100 */
[----:B------:R-:W-:Y:S01]  /*1170*/  FMUL.FTZ R130, R89, R132 ;  /* 0x0000008459827220 */ /* 0x000fe20000410000 */
[----:B------:R-:W-:-:S02]  /*1180*/  HADD2.F32 R158, -RZ, R133.H1_H1 ;  /* 0x30000085ff9e7230 */ /* 0x000fc40000004100 */
[----:B------:R-:W-:Y:S01]  /*1190*/  FMUL.FTZ R150, R139, R150 ;  /* 0x000000968b967220 */ /* 0x000fe20000410000 */
[-C--:B------:R-:W-:Y:S01]  /*11a0*/  FFMA.FTZ R148, R96, R153.reuse, R131 ;  /* 0x0000009960947223 */ /* 0x080fe20000010083 */
[C---:B------:R-:W-:Y:S01]  /*11b0*/  FFMA.FTZ R72, R149.reuse, R153, R72 ;  /* 0x0000009995487223 */ /* 0x040fe20000010048 */
[----:B------:R-:W-:Y:S01]  /*11c0*/  FADD.FTZ R24, R24, R129 ;  /* 0x0000008118187221 */ /* 0x000fe20000010000 */
[----:B------:R-:W-:Y:S01]  /*11d0*/  FFMA.FTZ R40, R149, R129, R40 ;  /* 0x0000008195287223 */ /* 0x000fe20000010028 */
[--C-:B------:R-:W-:Y:S02]  /*11e0*/  HADD2.F32 R133, -RZ, R134.reuse.H0_H0 ;  /* 0x20000086ff857230 */ /* 0x100fe40000004100 */
[----:B------:R-:W-:Y:S01]  /*11f0*/  FADD.FTZ R152, -R171, R143 ;  /* 0x0000008fab987221 */ /* 0x000fe20000010100 */
[----:B------:R-:W-:Y:S01]  /*1200*/  FADD.FTZ R57, R57, R128 ;  /* 0x0000008039397221 */ /* 0x000fe20000010000 */
[-C--:B------:R-:W-:Y:S01]  /*1210*/  FFMA.FTZ R151, R97, R128.reuse, R130 ;  /* 0x0000008061977223 */ /* 0x080fe20000010082 */
[----:B------:R-:W-:Y:S01]  /*1220*/  FFMA.FTZ R73, R150, R128, R73 ;  /* 0x0000008096497223 */ /* 0x000fe20000010049 */
[----:B------:R-:W-:Y:S01]  /*1230*/  FMUL.FTZ R129, R90, R157 ;  /* 0x0000009d5a817220 */ /* 0x000fe20000410000 */
[----:B------:R-:W-:Y:S01]  /*1240*/  FMUL.FTZ R153, R139, R142 ;  /* 0x0000008e8b997220 */ /* 0x000fe20000410000 */
[----:B------:R-:W-:-:S02]  /*1250*/  HADD2.F32 R162, -RZ, R134.H1_H1 ;  /* 0x30000086ffa27230 */ /* 0x000fc40000004100 */
[----:B------:R-:W-:Y:S01]  /*1260*/  FADD.FTZ R144, -R171, R144 ;  /* 0x00000090ab907221 */ /* 0x000fe20000010100 */
[----:B------:R-:W-:Y:S01]  /*1270*/  FMUL.FTZ R128, R91, R158 ;  /* 0x0000009e5b807220 */ /* 0x000fe20000410000 */
[----:B------:R-:W-:Y:S01]  /*1280*/  FMUL.FTZ R152, R139, R152 ;  /* 0x000000988b987220 */ /* 0x000fe20000410000 */
[-C--:B------:R-:W-:Y:S01]  /*1290*/  FFMA.FTZ R154, R98, R155.reuse, R129 ;  /* 0x0000009b629a7223 */ /* 0x080fe20000010081 */
[C---:B------:R-:W-:Y:S01]  /*12a0*/  FFMA.FTZ R74, R153.reuse, R155, R74 ;  /* 0x0000009b994a7223 */ /* 0x040fe2000001004a */
[----:B------:R-:W-:Y:S01]  /*12b0*/  FADD.FTZ R26, R26, R157 ;  /* 0x0000009d1a1a7221 */ /* 0x000fe20000010000 */
        /* <DEDUP_REMOVED lines=11> */
[----:B------:R-:W-:Y:S01]  /*1370*/  FADD.FTZ R128, R181, R148 ;  /* 0x00000094b5807221 */ /* 0x000fe20000010000 */
[----:B------:R-:W-:Y:S01]  /*1380*/  FFMA.FTZ R129, R149, R148, R180 ;  /* 0x0000009495817223 */ /* 0x000fe200000100b4 */
[----:B------:R-:W-:-:S02]  /*1390*/  HADD2.F32 R183, -RZ, R135.H0_H0 ;  /* 0x20000087ffb77230 */ /* 0x000fc40000004100 */
[----:B------:R-:W-:Y:S01]  /*13a0*/  FADD.FTZ R134, -R171, R145 ;  /* 0x00000091ab867221 */ /* 0x000fe20000010100 */
[----:B------:R-:W-:Y:S01]  /*13b0*/  FADD.FTZ R131, R128, R151 ;  /* 0x0000009780837221 */ /* 0x000fe20000010000 */
[----:B------:R-:W-:Y:S01]  /*13c0*/  FFMA.FTZ R128, R150, R151, R129 ;  /* 0x0000009796807223 */ /* 0x000fe20000010081 */
[----:B------:R-:W-:Y:S01]  /*13d0*/  FFMA.FTZ R75, R152, R156, R75 ;  /* 0x0000009c984b7223 */ /* 0x000fe2000001004b */
[----:B------:R-:W-:Y:S02]  /*13e0*/  HADD2.F32 R184, -RZ, R135.H1_H1 ;  /* 0x30000087ffb87230 */ /* 0x000fe40000004100 */
[----:B------:R-:W-:Y:S01]  /*13f0*/  FADD.FTZ R130, R131, R154 ;  /* 0x0000009a83827221 */ /* 0x000fe20000010000 */
[----:B------:R-:W-:Y:S01]  /*1400*/  FFMA.FTZ R129, R153, R154, R128 ;  /* 0x0000009a99817223 */ /* 0x000fe20000010080 */
[----:B------:R-:W-:Y:S01]  /*1410*/  FADD.FTZ R146, -R171, R146 ;  /* 0x00000092ab927221 */ /* 0x000fe20000010100 */
        /* <DEDUP_REMOVED lines=13> */
[----:B------:R-:W-:Y:S01]  /*14f0*/  FADD.FTZ R140, -R171, R147 ;  /* 0x00000093ab8c7221 */ /* 0x000fe20000010100 */
[----:B------:R-:W-:Y:S01]  /*1500*/  FFMA.FTZ R160, R94, R163, R133 ;  /* 0x000000a35ea07223 */ /* 0x000fe20000010085 */
[----:B------:R-:W-:Y:S01]  /*1510*/  FMUL.FTZ R132, R87, R184 ;  /* 0x000000b857847220 */ /* 0x000fe20000410000 */
[----:B------:R-:W-:Y:S01]  /*1520*/  FADD.FTZ R131, R130, R159 ;  /* 0x0000009f82837221 */ /* 0x000fe20000010000 */
[C---:B------:R-:W-:Y:S01]  /*1530*/  FFMA.FTZ R129, R156.reuse, R159, R129 ;  /* 0x0000009f9c817223 */ /* 0x040fe20000010081 */
[----:B------:R-:W-:Y:S01]  /*1540*/  FADD.FTZ R21, R21, R162 ;  /* 0x000000a215157221 */ /* 0x000fe20000010000 */
[----:B------:R-:W-:Y:S01]  /*1550*/  FFMA.FTZ R37, R156, R162, R37 ;  /* 0x000000a29c257223 */ /* 0x000fe20000010025 */
        /* <DEDUP_REMOVED lines=13> */
.L_x_2496:
[----:B------:R-:W-:Y:S05]  /*1630*/  BSYNC.RECONVERGENT B0 ;  /* 0x0000000000007941 */ /* 0x000fea0003800200 */
.L_x_2495:
        /* <DEDUP_REMOVED lines=23> */
.L_x_2536:
        /* <DEDUP_REMOVED lines=47> */
.L_x_2502:
        /* <DEDUP_REMOVED lines=33> */
.L_x_2501:
        /* <DEDUP_REMOVED lines=32> */
.L_x_2504:
        /* <DEDUP_REMOVED lines=33> */
.L_x_2500:
        /* <DEDUP_REMOVED lines=37> */
.L_x_2506:
        /* <DEDUP_REMOVED lines=33> */
.L_x_2505:
        /* <DEDUP_REMOVED lines=32> */
.L_x_2507:
        /* <DEDUP_REMOVED lines=32> */
.L_x_2503:
        /* <DEDUP_REMOVED lines=15> */
.L_x_2499:
[----:B------:R-:W-:Y:S05]  /*2a10*/  BSYNC.RECONVERGENT B0 ;  /* 0x0000000000007941 */ /* 0x000fea0003800200 */
.L_x_2498:
        /* <DEDUP_REMOVED lines=46> */
.L_x_2512:
        /* <DEDUP_REMOVED lines=29> */
.L_x_2511:
        /* <DEDUP_REMOVED lines=37> */
.L_x_2514:
        /* <DEDUP_REMOVED lines=29> */
.L_x_2510:
        /* <DEDUP_REMOVED lines=41> */
.L_x_2516:
        /* <DEDUP_REMOVED lines=29> */
.L_x_2515:
        /* <DEDUP_REMOVED lines=37> */
.L_x_2517:
        /* <DEDUP_REMOVED lines=28> */
.L_x_2513:
        /* <DEDUP_REMOVED lines=10> */
.L_x_2509:
[----:B------:R-:W-:Y:S05]  /*3c00*/  BSYNC.RECONVERGENT B0 ;  /* 0x0000000000007941 */ /* 0x000fea0003800200 */
.L_x_2508:
[----:B-1-3--:R-:W1:Y:S02]  /*3c10*/  LDC.64 R128, c[0x0][0x380] ;  /* 0x0000e000ff807b82 */ /* 0x00ae640000000a00 */
[----:B-1----:R-:W-:-:S04]  /*3c20*/  LEA R137, R128, R137, 0x2 ;  /* 0x0000008980897211 */ /* 0x002fc800078e10ff */
[----:B------:R-:W-:-:S13]  /*3c30*/  ISETP.GE.AND P0, PT, R137, R129, PT ;  /* 0x000000818900720c */ /* 0x000fda0003f06270 */
[----:B------:R-:W-:Y:S05]  /*3c40*/  @!P0 BRA `(.L_x_2518) ;  /* 0xffffffc800a48947 */ /* 0x000fea000383ffff */
.L_x_2492:
        /* <DEDUP_REMOVED lines=203> */
.L_x_2520:
[----:B------:R-:W-:Y:S05]  /*4900*/  BSYNC.RECONVERGENT B0 ;  /* 0x0000000000007941 */ /* 0x000fea0003800200 */
.L_x_2519:
        /* <DEDUP_REMOVED lines=23> */
.L_x_2522:
[----:B------:R-:W-:Y:S05]  /*4a80*/  BSYNC.RECONVERGENT B0 ;  /* 0x0000000000007941 */ /* 0x000fea0003800200 */
.L_x_2521:
        /* <DEDUP_REMOVED lines=23> */
.L_x_2524:
[----:B------:R-:W-:Y:S05]  /*4c00*/  BSYNC.RECONVERGENT B0 ;  /* 0x0000000000007941 */ /* 0x000fea0003800200 */
.L_x_2523:
        /* <DEDUP_REMOVED lines=15> */
.L_x_2497:
        /* <DEDUP_REMOVED lines=8> */
.L_x_2526:
[----:B------:R-:W-:Y:S05]  /*4d80*/  BSYNC B0 ;  /* 0x0000000000007941 */ /* 0x000fea0003800000 */
.L_x_2525:
        /* <DEDUP_REMOVED lines=8> */
.L_x_2527:
[----:B------:R-:W-:-:S05]  /*4e10*/  FADD.FTZ R128, R128, R181 ;  /* 0x000000b580807221 */ /* 0x000fca0000010000 */
[----:B------:R-:W-:Y:S01]  /*4e20*/  MOV R143, R128 ;  /* 0x00000080008f7202 */ /* 0x000fe20000000f00 */
[----:B------:R-:W-:Y:S01]  /*4e30*/  HFMA2 R142, -RZ, RZ, 0, 1.1920928955078125e-07 ;  /* 0x00000002ff8e7431 */ /* 0x000fe200000001ff */
[----:B------:R-:W-:-:S07]  /*4e40*/  MOV R129, R141 ;  /* 0x0000008d00817202 */ /* 0x000fce0000000f00 */
[----:B------:R-:W-:Y:S05]  /*4e50*/  WARPSYNC.COLLECTIVE R140, `(.L_x_2528) ;  /* 0x000000008c087348 */ /* 0x000fea0003c00000 */
[----:B------:R0:W1:Y:S02]  /*4e60*/  SHFL.BFLY P0, R141, R143, R142, R145 ;  /* 0x0c00008e8f8d7389 */ /* 0x0000640000000091 */
[----:B01----:R-:W-:Y:S05]  /*4e70*/  ENDCOLLECTIVE ;  /* 0x000000000000791b */ /* 0x003fea0003800000 */
.L_x_2528:
[----:B------:R-:W-:-:S05]  /*4e80*/  FADD.FTZ R129, R129, R180 ;  /* 0x000000b481817221 */ /* 0x000fca0000010000 */
[----:B------:R-:W-:Y:S02]  /*4e90*/  MOV R143, R129 ;  /* 0x00000081008f7202 */ /* 0x000fe40000000f00 */
[----:B------:R-:W-:-:S07]  /*4ea0*/  MOV R131, R141 ;  /* 0x0000008d00837202 */ /* 0x000fce0000000f00 */
[----:B------:R-:W-:Y:S05]  /*4eb0*/  WARPSYNC.COLLECTIVE R140, `(.L_x_2529) ;  /* 0x000000008c087348 */ /* 0x000fea0003c00000 */
[----:B------:R0:W1:Y:S02]  /*4ec0*/  SHFL.BFLY P0, R141, R143, R142, R145 ;  /* 0x0c00008e8f8d7389 */ /* 0x0000640000000091 */
[----:B01----:R-:W-:Y:S05]  /*4ed0*/  ENDCOLLECTIVE ;  /* 0x000000000000791b */ /* 0x003fea0003800000 */
.L_x_2529:
[----:B------:R-:W-:-:S05]  /*4ee0*/  FADD.FTZ R131, R128, R131 ;  /* 0x0000008380837221 */ /* 0x000fca0000010000 */
[----:B------:R-:W-:Y:S01]  /*4ef0*/  MOV R143, R131 ;  /* 0x00000083008f7202 */ /* 0x000fe20000000f00 */
[----:B------:R-:W-:Y:S01]  /*4f00*/  HFMA2 R142, -RZ, RZ, 0, 2.384185791015625e-07 ;  /* 0x00000004ff8e7431 */ /* 0x000fe200000001ff */
[----:B------:R-:W-:-:S07]  /*4f10*/  MOV R130, R141 ;  /* 0x0000008d00827202 */ /* 0x000fce0000000f00 */
[----:B------:R-:W-:Y:S05]  /*4f20*/  WARPSYNC.COLLECTIVE R140, `(.L_x_2530) ;  /* 0x000000008c087348 */ /* 0x000fea0003c00000 */
[----:B------:R0:W1:Y:S02]  /*4f30*/  SHFL.BFLY P0, R141, R143, R142, R145 ;  /* 0x0c00008e8f8d7389 */ /* 0x0000640000000091 */
[----:B01----:R-:W-:Y:S05]  /*4f40*/  ENDCOLLECTIVE ;  /* 0x000000000000791b */ /* 0x003fea0003800000 */
.L_x_2530:
[----:B------:R-:W-:-:S05]  /*4f50*/  FADD.FTZ R130, R129, R130 ;  /* 0x0000008281827221 */ /* 0x000fca0000010000 */
[----:B------:R-:W-:Y:S02]  /*4f60*/  MOV R143, R130 ;  /* 0x00000082008f7202 */ /* 0x000fe40000000f00 */
[----:B------:R-:W-:-:S07]  /*4f70*/  MOV R132, R141 ;  /* 0x0000008d00847202 */ /* 0x000fce0000000f00 */
[----:B------:R-:W-:Y:S05]  /*4f80*/  WARPSYNC.COLLECTIVE R140, `(.L_x_2531) ;  /* 0x000000008c087348 */ /* 0x000fea0003c00000 */
[----:B------:R0:W1:Y:S02]  /*4f90*/  SHFL.BFLY P0, R141, R143, R142, R145 ;  /* 0x0c00008e8f8d7389 */ /* 0x0000640000000091 */
[----:B01----:R-:W-:Y:S05]  /*4fa0*/  ENDCOLLECTIVE ;  /* 0x000000000000791b */ /* 0x003fea0003800000 */
.L_x_2531:
[----:B------:R-:W-:-:S05]  /*4fb0*/  FADD.FTZ R132, R131, R132 ;  /* 0x0000008483847221 */ /* 0x000fca0000010000 */
[----:B------:R-:W-:Y:S01]  /*4fc0*/  MOV R143, R132 ;  /* 0x00000084008f7202 */ /* 0x000fe20000000f00 */
[----:B------:R-:W-:Y:S01]  /*4fd0*/  HFMA2 R142, -RZ, RZ, 0, 4.76837158203125e-07 ;  /* 0x00000008ff8e7431 */ /* 0x000fe200000001ff */
[----:B------:R-:W-:-:S07]  /*4fe0*/  MOV R133, R141 ;  /* 0x0000008d00857202 */ /* 0x000fce0000000f00 */
[----:B------:R-:W-:Y:S05]  /*4ff0*/  WARPSYNC.COLLECTIVE R140, `(.L_x_2532) ;  /* 0x000000008c087348 */ /* 0x000fea0003c00000 */
[----:B------:R0:W1:Y:S02]  /*5000*/  SHFL.BFLY P0, R141, R143, R142, R145 ;  /* 0x0c00008e8f8d7389 */ /* 0x0000640000000091 */
[----:B01----:R-:W-:Y:S05]  /*5010*/  ENDCOLLECTIVE ;  /* 0x000000000000791b */ /* 0x003fea0003800000 */
.L_x_2532:
[----:B------:R-:W-:-:S05]  /*5020*/  FADD.FTZ R133, R130, R133 ;  /* 0x0000008582857221 */ /* 0x000fca0000010000 */
[----:B------:R-:W-:Y:S02]  /*5030*/  MOV R143, R133 ;  /* 0x00000085008f7202 */ /* 0x000fe40000000f00 */
[----:B------:R-:W-:-:S07]  /*5040*/  MOV R135, R141 ;  /* 0x0000008d00877202 */ /* 0x000fce0000000f00 */
[----:B------:R-:W-:Y:S05]  /*5050*/  WARPSYNC.COLLECTIVE R140, `(.L_x_2533) ;  /* 0x000000008c087348 */ /* 0x000fea0003c00000 */
[----:B------:R0:W1:Y:S02]  /*5060*/  SHFL.BFLY P0, R141, R143, R142, R145 ;  /* 0x0c00008e8f8d7389 */ /* 0x0000640000000091 */
[----:B01----:R-:W-:Y:S05]  /*5070*/  ENDCOLLECTIVE ;  /* 0x000000000000791b */ /* 0x003fea0003800000 */
.L_x_2533:
[----:B------:R-:W-:-:S05]  /*5080*/  FADD.FTZ R135, R132, R135 ;  /* 0x0000008784877221 */ /* 0x000fca0000010000 */
[----:B------:R-:W-:Y:S01]  /*5090*/  MOV R143, R135 ;  /* 0x00000087008f7202 */ /* 0x000fe20000000f00 */
[----:B------:R-:W-:Y:S01]  /*50a0*/  HFMA2 R142, -RZ, RZ, 0, 9.5367431640625e-07 ;  /* 0x00000010ff8e7431 */ /* 0x000fe200000001ff */
[----:B------:R-:W-:-:S07]  /*50b0*/  MOV R134, R141 ;  /* 0x0000008d00867202 */ /* 0x000fce0000000f00 */
[----:B------:R-:W-:Y:S05]  /*50c0*/  WARPSYNC.COLLECTIVE R140, `(.L_x_2534) ;  /* 0x000000008c087348 */ /* 0x000fea0003c00000 */
[----:B------:R0:W1:Y:S02]  /*50d0*/  SHFL.BFLY P0, R141, R143, R142, R145 ;  /* 0x0c00008e8f8d7389 */ /* 0x0000640000000091 */
[----:B01----:R-:W-:Y:S05]  /*50e0*/  ENDCOLLECTIVE ;  /* 0x000000000000791b */ /* 0x003fea0003800000 */
.L_x_2534:
[----:B------:R-:W-:-:S05]  /*50f0*/  FADD.FTZ R134, R133, R134 ;  /* 0x0000008685867221 */ /* 0x000fca0000010000 */
[----:B------:R-:W-:Y:S02]  /*5100*/  MOV R143, R134 ;  /* 0x00000086008f7202 */ /* 0x000fe40000000f00 */
[----:B------:R-:W-:-:S07]  /*5110*/  MOV R128, R141 ;  /* 0x0000008d00807202 */ /* 0x000fce0000000f00 */
[----:B------:R-:W-:Y:S05]  /*5120*/  WARPSYNC.COLLECTIVE R140, `(.L_x_2535) ;  /* 0x000000008c087348 */ /* 0x000fea0003c00000 */
[----:B------:R0:W1:Y:S02]  /*5130*/  SHFL.BFLY P0, R141, R143, R142, R145 ;  /* 0x0c00008e8f8d7389 */ /* 0x0000640000000091 */
[----:B01----:R-:W-:Y:S05]  /*5140*/  ENDCOLLECTIVE ;  /* 0x000000000000791b */ /* 0x003fea0003800000 */
.L_x_2535:
[----:B------:R-:W-:Y:S01]  /*5150*/  MOV R129, R141 ;  /* 0x0000008d00817202 */ /* 0x000fe20000000f00 */
[----:B------:R-:W-:Y:S06]  /*5160*/  BRA `(.L_x_2536) ;  /* 0xffffffc400907947 */ /* 0x000fec000383ffff */
.L_x_2537:
        /* <DEDUP_REMOVED lines=9> */
.L_x_3970:


//--------------------- .text._ZN10layer_norm31ln_parallel_residual_bwd_kernelINS_13Kernel_traitsIf6__halffS2_fjLj512ELj1ELj4ELj1ELj16ENS_18Kernel_traits_baseILj512EfS2_fS2_fjLj128EEEEELb0ELb0ELb1EEEvNS_9BwdParamsE --------------------------
	.section	.text._ZN10layer_norm31ln_parallel_residual_bwd_kernelINS_13Kernel_traitsIf6__halffS2_fjLj512ELj1ELj4ELj1ELj16ENS_18Kernel_traits_baseILj512EfS2_fS2_fjLj128EEEEELb0ELb0ELb1EEEvNS_9BwdParamsE,"ax",@progbits
	.align	128
        .global         _ZN10layer_norm31ln_parallel_residual_bwd_kernelINS_13Kernel_traitsIf6__halffS2_fjLj512ELj1ELj4ELj1ELj16ENS_18Kernel_traits_baseILj512EfS2_fS2_fjLj128EEEEELb0ELb0ELb1EEEvNS_9BwdParamsE
        .type           _ZN10layer_norm31ln_parallel_residual_bwd_kernelINS_13Kernel_traitsIf6__halffS2_fjLj512ELj1ELj4ELj1ELj16ENS_18Kernel_traits_baseILj512EfS2_fS2_fjLj128EEEEELb0ELb0ELb1EEEvNS_9BwdParamsE,@function
        .size           _ZN10layer_norm31ln_parallel_residual_bwd_kernelINS_13Kernel_traitsIf6__halffS2_fjLj512ELj1ELj4ELj1ELj16ENS_18Kernel_traits_baseILj512EfS2_fS2_fjLj128EEEEELb0ELb0ELb1EEEvNS_9BwdParamsE,(.L_x_3971 - _ZN10layer_norm31ln_parallel_residual_bwd_kernelINS_13Kernel_traitsIf6__halffS2_fjLj512ELj1ELj4ELj1ELj16ENS_18Kernel_traits_baseILj512EfS2_fS2_fjLj128EEEEELb0ELb0ELb1EEEvNS_9BwdParamsE)
        .other          _ZN10layer_norm31ln_parallel_residual_bwd_kernelINS_13Kernel_traitsIf6__halffS2_fjLj512ELj1ELj4ELj1ELj16ENS_18Kernel_traits_baseILj512EfS2_fS2_fjLj128EEEEELb0ELb0ELb1EEEvNS_9BwdParamsE,@"STO_CUDA_ENTRY STV_DEFAULT"
_ZN10layer_norm31ln_parallel_residual_bwd_kernelINS_13Kernel_traitsIf6__halffS2_fjLj512ELj1ELj4ELj1ELj16ENS_18Kernel_traits_baseILj512EfS2_fS2_fjLj128EEEEELb0ELb0ELb1EEEvNS_9BwdParamsE:
.text._ZN10layer_norm31ln_parallel_residual_bwd_kernelINS_13Kernel_traitsIf6__halffS2_fjLj512ELj1ELj4ELj1ELj16ENS_18Kernel_traits_baseILj512EfS2_fS2_fjLj128EEEEELb0ELb0ELb1EEEvNS_9BwdParamsE:
        /* <DEDUP_REMOVED lines=95> */
.L_x_2558:
        /* <DEDUP_REMOVED lines=22> */
[----:B------:R-:W-:Y:S01]  /*0750*/  FADD.FTZ R76, -R158, R77 ;  /* 0x0000004d9e4c7221 */ /* 0x000fe20000010100 */
[--C-:B--2---:R-:W-:Y:S02]  /*0760*/  HADD2.F32 R73, -RZ, R64.reuse.H0_H0 ;  /* 0x20000040ff497230 */ /* 0x104fe40000004100 */
[----:B------:R-:W-:Y:S02]  /*0770*/  HADD2.F32 R64, -RZ, R64.H1_H1 ;  /* 0x30000040ff407230 */ /* 0x000fe40000004100 */
[----:B---3--:R-:W-:Y:S01]  /*0780*/  FMUL.FTZ R0, R155, R0 ;  /* 0x000000009b007220 */ /* 0x008fe20000410000 */
[----:B------:R-:W-:Y:S02]  /*0790*/  FADD.FTZ R146, R73, R146 ;  /* 0x0000009249927221 */ /* 0x000fe40000010000 */
[----:B------:R-:W-:Y:S01]  /*07a0*/  FADD.FTZ R142, R64, R142 ;  /* 0x0000008e408e7221 */ /* 0x000fe20000010000 */
[-C--:B------:R-:W-:Y:S01]  /*07b0*/  FFMA.FTZ R147, R0, R73.reuse, R147 ;  /* 0x0000004900937223 */ /* 0x080fe20000010093 */
[----:B-----5:R-:W-:Y:S01]  /*07c0*/  FMUL.FTZ R73, R16, R73 ;  /* 0x0000004910497220 */ /* 0x020fe20000410000 */
[----:B------:R-:W-:-:S02]  /*07d0*/  HADD2.F32 R157, -RZ, R68.H0_H0 ;  /* 0x20000044ff9d7230 */ /* 0x000fc40000004100 */
[----:B------:R-:W-:Y:S02]  /*07e0*/  HADD2.F32 R159, -RZ, R68.H1_H1 ;  /* 0x30000044ff9f7230 */ /* 0x000fe40000004100 */
[----:B------:R-:W-:Y:S01]  /*07f0*/  FMUL.FTZ R68, R155, R76 ;  /* 0x0000004c9b447220 */ /* 0x000fe20000410000 */
[-C--:B------:R-:W-:Y:S01]  /*0800*/  FMUL.FTZ R76, R17, R64.reuse ;  /* 0x00000040114c7220 */ /* 0x080fe20000410000 */
[----:B------:R-:W-:Y:S02]  /*0810*/  FADD.FTZ R154, -R158, R79 ;  /* 0x0000004f9e9a7221 */ /* 0x000fe40000010100 */
[----:B------:R-:W-:Y:S01]  /*0820*/  FFMA.FTZ R143, R68, R64, R143 ;  /* 0x00000040448f7223 */ /* 0x000fe2000001008f */
[----:B------:R-:W-:Y:S02]  /*0830*/  HADD2.F32 R64, -RZ, R65.H1_H1 ;  /* 0x30000041ff407230 */ /* 0x000fe40000004100 */
[----:B------:R-:W-:Y:S01]  /*0840*/  FADD.FTZ R148, R157, R148 ;  /* 0x000000949d947221 */ /* 0x000fe20000010000 */
[-C--:B------:R-:W-:Y:S01]  /*0850*/  FFMA.FTZ R149, R0, R157.reuse, R149 ;  /* 0x0000009d00957223 */ /* 0x080fe20000010095 */
[----:B------:R-:W-:Y:S01]  /*0860*/  FFMA.FTZ R157, R32, R157, R73 ;  /* 0x0000009d209d7223 */ /* 0x000fe20000010049 */
[----:B------:R-:W-:Y:S01]  /*0870*/  FADD.FTZ R144, R159, R144 ;  /* 0x000000909f907221 */ /* 0x000fe20000010000 */
[-C--:B------:R-:W-:Y:S01]  /*0880*/  FFMA.FTZ R145, R68, R159.reuse, R145 ;  /* 0x0000009f44917223 */ /* 0x080fe20000010091 */
[--C-:B------:R-:W-:Y:S01]  /*0890*/  HADD2.F32 R161, -RZ, R69.reuse.H0_H0 ;  /* 0x20000045ffa17230 */ /* 0x100fe20000004100 */
[----:B------:R-:W2:Y:S01]  /*08a0*/  LDG.E.128 R72, desc[UR10][R86.64+0x10] ;  /* 0x0000100a56487981 */ /* 0x000ea2000c1e1d00 */
[----:B------:R-:W-:Y:S01]  /*08b0*/  FFMA.FTZ R159, R33, R159, R76 ;  /* 0x0000009f219f7223 */ /* 0x000fe2000001004c */
[----:B------:R-:W-:-:S02]  /*08c0*/  HADD2.F32 R69, -RZ, R69.H1_H1 ;  /* 0x30000045ff457230 */ /* 0x000fc40000004100 */
[----:B------:R-:W-:Y:S01]  /*08d0*/  FADD.FTZ R78, -R158, R78 ;  /* 0x0000004e9e4e7221 */ /* 0x000fe20000010100 */
[----:B------:R-:W-:Y:S01]  /*08e0*/  FMUL.FTZ R154, R155, R154 ;  /* 0x0000009a9b9a7220 */ /* 0x000fe20000410000 */
[----:B------:R-:W-:Y:S01]  /*08f0*/  FMUL.FTZ R76, R19, R64 ;  /* 0x00000040134c7220 */ /* 0x000fe20000410000 */
[----:B------:R-:W-:Y:S02]  /*0900*/  HADD2.F32 R77, -RZ, R65.H0_H0 ;  /* 0x20000041ff4d7230 */ /* 0x000fe40000004100 */
[----:B------:R-:W-:Y:S01]  /*0910*/  FMUL.FTZ R152, R155, R78 ;  /* 0x0000004e9b987220 */ /* 0x000fe20000410000 */
[----:B------:R-:W-:Y:S01]  /*0920*/  FADD.FTZ R136, R69, R136 ;  /* 0x0000008845887221 */ /* 0x000fe20000010000 */
[-C--:B------:R-:W-:Y:S01]  /*0930*/  FFMA.FTZ R137, R154, R69.reuse, R137 ;  /* 0x000000459a897223 */ /* 0x080fe20000010089 */
[----:B------:R-:W-:Y:S01]  /*0940*/  FFMA.FTZ R163, R35, R69, R76 ;  /* 0x0000004523a37223 */ /* 0x000fe2000001004c */
[----:B------:R-:W-:Y:S01]  /*0950*/  IADD3 R69, PT, PT, R153, 0x20, RZ ;  /* 0x0000002099457810 */ /* 0x000fe20007ffe0ff */
[----:B------:R-:W-:Y:S01]  /*0960*/  FADD.FTZ R138, R77, R138 ;  /* 0x0000008a4d8a7221 */ /* 0x000fe20000010000 */
[-C--:B------:R-:W-:Y:S01]  /*0970*/  FFMA.FTZ R139, R152, R77.reuse, R139 ;  /* 0x0000004d988b7223 */ /* 0x080fe2000001008b */
[----:B------:R-:W-:Y:S01]  /*0980*/  FMUL.FTZ R77, R18, R77 ;  /* 0x0000004d124d7220 */ /* 0x000fe20000410000 */
[----:B------:R-:W-:Y:S01]  /*0990*/  FADD.FTZ R130, R64, R130 ;  /* 0x0000008240827221 */ /* 0x000fe20000010000 */
[----:B------:R-:W-:Y:S01]  /*09a0*/  FFMA.FTZ R135, R154, R64, R135 ;  /* 0x000000409a877223 */ /* 0x000fe20000010087 */
[----:B------:R-:W-:-:S04]  /*09b0*/  IMAD.WIDE.U32 R64, R69, 0x20, R82 ;  /* 0x0000002045407825 */ /* 0x000fc800078e0052 */
[----:B------:R-:W-:Y:S01]  /*09c0*/  FADD.FTZ R140, R161, R140 ;  /* 0x0000008ca18c7221 */ /* 0x000fe20000010000 */
[-C--:B------:R-:W-:Y:S01]  /*09d0*/  FFMA.FTZ R141, R152, R161.reuse, R141 ;  /* 0x000000a1988d7223 */ /* 0x080fe2000001008d */
[----:B------:R-:W-:Y:S01]  /*09e0*/  FFMA.FTZ R161, R34, R161, R77 ;  /* 0x000000a122a17223 */ /* 0x000fe2000001004d */
[C---:B------:R-:W-:Y:S02]  /*09f0*/  IMAD.WIDE.U32 R76, R69.reuse, 0x10, R84 ;  /* 0x00000010454c7825 */ /* 0x040fe400078e0054 */
[----:B------:R-:W3:Y:S02]  /*0a00*/  LDG.E.128 R84, desc[UR10][R64.64] ;  /* 0x0000000a40547981 */ /* 0x000ee4000c1e1d00 */
[----:B------:R-:W-:Y:S02]  /*0a10*/  IMAD.WIDE.U32 R80, R69, 0x10, R80 ;  /* 0x0000001045507825 */ /* 0x000fe400078e0050 */
[----:B------:R-:W4:Y:S04]  /*0a20*/  LDG.E.128 R76, desc[UR10][R76.64] ;  /* 0x0000000a4c4c7981 */ /* 0x000f28000c1e1d00 */
[----:B------:R-:W4:Y:S01]  /*0a30*/  LDG.E.128 R80, desc[UR10][R80.64] ;  /* 0x0000000a50507981 */ /* 0x000f22000c1e1d00 */
[----:B------:R-:W-:-:S02]  /*0a40*/  HADD2.F32 R169, -RZ, R66.H0_H0 ;  /* 0x20000042ffa97230 */ /* 0x000fc40000004100 */
[----:B------:R-:W-:Y:S02]  /*0a50*/  HADD2.F32 R160, -RZ, R66.H1_H1 ;  /* 0x30000042ffa07230 */ /* 0x000fe40000004100 */
[--C-:B------:R-:W-:Y:S02]  /*0a60*/  HADD2.F32 R167, -RZ, R70.reuse.H0_H0 ;  /* 0x20000046ffa77230 */ /* 0x100fe40000004100 */
[----:B------:R-:W-:Y:S02]  /*0a70*/  HADD2.F32 R156, -RZ, R70.H1_H1 ;  /* 0x30000046ff9c7230 */ /* 0x000fe40000004100 */
[----:B------:R-:W-:Y:S01]  /*0a80*/  FADD.FTZ R94, R160, R94 ;  /* 0x0000005ea05e7221 */ /* 0x000fe20000010000 */
[--C-:B------:R-:W-:Y:S02]  /*0a90*/  HADD2.F32 R171, -RZ, R67.reuse.H0_H0 ;  /* 0x20000043ffab7230 */ /* 0x100fe40000004100 */
[----:B------:R-:W-:Y:S02]  /*0aa0*/  HADD2.F32 R67, -RZ, R67.H1_H1 ;  /* 0x30000043ff437230 */ /* 0x000fe40000004100 */
[----:B------:R-:W-:Y:S01]  /*0ab0*/  FMUL.FTZ R165, R12, R169 ;  /* 0x000000a90ca57220 */ /* 0x000fe20000410000 */
[----:B------:R-:W-:Y:S01]  /*0ac0*/  FADD.FTZ R100, R156, R100 ;  /* 0x000000649c647221 */ /* 0x000fe20000010000 */
[----:B------:R-:W-:Y:S01]  /*0ad0*/  FADD.FTZ R114, R169, R114 ;  /* 0x00000072a9727221 */ /* 0x000fe20000010000 */
[----:B------:R-:W-:Y:S01]  /*0ae0*/  FADD.FTZ R116, R167, R116 ;  /* 0x00000074a7747221 */ /* 0x000fe20000010000 */
[----:B------:R-:W-:Y:S01]  /*0af0*/  FFMA.FTZ R165, R28, R167, R165 ;  /* 0x000000a71ca57223 */ /* 0x000fe200000100a5 */
[----:B------:R-:W-:Y:S01]  /*0b00*/  FADD.FTZ R2, R67, R2 ;  /* 0x0000000243027221 */ /* 0x000fe20000010000 */
[----:B------:R-:W-:Y:S01]  /*0b10*/  FADD.FTZ R90, R171, R90 ;  /* 0x0000005aab5a7221 */ /* 0x000fe20000010000 */
[C---:B--2---:R-:W-:Y:S01]  /*0b20*/  FADD.FTZ R66, -R158.reuse, R73 ;  /* 0x000000499e427221 */ /* 0x044fe20000010100 */
[----:B------:R-:W-:-:S03]  /*0b30*/  FADD.FTZ R72, -R158, R72 ;  /* 0x000000489e487221 */ /* 0x000fc60000010100 */
[----:B------:R-:W-:Y:S01]  /*0b40*/  FMUL.FTZ R70, R155, R66 ;  /* 0x000000429b467220 */ /* 0x000fe20000410000 */
[-C--:B------:R-:W-:Y:S01]  /*0b50*/  FMUL.FTZ R66, R13, R160.reuse ;  /* 0x000000a00d427220 */ /* 0x080fe20000410000 */
[----:B------:R-:W-:Y:S02]  /*0b60*/  FADD.FTZ R74, -R158, R74 ;  /* 0x0000004a9e4a7221 */ /* 0x000fe40000010100 */
[----:B------:R-:W-:Y:S01]  /*0b70*/  FFMA.FTZ R95, R70, R160, R95 ;  /* 0x000000a0465f7223 */ /* 0x000fe2000001005f */
[----:B------:R-:W-:Y:S01]  /*0b80*/  FADD.FTZ R160, -R158, R75 ;  /* 0x0000004b9ea07221 */ /* 0x000fe20000010100 */
[----:B------:R-:W-:Y:S01]  /*0b90*/  FMUL.FTZ R72, R155, R72 ;  /* 0x000000489b487220 */ /* 0x000fe20000410000 */
[-C--:B------:R-:W-:Y:S01]  /*0ba0*/  FFMA.FTZ R73, R29, R156.reuse, R66 ;  /* 0x0000009c1d497223 */ /* 0x080fe20000010042 */
[----:B------:R-:W-:Y:S01]  /*0bb0*/  FFMA.FTZ R113, R70, R156, R113 ;  /* 0x0000009c46717223 */ /* 0x000fe20000010071 */
[----:B------:R-:W-:Y:S01]  /*0bc0*/  FMUL.FTZ R156, R155, R74 ;  /* 0x0000004a9b9c7220 */ /* 0x000fe20000410000 */
[----:B------:R-:W-:-:S02]  /*0bd0*/  HADD2.F32 R66, -RZ, R71.H1_H1 ;  /* 0x30000047ff427230 */ /* 0x000fc40000004100 */
[----:B------:R-:W-:Y:S01]  /*0be0*/  FMUL.FTZ R160, R155, R160 ;  /* 0x000000a09ba07220 */ /* 0x000fe20000410000 */
[----:B------:R-:W-:Y:S01]  /*0bf0*/  FMUL.FTZ R74, R15, R67 ;  /* 0x000000430f4a7220 */ /* 0x000fe20000410000 */
[C---:B------:R-:W-:Y:S01]  /*0c00*/  FFMA.FTZ R115, R72.reuse, R169, R115 ;  /* 0x000000a948737223 */ /* 0x040fe20000010073 */
[----:B------:R-:W-:Y:S01]  /*0c10*/  FFMA.FTZ R117, R72, R167, R117 ;  /* 0x000000a748757223 */ /* 0x000fe20000010075 */
[----:B------:R-:W-:Y:S02]  /*0c20*/  HADD2.F32 R169, -RZ, R71.H0_H0 ;  /* 0x20000047ffa97230 */ /* 0x000fe40000004100 */
[----:B------:R-:W-:Y:S01]  /*0c30*/  FMUL.FTZ R167, R14, R171 ;  /* 0x000000ab0ea77220 */ /* 0x000fe20000410000 */
[----:B------:R-:W-:Y:S01]  /*0c40*/  FADD.FTZ R88, R66, R88 ;  /* 0x0000005842587221 */ /* 0x000fe20000010000 */
[-C--:B------:R-:W-:Y:S01]  /*0c50*/  FFMA.FTZ R71, R31, R66.reuse, R74 ;  /* 0x000000421f477223 */ /* 0x080fe2000001004a */
[----:B---3--:R-:W-:Y:S01]  /*0c60*/  FADD.FTZ R84, -R158, R84 ;  /* 0x000000549e547221 */ /* 0x008fe20000010100 */
[----:B------:R-:W-:Y:S01]  /*0c70*/  FFMA.FTZ R89, R160, R66, R89 ;  /* 0x00000042a0597223 */ /* 0x000fe20000010059 */
[----:B------:R-:W-:Y:S01]  /*0c80*/  FADD.FTZ R66, -R158, R85 ;  /* 0x000000559e427221 */ /* 0x000fe20000010100 */
[----:B------:R-:W-:Y:S01]  /*0c90*/  FADD.FTZ R92, R169, R92 ;  /* 0x0000005ca95c7221 */ /* 0x000fe20000010000 */
[-C--:B------:R-:W-:Y:S01]  /*0ca0*/  FFMA.FTZ R167, R30, R169.reuse, R167 ;  /* 0x000000a91ea77223 */ /* 0x080fe200000100a7 */
[----:B------:R-:W-:Y:S01]  /*0cb0*/  FFMA.FTZ R93, R156, R169, R93 ;  /* 0x000000a99c5d7223 */ /* 0x000fe2000001005d */
[----:B------:R-:W-:Y:S01]  /*0cc0*/  FFMA.FTZ R3, R160, R67, R3 ;  /* 0x00000043a0037223 */ /* 0x000fe20000010003 */
[----:B------:R-:W-:Y:S01]  /*0cd0*/  FMUL.FTZ R75, R155, R84 ;  /* 0x000000549b4b7220 */ /* 0x000fe20000410000 */
[----:B----4-:R-:W-:-:S02]  /*0ce0*/  HADD2.F32 R169, -RZ, R76.H0_H0 ;  /* 0x2000004cffa97230 */ /* 0x010fc40000004100 */
[----:B------:R-:W-:Y:S02]  /*0cf0*/  HADD2.F32 R67, -RZ, R80.H0_H0 ;  /* 0x20000050ff437230 */ /* 0x000fe40000004100 */
[----:B------:R-:W-:Y:S02]  /*0d00*/  HADD2.F32 R162, -RZ, R76.H1_H1 ;  /* 0x3000004cffa27230 */ /* 0x000fe40000004100 */
[----:B------:R-:W-:Y:S02]  /*0d10*/  HADD2.F32 R84, -RZ, R80.H1_H1 ;  /* 0x30000050ff547230 */ /* 0x000fe40000004100 */
[----:B------:R-:W-:Y:S01]  /*0d20*/  FMUL.FTZ R80, R155, R66 ;  /* 0x000000429b507220 */ /* 0x000fe20000410000 */
[----:B------:R-:W-:Y:S01]  /*0d30*/  FADD.FTZ R86, -R158, R86 ;  /* 0x000000569e567221 */ /* 0x000fe20000010100 */
[----:B------:R-:W-:Y:S01]  /*0d40*/  FFMA.FTZ R91, R156, R171, R91 ;  /* 0x000000ab9c5b7223 */ /* 0x000fe2000001005b */
[-C--:B------:R-:W-:Y:S01]  /*0d50*/  FMUL.FTZ R171, R8, R169.reuse ;  /* 0x000000a908ab7220 */ /* 0x080fe20000410000 */
[----:B------:R-:W-:Y:S01]  /*0d60*/  FFMA.FTZ R126, R75, R169, R126 ;  /* 0x000000a94b7e7223 */ /* 0x000fe2000001007e */
[----:B------:R-:W-:Y:S01]  /*0d70*/  FADD.FTZ R131, R169, R131 ;  /* 0x00000083a9837221 */ /* 0x000fe20000010000 */
[-C--:B------:R-:W-:Y:S01]  /*0d80*/  FMUL.FTZ R76, R9, R162.reuse ;  /* 0x000000a2094c7220 */ /* 0x080fe20000410000 */
[----:B------:R-:W-:Y:S01]  /*0d90*/  FFMA.FTZ R127, R80, R162, R127 ;  /* 0x000000a2507f7223 */ /* 0x000fe2000001007f */
[----:B------:R-:W-:Y:S01]  /*0da0*/  FADD.FTZ R132, R162, R132 ;  /* 0x00000084a2847221 */ /* 0x000fe20000010000 */
[----:B------:R-:W-:-:S02]  /*0db0*/  HADD2.F32 R169, -RZ, R77.H0_H0 ;  /* 0x2000004dffa97230 */ /* 0x000fc40000004100 */
[----:B------:R-:W-:Y:S01]  /*0dc0*/  FMUL.FTZ R85, R155, R86 ;  /* 0x000000569b557220 */ /* 0x000fe20000410000 */
[----:B------:R-:W-:Y:S02]  /*0dd0*/  HADD2.F32 R162, -RZ, R77.H1_H1 ;  /* 0x3000004dffa27230 */ /* 0x000fe40000004100 */
[----:B------:R-:W-:Y:S01]  /*0de0*/  FADD.FTZ R86, -R158, R87 ;  /* 0x000000579e567221 */ /* 0x000fe20000010100 */
[-C--:B------:R-:W-:Y:S01]  /*0df0*/  FFMA.FTZ R118, R75, R67.reuse, R118 ;  /* 0x000000434b767223 */ /* 0x080fe20000010076 */
[----:B------:R-:W-:Y:S01]  /*0e00*/  FFMA.FTZ R74, R24, R67, R171 ;  /* 0x00000043184a7223 */ /* 0x000fe200000100ab */
[----:B------:R-:W-:Y:S01]  /*0e10*/  FADD.FTZ R122, R67, R122 ;  /* 0x0000007a437a7221 */ /* 0x000fe20000010000 */
[--C-:B------:R-:W-:Y:S02]  /*0e20*/  HADD2.F32 R67, -RZ, R81.reuse.H0_H0 ;  /* 0x20000051ff437230 */ /* 0x100fe40000004100 */
[----:B------:R-:W-:Y:S01]  /*0e30*/  FMUL.FTZ R171, R10, R169 ;  /* 0x000000a90aab7220 */ /* 0x000fe20000410000 */
[----:B------:R-:W-:-:S02]  /*0e40*/  HADD2.F32 R66, -RZ, R81.H1_H1 ;  /* 0x30000051ff427230 */ /* 0x000fc40000004100 */
[----:B------:R-:W-:Y:S01]  /*0e50*/  FMUL.FTZ R86, R155, R86 ;  /* 0x000000569b567220 */ /* 0x000fe20000410000 */
        /* <DEDUP_REMOVED lines=9> */
[----:B------:R-:W-:-:S02]  /*0ef0*/  FADD.FTZ R125, R66, R125 ;  /* 0x0000007d427d7221 */ /* 0x000fc40000010000 */
[----:B------:R-:W2:Y:S01]  /*0f00*/  LDG.E.128 R64, desc[UR10][R64.64+0x10] ;  /* 0x0000100a40407981 */ /* 0x000ea2000c1e1d00 */
[----:B------:R-:W-:Y:S01]  /*0f10*/  FFMA.FTZ R129, R86, R162, R129 ;  /* 0x000000a256817223 */ /* 0x000fe20000010081 */
[----:B------:R-:W-:Y:S01]  /*0f20*/  FADD.FTZ R134, R162, R134 ;  /* 0x00000086a2867221 */ /* 0x000fe20000010000 */
[----:B------:R-:W-:Y:S01]  /*0f30*/  FFMA.FTZ R128, R85, R169, R128 ;  /* 0x000000a955807223 */ /* 0x000fe20000010080 */
[----:B------:R-:W-:Y:S01]  /*0f40*/  FADD.FTZ R133, R169, R133 ;  /* 0x00000085a9857221 */ /* 0x000fe20000010000 */
[----:B------:R-:W-:-:S04]  /*0f50*/  ISETP.NE.U32.AND P0, PT, RZ, UR14, PT ;  /* 0x0000000eff007c0c */ /* 0x000fc8000bf05070 */
[----:B------:R-:W-:Y:S01]  /*0f60*/  ISETP.NE.AND.EX P0, PT, RZ, UR15, PT, P0 ;  /* 0x0000000fff007c0c */ /* 0x000fe2000bf05300 */
[----:B------:R-:W-:Y:S01]  /*0f70*/  UMOV UR4, 0xffffffff ;  /* 0xffffffff00047882 */ /* 0x000fe20000000000 */
[----:B------:R-:W-:-:S04]  /*0f80*/  ISETP.NE.U32.AND P1, PT, RZ, UR14, PT ;  /* 0x0000000eff007c0c */ /* 0x000fc8000bf25070 */
[----:B------:R-:W-:Y:S01]  /*0f90*/  ISETP.NE.AND.EX P1, PT, RZ, UR15, PT, P1 ;  /* 0x0000000fff007c0c */ /* 0x000fe2000bf25310 */
[C---:B--2---:R-:W-:Y:S01]  /*0fa0*/  FADD.FTZ R164, -R158.reuse, R65 ;  /* 0x000000419ea47221 */ /* 0x044fe20000010100 */
[----:B------:R-:W-:Y:S02]  /*0fb0*/  HADD2.F32 R65, -RZ, R78.H1_H1 ;  /* 0x3000004eff417230 */ /* 0x000fe40000004100 */
[C---:B------:R-:W-:Y:S01]  /*0fc0*/  FADD.FTZ R166, -R158.reuse, R66 ;  /* 0x000000429ea67221 */ /* 0x040fe20000010100 */
[----:B------:R-:W-:Y:S01]  /*0fd0*/  FADD.FTZ R162, -R158, R64 ;  /* 0x000000409ea27221 */ /* 0x000fe20000010100 */
[--C-:B------:R-:W-:Y:S02]  /*0fe0*/  HADD2.F32 R66, -RZ, R82.reuse.H0_H0 ;  /* 0x20000052ff427230 */ /* 0x100fe40000004100 */
[----:B------:R-:W-:Y:S02]  /*0ff0*/  HADD2.F32 R82, -RZ, R82.H1_H1 ;  /* 0x30000052ff527230 */ /* 0x000fe40000004100 */
[----:B------:R-:W-:Y:S01]  /*1000*/  FMUL.FTZ R64, R5, R65 ;  /* 0x0000004105407220 */ /* 0x000fe20000410000 */
[----:B------:R-:W-:Y:S01]  /*1010*/  FMUL.FTZ R81, R155, R162 ;  /* 0x000000a29b517220 */ /* 0x000fe20000410000 */
[----:B------:R-:W-:-:S02]  /*1020*/  HADD2.F32 R162, -RZ, R78.H0_H0 ;  /* 0x2000004effa27230 */ /* 0x000fc40000004100 */
[----:B------:R-:W-:Y:S01]  /*1030*/  FMUL.FTZ R78, R155, R164 ;  /* 0x000000a49b4e7220 */ /* 0x000fe20000410000 */
[-C--:B------:R-:W-:Y:S01]  /*1040*/  FFMA.FTZ R87, R21, R82.reuse, R64 ;  /* 0x0000005215577223 */ /* 0x080fe20000010040 */
[----:B------:R-:W-:Y:S02]  /*1050*/  HADD2.F32 R64, -RZ, R79.H0_H0 ;  /* 0x2000004fff407230 */ /* 0x000fe40000004100 */
[----:B------:R-:W-:Y:S01]  /*1060*/  FADD.FTZ R110, R65, R110 ;  /* 0x0000006e416e7221 */ /* 0x000fe20000010000 */
[C---:B------:R-:W-:Y:S01]  /*1070*/  FFMA.FTZ R106, R78.reuse, R65, R106 ;  /* 0x000000414e6a7223 */ /* 0x040fe2000001006a */
        /* <DEDUP_REMOVED lines=9> */
[----:B------:R-:W-:Y:S01]  /*1110*/  FADD.FTZ R168, -R158, R67 ;  /* 0x000000439ea87221 */ /* 0x000fe20000010100 */
[----:B------:R-:W-:Y:S01]  /*1120*/  FFMA.FTZ R107, R82, R64, R107 ;  /* 0x00000040526b7223 */ /* 0x000fe2000001006b */
[----:B------:R-:W-:Y:S01]  /*1130*/  FADD.FTZ R111, R64, R111 ;  /* 0x0000006f406f7221 */ /* 0x000fe20000010000 */
[-C--:B------:R-:W-:Y:S01]  /*1140*/  FMUL.FTZ R67, R4, R162.reuse ;  /* 0x000000a204437220 */ /* 0x080fe20000410000 */
[----:B------:R-:W-:Y:S01]  /*1150*/  FFMA.FTZ R105, R81, R162, R105 ;  /* 0x000000a251697223 */ /* 0x000fe20000010069 */
[----:B------:R-:W-:Y:S01]  /*1160*/  FADD.FTZ R109, R162, R109 ;  /* 0x0000006da26d7221 */ /* 0x000fe20000010000 */
[----:B------:R-:W-:-:S02]  /*1170*/  HADD2.F32 R83, -RZ, R83.H1_H1 ;  /* 0x30000053ff537230 */ /* 0x000fc40000004100 */
[----:B------:R-:W-:Y:S01]  /*1180*/  FMUL.FTZ R64, R7, R65 ;  /* 0x0000004107407220 */ /* 0x000fe20000410000 */
[----:B------:R-:W-:Y:S01]  /*1190*/  FMUL.FTZ R162, R155, R168 ;  /* 0x000000a89ba27220 */ /* 0x000fe20000410000 */
[----:B------:R-:W-:Y:S02]  /*11a0*/  FADD.FTZ R112, R65, R112 ;  /* 0x0000007041707221 */ /* 0x000fe40000010000 */
[----:B------:R-:W-:Y:S01]  /*11b0*/  FFMA.FTZ R79, R23, R83, R64 ;  /* 0x00000053174f7223 */ /* 0x000fe20000010040 */
[C---:B------:R-:W-:Y:S02]  /*11c0*/  FFMA.FTZ R108, R162.reuse, R65, R108 ;  /* 0x00000041a26c7223 */ /* 0x040fe4000001006c */
[----:B------:R-:W0:Y:S01]  /*11d0*/  @P0 LDC.64 R64, c[0x0][0x438] ;  /* 0x00010e00ff400b82 */ /* 0x000e220000000a00 */
[----:B------:R-:W-:Y:S01]  /*11e0*/  FFMA.FTZ R99, R162, R83, R99 ;  /* 0x00000053a2637223 */ /* 0x000fe20000010063 */
[----:B------:R-:W-:Y:S01]  /*11f0*/  FADD.FTZ R104, R83, R104 ;  /* 0x0000006853687221 */ /* 0x000fe20000010000 */
[----:B------:R-:W-:Y:S01]  /*1200*/  FADD.FTZ R164, RZ, R157 ;  /* 0x0000009dffa47221 */ /* 0x000fe20000010000 */
[----:B------:R-:W-:Y:S01]  /*1210*/  FFMA.FTZ R83, R0, R157, RZ ;  /* 0x0000009d00537223 */ /* 0x000fe200000100ff */
[-C--:B------:R-:W-:Y:S01]  /*1220*/  FFMA.FTZ R96, R81, R66.reuse, R96 ;  /* 0x0000004251607223 */ /* 0x080fe20000010060 */
[----:B------:R-:W-:Y:S01]  /*1230*/  FFMA.FTZ R158, R20, R66, R67 ;  /* 0x00000042149e7223 */ /* 0x000fe20000010043 */
[----:B------:R-:W-:Y:S01]  /*1240*/  FADD.FTZ R101, R66, R101 ;  /* 0x0000006542657221 */ /* 0x000fe20000010000 */
[----:B------:R-:W-:Y:S01]  /*1250*/  FADD.FTZ R164, R159, R164 ;  /* 0x000000a49fa47221 */ /* 0x000fe20000010000 */
[----:B------:R-:W1:Y:S01]  /*1260*/  @P0 LDC.64 R66, c[0x0][0x438] ;  /* 0x00010e00ff420b82 */ /* 0x000e620000000a00 */
[----:B------:R-:W-:-:S02]  /*1270*/  FFMA.FTZ R83, R68, R159, R83 ;  /* 0x0000009f44537223 */ /* 0x000fc40000010053 */
[----:B------:R-:W-:Y:S02]  /*1280*/  FADD.FTZ R164, R161, R164 ;  /* 0x000000a4a1a47221 */ /* 0x000fe40000010000 */
[----:B------:R-:W-:Y:S02]  /*1290*/  FFMA.FTZ R83, R152, R161, R83 ;  /* 0x000000a198537223 */ /* 0x000fe40000010053 */
[----:B------:R-:W-:Y:S02]  /*12a0*/  FADD.FTZ R164, R163, R164 ;  /* 0x000000a4a3a47221 */ /* 0x000fe40000010000 */
[----:B------:R-:W-:Y:S02]  /*12b0*/  FFMA.FTZ R83, R154, R163, R83 ;  /* 0x000000a39a537223 */ /* 0x000fe40000010053 */
[----:B------:R-:W-:Y:S02]  /*12c0*/  FADD.FTZ R164, R165, R164 ;  /* 0x000000a4a5a47221 */ /* 0x000fe40000010000 */
[----:B------:R-:W-:-:S02]  /*12d0*/  FFMA.FTZ R83, R72, R165, R83 ;  /* 0x000000a548537223 */ /* 0x000fc40000010053 */
        /* <DEDUP_REMOVED lines=47> */
.L_x_2570:
        /* <DEDUP_REMOVED lines=43> */
.L_x_2544:
        /* <DEDUP_REMOVED lines=33> */
.L_x_2543:
        /* <DEDUP_REMOVED lines=28> */
[----:B0-----:R-:W-:Y:S02]  /*1c50*/  F2FP.F16.F32.PACK_AB R66, R57, R56 ;  /* 0x000000383942723e */ /* 0x001fe400000000ff */
[----:B------:R-:W-:Y:S02]  /*1c60*/  F2FP.F16.F32.PACK_AB R65, R63, R62 ;  /* 0x0000003e3f41723e */ /* 0x000fe400000000ff */
[----:B------:R-:W-:Y:S01]  /*1c70*/  F2FP.F16.F32.PACK_AB R64, R61, R60 ;  /* 0x0000003c3d40723e */ /* 0x000fe200000000ff */
[----:B------:R-:W-:Y:S06]  /*1c80*/  BRA `(.L_x_2545) ;  /* 0x00000008009c7947 */ /* 0x000fec0003800000 */
.L_x_2546:
        /* <DEDUP_REMOVED lines=27> */
[----:B------:R-:W-:Y:S02]  /*1e40*/  F2FP.F16.F32.PACK_AB R64, R61, R60 ;  /* 0x0000003c3d40723e */ /* 0x000fe400000000ff */
[----:B------:R-:W-:Y:S02]  /*1e50*/  MOV R55, R67 ;  /* 0x0000004300377202 */ /* 0x000fe40000000f00 */
[----:B------:R-:W-:-:S02]  /*1e60*/  MOV R54, R66 ;  /* 0x0000004200367202 */ /* 0x000fc40000000f00 */
[----:B------:R-:W-:Y:S02]  /*1e70*/  MOV R53, R65 ;  /* 0x0000004100357202 */ /* 0x000fe40000000f00 */
[----:B------:R-:W-:Y:S01]  /*1e80*/  MOV R52, R64 ;  /* 0x0000004000347202 */ /* 0x000fe20000000f00 */
[----:B------:R-:W-:Y:S06]  /*1e90*/  BRA `(.L_x_2545) ;  /* 0x0000000800187947 */ /* 0x000fec0003800000 */
.L_x_2542:
        /* <DEDUP_REMOVED lines=37> */
.L_x_2548:
        /* <DEDUP_REMOVED lines=33> */
.L_x_2547:
        /* <DEDUP_REMOVED lines=28> */
[----:B0-----:R-:W-:Y:S02]  /*24c0*/  F2FP.F16.F32.PACK_AB R66, R57, R56 ;  /* 0x000000383942723e */ /* 0x001fe400000000ff */
[----:B------:R-:W-:Y:S02]  /*24d0*/  F2FP.F16.F32.PACK_AB R65, R63, R62 ;  /* 0x0000003e3f41723e */ /* 0x000fe400000000ff */
[----:B------:R-:W-:Y:S01]  /*24e0*/  F2FP.F16.F32.PACK_AB R64, R61, R60 ;  /* 0x0000003c3d40723e */ /* 0x000fe200000000ff */
[----:B------:R-:W-:Y:S06]  /*24f0*/  BRA `(.L_x_2545) ;  /* 0x0000000000807947 */ /* 0x000fec0003800000 */
.L_x_2549:
        /* <DEDUP_REMOVED lines=27> */
[----:B------:R-:W-:Y:S02]  /*26b0*/  F2FP.F16.F32.PACK_AB R64, R61, R60 ;  /* 0x0000003c3d40723e */ /* 0x000fe400000000ff */
[----:B------:R-:W-:Y:S02]  /*26c0*/  MOV R55, R67 ;  /* 0x0000004300377202 */ /* 0x000fe40000000f00 */
[----:B------:R-:W-:-:S02]  /*26d0*/  MOV R54, R66 ;  /* 0x0000004200367202 */ /* 0x000fc40000000f00 */
[----:B------:R-:W-:Y:S02]  /*26e0*/  MOV R53, R65 ;  /* 0x0000004100357202 */ /* 0x000fe40000000f00 */
[----:B------:R-:W-:-:S07]  /*26f0*/  MOV R52, R64 ;  /* 0x0000004000347202 */ /* 0x000fce0000000f00 */
.L_x_2545:
        /* <DEDUP_REMOVED lines=50> */
.L_x_2552:
        /* <DEDUP_REMOVED lines=29> */
.L_x_2551:
        /* <DEDUP_REMOVED lines=34> */
.L_x_2554:
        /* <DEDUP_REMOVED lines=29> */
.L_x_2550:
        /* <DEDUP_REMOVED lines=35> */
.L_x_2556:
        /* <DEDUP_REMOVED lines=29> */
.L_x_2555:
        /* <DEDUP_REMOVED lines=34> */
.L_x_2557:
        /* <DEDUP_REMOVED lines=28> */
.L_x_2553:
        /* <DEDUP_REMOVED lines=14> */
.L_x_2540:
        /* <DEDUP_REMOVED lines=60> */
.L_x_2539:
[----:B------:R-:W-:Y:S05]  /*3c60*/  BSYNC B0 ;  /* 0x0000000000007941 */ /* 0x000fea0003800000 */
.L_x_2538:
        /* <DEDUP_REMOVED lines=196> */
.L_x_2541:
        /* <DEDUP_REMOVED lines=8> */
.L_x_2560:
[----:B------:R-:W-:Y:S05]  /*4930*/  BSYNC B2 ;  /* 0x0000000000027941 */ /* 0x000fea0003800000 */
.L_x_2559:
        /* <DEDUP_REMOVED lines=8> */
.L_x_2561:
[----:B------:R-:W-:-:S05]  /*49c0*/  FADD.FTZ R67, R66, R67 ;  /* 0x0000004342437221 */ /* 0x000fca0000010000 */
[----:B------:R-:W-:Y:S01]  /*49d0*/  MOV R173, R67 ;  /* 0x0000004300ad7202 */ /* 0x000fe20000000f00 */
[----:B------:R-:W-:Y:S01]  /*49e0*/  HFMA2 R172, -RZ, RZ, 0, 1.1920928955078125e-07 ;  /* 0x00000002ffac7431 */ /* 0x000fe200000001ff */
[----:B------:R-:W-:-:S07]  /*49f0*/  MOV R64, R170 ;  /* 0x000000aa00407202 */ /* 0x000fce0000000f00 */
[----:B------:R-:W-:Y:S05]  /*4a00*/  WARPSYNC.COLLECTIVE R168, `(.L_x_2562) ;  /* 0x00000000a8087348 */ /* 0x000fea0003c00000 */
[----:B------:R0:W1:Y:S02]  /*4a10*/  SHFL.BFLY P3, R170, R173, R172, R175 ;  /* 0x0c0000acadaa7389 */ /* 0x00006400000600af */
[----:B01----:R-:W-:Y:S05]  /*4a20*/  ENDCOLLECTIVE ;  /* 0x000000000000791b */ /* 0x003fea0003800000 */
.L_x_2562:
[----:B------:R-:W-:-:S05]  /*4a30*/  FADD.FTZ R64, R65, R64 ;  /* 0x0000004041407221 */ /* 0x000fca0000010000 */
[----:B------:R-:W-:Y:S02]  /*4a40*/  MOV R173, R64 ;  /* 0x0000004000ad7202 */ /* 0x000fe40000000f00 */
[----:B------:R-:W-:-:S07]  /*4a50*/  MOV R164, R170 ;  /* 0x000000aa00a47202 */ /* 0x000fce0000000f00 */
[----:B------:R-:W-:Y:S05]  /*4a60*/  WARPSYNC.COLLECTIVE R168, `(.L_x_2563) ;  /* 0x00000000a8087348 */ /* 0x000fea0003c00000 */
[----:B------:R0:W1:Y:S02]  /*4a70*/  SHFL.BFLY P3, R170, R173, R172, R175 ;  /* 0x0c0000acadaa7389 */ /* 0x00006400000600af */
[----:B01----:R-:W-:Y:S05]  /*4a80*/  ENDCOLLECTIVE ;  /* 0x000000000000791b */ /* 0x003fea0003800000 */
.L_x_2563:
[----:B------:R-:W-:-:S05]  /*4a90*/  FADD.FTZ R164, R67, R164 ;  /* 0x000000a443a47221 */ /* 0x000fca0000010000 */
[----:B------:R-:W-:Y:S01]  /*4aa0*/  MOV R173, R164 ;  /* 0x000000a400ad7202 */ /* 0x000fe20000000f00 */
[----:B------:R-:W-:Y:S01]  /*4ab0*/  HFMA2 R172, -RZ, RZ, 0, 2.384185791015625e-07 ;  /* 0x00000004ffac7431 */ /* 0x000fe200000001ff */
[----:B------:R-:W-:-:S07]  /*4ac0*/  MOV R83, R170 ;  /* 0x000000aa00537202 */ /* 0x000fce0000000f00 */
[----:B------:R-:W-:Y:S05]  /*4ad0*/  WARPSYNC.COLLECTIVE R168, `(.L_x_2564) ;  /* 0x00000000a8087348 */ /* 0x000fea0003c00000 */
[----:B------:R0:W1:Y:S02]  /*4ae0*/  SHFL.BFLY P3, R170, R173, R172, R175 ;  /* 0x0c0000acadaa7389 */ /* 0x00006400000600af */
[----:B01----:R-:W-:Y:S05]  /*4af0*/  ENDCOLLECTIVE ;  /* 0x000000000000791b */ /* 0x003fea0003800000 */
.L_x_2564:
[----:B------:R-:W-:-:S05]  /*4b00*/  FADD.FTZ R83, R64, R83 ;  /* 0x0000005340537221 */ /* 0x000fca0000010000 */
[----:B------:R-:W-:Y:S02]  /*4b10*/  MOV R173, R83 ;  /* 0x0000005300ad7202 */ /* 0x000fe40000000f00 */
[----:B------:R-:W-:-:S07]  /*4b20*/  MOV R171, R170 ;  /* 0x000000aa00ab7202 */ /* 0x000fce0000000f00 */
[----:B------:R-:W-:Y:S05]  /*4b30*/  WARPSYNC.COLLECTIVE R168, `(.L_x_2565) ;  /* 0x00000000a8087348 */ /* 0x000fea0003c00000 */
[----:B------:R0:W1:Y:S02]  /*4b40*/  SHFL.BFLY P3, R170, R173, R172, R175 ;  /* 0x0c0000acadaa7389 */ /* 0x00006400000600af */
[----:B01----:R-:W-:Y:S05]  /*4b50*/  ENDCOLLECTIVE ;  /* 0x000000000000791b */ /* 0x003fea0003800000 */
.L_x_2565:
[----:B------:R-:W-:-:S05]  /*4b60*/  FADD.FTZ R171, R164, R171 ;  /* 0x000000aba4ab7221 */ /* 0x000fca0000010000 */
[----:B------:R-:W-:Y:S01]  /*4b70*/  MOV R173, R171 ;  /* 0x000000ab00ad7202 */ /* 0x000fe20000000f00 */
[----:B------:R-:W-:Y:S01]  /*4b80*/  HFMA2 R172, -RZ, RZ, 0, 4.76837158203125e-07 ;  /* 0x00000008ffac7431 */ /* 0x000fe200000001ff */
[----:B------:R-:W-:-:S07]  /*4b90*/  MOV R166, R170 ;  /* 0x000000aa00a67202 */ /* 0x000fce0000000f00 */
[----:B------:R-:W-:Y:S05]  /*4ba0*/  WARPSYNC.COLLECTIVE R168, `(.L_x_2566) ;  /* 0x00000000a8087348 */ /* 0x000fea0003c00000 */
[----:B------:R0:W1:Y:S02]  /*4bb0*/  SHFL.BFLY P3, R170, R173, R172, R175 ;  /* 0x0c0000acadaa7389 */ /* 0x00006400000600af */
[----:B01----:R-:W-:Y:S05]  /*4bc0*/  ENDCOLLECTIVE ;  /* 0x000000000000791b */ /* 0x003fea0003800000 */
.L_x_2566:
[----:B------:R-:W-:-:S05]  /*4bd0*/  FADD.FTZ R166, R83, R166 ;  /* 0x000000a653a67221 */ /* 0x000fca0000010000 */
[----:B------:R-:W-:Y:S02]  /*4be0*/  MOV R173, R166 ;  /* 0x000000a600ad7202 */ /* 0x000fe40000000f00 */
[----:B------:R-:W-:-:S07]  /*4bf0*/  MOV R66, R170 ;  /* 0x000000aa00427202 */ /* 0x000fce0000000f00 */
[----:B------:R-:W-:Y:S05]  /*4c00*/  WARPSYNC.COLLECTIVE R168, `(.L_x_2567) ;  /* 0x00000000a8087348 */ /* 0x000fea0003c00000 */
[----:B------:R0:W1:Y:S02]  /*4c10*/  SHFL.BFLY P3, R170, R173, R172, R175 ;  /* 0x0c0000acadaa7389 */ /* 0x00006400000600af */
[----:B01----:R-:W-:Y:S05]  /*4c20*/  ENDCOLLECTIVE ;  /* 0x000000000000791b */ /* 0x003fea0003800000 */
.L_x_2567:
[----:B------:R-:W-:-:S05]  /*4c30*/  FADD.FTZ R66, R171, R66 ;  /* 0x00000042ab427221 */ /* 0x000fca0000010000 */
[----:B------:R-:W-:Y:S01]  /*4c40*/  MOV R173, R66 ;  /* 0x0000004200ad7202 */ /* 0x000fe20000000f00 */
[----:B------:R-:W-:Y:S01]  /*4c50*/  HFMA2 R172, -RZ, RZ, 0, 9.5367431640625e-07 ;  /* 0x00000010ffac7431 */ /* 0x000fe200000001ff */
[----:B------:R-:W-:-:S07]  /*4c60*/  MOV R65, R170 ;  /* 0x000000aa00417202 */ /* 0x000fce0000000f00 */
[----:B------:R-:W-:Y:S05]  /*4c70*/  WARPSYNC.COLLECTIVE R168, `(.L_x_2568) ;  /* 0x00000000a8087348 */ /* 0x000fea0003c00000 */
[----:B------:R0:W1:Y:S02]  /*4c80*/  SHFL.BFLY P3, R170, R173, R172, R175 ;  /* 0x0c0000acadaa7389 */ /* 0x00006400000600af */
[----:B01----:R-:W-:Y:S05]  /*4c90*/  ENDCOLLECTIVE ;  /* 0x000000000000791b */ /* 0x003fea0003800000 */
.L_x_2568:
[----:B------:R-:W-:-:S05]  /*4ca0*/  FADD.FTZ R65, R166, R65 ;  /* 0x00000041a6417221 */ /* 0x000fca0000010000 */
[----:B------:R-:W-:Y:S02]  /*4cb0*/  MOV R173, R65 ;  /* 0x0000004100ad7202 */ /* 0x000fe40000000f00 */
[----:B------:R-:W-:-:S07]  /*4cc0*/  MOV R67, R170 ;  /* 0x000000aa00437202 */ /* 0x000fce0000000f00 */
[----:B------:R-:W-:Y:S05]  /*4cd0*/  WARPSYNC.COLLECTIVE R168, `(.L_x_2569) ;  /* 0x00000000a8087348 */ /* 0x000fea0003c00000 */
[----:B------:R0:W1:Y:S02]  /*4ce0*/  SHFL.BFLY P3, R170, R173, R172, R175 ;  /* 0x0c0000acadaa7389 */ /* 0x00006400000600af */
[----:B01----:R-:W-:Y:S05]  /*4cf0*/  ENDCOLLECTIVE ;  /* 0x000000000000791b */ /* 0x003fea0003800000 */
.L_x_2569:
[----:B------:R-:W-:Y:S01]  /*4d00*/  MOV R64, R170 ;  /* 0x000000aa00407202 */ /* 0x000fe20000000f00 */
[----:B------:R-:W-:Y:S06]  /*4d10*/  BRA `(.L_x_2570) ;  /* 0xffffffc8002c7947 */ /* 0x000fec000383ffff */
.L_x_2571:
        /* <DEDUP_REMOVED lines=14> */
.L_x_3971:


//--------------------- .text._ZN10layer_norm31ln_parallel_residual_bwd_kernelINS_13Kernel_traitsIf6__halffS2_fjLj512ELj1ELj4ELj1ELj16ENS_18Kernel_traits_baseILj512EfS2_fS2_fjLj128EEEEELb0ELb1ELb0EEEvNS_9BwdParamsE --------------------------
	.section	.text._ZN10layer_norm31ln_parallel_residual_bwd_kernelINS_13Kernel_traitsIf6__halffS2_fjLj512ELj1ELj4ELj1ELj16ENS_18Kernel_traits_baseILj512EfS2_fS2_fjLj128EEEEELb0ELb1ELb0EEEvNS_9BwdParamsE,"ax",@progbits
	.align	128
        .global         _ZN10layer_norm31ln_parallel_residual_bwd_kernelINS_13Kernel_traitsIf6__halffS2_fjLj512ELj1ELj4ELj1ELj16ENS_18Kernel_traits_baseILj512EfS2_fS2_fjLj128EEEEELb0ELb1ELb0EEEvNS_9BwdParamsE
        .type           _ZN10layer_norm31ln_parallel_residual_bwd_kernelINS_13Kernel_traitsIf6__halffS2_fjLj512ELj1ELj4ELj1ELj16ENS_18Kernel_traits_baseILj512EfS2_fS2_fjLj128EEEEELb0ELb1ELb0EEEvNS_9BwdParamsE,@function
        .size           _ZN10layer_norm31ln_parallel_residual_bwd_kernelINS_13Kernel_traitsIf6__halffS2_fjLj512ELj1ELj4ELj1ELj16ENS_18Kernel_traits_baseILj512EfS2_fS2_fjLj128EEEEELb0ELb1ELb0EEEvNS_9BwdParamsE,(.L_x_3972 - _ZN10layer_norm31ln_parallel_residual_bwd_kernelINS_13Kernel_traitsIf6__halffS2_fjLj512ELj1ELj4ELj1ELj16ENS_18Kernel_traits_baseILj512EfS2_fS2_fjLj128EEEEELb0ELb1ELb0EEEvNS_9BwdParamsE)
        .other          _ZN10layer_norm31ln_parallel_residual_bwd_kernelINS_13Kernel_traitsIf6__halffS2_fjLj512ELj1ELj4ELj1ELj16ENS_18Kernel_traits_baseILj512EfS2_fS2_fjLj128EEEEELb0ELb1ELb0EEEvNS_9BwdParamsE,@"STO_CUDA_ENTRY STV_DEFAULT"
_ZN10layer_norm31ln_parallel_residual_bwd_kernelINS_13Kernel_traitsIf6__halffS2_fjLj512ELj1ELj4ELj1ELj16ENS_18Kernel_traits_baseILj512EfS2_fS2_fjLj128EEEEELb0ELb1ELb0EEEvNS_9BwdParamsE:
.text._ZN10layer_norm31ln_parallel_residual_bwd_kernelINS_13Kernel_traitsIf6__halffS2_fjLj512ELj1ELj4ELj1ELj16ENS_18Kernel_traits_baseILj512EfS2_fS2_fjLj128EEEEELb0ELb1ELb0EEEvNS_9BwdParamsE:
        /* <DEDUP_REMOVED lines=71> */
.L_x_2599:
        /* <DEDUP_REMOVED lines=34> */
[C---:B------:R-:W-:Y:S02]  /*0690*/  FADD.FTZ R4, -R96.reuse, R5 ;  /* 0x0000000560047221 */ /* 0x040fe40000010100 */
[----:B-----5:R-:W-:Y:S01]  /*06a0*/  FMUL.FTZ R0, R91, R0 ;  /* 0x000000005b007220 */ /* 0x020fe20000410000 */
[----:B------:R-:W-:Y:S01]  /*06b0*/  FADD.FTZ R6, -R96, R6 ;  /* 0x0000000660067221 */ /* 0x000fe20000010100 */
[----:B---3--:R-:W-:-:S02]  /*06c0*/  HADD2.F32 R7, -RZ, R8.H0_H0 ;  /* 0x20000008ff077230 */ /* 0x008fc40000004100 */
[--C-:B------:R-:W-:Y:S02]  /*06d0*/  HADD2.F32 R79, -RZ, R10.reuse.H0_H0 ;  /* 0x2000000aff4f7230 */ /* 0x100fe40000004100 */
[----:B------:R-:W-:Y:S02]  /*06e0*/  HADD2.F32 R78, -RZ, R10.H1_H1 ;  /* 0x3000000aff4e7230 */ /* 0x000fe40000004100 */
[----:B----4-:R-:W-:Y:S01]  /*06f0*/  FADD.FTZ R10, -R96, R12 ;  /* 0x0000000c600a7221 */ /* 0x010fe20000010100 */
[----:B------:R-:W-:Y:S02]  /*0700*/  HADD2.F32 R8, -RZ, R8.H1_H1 ;  /* 0x30000008ff087230 */ /* 0x000fe40000004100 */
[C---:B------:R-:W-:Y:S01]  /*0710*/  FMUL.FTZ R4, R91.reuse, R4 ;  /* 0x000000045b047220 */ /* 0x040fe20000410000 */
[----:B------:R-:W-:Y:S01]  /*0720*/  FADD.FTZ R36, R36, R7 ;  /* 0x0000000724247221 */ /* 0x000fe20000010000 */
[-C--:B------:R-:W-:Y:S01]  /*0730*/  FFMA.FTZ R52, R0, R7.reuse, R52 ;  /* 0x0000000700347223 */ /* 0x080fe20000010034 */
[----:B------:R-:W-:Y:S01]  /*0740*/  FMUL.FTZ R10, R91, R10 ;  /* 0x0000000a5b0a7220 */ /* 0x000fe20000410000 */
[----:B------:R-:W-:Y:S01]  /*0750*/  FMUL.FTZ R7, R116, R7 ;  /* 0x0000000774077220 */ /* 0x000fe20000410000 */
[----:B------:R-:W-:-:S02]  /*0760*/  HADD2.F32 R88, -RZ, R9.H1_H1 ;  /* 0x30000009ff587230 */ /* 0x000fc40000004100 */
[C---:B------:R-:W-:Y:S01]  /*0770*/  FMUL.FTZ R5, R91.reuse, R6 ;  /* 0x000000065b057220 */ /* 0x040fe20000410000 */
[----:B------:R-:W-:Y:S02]  /*0780*/  HADD2.F32 R89, -RZ, R9.H0_H0 ;  /* 0x20000009ff597230 */ /* 0x000fe40000004100 */
[C---:B------:R-:W-:Y:S01]  /*0790*/  FADD.FTZ R122, -R96.reuse, R13 ;  /* 0x0000000d607a7221 */ /* 0x040fe20000010100 */
[----:B0-----:R-:W-:Y:S01]  /*07a0*/  FADD.FTZ R76, -R96, R15 ;  /* 0x0000000f604c7221 */ /* 0x001fe20000010100 */
[----:B------:R-:W-:Y:S01]  /*07b0*/  FMUL.FTZ R6, R91, R97 ;  /* 0x000000615b067220 */ /* 0x000fe20000410000 */
[----:B------:R-:W-:Y:S01]  /*07c0*/  FADD.FTZ R37, R37, R8 ;  /* 0x0000000825257221 */ /* 0x000fe20000010000 */
        /* <DEDUP_REMOVED lines=8> */
[----:B------:R-:W-:Y:S01]  /*0850*/  FADD.FTZ R39, R39, R88 ;  /* 0x0000005827277221 */ /* 0x000fe20000010000 */
[----:B------:R-:W-:Y:S02]  /*0860*/  HADD2.F32 R90, -RZ, R11.H1_H1 ;  /* 0x3000000bff5a7230 */ /* 0x000fe40000004100 */
[-C--:B------:R-:W-:Y:S01]  /*0870*/  FFMA.FTZ R55, R6, R88.reuse, R55 ;  /* 0x0000005806377223 */ /* 0x080fe20000010037 */
[----:B------:R-:W-:Y:S01]  /*0880*/  FMUL.FTZ R11, R119, R88 ;  /* 0x00000058770b7220 */ /* 0x000fe20000410000 */
[----:B------:R-:W-:Y:S01]  /*0890*/  FMUL.FTZ R13, R91, R122 ;  /* 0x0000007a5b0d7220 */ /* 0x000fe20000410000 */
[----:B------:R-:W-:Y:S01]  /*08a0*/  FMUL.FTZ R9, R118, R89 ;  /* 0x0000005976097220 */ /* 0x000fe20000410000 */
        /* <DEDUP_REMOVED lines=21> */
[----:B------:R-:W-:Y:S01]  /*0a00*/  FADD.FTZ R35, R35, R90 ;  /* 0x0000005a23237221 */ /* 0x000fe20000010000 */
[-C--:B------:R-:W-:Y:S01]  /*0a10*/  FFMA.FTZ R51, R89, R90.reuse, R51 ;  /* 0x0000005a59337223 */ /* 0x080fe20000010033 */
[----:B------:R-:W-:Y:S01]  /*0a20*/  FMUL.FTZ R90, R115, R90 ;  /* 0x0000005a735a7220 */ /* 0x000fe20000410000 */
[----:B------:R-:W-:Y:S01]  /*0a30*/  FADD.FTZ R77, R77, R88 ;  /* 0x000000584d4d7221 */ /* 0x000fe20000010000 */
[----:B------:R-:W-:-:S03]  /*0a40*/  FFMA.FTZ R78, R15, R88, R78 ;  /* 0x000000580f4e7223 */ /* 0x000fc6000001004e */
[----:B------:R-:W-:Y:S01]  /*0a50*/  FADD.FTZ R97, R77, R90 ;  /* 0x0000005a4d617221 */ /* 0x000fe20000010000 */
[----:B------:R-:W-:-:S07]  /*0a60*/  FFMA.FTZ R102, R89, R90, R78 ;  /* 0x0000005a59667223 */ /* 0x000fce000001004e */
.L_x_2575:
[----:B------:R-:W-:Y:S05]  /*0a70*/  BSYNC.RECONVERGENT B1 ;  /* 0x0000000000017941 */ /* 0x000fea0003800200 */
.L_x_2574:
        /* <DEDUP_REMOVED lines=18> */
[C---:B------:R-:W-:Y:S01]  /*0ba0*/  FADD.FTZ R79, -R96.reuse, R79 ;  /* 0x0000004f604f7221 */ /* 0x040fe20000010100 */
[--C-:B---3--:R-:W-:Y:S02]  /*0bb0*/  HADD2.F32 R103, -RZ, R84.reuse.H1_H1 ;  /* 0x30000054ff677230 */ /* 0x108fe40000004100 */
[C---:B----4-:R-:W-:Y:S01]  /*0bc0*/  FADD.FTZ R92, -R96.reuse, R80 ;  /* 0x00000050605c7221 */ /* 0x050fe20000010100 */
[C---:B------:R-:W-:Y:S01]  /*0bd0*/  FADD.FTZ R93, -R96.reuse, R81 ;  /* 0x00000051605d7221 */ /* 0x040fe20000010100 */
[C---:B------:R-:W-:Y:S01]  /*0be0*/  FADD.FTZ R100, -R96.reuse, R82 ;  /* 0x0000005260647221 */ /* 0x040fe20000010100 */
[----:B------:R-:W-:Y:S01]  /*0bf0*/  FADD.FTZ R122, -R96, R83 ;  /* 0x00000053607a7221 */ /* 0x000fe20000010100 */
[----:B------:R-:W-:-:S02]  /*0c00*/  HADD2.F32 R96, -RZ, R84.H0_H0 ;  /* 0x20000054ff607230 */ /* 0x000fc40000004100 */
[C---:B-----5:R-:W-:Y:S01]  /*0c10*/  FMUL.FTZ R84, R91.reuse, R92 ;  /* 0x0000005c5b547220 */ /* 0x060fe20000410000 */
[C---:B------:R-:W-:Y:S01]  /*0c20*/  FMUL.FTZ R80, R91.reuse, R76 ;  /* 0x0000004c5b507220 */ /* 0x040fe20000410000 */
[--C-:B------:R-:W-:Y:S02]  /*0c30*/  HADD2.F32 R94, -RZ, R85.reuse.H0_H0 ;  /* 0x20000055ff5e7230 */ /* 0x100fe40000004100 */
[----:B------:R-:W-:Y:S01]  /*0c40*/  FMUL.FTZ R92, R108, R96 ;  /* 0x000000606c5c7220 */ /* 0x000fe20000410000 */
[----:B------:R-:W-:Y:S02]  /*0c50*/  HADD2.F32 R95, -RZ, R85.H1_H1 ;  /* 0x30000055ff5f7230 */ /* 0x000fe40000004100 */
[C---:B------:R-:W-:Y:S01]  /*0c60*/  FMUL.FTZ R82, R91.reuse, R78 ;  /* 0x0000004e5b527220 */ /* 0x040fe20000410000 */
[C---:B------:R-:W-:Y:S01]  /*0c70*/  FMUL.FTZ R85, R91.reuse, R93 ;  /* 0x0000005d5b557220 */ /* 0x040fe20000410000 */
[----:B------:R-:W-:Y:S01]  /*0c80*/  FMUL.FTZ R81, R91, R77 ;  /* 0x0000004d5b517220 */ /* 0x000fe20000410000 */
        /* <DEDUP_REMOVED lines=28> */
[C---:B------:R-:W-:Y:S01]  /*0e50*/  FMUL.FTZ R86, R91.reuse, R100 ;  /* 0x000000645b567220 */ /* 0x040fe20000410000 */
        /* <DEDUP_REMOVED lines=17> */
.L_x_2577:
[----:B------:R-:W-:Y:S05]  /*0f70*/  BSYNC.RECONVERGENT B1 ;  /* 0x0000000000017941 */ /* 0x000fea0003800200 */
.L_x_2576:
        /* <DEDUP_REMOVED lines=23> */
.L_x_2611:
        /* <DEDUP_REMOVED lines=28> */
[--C-:B------:R-:W-:Y:S01]  /*12b0*/  FFMA.FTZ R78, R5, R102, R103.reuse ;  /* 0x00000066054e7223 */ /* 0x100fe20000010067 */
[C---:B------:R-:W-:Y:S01]  /*12c0*/  FMUL.FTZ R79, R91.reuse, R79 ;  /* 0x0000004f5b4f7220 */ /* 0x040fe20000410000 */
[----:B------:R-:W-:Y:S01]  /*12d0*/  FMUL.FTZ R96, R91, R96 ;  /* 0x000000605b607220 */ /* 0x000fe20000410000 */
[--C-:B------:R-:W-:Y:S01]  /*12e0*/  FFMA.FTZ R97, R89, R102, R103.reuse ;  /* 0x0000006659617223 */ /* 0x100fe20000010067 */
[----:B------:R-:W-:Y:S01]  /*12f0*/  F2FP.F16.F32.PACK_AB R76, R77, R76 ;  /* 0x0000004c4d4c723e */ /* 0x000fe200000000ff */
[----:B------:R-:W-:Y:S01]  /*1300*/  FFMA.FTZ R77, R10, R102, R103 ;  /* 0x000000660a4d7223 */ /* 0x000fe20000010067 */
[----:B------:R-:W-:-:S03]  /*1310*/  FADD.FTZ R78, R9, -R78 ;  /* 0x8000004e094e7221 */ /* 0x000fc60000010000 */
[----:B------:R-:W-:Y:S01]  /*1320*/  FADD.FTZ R122, R12, -R77 ;  /* 0x8000004d0c7a7221 */ /* 0x000fe20000010000 */
[----:B------:R-:W-:-:S03]  /*1330*/  FMUL.FTZ R77, R91, R78 ;  /* 0x0000004e5b4d7220 */ /* 0x000fc60000410000 */
[----:B------:R-:W-:Y:S01]  /*1340*/  FMUL.FTZ R78, R91, R122 ;  /* 0x0000007a5b4e7220 */ /* 0x000fe20000410000 */
[----:B------:R-:W-:Y:S01]  /*1350*/  FADD.FTZ R122, R90, -R97 ;  /* 0x800000615a7a7221 */ /* 0x000fe20000010000 */
[----:B------:R-:W-:-:S03]  /*1360*/  F2FP.F16.F32.PACK_AB R77, R96, R77 ;  /* 0x0000004d604d723e */ /* 0x000fc600000000ff */
[----:B------:R-:W-:Y:S01]  /*1370*/  F2FP.F16.F32.PACK_AB R78, R79, R78 ;  /* 0x0000004e4f4e723e */ /* 0x000fe200000000ff */
[----:B------:R-:W-:Y:S01]  /*1380*/  FFMA.FTZ R79, R15, R102, R103 ;  /* 0x000000660f4f7223 */ /* 0x000fe20000010067 */
[----:B------:R-:W-:-:S03]  /*1390*/  FMUL.FTZ R122, R91, R122 ;  /* 0x0000007a5b7a7220 */ /* 0x000fc60000410000 */
[----:B------:R-:W-:-:S04]  /*13a0*/  FADD.FTZ R96, R88, -R79 ;  /* 0x8000004f58607221 */ /* 0x000fc80000010000 */
[----:B------:R-:W-:-:S05]  /*13b0*/  FMUL.FTZ R79, R91, R96 ;  /* 0x000000605b4f7220 */ /* 0x000fca0000410000 */
[----:B------:R-:W-:Y:S01]  /*13c0*/  F2FP.F16.F32.PACK_AB R79, R122, R79 ;  /* 0x0000004f7a4f723e */ /* 0x000fe200000000ff */
[----:B------:R-:W-:Y:S06]  /*13d0*/  BRA `(.L_x_2584) ;  /* 0x0000000c00a07947 */ /* 0x000fec0003800000 */
.L_x_2583:
        /* <DEDUP_REMOVED lines=12> */
[----:B------:R-:W-:Y:S01]  /*14a0*/  F2FP.F16.F32.PACK_AB R79, R79, R64 ;  /* 0x000000404f4f723e */ /* 0x000fe200000000ff */
[----:B------:R-:W-:Y:S01]  /*14b0*/  FFMA.FTZ R64, R0, R102, R103 ;  /* 0x0000006600407223 */ /* 0x000fe20000010067 */
[----:B------:R-:W-:Y:S01]  /*14c0*/  FADD.FTZ R66, R9, -R66 ;  /* 0x8000004209427221 */ /* 0x000fe20000010000 */
[C---:B------:R-:W-:Y:S01]  /*14d0*/  FMUL.FTZ R67, R91.reuse, R122 ;  /* 0x0000007a5b437220 */ /* 0x040fe20000410000 */
[----:B------:R-:W-:Y:S01]  /*14e0*/  FMUL.FTZ R77, R91, R78 ;  /* 0x0000004e5b4d7220 */ /* 0x000fe20000410000 */
[----:B------:R-:W-:Y:S01]  /*14f0*/  FADD.FTZ R76, R7, -R64 ;  /* 0x80000040074c7221 */ /* 0x000fe20000010000 */
[----:B------:R-:W-:Y:S01]  /*1500*/  FADD.FTZ R64, R8, -R65 ;  /* 0x8000004108407221 */ /* 0x000fe20000010000 */
[----:B------:R-:W-:Y:S01]  /*1510*/  FFMA.FTZ R65, R10, R102, R103 ;  /* 0x000000660a417223 */ /* 0x000fe20000010067 */
[C---:B------:R-:W-:Y:S01]  /*1520*/  FMUL.FTZ R66, R91.reuse, R66 ;  /* 0x000000425b427220 */ /* 0x040fe20000410000 */
[C---:B------:R-:W-:Y:S02]  /*1530*/  FMUL.FTZ R76, R91.reuse, R76 ;  /* 0x0000004c5b4c7220 */ /* 0x040fe40000410000 */
[----:B------:R-:W-:Y:S01]  /*1540*/  FADD.FTZ R96, R12, -R65 ;  /* 0x800000410c607221 */ /* 0x000fe20000010000 */
[----:B------:R-:W-:Y:S01]  /*1550*/  FMUL.FTZ R65, R91, R64 ;  /* 0x000000405b417220 */ /* 0x000fe20000410000 */
[----:B------:R-:W-:-:S02]  /*1560*/  F2FP.F16.F32.PACK_AB R77, R77, R66 ;  /* 0x000000424d4d723e */ /* 0x000fc400000000ff */
[----:B------:R-:W-:Y:S02]  /*1570*/  FMUL.FTZ R96, R91, R96 ;  /* 0x000000605b607220 */ /* 0x000fe40000410000 */
[----:B------:R-:W-:Y:S02]  /*1580*/  F2FP.F16.F32.PACK_AB R76, R65, R76 ;  /* 0x0000004c414c723e */ /* 0x000fe400000000ff */
[----:B------:R-:W-:Y:S02]  /*1590*/  MOV R65, R77 ;  /* 0x0000004d00417202 */ /* 0x000fe40000000f00 */
[----:B------:R-:W-:Y:S02]  /*15a0*/  F2FP.F16.F32.PACK_AB R78, R67, R96 ;  /* 0x00000060434e723e */ /* 0x000fe400000000ff */
[----:B------:R-:W-:Y:S02]  /*15b0*/  MOV R67, R79 ;  /* 0x0000004f00437202 */ /* 0x000fe40000000f00 */
[----:B------:R-:W-:-:S02]  /*15c0*/  MOV R66, R78 ;  /* 0x0000004e00427202 */ /* 0x000fc40000000f00 */
[----:B------:R-:W-:Y:S01]  /*15d0*/  MOV R64, R76 ;  /* 0x0000004c00407202 */ /* 0x000fe20000000f00 */
[----:B------:R-:W-:Y:S06]  /*15e0*/  BRA `(.L_x_2584) ;  /* 0x0000000c001c7947 */ /* 0x000fec0003800000 */
.L_x_2582:
        /* <DEDUP_REMOVED lines=32> */
.L_x_2585:
        /* <DEDUP_REMOVED lines=33> */
.L_x_2581:
        /* <DEDUP_REMOVED lines=17> */
[----:B------:R-:W-:Y:S01]  /*1b10*/  FFMA.FTZ R77, R91, R78, R21 ;  /* 0x0000004e5b4d7223 */ /* 0x000fe20000010015 */
[----:B------:R-:W-:Y:S01]  /*1b20*/  FFMA.FTZ R78, R5, R102, R103 ;  /* 0x00000066054e7223 */ /* 0x000fe20000010067 */
[C---:B------:R-:W-:Y:S01]  /*1b30*/  FFMA.FTZ R79, R91.reuse, R79, R16 ;  /* 0x0000004f5b4f7223 */ /* 0x040fe20000010010 */
[----:B------:R-:W-:Y:S01]  /*1b40*/  FFMA.FTZ R96, R91, R96, R17 ;  /* 0x000000605b607223 */ /* 0x000fe20000010011 */
[--C-:B------:R-:W-:Y:S01]  /*1b50*/  FFMA.FTZ R97, R89, R102, R103.reuse ;  /* 0x0000006659617223 */ /* 0x100fe20000010067 */
[----:B------:R-:W-:Y:S01]  /*1b60*/  F2FP.F16.F32.PACK_AB R76, R77, R76 ;  /* 0x0000004c4d4c723e */ /* 0x000fe200000000ff */
[----:B------:R-:W-:Y:S01]  /*1b70*/  FADD.FTZ R77, R9, -R78 ;  /* 0x8000004e094d7221 */ /* 0x000fe20000010000 */
[----:B------:R-:W-:-:S03]  /*1b80*/  FFMA.FTZ R78, R6, R102, R103 ;  /* 0x00000066064e7223 */ /* 0x000fc60000010067 */
[----:B------:R-:W-:Y:S01]  /*1b90*/  FFMA.FTZ R77, R91, R77, R22 ;  /* 0x0000004d5b4d7223 */ /* 0x000fe20000010016 */
[----:B------:R-:W-:-:S04]  /*1ba0*/  FADD.FTZ R78, R11, -R78 ;  /* 0x8000004e0b4e7221 */ /* 0x000fc80000010000 */
[----:B------:R-:W-:-:S05]  /*1bb0*/  FFMA.FTZ R78, R91, R78, R23 ;  /* 0x0000004e5b4e7223 */ /* 0x000fca0000010017 */
[----:B------:R-:W-:Y:S02]  /*1bc0*/  F2FP.F16.F32.PACK_AB R77, R78, R77 ;  /* 0x0000004d4e4d723e */ /* 0x000fe400000000ff */
[----:B------:R-:W-:Y:S01]  /*1bd0*/  F2FP.F16.F32.PACK_AB R78, R96, R79 ;  /* 0x0000004f604e723e */ /* 0x000fe200000000ff */
[----:B------:R-:W-:Y:S01]  /*1be0*/  FFMA.FTZ R79, R15, R102, R103 ;  /* 0x000000660f4f7223 */ /* 0x000fe20000010067 */
[----:B------:R-:W-:-:S03]  /*1bf0*/  FADD.FTZ R96, R90, -R97 ;  /* 0x800000615a607221 */ /* 0x000fc60000010000 */
[----:B------:R-:W-:Y:S01]  /*1c00*/  FADD.FTZ R79, R88, -R79 ;  /* 0x8000004f584f7221 */ /* 0x000fe20000010000 */
[----:B------:R-:W-:-:S03]  /*1c10*/  FFMA.FTZ R96, R91, R96, R19 ;  /* 0x000000605b607223 */ /* 0x000fc60000010013 */
[----:B------:R-:W-:-:S05]  /*1c20*/  FFMA.FTZ R79, R91, R79, R18 ;  /* 0x0000004f5b4f7223 */ /* 0x000fca0000010012 */
[----:B------:R-:W-:Y:S01]  /*1c30*/  F2FP.F16.F32.PACK_AB R79, R96, R79 ;  /* 0x0000004f604f723e */ /* 0x000fe200000000ff */
[----:B------:R-:W-:Y:S06]  /*1c40*/  BRA `(.L_x_2584) ;  /* 0x0000000400847947 */ /* 0x000fec0003800000 */
.L_x_2587:
        /* <DEDUP_REMOVED lines=9> */
[C---:B------:R-:W-:Y:S01]  /*1ce0*/  FFMA.FTZ R64, R91.reuse, R64, R19 ;  /* 0x000000405b407223 */ /* 0x040fe20000010013 */
[----:B------:R-:W-:Y:S01]  /*1cf0*/  FADD.FTZ R67, R12, -R67 ;  /* 0x800000430c437221 */ /* 0x000fe20000010000 */
[----:B------:R-:W-:-:S03]  /*1d00*/  FFMA.FTZ R78, R91, R78, R17 ;  /* 0x0000004e5b4e7223 */ /* 0x000fc60000010011 */
[----:B------:R-:W-:Y:S01]  /*1d10*/  F2FP.F16.F32.PACK_AB R79, R64, R65 ;  /* 0x00000041404f723e */ /* 0x000fe200000000ff */
[-CC-:B------:R-:W-:Y:S01]  /*1d20*/  FFMA.FTZ R64, R0, R102.reuse, R103.reuse ;  /* 0x0000006600407223 */ /* 0x180fe20000010067 */
[-C--:B------:R-:W-:Y:S01]  /*1d30*/  FFMA.FTZ R65, R4, R102.reuse, R103 ;  /* 0x0000006604417223 */ /* 0x080fe20000010067 */
[----:B------:R-:W-:Y:S02]  /*1d40*/  FFMA.FTZ R67, R91, R67, R16 ;  /* 0x000000435b437223 */ /* 0x000fe40000010010 */
[----:B------:R-:W-:Y:S01]  /*1d50*/  FADD.FTZ R76, R7, -R64 ;  /* 0x80000040074c7221 */ /* 0x000fe20000010000 */
[----:B------:R-:W-:Y:S01]  /*1d60*/  FADD.FTZ R64, R8, -R65 ;  /* 0x8000004108407221 */ /* 0x000fe20000010000 */
[----:B------:R-:W-:Y:S01]  /*1d70*/  FADD.FTZ R65, R9, -R66 ;  /* 0x8000004209417221 */ /* 0x000fe20000010000 */
[----:B------:R-:W-:Y:S01]  /*1d80*/  FFMA.FTZ R66, R6, R102, R103 ;  /* 0x0000006606427223 */ /* 0x000fe20000010067 */
[C---:B------:R-:W-:Y:S01]  /*1d90*/  FFMA.FTZ R76, R91.reuse, R76, R20 ;  /* 0x0000004c5b4c7223 */ /* 0x040fe20000010014 */
[----:B------:R-:W-:Y:S01]  /*1da0*/  F2FP.F16.F32.PACK_AB R78, R78, R67 ;  /* 0x000000434e4e723e */ /* 0x000fe200000000ff */
[----:B------:R-:W-:Y:S01]  /*1db0*/  FFMA.FTZ R77, R91, R65, R22 ;  /* 0x000000415b4d7223 */ /* 0x000fe20000010016 */
[----:B------:R-:W-:Y:S01]  /*1dc0*/  FADD.FTZ R66, R11, -R66 ;  /* 0x800000420b427221 */ /* 0x000fe20000010000 */
[----:B------:R-:W-:Y:S01]  /*1dd0*/  FFMA.FTZ R65, R91, R64, R21 ;  /* 0x000000405b417223 */ /* 0x000fe20000010015 */
[----:B------:R-:W-:-:S02]  /*1de0*/  MOV R67, R79 ;  /* 0x0000004f00437202 */ /* 0x000fc40000000f00 */
[----:B------:R-:W-:Y:S02]  /*1df0*/  FFMA.FTZ R66, R91, R66, R23 ;  /* 0x000000425b427223 */ /* 0x000fe40000010017 */
[----:B------:R-:W-:-:S03]  /*1e00*/  F2FP.F16.F32.PACK_AB R76, R65, R76 ;  /* 0x0000004c414c723e */ /* 0x000fc600000000ff */
[----:B------:R-:W-:Y:S02]  /*1e10*/  F2FP.F16.F32.PACK_AB R77, R66, R77 ;  /* 0x0000004d424d723e */ /* 0x000fe400000000ff */
[----:B------:R-:W-:Y:S02]  /*1e20*/  MOV R66, R78 ;  /* 0x0000004e00427202 */ /* 0x000fe40000000f00 */
[----:B------:R-:W-:Y:S02]  /*1e30*/  MOV R65, R77 ;  /* 0x0000004d00417202 */ /* 0x000fe40000000f00 */
[----:B------:R-:W-:Y:S01]  /*1e40*/  MOV R64, R76 ;  /* 0x0000004c00407202 */ /* 0x000fe20000000f00 */
[----:B------:R-:W-:Y:S06]  /*1e50*/  BRA `(.L_x_2584) ;  /* 0x0000000400007947 */ /* 0x000fec0003800000 */
.L_x_2586:
        /* <DEDUP_REMOVED lines=32> */
.L_x_2588:
        /* <DEDUP_REMOVED lines=32> */
.L_x_2584:
        /* <DEDUP_REMOVED lines=15> */
.L_x_2580:
[----:B------:R-:W-:Y:S05]  /*2350*/  BSYNC.RECONVERGENT B1 ;  /* 0x0000000000017941 */ /* 0x000fea0003800200 */
.L_x_2579:
        /* <DEDUP_REMOVED lines=46> */
.L_x_2593:
        /* <DEDUP_REMOVED lines=29> */
.L_x_2592:
        /* <DEDUP_REMOVED lines=37> */
.L_x_2595:
        /* <DEDUP_REMOVED lines=29> */
.L_x_2591:
        /* <DEDUP_REMOVED lines=41> */
.L_x_2597:
        /* <DEDUP_REMOVED lines=29> */
.L_x_2596:
        /* <DEDUP_REMOVED lines=37> */
.L_x_2598:
        /* <DEDUP_REMOVED lines=28> */
.L_x_2594:
        /* <DEDUP_REMOVED lines=10> */
.L_x_2590:
[----:B------:R-:W-:Y:S05]  /*3540*/  BSYNC.RECONVERGENT B1 ;  /* 0x0000000000017941 */ /* 0x000fea0003800200 */
.L_x_2589:
[----:B01----:R-:W0:Y:S02]  /*3550*/  LDC.64 R76, c[0x0][0x380] ;  /* 0x0000e000ff4c7b82 */ /* 0x003e240000000a00 */
[----:B0-----:R-:W-:-:S04]  /*3560*/  LEA R2, R76, R2, 0x2 ;  /* 0x000000024c027211 */ /* 0x001fc800078e10ff */
[----:B------:R-:W-:-:S13]  /*3570*/  ISETP.GE.AND P0, PT, R2, R77, PT ;  /* 0x0000004d0200720c */ /* 0x000fda0003f06270 */
[----:B------:R-:W-:Y:S05]  /*3580*/  @!P0 BRA `(.L_x_2599) ;  /* 0xffffffcc00b88947 */ /* 0x000fea000383ffff */
.L_x_2573:
[----:B------:R-:W-:Y:S05]  /*3590*/  BSYNC B0 ;  /* 0x0000000000007941 */ /* 0x000fea0003800000 */
.L_x_2572:
        /* <DEDUP_REMOVED lines=141> */
.L_x_2578:
[----:B------:R-:W-:Y:S01]  /*3e70*/  HFMA2 R78, -RZ, RZ, 0, 5.9604644775390625e-08 ;  /* 0x00000001ff4e7431 */ /* 0x000fe200000001ff */
[----:B------:R-:W-:Y:S01]  /*3e80*/  BSSY B1, `(.L_x_2600) ;  /* 0x0000006000017945 */ /* 0x000fe20003800000 */
[----:B------:R-:W-:Y:S02]  /*3e90*/  MOV R77, 0x1f ;  /* 0x0000001f004d7802 */ /* 0x000fe40000000f00 */
[----:B------:R-:W-:-:S07]  /*3ea0*/  MOV R76, 0xffffffff ;  /* 0xffffffff004c7802 */ /* 0x000fce0000000f00 */
[----:B-----5:R-:W-:Y:S05]  /*3eb0*/  WARPSYNC.COLLECTIVE R76, `(.L_x_2601) ;  /* 0x000000004c087348 */ /* 0x020fea0003c00000 */
[----:B------:R0:W1:Y:S02]  /*3ec0*/  SHFL.BFLY P0, R79, R97, R78, R77 ;  /* 0x0c00004e614f7389 */ /* 0x000064000000004d */
[----:B01---5:R-:W-:Y:S05]  /*3ed0*/  ENDCOLLECTIVE ;  /* 0x000000000000791b */ /* 0x023fea0003800000 */
.L_x_2601:
[----:B------:R-:W-:Y:S05]  /*3ee0*/  BSYNC B1 ;  /* 0x0000000000017941 */ /* 0x000fea0003800000 */
.L_x_2600:
        /* <DEDUP_REMOVED lines=8> */
.L_x_2602:
[----:B------:R-:W-:Y:S01]  /*3f70*/  MOV R97, R96 ;  /* 0x0000006000617202 */ /* 0x000fe20000000f00 */
[----:B------:R-:W-:Y:S01]  /*3f80*/  HFMA2 R78, -RZ, RZ, 0, 1.1920928955078125e-07 ;  /* 0x00000002ff4e7431 */ /* 0x000fe200000001ff */
[----:B------:R-:W-:-:S07]  /*3f90*/  MOV R103, R79 ;  /* 0x0000004f00677202 */ /* 0x000fce0000000f00 */
[----:B------:R-:W-:Y:S05]  /*3fa0*/  WARPSYNC.COLLECTIVE R76, `(.L_x_2603) ;  /* 0x000000004c087348 */ /* 0x000fea0003c00000 */
[----:B------:R0:W1:Y:S02]  /*3fb0*/  SHFL.BFLY P0, R79, R97, R78, R77 ;  /* 0x0c00004e614f7389 */ /* 0x000064000000004d */
[----:B01----:R-:W-:Y:S05]  /*3fc0*/  ENDCOLLECTIVE ;  /* 0x000000000000791b */ /* 0x003fea0003800000 */
.L_x_2603:
[----:B------:R-:W-:-:S05]  /*3fd0*/  FADD.FTZ R103, R103, R102 ;  /* 0x0000006667677221 */ /* 0x000fca0000010000 */
[----:B------:R-:W-:Y:S01]  /*3fe0*/  MOV R97, R103 ;  /* 0x0000006700617202 */ /* 0x000fe20000000f00 */
[----:B------:R-:W-:-:S07]  /*3ff0*/  FADD.FTZ R123, R96, R79 ;  /* 0x0000004f607b7221 */ /* 0x000fce0000010000 */
[----:B------:R-:W-:Y:S05]  /*4000*/  WARPSYNC.COLLECTIVE R76, `(.L_x_2604) ;  /* 0x000000004c087348 */ /* 0x000fea0003c00000 */
[----:B------:R0:W1:Y:S02]  /*4010*/  SHFL.BFLY P0, R79, R97, R78, R77 ;  /* 0x0c00004e614f7389 */ /* 0x000064000000004d */
[----:B01----:R-:W-:Y:S05]  /*4020*/  ENDCOLLECTIVE ;  /* 0x000000000000791b */ /* 0x003fea0003800000 */
.L_x_2604:
[----:B------:R-:W-:Y:S01]  /*4030*/  MOV R97, R123 ;  /* 0x0000007b00617202 */ /* 0x000fe20000000f00 */
[----:B------:R-:W-:Y:S01]  /*4040*/  HFMA2 R78, -RZ, RZ, 0, 2.384185791015625e-07 ;  /* 0x00000004ff4e7431 */ /* 0x000fe200000001ff */
[----:B------:R-:W-:-:S07]  /*4050*/  MOV R122, R79 ;  /* 0x0000004f007a7202 */ /* 0x000fce0000000f00 */
[----:B------:R-:W-:Y:S05]  /*4060*/  WARPSYNC.COLLECTIVE R76, `(.L_x_2605) ;  /* 0x000000004c087348 */ /* 0x000fea0003c00000 */
[----:B------:R0:W1:Y:S02]  /*4070*/  SHFL.BFLY P0, R79, R97, R78, R77 ;  /* 0x0c00004e614f7389 */ /* 0x000064000000004d */
[----:B01----:R-:W-:Y:S05]  /*4080*/  ENDCOLLECTIVE ;  /* 0x000000000000791b */ /* 0x003fea0003800000 */
.L_x_2605:
[----:B------:R-:W-:-:S05]  /*4090*/  FADD.FTZ R122, R103, R122 ;  /* 0x0000007a677a7221 */ /* 0x000fca0000010000 */
[----:B------:R-:W-:Y:S01]  /*40a0*/  MOV R97, R122 ;  /* 0x0000007a00617202 */ /* 0x000fe20000000f00 */
[----:B------:R-:W-:-:S07]  /*40b0*/  FADD.FTZ R123, R123, R79 ;  /* 0x0000004f7b7b7221 */ /* 0x000fce0000010000 */
[----:B------:R-:W-:Y:S05]  /*40c0*/  WARPSYNC.COLLECTIVE R76, `(.L_x_2606) ;  /* 0x000000004c087348 */ /* 0x000fea0003c00000 */
[----:B------:R0:W1:Y:S02]  /*40d0*/  SHFL.BFLY P0, R79, R97, R78, R77 ;  /* 0x0c00004e614f7389 */ /* 0x000064000000004d */
[----:B01----:R-:W-:Y:S05]  /*40e0*/  ENDCOLLECTIVE ;  /* 0x000000000000791b */ /* 0x003fea0003800000 */
.L_x_2606:
[----:B------:R-:W-:Y:S01]  /*40f0*/  MOV R97, R123 ;  /* 0x0000007b00617202 */ /* 0x000fe20000000f00 */
[----:B------:R-:W-:Y:S01]  /*4100*/  HFMA2 R78, -RZ, RZ, 0, 4.76837158203125e-07 ;  /* 0x00000008ff4e7431 */ /* 0x000fe200000001ff */
[----:B------:R-:W-:-:S07]  /*4110*/  MOV R125, R79 ;  /* 0x0000004f007d7202 */ /* 0x000fce0000000f00 */
[----:B------:R-:W-:Y:S05]  /*4120*/  WARPSYNC.COLLECTIVE R76, `(.L_x_2607) ;  /* 0x000000004c087348 */ /* 0x000fea0003c00000 */
[----:B------:R0:W1:Y:S02]  /*4130*/  SHFL.BFLY P0, R79, R97, R78, R77 ;  /* 0x0c00004e614f7389 */ /* 0x000064000000004d */
[----:B01----:R-:W-:Y:S05]  /*4140*/  ENDCOLLECTIVE ;  /* 0x000000000000791b */ /* 0x003fea0003800000 */
.L_x_2607:
[----:B------:R-:W-:-:S05]  /*4150*/  FADD.FTZ R125, R122, R125 ;  /* 0x0000007d7a7d7221 */ /* 0x000fca0000010000 */
[----:B------:R-:W-:Y:S01]  /*4160*/  MOV R97, R125 ;  /* 0x0000007d00617202 */ /* 0x000fe20000000f00 */
[----:B------:R-:W-:-:S07]  /*4170*/  FADD.FTZ R96, R123, R79 ;  /* 0x0000004f7b607221 */ /* 0x000fce0000010000 */
[----:B------:R-:W-:Y:S05]  /*4180*/  WARPSYNC.COLLECTIVE R76, `(.L_x_2608) ;  /* 0x000000004c087348 */ /* 0x000fea0003c00000 */
[----:B------:R0:W1:Y:S02]  /*4190*/  SHFL.BFLY P0, R79, R97, R78, R77 ;  /* 0x0c00004e614f7389 */ /* 0x000064000000004d */
[----:B01----:R-:W-:Y:S05]  /*41a0*/  ENDCOLLECTIVE ;  /* 0x000000000000791b */ /* 0x003fea0003800000 */
.L_x_2608:
[----:B------:R-:W-:Y:S01]  /*41b0*/  MOV R97, R96 ;  /* 0x0000006000617202 */ /* 0x000fe20000000f00 */
[----:B------:R-:W-:Y:S01]  /*41c0*/  HFMA2 R78, -RZ, RZ, 0, 9.5367431640625e-07 ;  /* 0x00000010ff4e7431 */ /* 0x000fe200000001ff */
[----:B------:R-:W-:-:S07]  /*41d0*/  MOV R102, R79 ;  /* 0x0000004f00667202 */ /* 0x000fce0000000f00 */
[----:B------:R-:W-:Y:S05]  /*41e0*/  WARPSYNC.COLLECTIVE R76, `(.L_x_2609) ;  /* 0x000000004c087348 */ /* 0x000fea0003c00000 */
[----:B------:R0:W1:Y:S02]  /*41f0*/  SHFL.BFLY P0, R79, R97, R78, R77 ;  /* 0x0c00004e614f7389 */ /* 0x000064000000004d */
[----:B01----:R-:W-:Y:S05]  /*4200*/  ENDCOLLECTIVE ;  /* 0x000000000000791b */ /* 0x003fea0003800000 */
.L_x_2609:
[----:B------:R-:W-:-:S05]  /*4210*/  FADD.FTZ R102, R125, R102 ;  /* 0x000000667d667221 */ /* 0x000fca0000010000 */
[----:B------:R-:W-:Y:S02]  /*4220*/  MOV R97, R102 ;  /* 0x0000006600617202 */ /* 0x000fe40000000f00 */
[----:B------:R-:W-:-:S07]  /*4230*/  MOV R103, R79 ;  /* 0x0000004f00677202 */ /* 0x000fce0000000f00 */
[----:B------:R-:W-:Y:S05]  /*4240*/  WARPSYNC.COLLECTIVE R76, `(.L_x_2610) ;  /* 0x000000004c087348 */ /* 0x000fea0003c00000 */
[----:B------:R0:W1:Y:S02]  /*4250*/  SHFL.BFLY P0, R79, R97, R78, R77 ;  /* 0x0c00004e614f7389 */ /* 0x000064000000004d */
[----:B01----:R-:W-:Y:S05]  /*4260*/  ENDCOLLECTIVE ;  /* 0x000000000000791b */ /* 0x003fea0003800000 */
.L_x_2610:
[----:B------:R-:W-:Y:S05]  /*4270*/  BRA `(.L_x_2611) ;  /* 0xffffffcc009c7947 */ /* 0x000fea000383ffff */
.L_x_2612:
        /* <DEDUP_REMOVED lines=16> */
.L_x_3972:


//--------------------- .text._ZN10layer_norm31ln_parallel_residual_bwd_kernelINS_13Kernel_traitsIf6__halffS2_fjLj512ELj1ELj4ELj1ELj16ENS_18Kernel_traits_baseILj512EfS2_fS2_fjLj128EEEEELb0ELb1ELb1EEEvNS_9BwdParamsE --------------------------
	.section	.text._ZN10layer_norm31ln_parallel_residual_bwd_kernelINS_13Kernel_traitsIf6__halffS2_fjLj512ELj1ELj4ELj1ELj16ENS_18Kernel_traits_baseILj512EfS2_fS2_fjLj128EEEEELb0ELb1ELb1EEEvNS_9BwdParamsE,"ax",@progbits
	.align	128
        .global         _ZN10layer_norm31ln_parallel_residual_bwd_kernelINS_13Kernel_traitsIf6__halffS2_fjLj512ELj1ELj4ELj1ELj16ENS_18Kernel_traits_baseILj512EfS2_fS2_fjLj128EEEEELb0ELb1ELb1EEEvNS_9BwdParamsE
        .type           _ZN10layer_norm31ln_parallel_residual_bwd_kernelINS_13Kernel_traitsIf6__halffS2_fjLj512ELj1ELj4ELj1ELj16ENS_18Kernel_traits_baseILj512EfS2_fS2_fjLj128EEEEELb0ELb1ELb1EEEvNS_9BwdParamsE,@function
        .size           _ZN10layer_norm31ln_parallel_residual_bwd_kernelINS_13Kernel_traitsIf6__halffS2_fjLj512ELj1ELj4ELj1ELj16ENS_18Kernel_traits_baseILj512EfS2_fS2_fjLj128EEEEELb0ELb1ELb1EEEvNS_9BwdParamsE,(.L_x_3973 - _ZN10layer_norm31ln_parallel_residual_bwd_kernelINS_13Kernel_traitsIf6__halffS2_fjLj512ELj1ELj4ELj1ELj16ENS_18Kernel_traits_baseILj512EfS2_fS2_fjLj128EEEEELb0ELb1ELb1EEEvNS_9BwdParamsE)
        .other          _ZN10layer_norm31ln_parallel_residual_bwd_kernelINS_13Kernel_traitsIf6__halffS2_fjLj512ELj1ELj4ELj1ELj16ENS_18Kernel_traits_baseILj512EfS2_fS2_fjLj128EEEEELb0ELb1ELb1EEEvNS_9BwdParamsE,@"STO_CUDA_ENTRY STV_DEFAULT"
_ZN10layer_norm31ln_parallel_residual_bwd_kernelINS_13Kernel_traitsIf6__halffS2_fjLj512ELj1ELj4ELj1ELj16ENS_18Kernel_traits_baseILj512EfS2_fS2_fjLj128EEEEELb0ELb1ELb1EEEvNS_9BwdParamsE:
.text._ZN10layer_norm31ln_parallel_residual_bwd_kernelINS_13Kernel_traitsIf6__halffS2_fjLj512ELj1ELj4ELj1ELj16ENS_18Kernel_traits_baseILj512EfS2_fS2_fjLj128EEEEELb0ELb1ELb1EEEvNS_9BwdParamsE:
        /* <DEDUP_REMOVED lines=64> */
.L_x_2633:
        /* <DEDUP_REMOVED lines=19> */
[----:B------:R-:W3:Y:S04]  /*0530*/  LDG.E.128 R76, desc[UR10][R110.64+0x10] ;  /* 0x0000100a6e4c7981 */ /* 0x000ee8000c1e1d00 */
[----:B------:R-:W3:Y:S04]  /*0540*/  LDG.E R107, desc[UR10][R106.64] ;  /* 0x0000000a6a6b7981 */ /* 0x000ee8000c1e1900 */
[----:B------:R1:W3:Y:S01]  /*0550*/  LDG.E.128 R72, desc[UR10][R110.64] ;  /* 0x0000000a6e487981 */ /* 0x0002e2000c1e1d00 */
[----:B------:R-:W-:-:S06]  /*0560*/  IMAD.WIDE.U32 R80, R104, 0x10, R80 ;  /* 0x0000001068507825 */ /* 0x000fcc00078e0050 */
        /* <DEDUP_REMOVED lines=19> */
[C---:B--2---:R-:W-:Y:S01]  /*06a0*/  FADD.FTZ R68, -R122.reuse, R68 ;  /* 0x000000447a447221 */ /* 0x044fe20000010100 */
[--C-:B------:R-:W-:Y:S02]  /*06b0*/  HADD2.F32 R61, -RZ, R64.reuse.H0_H0 ;  /* 0x20000040ff3d7230 */ /* 0x100fe40000004100 */
[----:B------:R-:W-:Y:S02]  /*06c0*/  HADD2.F32 R64, -RZ, R64.H1_H1 ;  /* 0x30000040ff407230 */ /* 0x000fe40000004100 */
[--C-:B------:R-:W-:Y:S02]  /*06d0*/  HADD2.F32 R63, -RZ, R65.reuse.H0_H0 ;  /* 0x20000041ff3f7230 */ /* 0x100fe40000004100 */
[----:B---3--:R-:W-:Y:S01]  /*06e0*/  FADD.FTZ R120, -R122, R77 ;  /* 0x0000004d7a787221 */ /* 0x008fe20000010100 */
[----:B------:R-:W-:-:S02]  /*06f0*/  HADD2.F32 R108, -RZ, R65.H1_H1 ;  /* 0x30000041ff6c7230 */ /* 0x000fc40000004100 */
[C---:B------:R-:W-:Y:S01]  /*0700*/  FMUL.FTZ R0, R107.reuse, R0 ;  /* 0x000000006b007220 */ /* 0x040fe20000410000 */
[----:B------:R-:W-:Y:S02]  /*0710*/  HADD2.F32 R65, -RZ, R66.H0_H0 ;  /* 0x20000042ff417230 */ /* 0x000fe40000004100 */
[----:B------:R-:W-:Y:S01]  /*0720*/  FMUL.FTZ R60, R107, R60 ;  /* 0x0000003c6b3c7220 */ /* 0x000fe20000410000 */
[----:B------:R-:W-:Y:S01]  /*0730*/  FADD.FTZ R62, -R122, R62 ;  /* 0x0000003e7a3e7221 */ /* 0x000fe20000010100 */
[----:B------:R-:W-:Y:S01]  /*0740*/  FADD.FTZ R100, R61, R100 ;  /* 0x000000643d647221 */ /* 0x000fe20000010000 */
[-C--:B------:R-:W-:Y:S01]  /*0750*/  FFMA.FTZ R101, R0, R61.reuse, R101 ;  /* 0x0000003d00657223 */ /* 0x080fe20000010065 */
[----:B------:R-:W-:Y:S01]  /*0760*/  FMUL.FTZ R77, R107, R68 ;  /* 0x000000446b4d7220 */ /* 0x000fe20000410000 */
[----:B------:R-:W-:Y:S01]  /*0770*/  FADD.FTZ R70, -R122, R70 ;  /* 0x000000467a467221 */ /* 0x000fe20000010100 */
        /* <DEDUP_REMOVED lines=16> */
[----:B------:R-:W-:-:S02]  /*0880*/  HADD2.F32 R109, -RZ, R67.H0_H0 ;  /* 0x20000043ff6d7230 */ /* 0x000fc40000004100 */
[----:B------:R-:W-:Y:S01]  /*0890*/  FADD.FTZ R70, R75, R70 ;  /* 0x000000464b467221 */ /* 0x000fe20000010000 */
[C---:B0-----:R-:W-:Y:S01]  /*08a0*/  FADD.FTZ R112, -R122.reuse, R69 ;  /* 0x000000457a707221 */ /* 0x041fe20000010100 */
        /* <DEDUP_REMOVED lines=9> */
[----:B------:R-:W-:Y:S01]  /*0940*/  FFMA.FTZ R119, R62, R63, R119 ;  /* 0x0000003f3e777223 */ /* 0x000fe20000010077 */
[----:B------:R-:W-:Y:S01]  /*0950*/  FADD.FTZ R70, R63, R70 ;  /* 0x000000463f467221 */ /* 0x000fe20000010000 */
[----:B------:R-:W-:-:S02]  /*0960*/  HADD2.F32 R66, -RZ, R66.H1_H1 ;  /* 0x30000042ff427230 */ /* 0x000fc40000004100 */
[----:B------:R-:W-:Y:S01]  /*0970*/  FADD.FTZ R7, R109, R7 ;  /* 0x000000076d077221 */ /* 0x000fe20000010000 */
[--C-:B------:R-:W-:Y:S02]  /*0980*/  HADD2.F32 R69, -RZ, R81.reuse.H0_H0 ;  /* 0x20000051ff457230 */ /* 0x100fe40000004100 */
[-C--:B------:R-:W-:Y:S01]  /*0990*/  FFMA.FTZ R8, R65, R109.reuse, R8 ;  /* 0x0000006d41087223 */ /* 0x080fe20000010008 */
[----:B------:R-:W-:Y:S02]  /*09a0*/  HADD2.F32 R124, -RZ, R81.H1_H1 ;  /* 0x30000051ff7c7230 */ /* 0x000fe40000004100 */
[----:B------:R-:W-:Y:S01]  /*09b0*/  FMUL.FTZ R68, R38, R109 ;  /* 0x0000006d26447220 */ /* 0x000fe20000410000 */
[C---:B------:R-:W-:Y:S01]  /*09c0*/  FMUL.FTZ R81, R107.reuse, R112 ;  /* 0x000000706b517220 */ /* 0x040fe20000410000 */
        /* <DEDUP_REMOVED lines=8> */
[----:B-1----:R-:W-:-:S02]  /*0a50*/  HADD2.F32 R110, -RZ, R67.H1_H1 ;  /* 0x30000043ff6e7230 */ /* 0x002fc40000004100 */
[----:B------:R-:W-:Y:S01]  /*0a60*/  FMUL.FTZ R113, R107, R114 ;  /* 0x000000726b717220 */ /* 0x000fe20000410000 */
[----:B------:R-:W-:Y:S01]  /*0a70*/  FFMA.FTZ R72, R81, R66, R72 ;  /* 0x0000004251487223 */ /* 0x000fe20000010048 */
[----:B------:R-:W-:Y:S01]  /*0a80*/  FADD.FTZ R119, R66, R119 ;  /* 0x0000007742777221 */ /* 0x000fe20000010000 */
[--C-:B------:R-:W-:Y:S02]  /*0a90*/  HADD2.F32 R67, -RZ, R80.reuse.H0_H0 ;  /* 0x20000050ff437230 */ /* 0x100fe40000004100 */
[----:B------:R-:W-:Y:S01]  /*0aa0*/  FADD.FTZ R9, R110, R9 ;  /* 0x000000096e097221 */ /* 0x000fe20000010000 */
[-C--:B------:R-:W-:Y:S01]  /*0ab0*/  FFMA.FTZ R2, R113, R110.reuse, R2 ;  /* 0x0000006e71027223 */ /* 0x080fe20000010002 */
[----:B------:R-:W-:Y:S01]  /*0ac0*/  FMUL.FTZ R110, R39, R110 ;  /* 0x0000006e276e7220 */ /* 0x000fe20000410000 */
[----:B------:R-:W-:Y:S01]  /*0ad0*/  FFMA.FTZ R72, R65, R68, R72 ;  /* 0x0000004441487223 */ /* 0x000fe20000010048 */
[----:B------:R-:W-:Y:S01]  /*0ae0*/  FADD.FTZ R119, R68, R119 ;  /* 0x0000007744777221 */ /* 0x000fe20000010000 */
[----:B------:R-:W-:-:S02]  /*0af0*/  HADD2.F32 R80, -RZ, R80.H1_H1 ;  /* 0x30000050ff507230 */ /* 0x000fc40000004100 */
[----:B------:R-:W-:Y:S01]  /*0b00*/  FMUL.FTZ R111, R107, R116 ;  /* 0x000000746b6f7220 */ /* 0x000fe20000410000 */
[-C--:B------:R-:W-:Y:S01]  /*0b10*/  FMUL.FTZ R70, R40, R67.reuse ;  /* 0x0000004328467220 */ /* 0x080fe20000410000 */
[----:B------:R-:W-:Y:S01]  /*0b20*/  FFMA.FTZ R72, R113, R110, R72 ;  /* 0x0000006e71487223 */ /* 0x000fe20000010048 */
[----:B------:R-:W-:Y:S01]  /*0b30*/  FADD.FTZ R119, R110, R119 ;  /* 0x000000776e777221 */ /* 0x000fe20000010000 */
[----:B------:R-:W-:Y:S01]  /*0b40*/  FMUL.FTZ R74, R107, R74 ;  /* 0x0000004a6b4a7220 */ /* 0x000fe20000410000 */
[----:B------:R-:W-:Y:S01]  /*0b50*/  FADD.FTZ R11, R80, R11 ;  /* 0x0000000b500b7221 */ /* 0x000fe20000010000 */
[-C--:B------:R-:W-:Y:S01]  /*0b60*/  FFMA.FTZ R14, R111, R80.reuse, R14 ;  /* 0x000000506f0e7223 */ /* 0x080fe2000001000e */
[----:B------:R-:W-:Y:S01]  /*0b70*/  FMUL.FTZ R80, R41, R80 ;  /* 0x0000005029507220 */ /* 0x000fe20000410000 */
        /* <DEDUP_REMOVED lines=8> */
[----:B------:R-:W-:Y:S01]  /*0c00*/  FFMA.FTZ R67, R111, R80, R72 ;  /* 0x000000506f437223 */ /* 0x000fe20000010048 */
[----:B------:R-:W-:Y:S01]  /*0c10*/  FADD.FTZ R72, R119, R80 ;  /* 0x0000005077487221 */ /* 0x000fe20000010000 */
[----:B------:R-:W-:-:S02]  /*0c20*/  HADD2.F32 R71, -RZ, R82.H0_H0 ;  /* 0x20000052ff477230 */ /* 0x000fc40000004100 */
[----:B------:R-:W-:Y:S01]  /*0c30*/  FADD.FTZ R94, R108, R94 ;  /* 0x0000005e6c5e7221 */ /* 0x000fe20000010000 */
[----:B------:R-:W-:Y:S01]  /*0c40*/  FFMA.FTZ R95, R106, R108, R95 ;  /* 0x0000006c6a5f7223 */ /* 0x000fe2000001005f */
[----:B------:R-:W-:Y:S01]  /*0c50*/  FMUL.FTZ R76, R107, R76 ;  /* 0x0000004c6b4c7220 */ /* 0x000fe20000410000 */
[----:B------:R-:W-:Y:S01]  /*0c60*/  FADD.FTZ R15, R124, R15 ;  /* 0x0000000f7c0f7221 */ /* 0x000fe20000010000 */
[-C--:B------:R-:W-:Y:S01]  /*0c70*/  FFMA.FTZ R86, R115, R124.reuse, R86 ;  /* 0x0000007c73567223 */ /* 0x080fe20000010056 */
[----:B------:R-:W-:Y:S01]  /*0c80*/  FFMA.FTZ R108, R74, R69, R67 ;  /* 0x000000454a6c7223 */ /* 0x000fe20000010043 */
[----:B------:R-:W-:Y:S01]  /*0c90*/  FMUL.FTZ R124, R43, R124 ;  /* 0x0000007c2b7c7220 */ /* 0x000fe20000410000 */
[----:B------:R-:W-:Y:S01]  /*0ca0*/  FADD.FTZ R67, R72, R69 ;  /* 0x0000004548437221 */ /* 0x000fe20000010000 */
[----:B------:R-:W-:Y:S02]  /*0cb0*/  HADD2.F32 R82, -RZ, R82.H1_H1 ;  /* 0x30000052ff527230 */ /* 0x000fe40000004100 */
[----:B------:R-:W-:Y:S01]  /*0cc0*/  FMUL.FTZ R117, R107, R120 ;  /* 0x000000786b757220 */ /* 0x000fe20000410000 */
[----:B------:R-:W-:Y:S01]  /*0cd0*/  FADD.FTZ R88, R71, R88 ;  /* 0x0000005847587221 */ /* 0x000fe20000010000 */
[-C--:B------:R-:W-:Y:S01]  /*0ce0*/  FFMA.FTZ R85, R76, R71.reuse, R85 ;  /* 0x000000474c557223 */ /* 0x080fe20000010055 */
[----:B------:R-:W-:Y:S01]  /*0cf0*/  FMUL.FTZ R71, R44, R71 ;  /* 0x000000472c477220 */ /* 0x000fe20000410000 */
[----:B------:R-:W-:Y:S01]  /*0d00*/  FFMA.FTZ R119, R115, R124, R108 ;  /* 0x0000007c73777223 */ /* 0x000fe2000001006c */
[----:B------:R-:W-:Y:S01]  /*0d10*/  FADD.FTZ R72, R67, R124 ;  /* 0x0000007c43487221 */ /* 0x000fe20000010000 */
[----:B------:R-:W-:-:S02]  /*0d20*/  HADD2.F32 R73, -RZ, R83.H0_H0 ;  /* 0x20000053ff497230 */ /* 0x000fc40000004100 */
[----:B------:R-:W-:Y:S01]  /*0d30*/  FMUL.FTZ R78, R107, R78 ;  /* 0x0000004e6b4e7220 */ /* 0x000fe20000410000 */
[----:B------:R-:W-:Y:S01]  /*0d40*/  FADD.FTZ R87, R82, R87 ;  /* 0x0000005752577221 */ /* 0x000fe20000010000 */
[-C--:B------:R-:W-:Y:S01]  /*0d50*/  FFMA.FTZ R90, R117, R82.reuse, R90 ;  /* 0x00000052755a7223 */ /* 0x080fe2000001005a */
[----:B------:R-:W-:Y:S01]  /*0d60*/  FMUL.FTZ R82, R45, R82 ;  /* 0x000000522d527220 */ /* 0x000fe20000410000 */
[----:B------:R-:W-:Y:S01]  /*0d70*/  FFMA.FTZ R108, R76, R71, R119 ;  /* 0x000000474c6c7223 */ /* 0x000fe20000010077 */
        /* <DEDUP_REMOVED lines=13> */
[----:B------:R-:W-:-:S02]  /*0e50*/  PLOP3.LUT P3, PT, PT, PT, UP0, 0x80, 0x8 ;  /* 0x000000000008781c */ /* 0x000fc40003f6f008 */
[----:B------:R-:W-:Y:S01]  /*0e60*/  FFMA.FTZ R119, R122, R83, R119 ;  /* 0x000000537a777223 */ /* 0x000fe20000010077 */
[----:B------:R-:W-:Y:S01]  /*0e70*/  FADD.FTZ R123, R72, R83 ;  /* 0x00000053487b7221 */ /* 0x000fe20000010000 */
        /* <DEDUP_REMOVED lines=19> */
.L_x_2645:
        /* <DEDUP_REMOVED lines=41> */
.L_x_2619:
        /* <DEDUP_REMOVED lines=33> */
.L_x_2618:
        /* <DEDUP_REMOVED lines=32> */
.L_x_2621:
        /* <DEDUP_REMOVED lines=33> */
.L_x_2617:
        /* <DEDUP_REMOVED lines=35> */
.L_x_2623:
        /* <DEDUP_REMOVED lines=33> */
.L_x_2622:
        /* <DEDUP_REMOVED lines=32> */
.L_x_2624:
        /* <DEDUP_REMOVED lines=32> */
.L_x_2620:
        /* <DEDUP_REMOVED lines=50> */
.L_x_2627:
        /* <DEDUP_REMOVED lines=29> */
.L_x_2626:
        /* <DEDUP_REMOVED lines=34> */
.L_x_2629:
        /* <DEDUP_REMOVED lines=29> */
.L_x_2625:
        /* <DEDUP_REMOVED lines=35> */
.L_x_2631:
        /* <DEDUP_REMOVED lines=29> */
.L_x_2630:
        /* <DEDUP_REMOVED lines=34> */
.L_x_2632:
        /* <DEDUP_REMOVED lines=28> */
.L_x_2628:
        /* <DEDUP_REMOVED lines=14> */
.L_x_2615:
        /* <DEDUP_REMOVED lines=31> */
.L_x_2614:
[----:B------:R-:W-:Y:S05]  /*3430*/  BSYNC B0 ;  /* 0x0000000000007941 */ /* 0x000fea0003800000 */
.L_x_2613:
        /* <DEDUP_REMOVED lines=33> */
[----:B------:R-:W4:Y:S01]  /*3650*/  LDS R28, [R37+0x1a00] ;  /* 0x001a0000251c7984 */ /* 0x000f220000000800 */
[----:B-----5:R-:W-:-:S03]  /*3660*/  FADD.FTZ R3, R3, R36 ;  /* 0x0000002403037221 */ /* 0x020fc60000010000 */
[----:B------:R-:W-:Y:S01]  /*3670*/  LDS R30, [R37+0x1c00] ;  /* 0x001c0000251e7984 */ /* 0x000fe20000000800 */
        /* <DEDUP_REMOVED lines=14> */
[----:B------:R1:W-:Y:S04]  /*3760*/  STS.128 [R0+0x400], R8 ;  /* 0x0004000800007388 */ /* 0x0003e80000000c00 */
        /* <DEDUP_REMOVED lines=55> */
.L_x_2616:
[----:B------:R-:W-:Y:S01]  /*3ae0*/  HFMA2 R114, -RZ, RZ, 0, 5.9604644775390625e-08 ;  /* 0x00000001ff727431 */ /* 0x000fe200000001ff */
[----:B------:R-:W-:Y:S01]  /*3af0*/  BSSY B2, `(.L_x_2634) ;  /* 0x0000006000027945 */ /* 0x000fe20003800000 */
[----:B------:R-:W-:Y:S02]  /*3b00*/  MOV R121, 0x1f ;  /* 0x0000001f00797802 */ /* 0x000fe40000000f00 */
[----:B------:R-:W-:-:S07]  /*3b10*/  MOV R112, 0xffffffff ;  /* 0xffffffff00707802 */ /* 0x000fce0000000f00 */
[----:B-----5:R-:W-:Y:S05]  /*3b20*/  WARPSYNC.COLLECTIVE R112, `(.L_x_2635) ;  /* 0x0000000070087348 */ /* 0x020fea0003c00000 */
[----:B------:R0:W1:Y:S02]  /*3b30*/  SHFL.BFLY P1, R112, R123, R114, R121 ;  /* 0x0c0000727b707389 */ /* 0x0000640000020079 */
[----:B01---5:R-:W-:Y:S05]  /*3b40*/  ENDCOLLECTIVE ;  /* 0x000000000000791b */ /* 0x023fea0003800000 */
.L_x_2635:
[----:B------:R-:W-:Y:S05]  /*3b50*/  BSYNC B2 ;  /* 0x0000000000027941 */ /* 0x000fea0003800000 */
.L_x_2634:
        /* <DEDUP_REMOVED lines=9> */
.L_x_2636:
        /* <DEDUP_REMOVED lines=8> */
.L_x_2637:
[----:B------:R-:W-:Y:S02]  /*3c70*/  MOV R123, R67 ;  /* 0x00000043007b7202 */ /* 0x000fe40000000f00 */
[----:B------:R-:W-:Y:S02]  /*3c80*/  MOV R125, R112 ;  /* 0x00000070007d7202 */ /* 0x000fe40000000f00 */
[----:B------:R-:W-:-:S03]  /*3c90*/  MOV R112, 0xffffffff ;  /* 0xffffffff00707802 */ /* 0x000fc60000000f00 */
[----:B------:R-:W-:-:S07]  /*3ca0*/  FADD.FTZ R125, R72, R125 ;  /* 0x0000007d487d7221 */ /* 0x000fce0000010000 */
[----:B------:R-:W-:Y:S05]  /*3cb0*/  WARPSYNC.COLLECTIVE R112, `(.L_x_2638) ;  /* 0x0000000070087348 */ /* 0x000fea0003c00000 */
[----:B------:R0:W1:Y:S02]  /*3cc0*/  SHFL.BFLY P1, R112, R123, R114, R121 ;  /* 0x0c0000727b707389 */ /* 0x0000640000020079 */
[----:B01----:R-:W-:Y:S05]  /*3cd0*/  ENDCOLLECTIVE ;  /* 0x000000000000791b */ /* 0x003fea0003800000 */
.L_x_2638:
        /* <DEDUP_REMOVED lines=8> */
.L_x_2639:
[----:B------:R-:W-:Y:S02]  /*3d60*/  MOV R123, R116 ;  /* 0x00000074007b7202 */ /* 0x000fe40000000f00 */
[----:B------:R-:W-:Y:S02]  /*3d70*/  MOV R108, R112 ;  /* 0x00000070006c7202 */ /* 0x000fe40000000f00 */
[----:B------:R-:W-:-:S03]  /*3d80*/  MOV R112, 0xffffffff ;  /* 0xffffffff00707802 */ /* 0x000fc60000000f00 */
[----:B------:R-:W-:-:S07]  /*3d90*/  FADD.FTZ R120, R125, R108 ;  /* 0x0000006c7d787221 */ /* 0x000fce0000010000 */
[----:B------:R-:W-:Y:S05]  /*3da0*/  WARPSYNC.COLLECTIVE R112, `(.L_x_2640) ;  /* 0x0000000070087348 */ /* 0x000fea0003c00000 */
[----:B------:R0:W1:Y:S02]  /*3db0*/  SHFL.BFLY P1, R112, R123, R114, R121 ;  /* 0x0c0000727b707389 */ /* 0x0000640000020079 */
[----:B01----:R-:W-:Y:S05]  /*3dc0*/  ENDCOLLECTIVE ;  /* 0x000000000000791b */ /* 0x003fea0003800000 */
.L_x_2640:
        /* <DEDUP_REMOVED lines=8> */
.L_x_2641:
[----:B------:R-:W-:Y:S02]  /*3e50*/  MOV R123, R118 ;  /* 0x00000076007b7202 */ /* 0x000fe40000000f00 */
[----:B------:R-:W-:Y:S02]  /*3e60*/  MOV R119, R112 ;  /* 0x0000007000777202 */ /* 0x000fe40000000f00 */
[----:B------:R-:W-:-:S03]  /*3e70*/  MOV R112, 0xffffffff ;  /* 0xffffffff00707802 */ /* 0x000fc60000000f00 */
[----:B------:R-:W-:-:S07]  /*3e80*/  FADD.FTZ R119, R120, R119 ;  /* 0x0000007778777221 */ /* 0x000fce0000010000 */
[----:B------:R-:W-:Y:S05]  /*3e90*/  WARPSYNC.COLLECTIVE R112, `(.L_x_2642) ;  /* 0x0000000070087348 */ /* 0x000fea0003c00000 */
[----:B------:R0:W1:Y:S02]  /*3ea0*/  SHFL.BFLY P1, R112, R123, R114, R121 ;  /* 0x0c0000727b707389 */ /* 0x0000640000020079 */
[----:B01----:R-:W-:Y:S05]  /*3eb0*/  ENDCOLLECTIVE ;  /* 0x000000000000791b */ /* 0x003fea0003800000 */
.L_x_2642:
        /* <DEDUP_REMOVED lines=8> */
.L_x_2643:
[----:B------:R-:W-:Y:S02]  /*3f40*/  MOV R123, R108 ;  /* 0x0000006c007b7202 */ /* 0x000fe40000000f00 */
[----:B------:R-:W-:Y:S02]  /*3f50*/  MOV R72, R112 ;  /* 0x0000007000487202 */ /* 0x000fe40000000f00 */
[----:B------:R-:W-:-:S07]  /*3f60*/  MOV R112, 0xffffffff ;  /* 0xffffffff00707802 */ /* 0x000fce0000000f00 */
[----:B------:R-:W-:Y:S05]  /*3f70*/  WARPSYNC.COLLECTIVE R112, `(.L_x_2644) ;  /* 0x0000000070087348 */ /* 0x000fea0003c00000 */
[----:B------:R0:W1:Y:S02]  /*3f80*/  SHFL.BFLY P1, R112, R123, R114, R121 ;  /* 0x0c0000727b707389 */ /* 0x0000640000020079 */
[----:B01----:R-:W-:Y:S05]  /*3f90*/  ENDCOLLECTIVE ;  /* 0x000000000000791b */ /* 0x003fea0003800000 */
.L_x_2644:
[----:B------:R-:W-:Y:S01]  /*3fa0*/  MOV R67, R112 ;  /* 0x0000007000437202 */ /* 0x000fe20000000f00 */
[----:B------:R-:W-:Y:S06]  /*3fb0*/  BRA `(.L_x_2645) ;  /* 0xffffffcc00fc7947 */ /* 0x000fec000383ffff */
.L_x_2646:
        /* <DEDUP_REMOVED lines=12> */
.L_x_3973:


//--------------------- .text._ZN10layer_norm31ln_parallel_residual_bwd_kernelINS_13Kernel_traitsIf6__halffS2_fjLj512ELj1ELj4ELj1ELj16ENS_18Kernel_traits_baseILj512EfS2_fS2_fjLj128EEEEELb1ELb0ELb0EEEvNS_9BwdParamsE --------------------------
	.section	.text._ZN10layer_norm31ln_parallel_residual_bwd_kernelINS_13Kernel_traitsIf6__halffS2_fjLj512ELj1ELj4ELj1ELj16ENS_18Kernel_traits_baseILj512EfS2_fS2_fjLj128EEEEELb1ELb0ELb0EEEvNS_9BwdParamsE,"ax",@progbits
	.align	128
        .global         _ZN10layer_norm31ln_parallel_residual_bwd_kernelINS_13Kernel_traitsIf6__halffS2_fjLj512ELj1ELj4ELj1ELj16ENS_18Kernel_traits_baseILj512EfS2_fS2_fjLj128EEEEELb1ELb0ELb0EEEvNS_9BwdParamsE
        .type           _ZN10layer_norm31ln_parallel_residual_bwd_kernelINS_13Kernel_traitsIf6__halffS2_fjLj512ELj1ELj4ELj1ELj16ENS_18Kernel_traits_baseILj512EfS2_fS2_fjLj128EEEEELb1ELb0ELb0EEEvNS_9BwdParamsE,@function
        .size           _ZN10layer_norm31ln_parallel_residual_bwd_kernelINS_13Kernel_traitsIf6__halffS2_fjLj512ELj1ELj4ELj1ELj16ENS_18Kernel_traits_baseILj512EfS2_fS2_fjLj128EEEEELb1ELb0ELb0EEEvNS_9BwdParamsE,(.L_x_3974 - _ZN10layer_norm31ln_parallel_residual_bwd_kernelINS_13Kernel_traitsIf6__halffS2_fjLj512ELj1ELj4ELj1ELj16ENS_18Kernel_traits_baseILj512EfS2_fS2_fjLj128EEEEELb1ELb0ELb0EEEvNS_9BwdParamsE)
        .other          _ZN10layer_norm31ln_parallel_residual_bwd_kernelINS_13Kernel_traitsIf6__halffS2_fjLj512ELj1ELj4ELj1ELj16ENS_18Kernel_traits_baseILj512EfS2_fS2_fjLj128EEEEELb1ELb0ELb0EEEvNS_9BwdParamsE,@"STO_CUDA_ENTRY STV_DEFAULT"
_ZN10layer_norm31ln_parallel_residual_bwd_kernelINS_13Kernel_traitsIf6__halffS2_fjLj512ELj1ELj4ELj1ELj16ENS_18Kernel_traits_baseILj512EfS2_fS2_fjLj128EEEEELb1ELb0ELb0EEEvNS_9BwdParamsE:
.text._ZN10layer_norm31ln_parallel_residual_bwd_kernelINS_13Kernel_traitsIf6__halffS2_fjLj512ELj1ELj4ELj1ELj16ENS_18Kernel_traits_baseILj512EfS2_fS2_fjLj128EEEEELb1ELb0ELb0EEEvNS_9BwdParamsE:
        /* <DEDUP_REMOVED lines=111> */
.L_x_2673:
        /* <DEDUP_REMOVED lines=36> */
[----:B------:R0:W5:Y:S01]  /*0930*/  LDG.E.64 R134, desc[UR8][R156.64] ;  /* 0x000000089c867981 */ /* 0x000162000c1e1b00 */
[----:B-1----:R-:W-:-:S05]  /*0940*/  @P0 IMAD.WIDE.U32 R154, R150, 0x20, R154 ;  /* 0x00000020969a0825 */ /* 0x002fca00078e009a */
[----:B------:R-:W5:Y:S01]  /*0950*/  @P0 LDG.E.128 R8, desc[UR8][R154.64] ;  /* 0x000000089a080981 */ /* 0x000f62000c1e1d00 */
[----:B------:R-:W-:-:S03]  /*0960*/  @P2 IMAD.WIDE.U32 R158, R150, 0x8, R158 ;  /* 0x00000008969e2825 */ /* 0x000fc600078e009e */
[----:B------:R1:W5:Y:S04]  /*0970*/  @P0 LDG.E.128 R4, desc[UR8][R154.64+0x10] ;  /* 0x000010089a040981 */ /* 0x000368000c1e1d00 */
[----:B------:R1:W5:Y:S01]  /*0980*/  @P2 LDG.E.64 R188, desc[UR8][R158.64] ;  /* 0x000000089ebc2981 */ /* 0x000362000c1e1b00 */
[----:B------:R-:W-:Y:S01]  /*0990*/  IADD3 R185, PT, PT, R150, 0x20, RZ ;  /* 0x0000002096b97810 */ /* 0x000fe20007ffe0ff */
[C---:B---3--:R-:W-:Y:S01]  /*09a0*/  FADD.FTZ R162, -R152.reuse, R131 ;  /* 0x0000008398a27221 */ /* 0x048fe20000010100 */
[C---:B------:R-:W-:Y:S01]  /*09b0*/  FADD.FTZ R128, -R152.reuse, R128 ;  /* 0x0000008098807221 */ /* 0x040fe20000010100 */
[----:B------:R-:W-:Y:S01]  /*09c0*/  FADD.FTZ R160, -R152, R129 ;  /* 0x0000008198a07221 */ /* 0x000fe20000010100 */
[--C-:B----4-:R-:W-:Y:S02]  /*09d0*/  HADD2.F32 R131, -RZ, R144.reuse.H0_H0 ;  /* 0x20000090ff837230 */ /* 0x110fe40000004100 */
[----:B------:R-:W-:-:S02]  /*09e0*/  HADD2.F32 R144, -RZ, R144.H1_H1 ;  /* 0x30000090ff907230 */ /* 0x000fc40000004100 */
[----:B-----5:R-:W-:Y:S01]  /*09f0*/  FMUL.FTZ R3, R151, R128 ;  /* 0x0000008097037220 */ /* 0x020fe20000410000 */
[--C-:B--2---:R-:W-:Y:S02]  /*0a00*/  HADD2.F32 R129, -RZ, R136.reuse.H0_H0 ;  /* 0x20000088ff817230 */ /* 0x104fe40000004100 */
[----:B------:R-:W-:Y:S01]  /*0a10*/  FMUL.FTZ R128, R97, R144 ;  /* 0x0000009061807220 */ /* 0x000fe20000410000 */
[----:B------:R-:W-:Y:S02]  /*0a20*/  HADD2.F32 R136, -RZ, R136.H1_H1 ;  /* 0x30000088ff887230 */ /* 0x000fe40000004100 */
[--C-:B------:R-:W-:Y:S02]  /*0a30*/  HADD2.F32 R163, -RZ, R138.reuse.H0_H0 ;  /* 0x2000008affa37230 */ /* 0x100fe40000004100 */
[----:B------:R-:W-:Y:S02]  /*0a40*/  HADD2.F32 R166, -RZ, R138.H1_H1 ;  /* 0x3000008affa67230 */ /* 0x000fe40000004100 */
[----:B------:R-:W-:-:S02]  /*0a50*/  HADD2.F32 R161, -RZ, R137.H0_H0 ;  /* 0x20000089ffa17230 */ /* 0x000fc40000004100 */
[----:B------:R-:W-:Y:S02]  /*0a60*/  HADD2.F32 R164, -RZ, R137.H1_H1 ;  /* 0x30000089ffa47230 */ /* 0x000fe40000004100 */
[----:B------:R-:W-:Y:S01]  /*0a70*/  FMUL.FTZ R137, R96, R131 ;  /* 0x0000008360897220 */ /* 0x000fe20000410000 */
[--C-:B------:R-:W-:Y:S02]  /*0a80*/  HADD2.F32 R165, -RZ, R139.reuse.H0_H0 ;  /* 0x2000008bffa57230 */ /* 0x100fe40000004100 */
[----:B------:R-:W-:Y:S02]  /*0a90*/  HADD2.F32 R192, -RZ, R139.H1_H1 ;  /* 0x3000008bffc07230 */ /* 0x000fe40000004100 */
[--C-:B------:R-:W-:Y:S02]  /*0aa0*/  HADD2.F32 R138, -RZ, R145.reuse.H1_H1 ;  /* 0x30000091ff8a7230 */ /* 0x100fe40000004100 */
[----:B------:R-:W-:Y:S02]  /*0ab0*/  HADD2.F32 R139, -RZ, R145.H0_H0 ;  /* 0x20000091ff8b7230 */ /* 0x000fe40000004100 */
[----:B------:R-:W-:Y:S01]  /*0ac0*/  FFMA.FTZ R153, R105, R136, R128 ;  /* 0x0000008869997223 */ /* 0x000fe20000010080 */
[----:B------:R-:W-:Y:S01]  /*0ad0*/  FADD.FTZ R130, -R152, R130 ;  /* 0x0000008298827221 */ /* 0x000fe20000010100 */
[----:B------:R-:W-:-:S02]  /*0ae0*/  HADD2.F32 R168, -RZ, R146.H1_H1 ;  /* 0x30000092ffa87230 */ /* 0x000fc40000004100 */
[----:B------:R-:W-:Y:S01]  /*0af0*/  FADD.FTZ R56, R56, R129 ;  /* 0x0000008138387221 */ /* 0x000fe20000010000 */
[-C--:B0-----:R-:W-:Y:S01]  /*0b00*/  FFMA.FTZ R156, R104, R129.reuse, R137 ;  /* 0x00000081689c7223 */ /* 0x081fe20000010089 */
[----:B------:R-:W-:Y:S01]  /*0b10*/  FFMA.FTZ R72, R3, R129, R72 ;  /* 0x0000008103487223 */ /* 0x000fe20000010048 */
[----:B------:R-:W-:Y:S01]  /*0b20*/  FMUL.FTZ R128, R99, R138 ;  /* 0x0000008a63807220 */ /* 0x000fe20000410000 */
[----:B------:R-:W-:Y:S02]  /*0b30*/  HADD2.F32 R145, -RZ, R146.H0_H0 ;  /* 0x20000092ff917230 */ /* 0x000fe40000004100 */
[----:B------:R-:W-:Y:S01]  /*0b40*/  FMUL.FTZ R129, R98, R139 ;  /* 0x0000008b62817220 */ /* 0x000fe20000410000 */
[C---:B-1----:R-:W-:Y:S01]  /*0b50*/  FMUL.FTZ R154, R151.reuse, R160 ;  /* 0x000000a0979a7220 */ /* 0x042fe20000410000 */
[----:B------:R-:W-:Y:S01]  /*0b60*/  FMUL.FTZ R155, R151, R130 ;  /* 0x00000082979b7220 */ /* 0x000fe20000410000 */
        /* <DEDUP_REMOVED lines=10> */
[----:B------:R-:W-:Y:S01]  /*0c10*/  FFMA.FTZ R164, R100, R163, R129 ;  /* 0x000000a364a47223 */ /* 0x000fe20000010081 */
[----:B------:R-:W-:Y:S01]  /*0c20*/  FADD.FTZ R128, RZ, R156 ;  /* 0x0000009cff807221 */ /* 0x000fe20000010000 */
[C---:B------:R-:W-:Y:S01]  /*0c30*/  FFMA.FTZ R129, R3.reuse, R156, RZ ;  /* 0x0000009c03817223 */ /* 0x040fe200000100ff */
[----:B------:R-:W-:Y:S01]  /*0c40*/  FADD.FTZ R24, R24, R131 ;  /* 0x0000008318187221 */ /* 0x000fe20000010000 */
[----:B------:R-:W-:Y:S01]  /*0c50*/  FFMA.FTZ R40, R3, R131, R40 ;  /* 0x0000008303287223 */ /* 0x000fe20000010028 */
[----:B------:R-:W-:Y:S01]  /*0c60*/  FADD.FTZ R131, R128, R153 ;  /* 0x0000009980837221 */ /* 0x000fe20000010000 */
[----:B------:R-:W-:Y:S01]  /*0c70*/  FFMA.FTZ R128, R154, R153, R129 ;  /* 0x000000999a807223 */ /* 0x000fe20000010081 */
[----:B------:R-:W-:-:S02]  /*0c80*/  FADD.FTZ R140, -R152, R140 ;  /* 0x0000008c988c7221 */ /* 0x000fc40000010100 */
[----:B------:R-:W-:Y:S01]  /*0c90*/  FADD.FTZ R130, R131, R160 ;  /* 0x000000a083827221 */ /* 0x000fe20000010000 */
[----:B------:R-:W-:Y:S01]  /*0ca0*/  FFMA.FTZ R129, R155, R160, R128 ;  /* 0x000000a09b817223 */ /* 0x000fe20000010080 */
[--C-:B------:R-:W-:Y:S02]  /*0cb0*/  HADD2.F32 R183, -RZ, R147.reuse.H0_H0 ;  /* 0x20000093ffb77230 */ /* 0x100fe40000004100 */
[----:B------:R-:W-:Y:S01]  /*0cc0*/  FADD.FTZ R146, -R152, R141 ;  /* 0x0000008d98927221 */ /* 0x000fe20000010100 */
[C---:B------:R-:W-:Y:S01]  /*0cd0*/  FMUL.FTZ R159, R151.reuse, R140 ;  /* 0x0000008c979f7220 */ /* 0x040fe20000410000 */
[----:B------:R-:W-:Y:S01]  /*0ce0*/  FADD.FTZ R131, R130, R157 ;  /* 0x0000009d82837221 */ /* 0x000fe20000010000 */
[----:B------:R-:W-:Y:S01]  /*0cf0*/  FFMA.FTZ R128, R158, R157, R129 ;  /* 0x0000009d9e807223 */ /* 0x000fe20000010081 */
[----:B------:R-:W-:Y:S02]  /*0d00*/  HADD2.F32 R194, -RZ, R147.H1_H1 ;  /* 0x30000093ffc27230 */ /* 0x000fe40000004100 */
[----:B------:R-:W-:Y:S01]  /*0d10*/  FADD.FTZ R142, -R152, R142 ;  /* 0x0000008e988e7221 */ /* 0x000fe20000010100 */
[----:B------:R-:W-:Y:S01]  /*0d20*/  FMUL.FTZ R162, R151, R146 ;  /* 0x0000009297a27220 */ /* 0x000fe20000410000 */
[----:B------:R-:W-:Y:S01]  /*0d30*/  FMUL.FTZ R137, R94, R183 ;  /* 0x000000b75e897220 */ /* 0x000fe20000410000 */
[----:B------:R-:W-:Y:S01]  /*0d40*/  FADD.FTZ R130, R131, R164 ;  /* 0x000000a483827221 */ /* 0x000fe20000010000 */
[C---:B------:R-:W-:Y:S01]  /*0d50*/  FFMA.FTZ R129, R159.reuse, R164, R128 ;  /* 0x000000a49f817223 */ /* 0x040fe20000010080 */
[----:B------:R-:W-:Y:S01]  /*0d60*/  FADD.FTZ R52, R52, R163 ;  /* 0x000000a334347221 */ /* 0x000fe20000010000 */
[----:B------:R-:W-:Y:S01]  /*0d70*/  FFMA.FTZ R68, R159, R163, R68 ;  /* 0x000000a39f447223 */ /* 0x000fe20000010044 */
[----:B------:R-:W-:Y:S01]  /*0d80*/  FADD.FTZ R190, -R152, R143 ;  /* 0x0000008f98be7221 */ /* 0x000fe20000010100 */
[----:B------:R-:W-:Y:S01]  /*0d90*/  FADD.FTZ R57, R57, R136 ;  /* 0x0000008839397221 */ /* 0x000fe20000010000 */
[----:B------:R-:W-:Y:S01]  /*0da0*/  FFMA.FTZ R73, R154, R136, R73 ;  /* 0x000000889a497223 */ /* 0x000fe20000010049 */
[----:B------:R-:W-:Y:S01]  /*0db0*/  FADD.FTZ R53, R53, R166 ;  /* 0x000000a635357221 */ /* 0x000fe20000010000 */
[----:B------:R-:W-:Y:S01]  /*0dc0*/  FFMA.FTZ R69, R162, R166, R69 ;  /* 0x000000a6a2457223 */ /* 0x000fe20000010045 */
[----:B------:R-:W-:Y:S01]  /*0dd0*/  FMUL.FTZ R163, R151, R142 ;  /* 0x0000008e97a37220 */ /* 0x000fe20000410000 */
[----:B------:R-:W-:Y:S01]  /*0de0*/  FFMA.FTZ R166, R102, R165, R137 ;  /* 0x000000a566a67223 */ /* 0x000fe20000010089 */
[----:B------:R-:W-:Y:S01]  /*0df0*/  FMUL.FTZ R136, R95, R194 ;  /* 0x000000c25f887220 */ /* 0x000fe20000410000 */
[----:B------:R-:W-:Y:S01]  /*0e00*/  FADD.FTZ R131, R130, R161 ;  /* 0x000000a182837221 */ /* 0x000fe20000010000 */
[C---:B------:R-:W-:Y:S01]  /*0e10*/  FFMA.FTZ R129, R162.reuse, R161, R129 ;  /* 0x000000a1a2817223 */ /* 0x040fe20000010081 */
[----:B------:R-:W-:Y:S01]  /*0e20*/  FADD.FTZ R21, R21, R168 ;  /* 0x000000a815157221 */ /* 0x000fe20000010000 */
[----:B------:R-:W-:Y:S01]  /*0e30*/  FFMA.FTZ R37, R162, R168, R37 ;  /* 0x000000a8a2257223 */ /* 0x000fe20000010025 */
        /* <DEDUP_REMOVED lines=22> */
.L_x_2649:
[----:B------:R-:W-:Y:S05]  /*0fa0*/  BSYNC.RECONVERGENT B0 ;  /* 0x0000000000007941 */ /* 0x000fea0003800200 */
.L_x_2648:
        /* <DEDUP_REMOVED lines=18> */
[----:B------:R-:W5:Y:S09]  /*10d0*/  LDG.E.64 R132, desc[UR8][R172.64] ;  /* 0x00000008ac847981 */ /* 0x000f72000c1e1b00 */
[----:B------:R-:W0:Y:S08]  /*10e0*/  @P0 LDC.64 R170, c[0x0][0x438] ;  /* 0x00010e00ffaa0b82 */ /* 0x000e300000000a00 */
[----:B------:R-:W1:Y:S01]  /*10f0*/  @P2 LDC.64 R174, c[0x0][0x3b8] ;  /* 0x0000ee00ffae2b82 */ /* 0x000e620000000a00 */
[----:B0-----:R-:W-:-:S05]  /*1100*/  @P0 IMAD.WIDE.U32 R170, R185, 0x20, R170 ;  /* 0x00000020b9aa0825 */ /* 0x001fca00078e00aa */
[----:B------:R-:W5:Y:S01]  /*1110*/  @P0 LDG.E.128 R108, desc[UR8][R170.64] ;  /* 0x00000008aa6c0981 */ /* 0x000f62000c1e1d00 */
[----:B-1----:R-:W-:-:S03]  /*1120*/  @P2 IMAD.WIDE.U32 R174, R185, 0x8, R174 ;  /* 0x00000008b9ae2825 */ /* 0x002fc600078e00ae */
[----:B------:R0:W5:Y:S04]  /*1130*/  @P0 LDG.E.128 R112, desc[UR8][R170.64+0x10] ;  /* 0x00001008aa700981 */ /* 0x000168000c1e1d00 */
[----:B------:R1:W5:Y:S01]  /*1140*/  @P2 LDG.E.64 R186, desc[UR8][R174.64] ;  /* 0x00000008aeba2981 */ /* 0x000362000c1e1b00 */
[--C-:B---3--:R-:W-:Y:S02]  /*1150*/  HADD2.F32 R177, -RZ, R137.reuse.H0_H0 ;  /* 0x20000089ffb17230 */ /* 0x108fe40000004100 */
[----:B------:R-:W-:Y:S02]  /*1160*/  HADD2.F32 R178, -RZ, R137.H1_H1 ;  /* 0x30000089ffb27230 */ /* 0x000fe40000004100 */
[--C-:B------:R-:W-:Y:S02]  /*1170*/  HADD2.F32 R179, -RZ, R138.reuse.H0_H0 ;  /* 0x2000008affb37230 */ /* 0x100fe40000004100 */
[----:B------:R-:W-:-:S02]  /*1180*/  HADD2.F32 R182, -RZ, R138.H1_H1 ;  /* 0x3000008affb67230 */ /* 0x000fc40000004100 */
[--C-:B----4-:R-:W-:Y:S02]  /*1190*/  HADD2.F32 R137, -RZ, R140.reuse.H0_H0 ;  /* 0x2000008cff897230 */ /* 0x110fe40000004100 */
[----:B------:R-:W-:Y:S02]  /*11a0*/  HADD2.F32 R140, -RZ, R140.H1_H1 ;  /* 0x3000008cff8c7230 */ /* 0x000fe40000004100 */
[--C-:B------:R-:W-:Y:S02]  /*11b0*/  HADD2.F32 R181, -RZ, R139.reuse.H0_H0 ;  /* 0x2000008bffb57230 */ /* 0x100fe40000004100 */
[----:B------:R-:W-:Y:S02]  /*11c0*/  HADD2.F32 R192, -RZ, R139.H1_H1 ;  /* 0x3000008bffc07230 */ /* 0x000fe40000004100 */
[----:B--2---:R-:W-:Y:S01]  /*11d0*/  FADD.FTZ R144, -R152, R144 ;  /* 0x0000009098907221 */ /* 0x004fe20000010100 */
[--C-:B------:R-:W-:Y:S02]  /*11e0*/  HADD2.F32 R139, -RZ, R141.reuse.H0_H0 ;  /* 0x2000008dff8b7230 */ /* 0x100fe40000004100 */
[----:B------:R-:W-:-:S02]  /*11f0*/  HADD2.F32 R138, -RZ, R141.H1_H1 ;  /* 0x3000008dff8a7230 */ /* 0x000fc40000004100 */
[----:B------:R-:W-:Y:S01]  /*1200*/  FADD.FTZ R180, -R152, R129 ;  /* 0x0000008198b47221 */ /* 0x000fe20000010100 */
[----:B------:R-:W-:Y:S02]  /*1210*/  HADD2.F32 R169, -RZ, R136.H0_H0 ;  /* 0x20000088ffa97230 */ /* 0x000fe40000004100 */
[----:B------:R-:W-:Y:S01]  /*1220*/  FMUL.FTZ R129, R80, R137 ;  /* 0x0000008950817220 */ /* 0x000fe20000410000 */
[--C-:B------:R-:W-:Y:S02]  /*1230*/  HADD2.F32 R141, -RZ, R142.reuse.H0_H0 ;  /* 0x2000008eff8d7230 */ /* 0x100fe40000004100 */
[----:B-----5:R-:W-:Y:S01]  /*1240*/  FMUL.FTZ R167, R151, R144 ;  /* 0x0000009097a77220 */ /* 0x020fe20000410000 */
[----:B------:R-:W-:Y:S02]  /*1250*/  HADD2.F32 R184, -RZ, R142.H1_H1 ;  /* 0x3000008effb87230 */ /* 0x000fe40000004100 */
[----:B------:R-:W-:Y:S01]  /*1260*/  FADD.FTZ R142, -R152, R128 ;  /* 0x00000080988e7221 */ /* 0x000fe20000010100 */
[----:B------:R-:W-:-:S02]  /*1270*/  HADD2.F32 R136, -RZ, R136.H1_H1 ;  /* 0x30000088ff887230 */ /* 0x000fc40000004100 */
[----:B------:R-:W-:Y:S01]  /*1280*/  FMUL.FTZ R128, R81, R140 ;  /* 0x0000008c51807220 */ /* 0x000fe20000410000 */
[----:B------:R-:W-:Y:S01]  /*1290*/  FADD.FTZ R48, R48, R169 ;  /* 0x000000a930307221 */ /* 0x000fe20000010000 */
[-C--:B0-----:R-:W-:Y:S01]  /*12a0*/  FFMA.FTZ R170, R88, R169.reuse, R129 ;  /* 0x000000a958aa7223 */ /* 0x081fe20000010081 */
[----:B------:R-:W-:Y:S01]  /*12b0*/  FFMA.FTZ R64, R167, R169, R64 ;  /* 0x000000a9a7407223 */ /* 0x000fe20000010040 */
[----:B------:R-:W-:Y:S01]  /*12c0*/  FFMA.FTZ R169, R89, R136, R128 ;  /* 0x0000008859a97223 */ /* 0x000fe20000010080 */
[C---:B------:R-:W-:Y:S01]  /*12d0*/  FADD.FTZ R146, -R152.reuse, R146 ;  /* 0x0000009298927221 */ /* 0x040fe20000010100 */
[----:B-1----:R-:W-:Y:S01]  /*12e0*/  FADD.FTZ R174, -R152, R147 ;  /* 0x0000009398ae7221 */ /* 0x002fe20000010100 */
[----:B------:R-:W-:Y:S01]  /*12f0*/  FMUL.FTZ R128, R83, R138 ;  /* 0x0000008a53807220 */ /* 0x000fe20000410000 */
[----:B------:R-:W-:Y:S01]  /*1300*/  FMUL.FTZ R129, R82, R139 ;  /* 0x0000008b52817220 */ /* 0x000fe20000410000 */
[C---:B------:R-:W-:Y:S01]  /*1310*/  FMUL.FTZ R171, R151.reuse, R146 ;  /* 0x0000009297ab7220 */ /* 0x040fe20000410000 */
[----:B------:R-:W-:Y:S01]  /*1320*/  FMUL.FTZ R174, R151, R174 ;  /* 0x000000ae97ae7220 */ /* 0x000fe20000410000 */
[----:B------:R-:W-:Y:S01]  /*1330*/  FFMA.FTZ R173, R91, R178, R128 ;  /* 0x000000b25bad7223 */ /* 0x000fe20000010080 */
[----:B------:R-:W-:Y:S01]  /*1340*/  FFMA.FTZ R176, R90, R177, R129 ;  /* 0x000000b15ab07223 */ /* 0x000fe20000010081 */
[----:B------:R-:W-:Y:S01]  /*1350*/  FMUL.FTZ R128, R77, R184 ;  /* 0x000000b84d807220 */ /* 0x000fe20000410000 */
[----:B------:R-:W-:Y:S01]  /*1360*/  FMUL.FTZ R129, R76, R141 ;  /* 0x0000008d4c817220 */ /* 0x000fe20000410000 */
[----:B------:R-:W-:Y:S01]  /*1370*/  FADD.FTZ R172, -R152, R145 ;  /* 0x0000009198ac7221 */ /* 0x000fe20000010100 */
[----:B------:R-:W-:Y:S01]  /*1380*/  FADD.FTZ R50, R50, R177 ;  /* 0x000000b132327221 */ /* 0x000fe20000010000 */
[----:B------:R-:W-:Y:S01]  /*1390*/  FFMA.FTZ R66, R171, R177, R66 ;  /* 0x000000b1ab427223 */ /* 0x000fe20000010042 */
[----:B------:R-:W-:Y:S01]  /*13a0*/  FADD.FTZ R51, R51, R178 ;  /* 0x000000b233337221 */ /* 0x000fe20000010000 */
[----:B------:R-:W-:Y:S01]  /*13b0*/  FFMA.FTZ R67, R174, R178, R67 ;  /* 0x000000b2ae437223 */ /* 0x000fe20000010043 */
[----:B------:R-:W-:Y:S01]  /*13c0*/  FMUL.FTZ R178, R151, R180 ;  /* 0x000000b497b27220 */ /* 0x000fe20000410000 */
[----:B------:R-:W-:Y:S01]  /*13d0*/  FFMA.FTZ R177, R85, R182, R128 ;  /* 0x000000b655b17223 */ /* 0x000fe20000010080 */
[----:B------:R-:W-:Y:S01]  /*13e0*/  FFMA.FTZ R180, R84, R179, R129 ;  /* 0x000000b354b47223 */ /* 0x000fe20000010081 */
[----:B------:R-:W-:Y:S01]  /*13f0*/  FADD.FTZ R128, R183, R170 ;  /* 0x000000aab7807221 */ /* 0x000fe20000010000 */
[----:B------:R-:W-:Y:S01]  /*1400*/  FMUL.FTZ R172, R151, R172 ;  /* 0x000000ac97ac7220 */ /* 0x000fe20000410000 */
[----:B------:R-:W-:Y:S01]  /*1410*/  FFMA.FTZ R129, R167, R170, R190 ;  /* 0x000000aaa7817223 */ /* 0x000fe200000100be */
[C---:B------:R-:W-:Y:S01]  /*1420*/  FADD.FTZ R130, -R152.reuse, R130 ;  /* 0x0000008298827221 */ /* 0x040fe20000010100 */
        /* <DEDUP_REMOVED lines=9> */
[----:B------:R-:W-:-:S02]  /*14c0*/  HADD2.F32 R185, -RZ, R143.H0_H0 ;  /* 0x2000008fffb97230 */ /* 0x000fc40000004100 */
        /* <DEDUP_REMOVED lines=40> */
.L_x_2651:
[----:B------:R-:W-:Y:S05]  /*1750*/  BSYNC.RECONVERGENT B0 ;  /* 0x0000000000007941 */ /* 0x000fea0003800200 */
.L_x_2650:
        /* <DEDUP_REMOVED lines=23> */
.L_x_2691:
        /* <DEDUP_REMOVED lines=72> */
.L_x_2657:
        /* <DEDUP_REMOVED lines=54> */
.L_x_2656:
        /* <DEDUP_REMOVED lines=59> */
.L_x_2659:
        /* <DEDUP_REMOVED lines=54> */
.L_x_2655:
        /* <DEDUP_REMOVED lines=83> */
.L_x_2661:
        /* <DEDUP_REMOVED lines=21> */
[----:B------:R-:W-:Y:S01]  /*2e40*/  F2FP.F16.F32.PACK_AB R127, R116, R127 ;  /* 0x0000007f747f723e */ /* 0x000fe200000000ff */
        /* <DEDUP_REMOVED lines=11> */
[----:B------:R-:W-:Y:S02]  /*2f00*/  F2FP.F16.F32.PACK_AB R131, R118, R131 ;  /* 0x000000837683723e */ /* 0x000fe400000000ff */
[----:B------:R-:W-:Y:S02]  /*2f10*/  FSEL R130, R116, RZ, P3 ;  /* 0x000000ff74827208 */ /* 0x000fe40001800000 */
[----:B------:R-:W-:-:S02]  /*2f20*/  FSEL R125, R117, RZ, P2 ;  /* 0x000000ff757d7208 */ /* 0x000fc40001000000 */
[----:B------:R-:W-:Y:S01]  /*2f30*/  FSEL R119, R117, RZ, P0 ;  /* 0x000000ff75777208 */ /* 0x000fe20000000000 */
[-CC-:B------:R-:W-:Y:S01]  /*2f40*/  FFMA.FTZ R117, R155, R136.reuse, R137.reuse ;  /* 0x000000889b757223 */ /* 0x180fe20000010089 */
[----:B------:R-:W-:Y:S01]  /*2f50*/  FSEL R126, R116, RZ, P6 ;  /* 0x000000ff747e7208 */ /* 0x000fe20003000000 */
[----:B------:R-:W-:Y:S01]  /*2f60*/  FFMA.FTZ R116, R154, R136, R137 ;  /* 0x000000889a747223 */ /* 0x000fe20000010089 */
[----:B------:R-:W-:Y:S01]  /*2f70*/  F2FP.F16.F32.PACK_AB R130, R119, R130 ;  /* 0x000000827782723e */ /* 0x000fe200000000ff */
[----:B------:R-:W-:Y:S01]  /*2f80*/  FADD.FTZ R118, R160, -R117 ;  /* 0x80000075a0767221 */ /* 0x000fe20000010000 */
[----:B------:R-:W-:Y:S01]  /*2f90*/  FFMA.FTZ R117, R3, R136, R137 ;  /* 0x0000008803757223 */ /* 0x000fe20000010089 */
[----:B------:R-:W-:Y:S01]  /*2fa0*/  FADD.FTZ R124, R153, -R116 ;  /* 0x80000074997c7221 */ /* 0x000fe20000010000 */
[C---:B------:R-:W-:Y:S01]  /*2fb0*/  FMUL.FTZ R119, R151.reuse, R128 ;  /* 0x0000008097777220 */ /* 0x040fe20000410000 */
[----:B------:R-:W-:Y:S01]  /*2fc0*/  FMUL.FTZ R118, R151, R118 ;  /* 0x0000007697767220 */ /* 0x000fe20000410000 */
[----:B------:R-:W-:Y:S01]  /*2fd0*/  FADD.FTZ R116, R156, -R117 ;  /* 0x800000759c747221 */ /* 0x000fe20000010000 */
[----:B------:R-:W-:Y:S01]  /*2fe0*/  F2FP.F16.F32.PACK_AB R126, R125, R126 ;  /* 0x0000007e7d7e723e */ /* 0x000fe200000000ff */
        /* <DEDUP_REMOVED lines=27> */
.L_x_2660:
        /* <DEDUP_REMOVED lines=27> */
[----:B------:R-:W-:Y:S01]  /*3350*/  F2FP.F16.F32.PACK_AB R127, R124, R127 ;  /* 0x0000007f7c7f723e */ /* 0x000fe200000000ff */
        /* <DEDUP_REMOVED lines=14> */
[----:B------:R-:W-:Y:S01]  /*3440*/  F2FP.F16.F32.PACK_AB R131, R128, R131 ;  /* 0x000000838083723e */ /* 0x000fe200000000ff */
[----:B------:R-:W-:Y:S01]  /*3450*/  FFMA.FTZ R128, R158, R136, R137 ;  /* 0x000000889e807223 */ /* 0x000fe20000010089 */
[----:B------:R-:W-:-:S02]  /*3460*/  FSEL R125, R124, RZ, P2 ;  /* 0x000000ff7c7d7208 */ /* 0x000fc40001000000 */
[----:B0-----:R-:W-:Y:S01]  /*3470*/  FSEL R139, R124, RZ, P0 ;  /* 0x000000ff7c8b7208 */ /* 0x001fe20000000000 */
[--C-:B------:R-:W-:Y:S01]  /*3480*/  FFMA.FTZ R124, R154, R136, R137.reuse ;  /* 0x000000889a7c7223 */ /* 0x100fe20000010089 */
[----:B------:R-:W-:Y:S01]  /*3490*/  F2FP.F16.F32.PACK_AB R126, R125, R126 ;  /* 0x0000007e7d7e723e */ /* 0x000fe200000000ff */
        /* <DEDUP_REMOVED lines=32> */
.L_x_2662:
        /* <DEDUP_REMOVED lines=44> */
[----:B------:R-:W-:Y:S01]  /*3960*/  F2FP.F16.F32.PACK_AB R126, R125, R126 ;  /* 0x0000007e7d7e723e */ /* 0x000fe200000000ff */
        /* <DEDUP_REMOVED lines=25> */
[----:B------:R-:W-:Y:S02]  /*3b00*/  F2FP.F16.F32.PACK_AB R125, R143, R140 ;  /* 0x0000008c8f7d723e */ /* 0x000fe400000000ff */
[----:B------:R-:W-:Y:S02]  /*3b10*/  F2FP.F16.F32.PACK_AB R129, R142, R129 ;  /* 0x000000818e81723e */ /* 0x000fe400000000ff */
[----:B------:R-:W-:Y:S02]  /*3b20*/  F2FP.F16.F32.PACK_AB R124, R141, R138 ;  /* 0x0000008a8d7c723e */ /* 0x000fe400000000ff */
[----:B------:R-:W-:-:S07]  /*3b30*/  F2FP.F16.F32.PACK_AB R128, R139, R128 ;  /* 0x000000808b80723e */ /* 0x000fce00000000ff */
.L_x_2658:
        /* <DEDUP_REMOVED lines=15> */
.L_x_2654:
[----:B------:R-:W-:Y:S05]  /*3c30*/  BSYNC.RECONVERGENT B0 ;  /* 0x0000000000007941 */ /* 0x000fea0003800200 */
.L_x_2653:
        /* <DEDUP_REMOVED lines=53> */
[----:B------:R-:W-:Y:S01]  /*3f90*/  F2FP.F16.F32.PACK_AB R131, R130, R131 ;  /* 0x000000838283723e */ /* 0x000fe200000000ff */
        /* <DEDUP_REMOVED lines=8> */
[----:B------:R-:W-:Y:S02]  /*4020*/  F2FP.F16.F32.PACK_AB R126, R129, R126 ;  /* 0x0000007e817e723e */ /* 0x000fe400000000ff */
        /* <DEDUP_REMOVED lines=24> */
.L_x_2667:
        /* <DEDUP_REMOVED lines=43> */
[----:B------:R-:W-:Y:S01]  /*4460*/  F2FP.F16.F32.PACK_AB R127, R127, R130 ;  /* 0x000000827f7f723e */ /* 0x000fe200000000ff */
        /* <DEDUP_REMOVED lines=14> */
[----:B------:R-:W-:Y:S02]  /*4550*/  F2FP.F16.F32.PACK_AB R126, R139, R126 ;  /* 0x0000007e8b7e723e */ /* 0x000fe400000000ff */
[----:B------:R-:W-:Y:S02]  /*4560*/  FSEL R136, R128, RZ, P2 ;  /* 0x000000ff80887208 */ /* 0x000fe40001000000 */
[----:B------:R-:W-:Y:S02]  /*4570*/  LOP3.LUT P2, RZ, R186, 0xff00, RZ, 0xc0, !PT ;  /* 0x0000ff00baff7812 */ /* 0x000fe4000784c0ff */
[----:B------:R-:W-:Y:S02]  /*4580*/  FSEL R138, R128, RZ, P3 ;  /* 0x000000ff808a7208 */ /* 0x000fe40001800000 */
[----:B------:R-:W-:-:S02]  /*4590*/  FSEL R139, R124, RZ, P6 ;  /* 0x000000ff7c8b7208 */ /* 0x000fc40003000000 */
        /* <DEDUP_REMOVED lines=12> */
.L_x_2666:
        /* <DEDUP_REMOVED lines=46> */
[----:B------:R-:W-:Y:S02]  /*4940*/  F2FP.F16.F32.PACK_AB R127, R130, R127 ;  /* 0x0000007f827f723e */ /* 0x000fe400000000ff */
[----:B------:R-:W-:Y:S01]  /*4950*/  F2FP.F16.F32.PACK_AB R131, R124, R131 ;  /* 0x000000837c83723e */ /* 0x000fe200000000ff */
[----:B------:R-:W-:Y:S01]  /*4960*/  FMUL.FTZ R124, R118, UR13 ;  /* 0x0000000d767c7c20 */ /* 0x000fe20008410000 */
[----:B------:R-:W-:Y:S02]  /*4970*/  FSEL R126, R125, RZ, P3 ;  /* 0x000000ff7d7e7208 */ /* 0x000fe40001800000 */
[----:B------:R-:W-:-:S02]  /*4980*/  LOP3.LUT P2, RZ, R133, 0xff00, RZ, 0xc0, !PT ;  /* 0x0000ff0085ff7812 */ /* 0x000fc4000784c0ff */
[----:B------:R-:W-:Y:S01]  /*4990*/  FSEL R130, R125, RZ, P6 ;  /* 0x000000ff7d827208 */ /* 0x000fe20003000000 */
[----:B------:R-:W-:Y:S01]  /*49a0*/  FMUL.FTZ R125, R117, UR13 ;  /* 0x0000000d757d7c20 */ /* 0x000fe20008410000 */
[----:B------:R-:W-:Y:S02]  /*49b0*/  LOP3.LUT P3, RZ, R132, 0xff0000, RZ, 0xc0, !PT ;  /* 0x00ff000084ff7812 */ /* 0x000fe4000786c0ff */
[----:B------:R-:W-:Y:S02]  /*49c0*/  LOP3.LUT P6, RZ, R186, 0xff0000, RZ, 0xc0, !PT ;  /* 0x00ff0000baff7812 */ /* 0x000fe400078cc0ff */
[----:B------:R-:W-:Y:S02]  /*49d0*/  F2FP.F16.F32.PACK_AB R126, R129, R126 ;  /* 0x0000007e817e723e */ /* 0x000fe400000000ff */
        /* <DEDUP_REMOVED lines=23> */
.L_x_2669:
        /* <DEDUP_REMOVED lines=75> */
.L_x_2665:
        /* <DEDUP_REMOVED lines=61> */
.L_x_2671:
        /* <DEDUP_REMOVED lines=54> */
.L_x_2670:
        /* <DEDUP_REMOVED lines=58> */
.L_x_2672:
        /* <DEDUP_REMOVED lines=53> */
.L_x_2668:
        /* <DEDUP_REMOVED lines=10> */
.L_x_2664:
[----:B------:R-:W-:Y:S05]  /*5ec0*/  BSYNC.RECONVERGENT B0 ;  /* 0x0000000000007941 */ /* 0x000fea0003800200 */
.L_x_2663:
[----:B-1-3--:R-:W1:Y:S02]  /*5ed0*/  LDC.64 R128, c[0x0][0x380] ;  /* 0x0000e000ff807b82 */ /* 0x00ae640000000a00 */
[----:B-1----:R-:W-:-:S04]  /*5ee0*/  LEA R149, R128, R149, 0x2 ;  /* 0x0000009580957211 */ /* 0x002fc800078e10ff */
[----:B------:R-:W-:-:S13]  /*5ef0*/  ISETP.GE.AND P0, PT, R149, R129, PT ;  /* 0x000000819500720c */ /* 0x000fda0003f06270 */
[----:B------:R-:W-:Y:S05]  /*5f00*/  @!P0 BRA `(.L_x_2673) ;  /* 0xffffffa400f88947 */ /* 0x000fea000383ffff */
.L_x_2647:
        /* <DEDUP_REMOVED lines=203> */
.L_x_2675:
[----:B------:R-:W-:Y:S05]  /*6bc0*/  BSYNC.RECONVERGENT B0 ;  /* 0x0000000000007941 */ /* 0x000fea0003800200 */
.L_x_2674:
        /* <DEDUP_REMOVED lines=23> */
.L_x_2677:
[----:B------:R-:W-:Y:S05]  /*6d40*/  BSYNC.RECONVERGENT B0 ;  /* 0x0000000000007941 */ /* 0x000fea0003800200 */
.L_x_2676:
        /* <DEDUP_REMOVED lines=23> */
.L_x_2679:
[----:B------:R-:W-:Y:S05]  /*6ec0*/  BSYNC.RECONVERGENT B0 ;  /* 0x0000000000007941 */ /* 0x000fea0003800200 */
.L_x_2678:
        /* <DEDUP_REMOVED lines=15> */
.L_x_2652:
        /* <DEDUP_REMOVED lines=8> */
.L_x_2681:
[----:B------:R-:W-:Y:S05]  /*7040*/  BSYNC B0 ;  /* 0x0000000000007941 */ /* 0x000fea0003800000 */
.L_x_2680:
        /* <DEDUP_REMOVED lines=8> */
.L_x_2682:
[----:B------:R-:W-:-:S05]  /*70d0*/  FADD.FTZ R128, R128, R183 ;  /* 0x000000b780807221 */ /* 0x000fca0000010000 */
[----:B------:R-:W-:Y:S01]  /*70e0*/  MOV R143, R128 ;  /* 0x00000080008f7202 */ /* 0x000fe20000000f00 */
[----:B------:R-:W-:Y:S01]  /*70f0*/  HFMA2 R142, -RZ, RZ, 0, 1.1920928955078125e-07 ;  /* 0x00000002ff8e7431 */ /* 0x000fe200000001ff */
[----:B------:R-:W-:-:S07]  /*7100*/  MOV R129, R141 ;  /* 0x0000008d00817202 */ /* 0x000fce0000000f00 */
[----:B------:R-:W-:Y:S05]  /*7110*/  WARPSYNC.COLLECTIVE R140, `(.L_x_2683) ;  /* 0x000000008c087348 */ /* 0x000fea0003c00000 */
[----:B------:R0:W1:Y:S02]  /*7120*/  SHFL.BFLY P0, R141, R143, R142, R145 ;  /* 0x0c00008e8f8d7389 */ /* 0x0000640000000091 */
[----:B01----:R-:W-:Y:S05]  /*7130*/  ENDCOLLECTIVE ;  /* 0x000000000000791b */ /* 0x003fea0003800000 */
.L_x_2683:
[----:B------:R-:W-:-:S05]  /*7140*/  FADD.FTZ R129, R129, R190 ;  /* 0x000000be81817221 */ /* 0x000fca0000010000 */
[----:B------:R-:W-:Y:S02]  /*7150*/  MOV R143, R129 ;  /* 0x00000081008f7202 */ /* 0x000fe40000000f00 */
[----:B------:R-:W-:-:S07]  /*7160*/  MOV R131, R141 ;  /* 0x0000008d00837202 */ /* 0x000fce0000000f00 */
[----:B------:R-:W-:Y:S05]  /*7170*/  WARPSYNC.COLLECTIVE R140, `(.L_x_2684) ;  /* 0x000000008c087348 */ /* 0x000fea0003c00000 */
[----:B------:R0:W1:Y:S02]  /*7180*/  SHFL.BFLY P0, R141, R143, R142, R145 ;  /* 0x0c00008e8f8d7389 */ /* 0x0000640000000091 */
[----:B01----:R-:W-:Y:S05]  /*7190*/  ENDCOLLECTIVE ;  /* 0x000000000000791b */ /* 0x003fea0003800000 */
.L_x_2684:
[----:B------:R-:W-:-:S05]  /*71a0*/  FADD.FTZ R131, R128, R131 ;  /* 0x0000008380837221 */ /* 0x000fca0000010000 */
[----:B------:R-:W-:Y:S01]  /*71b0*/  MOV R143, R131 ;  /* 0x00000083008f7202 */ /* 0x000fe20000000f00 */
[----:B------:R-:W-:Y:S01]  /*71c0*/  HFMA2 R142, -RZ, RZ, 0, 2.384185791015625e-07 ;  /* 0x00000004ff8e7431 */ /* 0x000fe200000001ff */
[----:B------:R-:W-:-:S07]  /*71d0*/  MOV R130, R141 ;  /* 0x0000008d00827202 */ /* 0x000fce0000000f00 */
[----:B------:R-:W-:Y:S05]  /*71e0*/  WARPSYNC.COLLECTIVE R140, `(.L_x_2685) ;  /* 0x000000008c087348 */ /* 0x000fea0003c00000 */
[----:B------:R0:W1:Y:S02]  /*71f0*/  SHFL.BFLY P0, R141, R143, R142, R145 ;  /* 0x0c00008e8f8d7389 */ /* 0x0000640000000091 */
[----:B01----:R-:W-:Y:S05]  /*7200*/  ENDCOLLECTIVE ;  /* 0x000000000000791b */ /* 0x003fea0003800000 */
.L_x_2685:
[----:B------:R-:W-:-:S05]  /*7210*/  FADD.FTZ R130, R129, R130 ;  /* 0x0000008281827221 */ /* 0x000fca0000010000 */
[----:B------:R-:W-:Y:S02]  /*7220*/  MOV R143, R130 ;  /* 0x00000082008f7202 */ /* 0x000fe40000000f00 */
[----:B------:R-:W-:-:S07]  /*7230*/  MOV R136, R141 ;  /* 0x0000008d00887202 */ /* 0x000fce0000000f00 */
[----:B------:R-:W-:Y:S05]  /*7240*/  WARPSYNC.COLLECTIVE R140, `(.L_x_2686) ;  /* 0x000000008c087348 */ /* 0x000fea0003c00000 */
[----:B------:R0:W1:Y:S02]  /*7250*/  SHFL.BFLY P0, R141, R143, R142, R145 ;  /* 0x0c00008e8f8d7389 */ /* 0x0000640000000091 */
[----:B01----:R-:W-:Y:S05]  /*7260*/  ENDCOLLECTIVE ;  /* 0x000000000000791b */ /* 0x003fea0003800000 */
.L_x_2686:
[----:B------:R-:W-:-:S05]  /*7270*/  FADD.FTZ R136, R131, R136 ;  /* 0x0000008883887221 */ /* 0x000fca0000010000 */
[----:B------:R-:W-:Y:S01]  /*7280*/  MOV R143, R136 ;  /* 0x00000088008f7202 */ /* 0x000fe20000000f00 */
[----:B------:R-:W-:Y:S01]  /*7290*/  HFMA2 R142, -RZ, RZ, 0, 4.76837158203125e-07 ;  /* 0x00000008ff8e7431 */ /* 0x000fe200000001ff */
[----:B------:R-:W-:-:S07]  /*72a0*/  MOV R137, R141 ;  /* 0x0000008d00897202 */ /* 0x000fce0000000f00 */
[----:B------:R-:W-:Y:S05]  /*72b0*/  WARPSYNC.COLLECTIVE R140, `(.L_x_2687) ;  /* 0x000000008c087348 */ /* 0x000fea0003c00000 */
[----:B------:R0:W1:Y:S02]  /*72c0*/  SHFL.BFLY P0, R141, R143, R142, R145 ;  /* 0x0c00008e8f8d7389 */ /* 0x0000640000000091 */
[----:B01----:R-:W-:Y:S05]  /*72d0*/  ENDCOLLECTIVE ;  /* 0x000000000000791b */ /* 0x003fea0003800000 */
.L_x_2687:
[----:B------:R-:W-:-:S05]  /*72e0*/  FADD.FTZ R137, R130, R137 ;  /* 0x0000008982897221 */ /* 0x000fca0000010000 */
[----:B------:R-:W-:Y:S02]  /*72f0*/  MOV R143, R137 ;  /* 0x00000089008f7202 */ /* 0x000fe40000000f00 */
[----:B------:R-:W-:-:S07]  /*7300*/  MOV R139, R141 ;  /* 0x0000008d008b7202 */ /* 0x000fce0000000f00 */
[----:B------:R-:W-:Y:S05]  /*7310*/  WARPSYNC.COLLECTIVE R140, `(.L_x_2688) ;  /* 0x000000008c087348 */ /* 0x000fea0003c00000 */
[----:B------:R0:W1:Y:S02]  /*7320*/  SHFL.BFLY P0, R141, R143, R142, R145 ;  /* 0x0c00008e8f8d7389 */ /* 0x0000640000000091 */
[----:B01----:R-:W-:Y:S05]  /*7330*/  ENDCOLLECTIVE ;  /* 0x000000000000791b */ /* 0x003fea0003800000 */
.L_x_2688:
[----:B------:R-:W-:-:S05]  /*7340*/  FADD.FTZ R139, R136, R139 ;  /* 0x0000008b888b7221 */ /* 0x000fca0000010000 */
[----:B------:R-:W-:Y:S01]  /*7350*/  MOV R143, R139 ;  /* 0x0000008b008f7202 */ /* 0x000fe20000000f00 */
[----:B------:R-:W-:Y:S01]  /*7360*/  HFMA2 R142, -RZ, RZ, 0, 9.5367431640625e-07 ;  /* 0x00000010ff8e7431 */ /* 0x000fe200000001ff */
[----:B------:R-:W-:-:S07]  /*7370*/  MOV R138, R141 ;  /* 0x0000008d008a7202 */ /* 0x000fce0000000f00 */
[----:B------:R-:W-:Y:S05]  /*7380*/  WARPSYNC.COLLECTIVE R140, `(.L_x_2689) ;  /* 0x000000008c087348 */ /* 0x000fea0003c00000 */
[----:B------:R0:W1:Y:S02]  /*7390*/  SHFL.BFLY P0, R141, R143, R142, R145 ;  /* 0x0c00008e8f8d7389 */ /* 0x0000640000000091 */
[----:B01----:R-:W-:Y:S05]  /*73a0*/  ENDCOLLECTIVE ;  /* 0x000000000000791b */ /* 0x003fea0003800000 */
.L_x_2689:
[----:B------:R-:W-:-:S05]  /*73b0*/  FADD.FTZ R138, R137, R138 ;  /* 0x0000008a898a7221 */ /* 0x000fca0000010000 */
[----:B------:R-:W-:Y:S02]  /*73c0*/  MOV R143, R138 ;  /* 0x0000008a008f7202 */ /* 0x000fe40000000f00 */
[----:B------:R-:W-:-:S07]  /*73d0*/  MOV R128, R141 ;  /* 0x0000008d00807202 */ /* 0x000fce0000000f00 */
[----:B------:R-:W-:Y:S05]  /*73e0*/  WARPSYNC.COLLECTIVE R140, `(.L_x_2690) ;  /* 0x000000008c087348 */ /* 0x000fea0003c00000 */
[----:B------:R0:W1:Y:S02]  /*73f0*/  SHFL.BFLY P0, R141, R143, R142, R145 ;  /* 0x0c00008e8f8d7389 */ /* 0x0000640000000091 */
[----:B01----:R-:W-:Y:S05]  /*7400*/  ENDCOLLECTIVE ;  /* 0x000000000000791b */ /* 0x003fea0003800000 */
.L_x_2690:
[----:B------:R-:W-:Y:S01]  /*7410*/  MOV R129, R141 ;  /* 0x0000008d00817202 */ /* 0x000fe20000000f00 */
[----:B------:R-:W-:Y:S06]  /*7420*/  BRA `(.L_x_2691) ;  /* 0xffffffa400287947 */ /* 0x000fec000383ffff */
.L_x_2692:
        /* <DEDUP_REMOVED lines=13> */
.L_x_3974:


//--------------------- .text._ZN10layer_norm31ln_parallel_residual_bwd_kernelINS_13Kernel_traitsIf6__halffS2_fjLj512ELj1ELj4ELj1ELj16ENS_18Kernel_traits_baseILj512EfS2_fS2_fjLj128EEEEELb1ELb0ELb1EEEvNS_9BwdParamsE --------------------------
	.section	.text._ZN10layer_norm31ln_parallel_residual_bwd_kernelINS_13Kernel_traitsIf6__halffS2_fjLj512ELj1ELj4ELj1ELj16ENS_18Kernel_traits_baseILj512EfS2_fS2_fjLj128EEEEELb1ELb0ELb1EEEvNS_9BwdParamsE,"ax",@progbits
	.align	128
        .global         _ZN10layer_norm31ln_parallel_residual_bwd_kernelINS_13Kernel_traitsIf6__halffS2_fjLj512ELj1ELj4ELj1ELj16ENS_18Kernel_traits_baseILj512EfS2_fS2_fjLj128EEEEELb1ELb0ELb1EEEvNS_9BwdParamsE
        .type           _ZN10layer_norm31ln_parallel_residual_bwd_kernelINS_13Kernel_traitsIf6__halffS2_fjLj512ELj1ELj4ELj1ELj16ENS_18Kernel_traits_baseILj512EfS2_fS2_fjLj128EEEEELb1ELb0ELb1EEEvNS_9BwdParamsE,@function
        .size           _ZN10layer_norm31ln_parallel_residual_bwd_kernelINS_13Kernel_traitsIf6__halffS2_fjLj512ELj1ELj4ELj1ELj16ENS_18Kernel_traits_baseILj512EfS2_fS2_fjLj128EEEEELb1ELb0ELb1EEEvNS_9BwdParamsE,(.L_x_3975 - _ZN10layer_norm31ln_parallel_residual_bwd_kernelINS_13Kernel_traitsIf6__halffS2_fjLj512ELj1ELj4ELj1ELj16ENS_18Kernel_traits_baseILj512EfS2_fS2_fjLj128EEEEELb1ELb0ELb1EEEvNS_9BwdParamsE)
        .other          _ZN10layer_norm31ln_parallel_residual_bwd_kernelINS_13Kernel_traitsIf6__halffS2_fjLj512ELj1ELj4ELj1ELj16ENS_18Kernel_traits_baseILj512EfS2_fS2_fjLj128EEEEELb1ELb0ELb1EEEvNS_9BwdParamsE,@"STO_CUDA_ENTRY STV_DEFAULT"
_ZN10layer_norm31ln_parallel_residual_bwd_kernelINS_13Kernel_traitsIf6__halffS2_fjLj512ELj1ELj4ELj1ELj16ENS_18Kernel_traits_baseILj512EfS2_fS2_fjLj128EEEEELb1ELb0ELb1EEEvNS_9BwdParamsE:
.text._ZN10layer_norm31ln_parallel_residual_bwd_kernelINS_13Kernel_traitsIf6__halffS2_fjLj512ELj1ELj4ELj1ELj16ENS_18Kernel_traits_baseILj512EfS2_fS2_fjLj128EEEEELb1ELb0ELb1EEEvNS_9BwdParamsE:
        /* <DEDUP_REMOVED lines=96> */
.L_x_2713:
        /* <DEDUP_REMOVED lines=21> */
[----:B-1----:R-:W0:Y:S03]  /*0750*/  LDC.64 R96, c[0x0][0x3b0] ;  /* 0x0000ec00ff607b82 */ /* 0x002e260000000a00 */
[----:B------:R-:W3:Y:S01]  /*0760*/  LDG.E R172, desc[UR10][R172.64] ;  /* 0x0000000aacac7981 */ /* 0x000ee2000c1e1900 */
[----:B------:R-:W-:-:S04]  /*0770*/  IMAD.WIDE.U32 R76, R165, 0x10, R76 ;  /* 0x00000010a54c7825 */ /* 0x000fc800078e004c */
[C---:B------:R-:W-:Y:S02]  /*0780*/  IMAD.WIDE.U32 R80, R165.reuse, 0x10, R80 ;  /* 0x00000010a5507825 */ /* 0x040fe400078e0050 */
[----:B------:R-:W3:Y:S02]  /*0790*/  LDG.E.128 R76, desc[UR10][R76.64] ;  /* 0x0000000a4c4c7981 */ /* 0x000ee4000c1e1d00 */
[----:B------:R-:W-:Y:S02]  /*07a0*/  IMAD.WIDE.U32 R178, R165, 0x20, R178 ;  /* 0x00000020a5b27825 */ /* 0x000fe400078e00b2 */
[----:B------:R-:W3:Y:S04]  /*07b0*/  LDG.E.128 R80, desc[UR10][R80.64] ;  /* 0x0000000a50507981 */ /* 0x000ee8000c1e1d00 */
[----:B------:R-:W3:Y:S04]  /*07c0*/  LDG.E.128 R72, desc[UR10][R178.64] ;  /* 0x0000000ab2487981 */ /* 0x000ee8000c1e1d00 */
[----:B------:R1:W3:Y:S01]  /*07d0*/  LDG.E.128 R84, desc[UR10][R178.64+0x10] ;  /* 0x0000100ab2547981 */ /* 0x0002e2000c1e1d00 */
[----:B------:R-:W-:-:S04]  /*07e0*/  ISETP.NE.U32.AND P1, PT, R98, RZ, PT ;  /* 0x000000ff6200720c */ /* 0x000fc80003f25070 */
[----:B------:R-:W-:-:S13]  /*07f0*/  ISETP.NE.AND.EX P1, PT, R99, RZ, PT, P1 ;  /* 0x000000ff6300720c */ /* 0x000fda0003f25310 */
[----:B------:R-:W1:Y:S01]  /*0800*/  @P1 LDC.64 R100, c[0x0][0x438] ;  /* 0x00010e00ff641b82 */ /* 0x000e620000000a00 */
[----:B------:R-:W-:-:S07]  /*0810*/  ISETP.NE.U32.AND P0, PT, RZ, UR14, PT ;  /* 0x0000000eff007c0c */ /* 0x000fce000bf05070 */
[----:B------:R-:W0:Y:S01]  /*0820*/  @P1 LDC.64 R174, c[0x0][0x438] ;  /* 0x00010e00ffae1b82 */ /* 0x000e220000000a00 */
[----:B-1----:R-:W-:-:S04]  /*0830*/  @P1 IMAD.WIDE.U32 R178, R165, 0x20, R100 ;  /* 0x00000020a5b21825 */ /* 0x002fc800078e0064 */
[--C-:B0-----:R-:W-:Y:S01]  /*0840*/  IMAD.WIDE.U32 R100, R169, 0x8, R96.reuse ;  /* 0x00000008a9647825 */ /* 0x101fe200078e0060 */
[----:B------:R-:W-:Y:S01]  /*0850*/  ISETP.NE.AND.EX P0, PT, RZ, UR15, PT, P0 ;  /* 0x0000000fff007c0c */ /* 0x000fe2000bf05300 */
[----:B-----5:R-:W5:Y:S02]  /*0860*/  @P1 LDG.E.128 R44, desc[UR10][R178.64] ;  /* 0x0000000ab22c1981 */ /* 0x020f64000c1e1d00 */
[----:B------:R-:W-:Y:S02]  /*0870*/  IMAD.WIDE.U32 R96, R165, 0x8, R96 ;  /* 0x00000008a5607825 */ /* 0x000fe400078e0060 */
[----:B------:R-:W5:Y:S04]  /*0880*/  LDG.E.64 R100, desc[UR10][R100.64] ;  /* 0x0000000a64647981 */ /* 0x000f68000c1e1b00 */
[----:B------:R-:W5:Y:S04]  /*0890*/  LDG.E.64 R96, desc[UR10][R96.64] ;  /* 0x0000000a60607981 */ /* 0x000f68000c1e1b00 */
[----:B------:R-:W0:Y:S01]  /*08a0*/  @P0 LDC.64 R176, c[0x0][0x3b8] ;  /* 0x0000ee00ffb00b82 */ /* 0x000e220000000a00 */
[----:B------:R-:W-:Y:S01]  /*08b0*/  ISETP.NE.AND P3, PT, RZ, UR7, PT ;  /* 0x00000007ff007c0c */ /* 0x000fe2000bf65270 */
[C---:B------:R-:W-:Y:S01]  /*08c0*/  @P1 IMAD.WIDE.U32 R174, R169.reuse, 0x20, R174 ;  /* 0x00000020a9ae1825 */ /* 0x040fe200078e00ae */
[----:B------:R-:W5:Y:S04]  /*08d0*/  @P1 LDG.E.128 R48, desc[UR10][R178.64+0x10] ;  /* 0x0000100ab2301981 */ /* 0x000f68000c1e1d00 */
[----:B------:R-:W5:Y:S01]  /*08e0*/  @P1 LDG.E.128 R36, desc[UR10][R174.64] ;  /* 0x0000000aae241981 */ /* 0x000f62000c1e1d00 */
[----:B------:R-:W1:Y:S03]  /*08f0*/  @P0 LDC.64 R180, c[0x0][0x3b8] ;  /* 0x0000ee00ffb40b82 */ /* 0x000e660000000a00 */
[----:B------:R-:W5:Y:S01]  /*0900*/  @P1 LDG.E.128 R40, desc[UR10][R174.64+0x10] ;  /* 0x0000100aae281981 */ /* 0x000f62000c1e1d00 */
[----:B0-----:R-:W-:-:S05]  /*0910*/  @P0 IMAD.WIDE.U32 R176, R169, 0x8, R176 ;  /* 0x00000008a9b00825 */ /* 0x001fca00078e00b0 */
[----:B------:R0:W5:Y:S01]  /*0920*/  @P0 LDG.E.64 R170, desc[UR10][R176.64] ;  /* 0x0000000ab0aa0981 */ /* 0x000162000c1e1b00 */
[----:B-1----:R-:W-:-:S05]  /*0930*/  @P0 IMAD.WIDE.U32 R180, R165, 0x8, R180 ;  /* 0x00000008a5b40825 */ /* 0x002fca00078e00b4 */
[----:B------:R1:W5:Y:S01]  /*0940*/  @P0 LDG.E.64 R2, desc[UR10][R180.64] ;  /* 0x0000000ab4020981 */ /* 0x000362000c1e1b00 */
[----:B------:R-:W-:Y:S01]  /*0950*/  UMOV UR4, 0xffffffff ;  /* 0xffffffff00047882 */ /* 0x000fe20000000000 */
[----:B------:R-:W-:-:S04]  /*0960*/  ISETP.NE.U32.AND P2, PT, RZ, UR14, PT ;  /* 0x0000000eff007c0c */ /* 0x000fc8000bf45070 */
[----:B------:R-:W-:Y:S02]  /*0970*/  ISETP.NE.AND.EX P2, PT, RZ, UR15, PT, P2 ;  /* 0x0000000fff007c0c */ /* 0x000fe4000bf45320 */
[----:B----4-:R-:W-:-:S05]  /*0980*/  FSEL R173, R0, RZ, !P3 ;  /* 0x000000ff00ad7208 */ /* 0x010fca0005800000 */
[C---:B0-----:R-:W-:Y:S01]  /*0990*/  FADD.FTZ R177, -R173.reuse, R88 ;  /* 0x00000058adb17221 */ /* 0x041fe20000010100 */
[C---:B------:R-:W-:Y:S01]  /*09a0*/  FADD.FTZ R185, -R173.reuse, R91 ;  /* 0x0000005badb97221 */ /* 0x040fe20000010100 */
[C---:B-1----:R-:W-:Y:S01]  /*09b0*/  FADD.FTZ R181, -R173.reuse, R89 ;  /* 0x00000059adb57221 */ /* 0x042fe20000010100 */
[----:B------:R-:W-:Y:S01]  /*09c0*/  FADD.FTZ R183, -R173, R90 ;  /* 0x0000005aadb77221 */ /* 0x000fe20000010100 */
[--C-:B--2---:R-:W-:Y:S02]  /*09d0*/  HADD2.F32 R88, -RZ, R64.reuse.H1_H1 ;  /* 0x30000040ff587230 */ /* 0x104fe40000004100 */
[----:B------:R-:W-:Y:S02]  /*09e0*/  HADD2.F32 R91, -RZ, R64.H0_H0 ;  /* 0x20000040ff5b7230 */ /* 0x000fe40000004100 */
[----:B------:R-:W-:Y:S02]  /*09f0*/  HADD2.F32 R176, -RZ, R66.H1_H1 ;  /* 0x30000042ffb07230 */ /* 0x000fe40000004100 */
[----:B------:R-:W-:-:S02]  /*0a00*/  HADD2.F32 R178, -RZ, R67.H0_H0 ;  /* 0x20000043ffb27230 */ /* 0x000fc40000004100 */
[--C-:B---3--:R-:W-:Y:S02]  /*0a10*/  HADD2.F32 R89, -RZ, R92.reuse.H0_H0 ;  /* 0x2000005cff597230 */ /* 0x108fe40000004100 */
[--C-:B------:R-:W-:Y:S02]  /*0a20*/  HADD2.F32 R187, -RZ, R95.reuse.H0_H0 ;  /* 0x2000005fffbb7230 */ /* 0x100fe40000004100 */
[----:B------:R-:W-:Y:S02]  /*0a30*/  HADD2.F32 R189, -RZ, R95.H1_H1 ;  /* 0x3000005fffbd7230 */ /* 0x000fe40000004100 */
[----:B------:R-:W-:Y:S02]  /*0a40*/  HADD2.F32 R92, -RZ, R92.H1_H1 ;  /* 0x3000005cff5c7230 */ /* 0x000fe40000004100 */
[----:B------:R-:W-:Y:S02]  /*0a50*/  HADD2.F32 R95, -RZ, R66.H0_H0 ;  /* 0x20000042ff5f7230 */ /* 0x000fe40000004100 */
[----:B------:R-:W-:Y:S01]  /*0a60*/  FMUL.FTZ R66, R17, R88 ;  /* 0x0000005811427220 */ /* 0x000fe20000410000 */
[----:B------:R-:W-:-:S02]  /*0a70*/  HADD2.F32 R175, -RZ, R93.H0_H0 ;  /* 0x2000005dffaf7230 */ /* 0x000fc40000004100 */
[----:B------:R-:W-:Y:S02]  /*0a80*/  HADD2.F32 R90, -RZ, R93.H1_H1 ;  /* 0x3000005dff5a7230 */ /* 0x000fe40000004100 */
[--C-:B------:R-:W-:Y:S02]  /*0a90*/  HADD2.F32 R179, -RZ, R94.reuse.H0_H0 ;  /* 0x2000005effb37230 */ /* 0x100fe40000004100 */
[----:B------:R-:W-:Y:S02]  /*0aa0*/  HADD2.F32 R174, -RZ, R94.H1_H1 ;  /* 0x3000005effae7230 */ /* 0x000fe40000004100 */
[C---:B------:R-:W-:Y:S01]  /*0ab0*/  FMUL.FTZ R0, R172.reuse, R177 ;  /* 0x000000b1ac007220 */ /* 0x040fe20000410000 */
[--C-:B------:R-:W-:Y:S02]  /*0ac0*/  HADD2.F32 R93, -RZ, R65.reuse.H0_H0 ;  /* 0x20000041ff5d7230 */ /* 0x100fe40000004100 */
[----:B------:R-:W-:Y:S01]  /*0ad0*/  FMUL.FTZ R64, R172, R181 ;  /* 0x000000b5ac407220 */ /* 0x000fe20000410000 */
[----:B------:R-:W-:-:S02]  /*0ae0*/  HADD2.F32 R94, -RZ, R65.H1_H1 ;  /* 0x30000041ff5e7230 */ /* 0x000fc40000004100 */
[----:B------:R-:W-:Y:S01]  /*0af0*/  FMUL.FTZ R65, R16, R91 ;  /* 0x0000005b10417220 */ /* 0x000fe20000410000 */
[----:B------:R-:W-:Y:S02]  /*0b00*/  HADD2.F32 R180, -RZ, R67.H1_H1 ;  /* 0x30000043ffb47230 */ /* 0x000fe40000004100 */
[-C--:B------:R-:W-:Y:S01]  /*0b10*/  FFMA.FTZ R67, R33, R92.reuse, R66 ;  /* 0x0000005c21437223 */ /* 0x080fe20000010042 */
[----:B------:R-:W-:Y:S01]  /*0b20*/  FMUL.FTZ R66, R172, R183 ;  /* 0x000000b7ac427220 */ /* 0x000fe20000410000 */
        /* <DEDUP_REMOVED lines=15> */
[----:B------:R-:W-:Y:S01]  /*0c20*/  FADD.FTZ R93, -R173, R68 ;  /* 0x00000044ad5d7221 */ /* 0x000fe20000010100 */
[----:B------:R-:W-:Y:S01]  /*0c30*/  FADD.FTZ R156, R175, R156 ;  /* 0x0000009caf9c7221 */ /* 0x000fe20000010000 */
[-C--:B------:R-:W-:Y:S01]  /*0c40*/  FFMA.FTZ R157, R66, R175.reuse, R157 ;  /* 0x000000af429d7223 */ /* 0x080fe2000001009d */
[----:B------:R-:W-:Y:S01]  /*0c50*/  FFMA.FTZ R89, R34, R175, R89 ;  /* 0x000000af22597223 */ /* 0x000fe20000010059 */
[-C--:B------:R-:W-:Y:S01]  /*0c60*/  FFMA.FTZ R91, R35, R90.reuse, R92 ;  /* 0x0000005a235b7223 */ /* 0x080fe2000001005c */
[----:B------:R-:W-:Y:S01]  /*0c70*/  FADD.FTZ R175, -R173, R69 ;  /* 0x00000045adaf7221 */ /* 0x000fe20000010100 */
[----:B------:R-:W-:Y:S01]  /*0c80*/  FMUL.FTZ R92, R172, R181 ;  /* 0x000000b5ac5c7220 */ /* 0x000fe20000410000 */
[----:B------:R-:W-:Y:S01]  /*0c90*/  FADD.FTZ R152, R90, R152 ;  /* 0x000000985a987221 */ /* 0x000fe20000010000 */
[----:B------:R-:W-:Y:S01]  /*0ca0*/  FFMA.FTZ R153, R88, R90, R153 ;  /* 0x0000005a58997223 */ /* 0x000fe20000010099 */
[----:B------:R-:W-:Y:S01]  /*0cb0*/  FMUL.FTZ R69, R12, R95 ;  /* 0x0000005f0c457220 */ /* 0x000fe20000410000 */
[----:B------:R-:W-:Y:S01]  /*0cc0*/  FMUL.FTZ R68, R172, R93 ;  /* 0x0000005dac447220 */ /* 0x000fe20000410000 */
[----:B------:R-:W-:Y:S01]  /*0cd0*/  FMUL.FTZ R90, R13, R176 ;  /* 0x000000b00d5a7220 */ /* 0x000fe20000410000 */
[----:B------:R-:W-:Y:S01]  /*0ce0*/  FADD.FTZ R150, R94, R150 ;  /* 0x000000965e967221 */ /* 0x000fe20000010000 */
[----:B------:R-:W-:Y:S01]  /*0cf0*/  FFMA.FTZ R151, R88, R94, R151 ;  /* 0x0000005e58977223 */ /* 0x000fe20000010097 */
[----:B------:R-:W-:Y:S01]  /*0d00*/  FADD.FTZ R177, -R173, R70 ;  /* 0x00000046adb17221 */ /* 0x000fe20000010100 */
[----:B------:R-:W-:Y:S01]  /*0d10*/  FMUL.FTZ R70, R172, R175 ;  /* 0x000000afac467220 */ /* 0x000fe20000410000 */
[-C--:B------:R-:W-:Y:S01]  /*0d20*/  FMUL.FTZ R94, R15, R180.reuse ;  /* 0x000000b40f5e7220 */ /* 0x080fe20000410000 */
[----:B------:R-:W-:Y:S01]  /*0d30*/  FADD.FTZ R102, R180, R102 ;  /* 0x00000066b4667221 */ /* 0x000fe20000010000 */
[----:B------:R-:W-:Y:S01]  /*0d40*/  FFMA.FTZ R135, R92, R180, R135 ;  /* 0x000000b45c877223 */ /* 0x000fe20000010087 */
[----:B------:R-:W-:-:S02]  /*0d50*/  HADD2.F32 R180, -RZ, R78.H0_H0 ;  /* 0x2000004effb47230 */ /* 0x000fc40000004100 */
[----:B------:R-:W-:Y:S01]  /*0d60*/  FADD.FTZ R148, R179, R148 ;  /* 0x00000094b3947221 */ /* 0x000fe20000010000 */
[----:B------:R-:W-:Y:S02]  /*0d70*/  HADD2.F32 R184, -RZ, R78.H1_H1 ;  /* 0x3000004effb87230 */ /* 0x000fe40000004100 */
[-C--:B------:R-:W-:Y:S01]  /*0d80*/  FFMA.FTZ R69, R28, R179.reuse, R69 ;  /* 0x000000b31c457223 */ /* 0x080fe20000010045 */
[----:B------:R-:W-:Y:S01]  /*0d90*/  FFMA.FTZ R149, R68, R179, R149 ;  /* 0x000000b344957223 */ /* 0x000fe20000010095 */
[----:B------:R-:W-:Y:S01]  /*0da0*/  FFMA.FTZ R71, R29, R174, R90 ;  /* 0x000000ae1d477223 */ /* 0x000fe2000001005a */
[----:B------:R-:W-:Y:S01]  /*0db0*/  FADD.FTZ R175, -R173, R72 ;  /* 0x00000048adaf7221 */ /* 0x000fe20000010100 */
[--C-:B------:R-:W-:Y:S02]  /*0dc0*/  HADD2.F32 R78, -RZ, R80.reuse.H0_H0 ;  /* 0x20000050ff4e7230 */ /* 0x100fe40000004100 */
[----:B------:R-:W-:Y:S01]  /*0dd0*/  FMUL.FTZ R90, R172, R177 ;  /* 0x000000b1ac5a7220 */ /* 0x000fe20000410000 */
[----:B------:R-:W-:-:S02]  /*0de0*/  HADD2.F32 R179, -RZ, R80.H1_H1 ;  /* 0x30000050ffb37230 */ /* 0x000fc40000004100 */
[----:B------:R-:W-:Y:S01]  /*0df0*/  FADD.FTZ R146, R95, R146 ;  /* 0x000000925f927221 */ /* 0x000fe20000010000 */
[----:B------:R-:W-:Y:S01]  /*0e00*/  FFMA.FTZ R147, R68, R95, R147 ;  /* 0x0000005f44937223 */ /* 0x000fe20000010093 */
[----:B------:R-:W-:Y:S01]  /*0e10*/  FADD.FTZ R142, R176, R142 ;  /* 0x0000008eb08e7221 */ /* 0x000fe20000010000 */
[----:B------:R-:W-:Y:S01]  /*0e20*/  FFMA.FTZ R143, R70, R176, R143 ;  /* 0x000000b0468f7223 */ /* 0x000fe2000001008f */
[----:B------:R-:W-:Y:S01]  /*0e30*/  FADD.FTZ R177, -R173, R73 ;  /* 0x00000049adb17221 */ /* 0x000fe20000010100 */
[----:B------:R-:W-:Y:S01]  /*0e40*/  FFMA.FTZ R95, R31, R189, R94 ;  /* 0x000000bd1f5f7223 */ /* 0x000fe2000001005e */
[----:B------:R-:W-:Y:S01]  /*0e50*/  FADD.FTZ R181, -R173, R74 ;  /* 0x0000004aadb57221 */ /* 0x000fe20000010100 */
[--C-:B------:R-:W-:Y:S02]  /*0e60*/  HADD2.F32 R183, -RZ, R77.reuse.H0_H0 ;  /* 0x2000004dffb77230 */ /* 0x100fe40000004100 */
[----:B------:R-:W-:Y:S01]  /*0e70*/  FADD.FTZ R144, R174, R144 ;  /* 0x00000090ae907221 */ /* 0x000fe20000010000 */
[----:B------:R-:W-:-:S02]  /*0e80*/  HADD2.F32 R176, -RZ, R77.H1_H1 ;  /* 0x3000004dffb07230 */ /* 0x000fc40000004100 */
[----:B------:R-:W-:Y:S01]  /*0e90*/  FFMA.FTZ R145, R70, R174, R145 ;  /* 0x000000ae46917223 */ /* 0x000fe20000010091 */
[--C-:B------:R-:W-:Y:S02]  /*0ea0*/  HADD2.F32 R94, -RZ, R76.reuse.H0_H0 ;  /* 0x2000004cff5e7230 */ /* 0x100fe40000004100 */
[----:B------:R-:W-:Y:S01]  /*0eb0*/  FMUL.FTZ R77, R172, R175 ;  /* 0x000000afac4d7220 */ /* 0x000fe20000410000 */
[--C-:B------:R-:W-:Y:S02]  /*0ec0*/  HADD2.F32 R74, -RZ, R79.reuse.H0_H0 ;  /* 0x2000004fff4a7230 */ /* 0x100fe40000004100 */
[----:B------:R-:W-:Y:S02]  /*0ed0*/  HADD2.F32 R73, -RZ, R79.H1_H1 ;  /* 0x3000004fff497230 */ /* 0x000fe40000004100 */
[-C--:B------:R-:W-:Y:S01]  /*0ee0*/  FMUL.FTZ R79, R8, R78.reuse ;  /* 0x0000004e084f7220 */ /* 0x080fe20000410000 */
[----:B------:R-:W-:Y:S02]  /*0ef0*/  HADD2.F32 R174, -RZ, R76.H1_H1 ;  /* 0x3000004cffae7230 */ /* 0x000fe40000004100 */
[----:B------:R-:W-:Y:S01]  /*0f00*/  FMUL.FTZ R76, R172, R177 ;  /* 0x000000b1ac4c7220 */ /* 0x000fe20000410000 */
[----:B------:R-:W-:Y:S01]  /*0f10*/  FMUL.FTZ R80, R9, R179 ;  /* 0x000000b309507220 */ /* 0x000fe20000410000 */
[----:B------:R-:W-:Y:S01]  /*0f20*/  FADD.FTZ R175, -R173, R84 ;  /* 0x00000054adaf7221 */ /* 0x000fe20000010100 */
[----:B------:R-:W-:Y:S01]  /*0f30*/  FADD.FTZ R103, R78, R103 ;  /* 0x000000674e677221 */ /* 0x000fe20000010000 */
[----:B------:R-:W-:Y:S01]  /*0f40*/  FFMA.FTZ R104, R77, R78, R104 ;  /* 0x0000004e4d687223 */ /* 0x000fe20000010068 */
[----:B------:R-:W-:Y:S01]  /*0f50*/  FADD.FTZ R177, -R173, R85 ;  /* 0x00000055adb17221 */ /* 0x000fe20000010100 */
[----:B------:R-:W-:Y:S01]  /*0f60*/  FADD.FTZ R84, RZ, R65 ;  /* 0x00000041ff547221 */ /* 0x000fe20000010000 */
[----:B------:R-:W-:Y:S01]  /*0f70*/  FFMA.FTZ R78, R24, R94, R79 ;  /* 0x0000005e184e7223 */ /* 0x000fe2000001004f */
[----:B------:R-:W-:Y:S01]  /*0f80*/  FFMA.FTZ R85, R0, R65, RZ ;  /* 0x0000004100557223 */ /* 0x000fe200000100ff */
[----:B------:R-:W-:Y:S01]  /*0f90*/  FMUL.FTZ R93, R14, R178 ;  /* 0x000000b20e5d7220 */ /* 0x000fe20000410000 */
[----:B------:R-:W-:Y:S01]  /*0fa0*/  FFMA.FTZ R79, R25, R174, R80 ;  /* 0x000000ae194f7223 */ /* 0x000fe20000010050 */
[----:B------:R-:W-:Y:S01]  /*0fb0*/  FADD.FTZ R109, R179, R109 ;  /* 0x0000006db36d7221 */ /* 0x000fe20000010000 */
[----:B------:R-:W-:Y:S01]  /*0fc0*/  FFMA.FTZ R110, R76, R179, R110 ;  /* 0x000000b34c6e7223 */ /* 0x000fe2000001006e */
[----:B------:R-:W-:-:S02]  /*0fd0*/  HADD2.F32 R182, -RZ, R82.H0_H0 ;  /* 0x20000052ffb67230 */ /* 0x000fc40000004100 */
[----:B------:R-:W-:Y:S01]  /*0fe0*/  FMUL.FTZ R80, R172, R181 ;  /* 0x000000b5ac507220 */ /* 0x000fe20000410000 */
[C---:B------:R-:W-:Y:S01]  /*0ff0*/  FADD.FTZ R179, -R173.reuse, R86 ;  /* 0x00000056adb37221 */ /* 0x040fe20000010100 */
[----:B------:R-:W-:Y:S01]  /*1000*/  FADD.FTZ R181, -R173, R87 ;  /* 0x00000057adb57221 */ /* 0x000fe20000010100 */
[----:B------:R-:W-:Y:S01]  /*1010*/  FADD.FTZ R86, R67, R84 ;  /* 0x0000005443567221 */ /* 0x000fe20000010000 */
[----:B------:R-:W-:Y:S01]  /*1020*/  FFMA.FTZ R87, R64, R67, R85 ;  /* 0x0000004340577223 */ /* 0x000fe20000010055 */
[----:B------:R-:W-:Y:S01]  /*1030*/  FADD.FTZ R140, R187, R140 ;  /* 0x0000008cbb8c7221 */ /* 0x000fe20000010000 */
[-C--:B------:R-:W-:Y:S01]  /*1040*/  FFMA.FTZ R93, R30, R187.reuse, R93 ;  /* 0x000000bb1e5d7223 */ /* 0x080fe2000001005d */
[----:B------:R-:W-:Y:S01]  /*1050*/  FFMA.FTZ R141, R90, R187, R141 ;  /* 0x000000bb5a8d7223 */ /* 0x000fe2000001008d */
[----:B------:R-:W-:Y:S01]  /*1060*/  FADD.FTZ R187, -R173, R75 ;  /* 0x0000004badbb7221 */ /* 0x000fe20000010100 */
[----:B------:R-:W-:Y:S01]  /*1070*/  FMUL.FTZ R173, R4, R182 ;  /* 0x000000b604ad7220 */ /* 0x000fe20000410000 */
[----:B------:R-:W-:Y:S01]  /*1080*/  FADD.FTZ R86, R89, R86 ;  /* 0x0000005659567221 */ /* 0x000fe20000010000 */
[----:B------:R-:W-:-:S02]  /*1090*/  FFMA.FTZ R87, R66, R89, R87 ;  /* 0x0000005942577223 */ /* 0x000fc40000010057 */
[----:B------:R-:W-:Y:S01]  /*10a0*/  FFMA.FTZ R85, R20, R180, R173 ;  /* 0x000000b414557223 */ /* 0x000fe200000100ad */
[----:B------:R-:W-:Y:S01]  /*10b0*/  FADD.FTZ R86, R91, R86 ;  /* 0x000000565b567221 */ /* 0x000fe20000010000 */
[----:B------:R-:W-:Y:S01]  /*10c0*/  FFMA.FTZ R173, R88, R91, R87 ;  /* 0x0000005b58ad7223 */ /* 0x000fe20000010057 */
[----:B------:R-:W-:Y:S01]  /*10d0*/  FADD.FTZ R105, R94, R105 ;  /* 0x000000695e697221 */ /* 0x000fe20000010000 */
[----:B------:R-:W-:Y:S01]  /*10e0*/  FFMA.FTZ R108, R77, R94, R108 ;  /* 0x0000005e4d6c7223 */ /* 0x000fe2000001006c */
[----:B------:R-:W-:Y:S01]  /*10f0*/  FADD.FTZ R94, R69, R86 ;  /* 0x00000056455e7221 */ /* 0x000fe20000010000 */
[----:B------:R-:W-:-:S03]  /*1100*/  FFMA.FTZ R173, R68, R69, R173 ;  /* 0x0000004544ad7223 */ /* 0x000fc600000100ad */
[----:B------:R-:W-:Y:S01]  /*1110*/  FADD.FTZ R94, R71, R94 ;  /* 0x0000005e475e7221 */ /* 0x000fe20000010000 */
[----:B------:R-:W-:Y:S01]  /*1120*/  FFMA.FTZ R173, R70, R71, R173 ;  /* 0x0000004746ad7223 */ /* 0x000fe200000100ad */
[----:B------:R-:W-:Y:S02]  /*1130*/  FMUL.FTZ R84, R172, R175 ;  /* 0x000000afac547220 */ /* 0x000fe40000410000 */
[----:B------:R-:W-:Y:S01]  /*1140*/  FADD.FTZ R94, R93, R94 ;  /* 0x0000005e5d5e7221 */ /* 0x000fe20000010000 */
[----:B------:R-:W-:Y:S01]  /*1150*/  FFMA.FTZ R175, R90, R93, R173 ;  /* 0x0000005d5aaf7223 */ /* 0x000fe200000100ad */
[----:B------:R-:W-:Y:S02]  /*1160*/  HADD2.F32 R186, -RZ, R82.H1_H1 ;  /* 0x30000052ffba7230 */ /* 0x000fe40000004100 */
[----:B------:R-:W-:Y:S01]  /*1170*/  FMUL.FTZ R87, R172, R177 ;  /* 0x000000b1ac577220 */ /* 0x000fe20000410000 */
[--C-:B------:R-:W-:Y:S02]  /*1180*/  HADD2.F32 R185, -RZ, R81.reuse.H0_H0 ;  /* 0x20000051ffb97230 */ /* 0x100fe40000004100 */
[----:B------:R-:W-:Y:S01]  /*1190*/  FADD.FTZ R173, R95, R94 ;  /* 0x0000005e5fad7221 */ /* 0x000fe20000010000 */
[----:B------:R-:W-:Y:S01]  /*11a0*/  FADD.FTZ R137, R178, R137 ;  /* 0x00000089b2897221 */ /* 0x000fe20000010000 */
[----:B------:R-:W-:Y:S01]  /*11b0*/  FFMA.FTZ R139, R90, R178, R139 ;  /* 0x000000b25a8b7223 */ /* 0x000fe2000001008b */
[----:B------:R-:W-:Y:S01]  /*11c0*/  FFMA.FTZ R94, R92, R95, R175 ;  /* 0x0000005f5c5e7223 */ /* 0x000fe200000100af */
[----:B------:R-:W-:-:S02]  /*11d0*/  HADD2.F32 R178, -RZ, R81.H1_H1 ;  /* 0x30000051ffb27230 */ /* 0x000fc40000004100 */
[----:B------:R-:W-:Y:S01]  /*11e0*/  FADD.FTZ R106, R174, R106 ;  /* 0x0000006aae6a7221 */ /* 0x000fe20000010000 */
[----:B------:R-:W-:Y:S01]  /*11f0*/  FFMA.FTZ R107, R76, R174, R107 ;  /* 0x000000ae4c6b7223 */ /* 0x000fe2000001006b */
[--C-:B------:R-:W-:Y:S02]  /*1200*/  HADD2.F32 R72, -RZ, R83.reuse.H0_H0 ;  /* 0x20000053ff487230 */ /* 0x100fe40000004100 */
[-C--:B------:R-:W-:Y:S01]  /*1210*/  FMUL.FTZ R174, R5, R186.reuse ;  /* 0x000000ba05ae7220 */ /* 0x080fe20000410000 */
[----:B------:R-:W-:Y:S01]  /*1220*/  FADD.FTZ R126, R186, R126 ;  /* 0x0000007eba7e7221 */ /* 0x000fe20000010000 */
[----:B------:R-:W-:Y:S02]  /*1230*/  HADD2.F32 R75, -RZ, R83.H1_H1 ;  /* 0x30000053ff4b7230 */ /* 0x000fe40000004100 */
[----:B------:R-:W-:Y:S01]  /*1240*/  FFMA.FTZ R186, R87, R186, R124 ;  /* 0x000000ba57ba7223 */ /* 0x000fe2000001007c */
[----:B------:R-:W-:Y:S01]  /*1250*/  FADD.FTZ R177, R74, R127 ;  /* 0x0000007f4ab17221 */ /* 0x000fe20000010000 */
[----:B------:R-:W-:Y:S01]  /*1260*/  FMUL.FTZ R83, R10, R185 ;  /* 0x000000b90a537220 */ /* 0x000fe20000410000 */
[----:B------:R-:W-:Y:S01]  /*1270*/  FADD.FTZ R124, R78, R173 ;  /* 0x000000ad4e7c7221 */ /* 0x000fe20000010000 */
[----:B------:R-:W-:Y:S01]  /*1280*/  FFMA.FTZ R127, R77, R78, R94 ;  /* 0x0000004e4d7f7223 */ /* 0x000fe2000001005e */
[----:B------:R-:W-:Y:S01]  /*1290*/  FMUL.FTZ R81, R172, R187 ;  /* 0x000000bbac517220 */ /* 0x000fe20000410000 */
[----:B------:R-:W-:Y:S01]  /*12a0*/  FMUL.FTZ R82, R11, R178 ;  /* 0x000000b20b527220 */ /* 0x000fe20000410000 */
        /* <DEDUP_REMOVED lines=8> */
[-C--:B------:R-:W-:Y:S01]  /*1330*/  FFMA.FTZ R173, R22, R74.reuse, R175 ;  /* 0x0000004a16ad7223 */ /* 0x080fe200000100af */
[----:B------:R-:W-:Y:S01]  /*1340*/  FFMA.FTZ R176, R94, R74, R129 ;  /* 0x0000004a5eb07223 */ /* 0x000fe20000010081 */
        /* <DEDUP_REMOVED lines=50> */
[----:B------:R-:W-:-:S03]  /*1670*/  MOV R129, R176 ;  /* 0x000000b000817202 */ /* 0x000fc60000000f00 */
[----:B------:R-:W1:Y:S01]  /*1680*/  SHFL.BFLY PT, R127, R178, 0x8, 0x1f ;  /* 0x0d001f00b27f7f89 */ /* 0x000e6200000e0000 */
[----:B0-----:R-:W-:Y:S01]  /*1690*/  FADD.FTZ R73, R124, R73 ;  /* 0x000000497c497221 */ /* 0x001fe20000010000 */
[----:B------:R-:W-:Y:S01]  /*16a0*/  MOV R124, R186 ;  /* 0x000000ba007c7202 */ /* 0x000fe20000000f00 */
[----:B-1----:R-:W-:-:S03]  /*16b0*/  FADD.FTZ R72, R178, R127 ;  /* 0x0000007fb2487221 */ /* 0x002fc60000010000 */
[----:B------:R0:W1:Y:S01]  /*16c0*/  SHFL.BFLY PT, R74, R73, 0x10, 0x1f ;  /* 0x0e001f00494a7f89 */ /* 0x00006200000e0000 */
[----:B------:R-:W-:-:S03]  /*16d0*/  MOV R127, R177 ;  /* 0x000000b1007f7202 */ /* 0x000fc60000000f00 */
[----:B------:R0:W2:Y:S04]  /*16e0*/  SHFL.BFLY PT, R75, R72, 0x10, 0x1f ;  /* 0x0e001f00484b7f89 */ /* 0x0000a800000e0000 */
.L_x_2725:
        /* <DEDUP_REMOVED lines=68> */
.L_x_2699:
[-CC-:B------:R-:W-:Y:S01]  /*1b30*/  FFMA.FTZ R92, R92, R177.reuse, R179.reuse ;  /* 0x000000b15c5c7223 */ /* 0x180fe200000100b3 */
[-CC-:B------:R-:W-:Y:S01]  /*1b40*/  FFMA.FTZ R90, R90, R177.reuse, R179.reuse ;  /* 0x000000b15a5a7223 */ /* 0x180fe200000100b3 */
[--C-:B------:R-:W-:Y:S01]  /*1b50*/  FFMA.FTZ R0, R0, R177, R179.reuse ;  /* 0x000000b100007223 */ /* 0x100fe200000100b3 */
        /* <DEDUP_REMOVED lines=15> */
[----:B0-----:R-:W-:Y:S01]  /*1c50*/  FSEL R73, R53, RZ, P2 ;  /* 0x000000ff35497208 */ /* 0x001fe20001000000 */
        /* <DEDUP_REMOVED lines=35> */
.L_x_2698:
        /* <DEDUP_REMOVED lines=8> */
[----:B-----5:R-:W-:Y:S01]  /*1f10*/  ISETP.GE.U32.AND P2, PT, R100, RZ, PT ;  /* 0x000000ff6400720c */ /* 0x020fe20003f46070 */
[----:B0-----:R-:W-:Y:S01]  /*1f20*/  FADD.FTZ R73, R69, -R68 ;  /* 0x8000004445497221 */ /* 0x001fe20000010000 */
        /* <DEDUP_REMOVED lines=14> */
[----:B------:R-:W-:Y:S01]  /*2010*/  FSEL R74, R69, RZ, P2 ;  /* 0x000000ff454a7208 */ /* 0x000fe20001000000 */
        /* <DEDUP_REMOVED lines=34> */
.L_x_2701:
[-CC-:B------:R-:W-:Y:S01]  /*2240*/  FFMA.FTZ R92, R92, R177.reuse, R179.reuse ;  /* 0x000000b15c5c7223 */ /* 0x180fe200000100b3 */
[-CC-:B------:R-:W-:Y:S01]  /*2250*/  FFMA.FTZ R90, R90, R177.reuse, R179.reuse ;  /* 0x000000b15a5a7223 */ /* 0x180fe200000100b3 */
[-CC-:B------:R-:W-:Y:S01]  /*2260*/  FFMA.FTZ R0, R0, R177.reuse, R179.reuse ;  /* 0x000000b100007223 */ /* 0x180fe200000100b3 */
        /* <DEDUP_REMOVED lines=22> */
[----:B0-----:R-:W-:Y:S01]  /*23d0*/  FSEL R73, R53, RZ, P2 ;  /* 0x000000ff35497208 */ /* 0x001fe20001000000 */
        /* <DEDUP_REMOVED lines=28> */
.L_x_2697:
        /* <DEDUP_REMOVED lines=11> */
[--C-:B------:R-:W-:Y:S01]  /*2650*/  FFMA.FTZ R70, R70, R177, R179.reuse ;  /* 0x000000b146467223 */ /* 0x100fe200000100b3 */
[----:B------:R-:W-:Y:S01]  /*2660*/  FADD.FTZ R93, R93, -R90 ;  /* 0x8000005a5d5d7221 */ /* 0x000fe20000010000 */
[----:B------:R-:W-:Y:S01]  /*2670*/  FADD.FTZ R95, R95, -R92 ;  /* 0x8000005c5f5f7221 */ /* 0x000fe20000010000 */
[----:B------:R-:W-:Y:S01]  /*2680*/  FADD.FTZ R69, R69, -R68 ;  /* 0x8000004445457221 */ /* 0x000fe20000010000 */
[----:B------:R-:W-:Y:S01]  /*2690*/  FADD.FTZ R71, R71, -R70 ;  /* 0x8000004647477221 */ /* 0x000fe20000010000 */
[C---:B------:R-:W-:Y:S01]  /*26a0*/  FMUL.FTZ R93, R172.reuse, R93 ;  /* 0x0000005dac5d7220 */ /* 0x040fe20000410000 */
[----:B------:R-:W-:Y:S01]  /*26b0*/  FMUL.FTZ R95, R172, R95 ;  /* 0x0000005fac5f7220 */ /* 0x000fe20000410000 */
[----:B-----5:R-:W-:Y:S01]  /*26c0*/  ISETP.GE.U32.AND P2, PT, R100, RZ, PT ;  /* 0x000000ff6400720c */ /* 0x020fe20003f46070 */
[C---:B------:R-:W-:Y:S01]  /*26d0*/  FMUL.FTZ R69, R172.reuse, R69 ;  /* 0x00000045ac457220 */ /* 0x040fe20000410000 */
[----:B------:R-:W-:Y:S01]  /*26e0*/  FMUL.FTZ R93, R93, UR6 ;  /* 0x000000065d5d7c20 */ /* 0x000fe20008410000 */
[----:B------:R-:W-:Y:S01]  /*26f0*/  FMUL.FTZ R95, R95, UR6 ;  /* 0x000000065f5f7c20 */ /* 0x000fe20008410000 */
[C---:B------:R-:W-:Y:S01]  /*2700*/  LOP3.LUT P3, RZ, R101.reuse, 0xff0000, RZ, 0xc0, !PT ;  /* 0x00ff000065ff7812 */ /* 0x040fe2000786c0ff */
[----:B------:R-:W-:Y:S01]  /*2710*/  FMUL.FTZ R71, R172, R71 ;  /* 0x00000047ac477220 */ /* 0x000fe20000410000 */
[----:B------:R-:W-:Y:S01]  /*2720*/  ISETP.GE.U32.AND.EX P5, PT, R101, 0x1000000, PT, P2 ;  /* 0x010000006500780c */ /* 0x000fe20003fa6120 */
[-CC-:B------:R-:W-:Y:S01]  /*2730*/  FFMA.FTZ R66, R66, R177.reuse, R179.reuse ;  /* 0x000000b142427223 */ /* 0x180fe200000100b3 */
[-CC-:B------:R-:W-:Y:S01]  /*2740*/  FFMA.FTZ R88, R88, R177.reuse, R179.reuse ;  /* 0x000000b158587223 */ /* 0x180fe200000100b3 */
[----:B------:R-:W-:Y:S01]  /*2750*/  FSEL R70, R93, RZ, P3 ;  /* 0x000000ff5d467208 */ /* 0x000fe20001800000 */
[----:B------:R-:W-:Y:S01]  /*2760*/  FMUL.FTZ R69, R69, UR6 ;  /* 0x0000000645457c20 */ /* 0x000fe20008410000 */
[----:B------:R-:W-:Y:S01]  /*2770*/  FSEL R75, R95, RZ, P5 ;  /* 0x000000ff5f4b7208 */ /* 0x000fe20002800000 */
[----:B------:R-:W-:Y:S01]  /*2780*/  FMUL.FTZ R71, R71, UR6 ;  /* 0x0000000647477c20 */ /* 0x000fe20008410000 */
[----:B------:R-:W-:Y:S01]  /*2790*/  LOP3.LUT P4, RZ, R101, 0xff, RZ, 0xc0, !PT ;  /* 0x000000ff65ff7812 */ /* 0x000fe2000788c0ff */
[-CC-:B------:R-:W-:Y:S01]  /*27a0*/  FFMA.FTZ R64, R64, R177.reuse, R179.reuse ;  /* 0x000000b140407223 */ /* 0x180fe200000100b3 */
[----:B------:R-:W-:Y:S01]  /*27b0*/  LOP3.LUT P5, RZ, R171, 0xff, RZ, 0xc0, !PT ;  /* 0x000000ffabff7812 */ /* 0x000fe200078ac0ff */
[----:B------:R-:W-:Y:S01]  /*27c0*/  FADD.FTZ R89, R89, -R66 ;  /* 0x8000004259597221 */ /* 0x000fe20000010000 */
[----:B------:R-:W-:Y:S01]  /*27d0*/  LOP3.LUT P3, RZ, R101, 0xff00, RZ, 0xc0, !PT ;  /* 0x0000ff0065ff7812 */ /* 0x000fe2000786c0ff */
[----:B------:R-:W-:Y:S01]  /*27e0*/  FADD.FTZ R91, R91, -R88 ;  /* 0x800000585b5b7221 */ /* 0x000fe20000010000 */
[----:B------:R-:W-:Y:S01]  /*27f0*/  ISETP.GE.U32.AND P2, PT, R170, RZ, PT ;  /* 0x000000ffaa00720c */ /* 0x000fe20003f46070 */
[----:B------:R-:W-:Y:S01]  /*2800*/  FFMA.FTZ R0, R0, R177, R179 ;  /* 0x000000b100007223 */ /* 0x000fe200000100b3 */
[C---:B------:R-:W-:Y:S01]  /*2810*/  FSEL R68, R69.reuse, RZ, P4 ;  /* 0x000000ff45447208 */ /* 0x040fe20002000000 */
[C---:B------:R-:W-:Y:S01]  /*2820*/  FMUL.FTZ R89, R172.reuse, R89 ;  /* 0x00000059ac597220 */ /* 0x040fe20000410000 */
[----:B------:R-:W-:Y:S01]  /*2830*/  FSEL R62, R69, RZ, P5 ;  /* 0x000000ff453e7208 */ /* 0x000fe20002800000 */
[----:B------:R-:W-:Y:S01]  /*2840*/  FADD.FTZ R69, R67, -R64 ;  /* 0x8000004043457221 */ /* 0x000fe20000010000 */
[----:B0-----:R-:W-:Y:S01]  /*2850*/  FSEL R73, R71, RZ, P3 ;  /* 0x000000ff47497208 */ /* 0x001fe20001800000 */
[C---:B------:R-:W-:Y:S01]  /*2860*/  FMUL.FTZ R91, R172.reuse, R91 ;  /* 0x0000005bac5b7220 */ /* 0x040fe20000410000 */
[----:B------:R-:W-:Y:S01]  /*2870*/  LOP3.LUT P6, RZ, R171, 0xff0000, RZ, 0xc0, !PT ;  /* 0x00ff0000abff7812 */ /* 0x000fe200078cc0ff */
[----:B------:R-:W-:Y:S01]  /*2880*/  FADD.FTZ R65, R65, -R0 ;  /* 0x8000000041417221 */ /* 0x000fe20000010000 */
[----:B------:R-:W-:Y:S01]  /*2890*/  ISETP.GE.U32.AND.EX P2, PT, R171, 0x1000000, PT, P2 ;  /* 0x01000000ab00780c */ /* 0x000fe20003f46120 */
[----:B------:R-:W-:Y:S01]  /*28a0*/  FMUL.FTZ R89, R89, UR6 ;  /* 0x0000000659597c20 */ /* 0x000fe20008410000 */
[----:B------:R-:W-:Y:S01]  /*28b0*/  LOP3.LUT P3, RZ, R171, 0xff00, RZ, 0xc0, !PT ;  /* 0x0000ff00abff7812 */ /* 0x000fe2000786c0ff */
[C---:B------:R-:W-:Y:S01]  /*28c0*/  FMUL.FTZ R69, R172.reuse, R69 ;  /* 0x00000045ac457220 */ /* 0x040fe20000410000 */
[----:B------:R-:W-:Y:S01]  /*28d0*/  FSEL R63, R93, RZ, P6 ;  /* 0x000000ff5d3f7208 */ /* 0x000fe20003000000 */
[----:B------:R-:W-:Y:S01]  /*28e0*/  FMUL.FTZ R91, R91, UR6 ;  /* 0x000000065b5b7c20 */ /* 0x000fe20008410000 */
        /* <DEDUP_REMOVED lines=8> */
[----:B------:R-:W-:Y:S02]  /*2970*/  F2FP.F16.F32.PACK_AB R62, R61, R62 ;  /* 0x0000003e3d3e723e */ /* 0x000fe400000000ff */
[----:B------:R-:W-:Y:S02]  /*2980*/  F2FP.F16.F32.PACK_AB R66, R73, R68 ;  /* 0x000000444942723e */ /* 0x000fe400000000ff */
[----:B------:R-:W-:Y:S02]  /*2990*/  LOP3.LUT P4, RZ, R100, 0xff00, RZ, 0xc0, !PT ;  /* 0x0000ff0064ff7812 */ /* 0x000fe4000788c0ff */
[C---:B------:R-:W-:Y:S02]  /*29a0*/  FSEL R68, R89.reuse, RZ, P6 ;  /* 0x000000ff59447208 */ /* 0x040fe40003000000 */
[----:B------:R-:W-:-:S02]  /*29b0*/  FSEL R61, R89, RZ, P3 ;  /* 0x000000ff593d7208 */ /* 0x000fc40001800000 */
[----:B------:R-:W-:Y:S02]  /*29c0*/  FSEL R73, R91, RZ, P2 ;  /* 0x000000ff5b497208 */ /* 0x000fe40001000000 */
[----:B------:R-:W-:Y:S02]  /*29d0*/  LOP3.LUT P5, RZ, R100, 0xff, RZ, 0xc0, !PT ;  /* 0x000000ff64ff7812 */ /* 0x000fe400078ac0ff */
[C---:B------:R-:W-:Y:S02]  /*29e0*/  LOP3.LUT P6, RZ, R170.reuse, 0xff000000, RZ, 0xc0, !PT ;  /* 0xff000000aaff7812 */ /* 0x040fe400078cc0ff */
[C---:B------:R-:W-:Y:S02]  /*29f0*/  LOP3.LUT P3, RZ, R170.reuse, 0xff00, RZ, 0xc0, !PT ;  /* 0x0000ff00aaff7812 */ /* 0x040fe4000786c0ff */
[----:B------:R-:W-:Y:S02]  /*2a00*/  LOP3.LUT P2, RZ, R170, 0xff, RZ, 0xc0, !PT ;  /* 0x000000ffaaff7812 */ /* 0x000fe4000784c0ff */
[----:B------:R-:W-:-:S02]  /*2a10*/  F2FP.F16.F32.PACK_AB R63, R60, R63 ;  /* 0x0000003f3c3f723e */ /* 0x000fc400000000ff */
[----:B------:R-:W-:Y:S02]  /*2a20*/  FSEL R71, R69, RZ, P4 ;  /* 0x000000ff45477208 */ /* 0x000fe40002000000 */
        /* <DEDUP_REMOVED lines=10> */
.L_x_2703:
[-CC-:B------:R-:W-:Y:S01]  /*2ad0*/  FFMA.FTZ R90, R90, R177.reuse, R179.reuse ;  /* 0x000000b15a5a7223 */ /* 0x180fe200000100b3 */
[-CC-:B------:R-:W-:Y:S01]  /*2ae0*/  FFMA.FTZ R68, R68, R177.reuse, R179.reuse ;  /* 0x000000b144447223 */ /* 0x180fe200000100b3 */
[-CC-:B------:R-:W-:Y:S01]  /*2af0*/  FFMA.FTZ R70, R70, R177.reuse, R179.reuse ;  /* 0x000000b146467223 */ /* 0x180fe200000100b3 */
[--C-:B------:R-:W-:Y:S01]  /*2b00*/  FFMA.FTZ R92, R92, R177, R179.reuse ;  /* 0x000000b15c5c7223 */ /* 0x100fe200000100b3 */
        /* <DEDUP_REMOVED lines=47> */
[----:B------:R-:W-:Y:S02]  /*2e00*/  F2FP.F16.F32.PACK_AB R67, R71, R68 ;  /* 0x000000444743723e */ /* 0x000fe400000000ff */
[----:B------:R-:W-:Y:S01]  /*2e10*/  F2FP.F16.F32.PACK_AB R66, R61, R60 ;  /* 0x0000003c3d42723e */ /* 0x000fe200000000ff */
        /* <DEDUP_REMOVED lines=22> */
.L_x_2702:
        /* <DEDUP_REMOVED lines=33> */
[----:B------:R-:W-:Y:S01]  /*3190*/  FADD.FTZ R88, R91, -R88 ;  /* 0x800000585b587221 */ /* 0x000fe20000010000 */
[----:B------:R-:W-:Y:S01]  /*31a0*/  ISETP.GE.U32.AND P2, PT, R170, RZ, PT ;  /* 0x000000ffaa00720c */ /* 0x000fe20003f46070 */
[----:B------:R-:W-:Y:S01]  /*31b0*/  FFMA.FTZ R0, R0, R177, R179 ;  /* 0x000000b100007223 */ /* 0x000fe200000100b3 */
[C---:B------:R-:W-:Y:S01]  /*31c0*/  FSEL R68, R69.reuse, RZ, P4 ;  /* 0x000000ff45447208 */ /* 0x040fe20002000000 */
[----:B------:R-:W-:Y:S01]  /*31d0*/  FFMA.FTZ R89, R172, R89, R38 ;  /* 0x00000059ac597223 */ /* 0x000fe20000010026 */
[----:B------:R-:W-:Y:S01]  /*31e0*/  FSEL R62, R69, RZ, P5 ;  /* 0x000000ff453e7208 */ /* 0x000fe20002800000 */
[----:B------:R-:W-:Y:S01]  /*31f0*/  FADD.FTZ R64, R67, -R64 ;  /* 0x8000004043407221 */ /* 0x000fe20000010000 */
[----:B------:R-:W-:Y:S01]  /*3200*/  FSEL R69, R70, RZ, P3 ;  /* 0x000000ff46457208 */ /* 0x000fe20001800000 */
[C---:B------:R-:W-:Y:S01]  /*3210*/  FFMA.FTZ R88, R172.reuse, R88, R39 ;  /* 0x00000058ac587223 */ /* 0x040fe20000010027 */
[----:B------:R-:W-:Y:S01]  /*3220*/  LOP3.LUT P3, RZ, R171, 0xff00, RZ, 0xc0, !PT ;  /* 0x0000ff00abff7812 */ /* 0x000fe2000786c0ff */
[----:B------:R-:W-:Y:S01]  /*3230*/  FADD.FTZ R65, R65, -R0 ;  /* 0x8000000041417221 */ /* 0x000fe20000010000 */
        /* <DEDUP_REMOVED lines=36> */
.L_x_2704:
        /* <DEDUP_REMOVED lines=74> */
.L_x_2700:
        /* <DEDUP_REMOVED lines=25> */
[----:B------:R-:W-:Y:S01]  /*3ab0*/  FFMA.FTZ R87, R87, R177, R179 ;  /* 0x000000b157577223 */ /* 0x000fe200000100b3 */
        /* <DEDUP_REMOVED lines=9> */
[C---:B------:R-:W-:Y:S01]  /*3b50*/  FSEL R67, R0.reuse, RZ, P6 ;  /* 0x000000ff00437208 */ /* 0x040fe20003000000 */
[-CC-:B------:R-:W-:Y:S01]  /*3b60*/  FFMA.FTZ R81, R81, R177.reuse, R179.reuse ;  /* 0x000000b151517223 */ /* 0x180fe200000100b3 */
[----:B------:R-:W-:Y:S01]  /*3b70*/  FSEL R63, R0, RZ, P4 ;  /* 0x000000ff003f7208 */ /* 0x000fe20002000000 */
[----:B------:R-:W-:Y:S01]  /*3b80*/  FMUL.FTZ R0, R52, UR6 ;  /* 0x0000000634007c20 */ /* 0x000fe20008410000 */
[----:B------:R-:W-:Y:S01]  /*3b90*/  LOP3.LUT P5, RZ, R97, 0xff, RZ, 0xc0, !PT ;  /* 0x000000ff61ff7812 */ /* 0x000fe200078ac0ff */
[----:B------:R-:W-:Y:S01]  /*3ba0*/  FADD.FTZ R83, R83, -R80 ;  /* 0x8000005053537221 */ /* 0x000fe20000010000 */
[----:B------:R-:W-:Y:S01]  /*3bb0*/  LOP3.LUT P6, RZ, R3, 0xff, RZ, 0xc0, !PT ;  /* 0x000000ff03ff7812 */ /* 0x000fe200078cc0ff */
[----:B------:R-:W-:Y:S01]  /*3bc0*/  FFMA.FTZ R76, R76, R177, R179 ;  /* 0x000000b14c4c7223 */ /* 0x000fe200000100b3 */
[C---:B------:R-:W-:Y:S01]  /*3bd0*/  FSEL R60, R53.reuse, RZ, P1 ;  /* 0x000000ff353c7208 */ /* 0x040fe20000800000 */
        /* <DEDUP_REMOVED lines=46> */
.L_x_2707:
        /* <DEDUP_REMOVED lines=9> */
[----:B------:R-:W-:Y:S01]  /*3f50*/  FFMA.FTZ R87, R172, R87, R49 ;  /* 0x00000057ac577223 */ /* 0x000fe20000010031 */
[----:B------:R-:W-:Y:S01]  /*3f60*/  FADD.FTZ R175, R174, -R175 ;  /* 0x800000afaeaf7221 */ /* 0x000fe20000010000 */
[----:B------:R-:W-:Y:S01]  /*3f70*/  ISETP.GE.U32.AND P1, PT, R96, RZ, PT ;  /* 0x000000ff6000720c */ /* 0x000fe20003f26070 */
[----:B------:R-:W-:Y:S01]  /*3f80*/  FMUL.FTZ R173, R173, UR6 ;  /* 0x00000006adad7c20 */ /* 0x000fe20008410000 */
[-CC-:B------:R-:W-:Y:S01]  /*3f90*/  FFMA.FTZ R80, R80, R177.reuse, R179.reuse ;  /* 0x000000b150507223 */ /* 0x180fe200000100b3 */
[----:B------:R-:W-:Y:S01]  /*3fa0*/  FFMA.FTZ R81, R81, R177, R179 ;  /* 0x000000b151517223 */ /* 0x000fe200000100b3 */
[----:B------:R-:W-:Y:S01]  /*3fb0*/  FMUL.FTZ R87, R87, UR6 ;  /* 0x0000000657577c20 */ /* 0x000fe20008410000 */
[C---:B------:R-:W-:Y:S01]  /*3fc0*/  FFMA.FTZ R175, R172.reuse, R175, R51 ;  /* 0x000000afacaf7223 */ /* 0x040fe20000010033 */
[----:B0-----:R-:W-:Y:S01]  /*3fd0*/  FSEL R67, R173, RZ, P3 ;  /* 0x000000ffad437208 */ /* 0x001fe20001800000 */
[----:B------:R-:W-:Y:S01]  /*3fe0*/  FFMA.FTZ R85, R172, R85, R48 ;  /* 0x00000055ac557223 */ /* 0x000fe20000010030 */
[----:B------:R-:W-:Y:S01]  /*3ff0*/  ISETP.GE.U32.AND.EX P5, PT, R97, 0x1000000, PT, P1 ;  /* 0x010000006100780c */ /* 0x000fe20003fa6110 */
[----:B------:R-:W-:Y:S01]  /*4000*/  FADD.FTZ R83, R83, -R80 ;  /* 0x8000005053537221 */ /* 0x000fe20000010000 */
[----:B------:R-:W-:Y:S01]  /*4010*/  LOP3.LUT P3, RZ, R97, 0xff00, RZ, 0xc0, !PT ;  /* 0x0000ff0061ff7812 */ /* 0x000fe2000786c0ff */
[----:B------:R-:W-:Y:S01]  /*4020*/  FADD.FTZ R82, R82, -R81 ;  /* 0x8000005152527221 */ /* 0x000fe20000010000 */
[----:B------:R-:W-:Y:S01]  /*4030*/  ISETP.GE.U32.AND P1, PT, R2, RZ, PT ;  /* 0x000000ff0200720c */ /* 0x000fe20003f26070 */
[-CC-:B------:R-:W-:Y:S01]  /*4040*/  FFMA.FTZ R76, R76, R177.reuse, R179.reuse ;  /* 0x000000b14c4c7223 */ /* 0x180fe200000100b3 */
[----:B------:R-:W-:Y:S01]  /*4050*/  FFMA.FTZ R77, R77, R177, R179 ;  /* 0x000000b14d4d7223 */ /* 0x000fe200000100b3 */
[----:B------:R-:W-:Y:S01]  /*4060*/  FMUL.FTZ R175, R175, UR6 ;  /* 0x00000006afaf7c20 */ /* 0x000fe20008410000 */
[----:B------:R-:W-:Y:S01]  /*4070*/  FMUL.FTZ R85, R85, UR6 ;  /* 0x0000000655557c20 */ /* 0x000fe20008410000 */
[----:B------:R-:W-:Y:S01]  /*4080*/  FSEL R61, R87, RZ, P3 ;  /* 0x000000ff573d7208 */ /* 0x000fe20001800000 */
[C---:B------:R-:W-:Y:S01]  /*4090*/  FFMA.FTZ R83, R172.reuse, R83, R46 ;  /* 0x00000053ac537223 */ /* 0x040fe2000001002e */
[----:B------:R-:W-:Y:S01]  /*40a0*/  LOP3.LUT P6, RZ, R3, 0xff0000, RZ, 0xc0, !PT ;  /* 0x00ff000003ff7812 */ /* 0x000fe200078cc0ff */
[----:B------:R-:W-:Y:S01]  /*40b0*/  FFMA.FTZ R82, R172, R82, R47 ;  /* 0x00000052ac527223 */ /* 0x000fe2000001002f */
[----:B------:R-:W-:Y:S01]  /*40c0*/  LOP3.LUT P4, RZ, R97, 0xff, RZ, 0xc0, !PT ;  /* 0x000000ff61ff7812 */ /* 0x000fe2000788c0ff */
[----:B------:R-:W-:Y:S01]  /*40d0*/  FADD.FTZ R76, R79, -R76 ;  /* 0x8000004c4f4c7221 */ /* 0x000fe20000010000 */
[C---:B------:R-:W-:Y:S01]  /*40e0*/  ISETP.GE.U32.AND.EX P1, PT, R3.reuse, 0x1000000, PT, P1 ;  /* 0x010000000300780c */ /* 0x040fe20003f26110 */
[----:B------:R-:W-:Y:S01]  /*40f0*/  FADD.FTZ R77, R78, -R77 ;  /* 0x8000004d4e4d7221 */ /* 0x000fe20000010000 */
[----:B------:R-:W-:Y:S01]  /*4100*/  LOP3.LUT P3, RZ, R3, 0xff00, RZ, 0xc0, !PT ;  /* 0x0000ff0003ff7812 */ /* 0x000fe2000786c0ff */
[----:B------:R-:W-:Y:S01]  /*4110*/  FMUL.FTZ R83, R83, UR6 ;  /* 0x0000000653537c20 */ /* 0x000fe20008410000 */
[----:B------:R-:W-:Y:S01]  /*4120*/  FSEL R0, R175, RZ, P5 ;  /* 0x000000ffaf007208 */ /* 0x000fe20002800000 */
[----:B------:R-:W-:Y:S01]  /*4130*/  FMUL.FTZ R82, R82, UR6 ;  /* 0x0000000652527c20 */ /* 0x000fe20008410000 */
[----:B------:R-:W-:Y:S01]  /*4140*/  FSEL R63, R173, RZ, P6 ;  /* 0x000000ffad3f7208 */ /* 0x000fe20003000000 */
[C---:B------:R-:W-:Y:S01]  /*4150*/  FFMA.FTZ R76, R172.reuse, R76, R45 ;  /* 0x0000004cac4c7223 */ /* 0x040fe2000001002d */
[----:B------:R-:W-:Y:S01]  /*4160*/  FSEL R60, R175, RZ, P1 ;  /* 0x000000ffaf3c7208 */ /* 0x000fe20000800000 */
[----:B------:R-:W-:Y:S01]  /*4170*/  FFMA.FTZ R77, R172, R77, R44 ;  /* 0x0000004dac4d7223 */ /* 0x000fe2000001002c */
        /* <DEDUP_REMOVED lines=10> */
[----:B------:R-:W-:-:S02]  /*4220*/  FSEL R62, R85, RZ, P5 ;  /* 0x000000ff553e7208 */ /* 0x000fc40002800000 */
        /* <DEDUP_REMOVED lines=20> */
.L_x_2706:
        /* <DEDUP_REMOVED lines=9> */
[C---:B0-----:R-:W-:Y:S01]  /*4400*/  FMUL.FTZ R54, R172.reuse, R173 ;  /* 0x000000adac367220 */ /* 0x041fe20000410000 */
[----:B------:R-:W-:Y:S01]  /*4410*/  FMUL.FTZ R55, R172, R175 ;  /* 0x000000afac377220 */ /* 0x000fe20000410000 */
[----:B------:R-:W-:Y:S01]  /*4420*/  FFMA.FTZ R87, R87, R177, R179 ;  /* 0x000000b157577223 */ /* 0x000fe200000100b3 */
        /* <DEDUP_REMOVED lines=64> */
.L_x_2709:
        /* <DEDUP_REMOVED lines=75> */
.L_x_2705:
        /* <DEDUP_REMOVED lines=56> */
.L_x_2711:
        /* <DEDUP_REMOVED lines=54> */
.L_x_2710:
        /* <DEDUP_REMOVED lines=11> */
[-CC-:B------:R-:W-:Y:S01]  /*5470*/  FFMA.FTZ R76, R76, R177.reuse, R179.reuse ;  /* 0x000000b14c4c7223 */ /* 0x180fe200000100b3 */
[-CC-:B------:R-:W-:Y:S01]  /*5480*/  FFMA.FTZ R80, R80, R177.reuse, R179.reuse ;  /* 0x000000b150507223 */ /* 0x180fe200000100b3 */
[-CC-:B------:R-:W-:Y:S01]  /*5490*/  FFMA.FTZ R81, R81, R177.reuse, R179.reuse ;  /* 0x000000b151517223 */ /* 0x180fe200000100b3 */
[----:B------:R-:W-:Y:S01]  /*54a0*/  FFMA.FTZ R84, R84, R177, R179 ;  /* 0x000000b154547223 */ /* 0x000fe200000100b3 */
[----:B------:R-:W-:Y:S01]  /*54b0*/  FMUL.FTZ R53, R55, UR6 ;  /* 0x0000000637357c20 */ /* 0x000fe20008410000 */
[----:B------:R-:W-:Y:S01]  /*54c0*/  FMUL.FTZ R56, R172, R77 ;  /* 0x0000004dac387220 */ /* 0x000fe20000410000 */
        /* <DEDUP_REMOVED lines=12> */
[----:B------:R-:W-:Y:S01]  /*5590*/  FMUL.FTZ R57, R172, R57 ;  /* 0x00000039ac397220 */ /* 0x000fe20000410000 */
[----:B------:R-:W-:Y:S01]  /*55a0*/  FSEL R74, R52, RZ, P4 ;  /* 0x000000ff344a7208 */ /* 0x000fe20002000000 */
        /* <DEDUP_REMOVED lines=24> */
.L_x_2712:
        /* <DEDUP_REMOVED lines=53> */
.L_x_2708:
        /* <DEDUP_REMOVED lines=14> */
.L_x_2695:
        /* <DEDUP_REMOVED lines=61> */
.L_x_2694:
[----:B------:R-:W-:Y:S05]  /*5f30*/  BSYNC B0 ;  /* 0x0000000000007941 */ /* 0x000fea0003800000 */
.L_x_2693:
        /* <DEDUP_REMOVED lines=196> */
.L_x_2696:
        /* <DEDUP_REMOVED lines=8> */
.L_x_2715:
[----:B------:R-:W-:Y:S05]  /*6c00*/  BSYNC B2 ;  /* 0x0000000000027941 */ /* 0x000fea0003800000 */
.L_x_2714:
        /* <DEDUP_REMOVED lines=8> */
.L_x_2716:
[----:B------:R-:W-:-:S05]  /*6c90*/  FADD.FTZ R72, R73, R72 ;  /* 0x0000004849487221 */ /* 0x000fca0000010000 */
[----:B------:R-:W-:Y:S01]  /*6ca0*/  MOV R182, R72 ;  /* 0x0000004800b67202 */ /* 0x000fe20000000f00 */
[----:B------:R-:W-:Y:S01]  /*6cb0*/  HFMA2 R181, -RZ, RZ, 0, 1.1920928955078125e-07 ;  /* 0x00000002ffb57431 */ /* 0x000fe200000001ff */
[----:B------:R-:W-:-:S07]  /*6cc0*/  MOV R74, R180 ;  /* 0x000000b4004a7202 */ /* 0x000fce0000000f00 */
[----:B------:R-:W-:Y:S05]  /*6cd0*/  WARPSYNC.COLLECTIVE R179, `(.L_x_2717) ;  /* 0x00000000b3087348 */ /* 0x000fea0003c00000 */
[----:B------:R0:W1:Y:S02]  /*6ce0*/  SHFL.BFLY P4, R180, R182, R181, R184 ;  /* 0x0c0000b5b6b47389 */ /* 0x00006400000800b8 */
[----:B01----:R-:W-:Y:S05]  /*6cf0*/  ENDCOLLECTIVE ;  /* 0x000000000000791b */ /* 0x003fea0003800000 */
.L_x_2717:
[----:B------:R-:W-:-:S05]  /*6d00*/  FADD.FTZ R74, R127, R74 ;  /* 0x0000004a7f4a7221 */ /* 0x000fca0000010000 */
[----:B------:R-:W-:Y:S02]  /*6d10*/  MOV R182, R74 ;  /* 0x0000004a00b67202 */ /* 0x000fe40000000f00 */
[----:B------:R-:W-:-:S07]  /*6d20*/  MOV R75, R180 ;  /* 0x000000b4004b7202 */ /* 0x000fce0000000f00 */
[----:B------:R-:W-:Y:S05]  /*6d30*/  WARPSYNC.COLLECTIVE R179, `(.L_x_2718) ;  /* 0x00000000b3087348 */ /* 0x000fea0003c00000 */
[----:B------:R0:W1:Y:S02]  /*6d40*/  SHFL.BFLY P4, R180, R182, R181, R184 ;  /* 0x0c0000b5b6b47389 */ /* 0x00006400000800b8 */
[----:B01----:R-:W-:Y:S05]  /*6d50*/  ENDCOLLECTIVE ;  /* 0x000000000000791b */ /* 0x003fea0003800000 */
.L_x_2718:
[----:B------:R-:W-:-:S05]  /*6d60*/  FADD.FTZ R75, R72, R75 ;  /* 0x0000004b484b7221 */ /* 0x000fca0000010000 */
[----:B------:R-:W-:Y:S01]  /*6d70*/  MOV R182, R75 ;  /* 0x0000004b00b67202 */ /* 0x000fe20000000f00 */
[----:B------:R-:W-:Y:S01]  /*6d80*/  HFMA2 R181, -RZ, RZ, 0, 2.384185791015625e-07 ;  /* 0x00000004ffb57431 */ /* 0x000fe200000001ff */
[----:B------:R-:W-:-:S07]  /*6d90*/  MOV R129, R180 ;  /* 0x000000b400817202 */ /* 0x000fce0000000f00 */
[----:B------:R-:W-:Y:S05]  /*6da0*/  WARPSYNC.COLLECTIVE R179, `(.L_x_2719) ;  /* 0x00000000b3087348 */ /* 0x000fea0003c00000 */
[----:B------:R0:W1:Y:S02]  /*6db0*/  SHFL.BFLY P4, R180, R182, R181, R184 ;  /* 0x0c0000b5b6b47389 */ /* 0x00006400000800b8 */
[----:B01----:R-:W-:Y:S05]  /*6dc0*/  ENDCOLLECTIVE ;  /* 0x000000000000791b */ /* 0x003fea0003800000 */
.L_x_2719:
[----:B------:R-:W-:-:S05]  /*6dd0*/  FADD.FTZ R129, R74, R129 ;  /* 0x000000814a817221 */ /* 0x000fca0000010000 */
[----:B------:R-:W-:Y:S02]  /*6de0*/  MOV R182, R129 ;  /* 0x0000008100b67202 */ /* 0x000fe40000000f00 */
[----:B------:R-:W-:-:S07]  /*6df0*/  MOV R124, R180 ;  /* 0x000000b4007c7202 */ /* 0x000fce0000000f00 */
[----:B------:R-:W-:Y:S05]  /*6e00*/  WARPSYNC.COLLECTIVE R179, `(.L_x_2720) ;  /* 0x00000000b3087348 */ /* 0x000fea0003c00000 */
[----:B------:R0:W1:Y:S02]  /*6e10*/  SHFL.BFLY P4, R180, R182, R181, R184 ;  /* 0x0c0000b5b6b47389 */ /* 0x00006400000800b8 */
[----:B01----:R-:W-:Y:S05]  /*6e20*/  ENDCOLLECTIVE ;  /* 0x000000000000791b */ /* 0x003fea0003800000 */
.L_x_2720:
[----:B------:R-:W-:-:S05]  /*6e30*/  FADD.FTZ R124, R75, R124 ;  /* 0x0000007c4b7c7221 */ /* 0x000fca0000010000 */
[----:B------:R-:W-:Y:S01]  /*6e40*/  MOV R182, R124 ;  /* 0x0000007c00b67202 */ /* 0x000fe20000000f00 */
[----:B------:R-:W-:Y:S01]  /*6e50*/  HFMA2 R181, -RZ, RZ, 0, 4.76837158203125e-07 ;  /* 0x00000008ffb57431 */ /* 0x000fe200000001ff */
[----:B------:R-:W-:-:S07]  /*6e60*/  MOV R178, R180 ;  /* 0x000000b400b27202 */ /* 0x000fce0000000f00 */
[----:B------:R-:W-:Y:S05]  /*6e70*/  WARPSYNC.COLLECTIVE R179, `(.L_x_2721) ;  /* 0x00000000b3087348 */ /* 0x000fea0003c00000 */
[----:B------:R0:W1:Y:S02]  /*6e80*/  SHFL.BFLY P4, R180, R182, R181, R184 ;  /* 0x0c0000b5b6b47389 */ /* 0x00006400000800b8 */
[----:B01----:R-:W-:Y:S05]  /*6e90*/  ENDCOLLECTIVE ;  /* 0x000000000000791b */ /* 0x003fea0003800000 */
.L_x_2721:
[----:B------:R-:W-:Y:S01]  /*6ea0*/  FADD.FTZ R178, R129, R178 ;  /* 0x000000b281b27221 */ /* 0x000fe20000010000 */
[----:B------:R-:W-:-:S04]  /*6eb0*/  MOV R129, R176 ;  /* 0x000000b000817202 */ /* 0x000fc80000000f00 */
[----:B------:R-:W-:Y:S02]  /*6ec0*/  MOV R182, R178 ;  /* 0x000000b200b67202 */ /* 0x000fe40000000f00 */
[----:B------:R-:W-:-:S07]  /*6ed0*/  MOV R73, R180 ;  /* 0x000000b400497202 */ /* 0x000fce0000000f00 */
[----:B------:R-:W-:Y:S05]  /*6ee0*/  WARPSYNC.COLLECTIVE R179, `(.L_x_2722) ;  /* 0x00000000b3087348 */ /* 0x000fea0003c00000 */
[----:B------:R0:W1:Y:S02]  /*6ef0*/  SHFL.BFLY P4, R180, R182, R181, R184 ;  /* 0x0c0000b5b6b47389 */ /* 0x00006400000800b8 */
[----:B01----:R-:W-:Y:S05]  /*6f00*/  ENDCOLLECTIVE ;  /* 0x000000000000791b */ /* 0x003fea0003800000 */
.L_x_2722:
[----:B------:R-:W-:Y:S01]  /*6f10*/  FADD.FTZ R73, R124, R73 ;  /* 0x000000497c497221 */ /* 0x000fe20000010000 */
[----:B------:R-:W-:-:S04]  /*6f20*/  MOV R124, R186 ;  /* 0x000000ba007c7202 */ /* 0x000fc80000000f00 */
[----:B------:R-:W-:Y:S01]  /*6f30*/  MOV R182, R73 ;  /* 0x0000004900b67202 */ /* 0x000fe20000000f00 */
[----:B------:R-:W-:Y:S01]  /*6f40*/  HFMA2 R181, -RZ, RZ, 0, 9.5367431640625e-07 ;  /* 0x00000010ffb57431 */ /* 0x000fe200000001ff */
[----:B------:R-:W-:-:S07]  /*6f50*/  MOV R127, R180 ;  /* 0x000000b4007f7202 */ /* 0x000fce0000000f00 */
[----:B------:R-:W-:Y:S05]  /*6f60*/  WARPSYNC.COLLECTIVE R179, `(.L_x_2723) ;  /* 0x00000000b3087348 */ /* 0x000fea0003c00000 */
[----:B------:R0:W1:Y:S02]  /*6f70*/  SHFL.BFLY P4, R180, R182, R181, R184 ;  /* 0x0c0000b5b6b47389 */ /* 0x00006400000800b8 */
[----:B01----:R-:W-:Y:S05]  /*6f80*/  ENDCOLLECTIVE ;  /* 0x000000000000791b */ /* 0x003fea0003800000 */
.L_x_2723:
[----:B------:R-:W-:Y:S01]  /*6f90*/  FADD.FTZ R72, R178, R127 ;  /* 0x0000007fb2487221 */ /* 0x000fe20000010000 */
[----:B------:R-:W-:-:S04]  /*6fa0*/  MOV R127, R177 ;  /* 0x000000b1007f7202 */ /* 0x000fc80000000f00 */
[----:B------:R-:W-:Y:S02]  /*6fb0*/  MOV R182, R72 ;  /* 0x0000004800b67202 */ /* 0x000fe40000000f00 */
[----:B------:R-:W-:-:S07]  /*6fc0*/  MOV R74, R180 ;  /* 0x000000b4004a7202 */ /* 0x000fce0000000f00 */
[----:B------:R-:W-:Y:S05]  /*6fd0*/  WARPSYNC.COLLECTIVE R179, `(.L_x_2724) ;  /* 0x00000000b3087348 */ /* 0x000fea0003c00000 */
[----:B------:R0:W1:Y:S02]  /*6fe0*/  SHFL.BFLY P4, R180, R182, R181, R184 ;  /* 0x0c0000b5b6b47389 */ /* 0x00006400000800b8 */
[----:B01----:R-:W-:Y:S05]  /*6ff0*/  ENDCOLLECTIVE ;  /* 0x000000000000791b */ /* 0x003fea0003800000 */
.L_x_2724:
[----:B------:R-:W-:Y:S01]  /*7000*/  MOV R75, R180 ;  /* 0x000000b4004b7202 */ /* 0x000fe20000000f00 */
[----:B------:R-:W-:Y:S06]  /*7010*/  BRA `(.L_x_2725) ;  /* 0xffffffa400b47947 */ /* 0x000fec000383ffff */
.L_x_2726:
        /* <DEDUP_REMOVED lines=14> */
.L_x_3975:


//--------------------- .text._ZN10layer_norm22ln_bwd_finalize_kernelINS_22Kernel_traits_finalizeILj512Ef6__halffS2_fjLb0ELj1024ELj4ENS_18Kernel_traits_baseILj512EfS2_fS2_fjLj1024EEEEELb0ELb0EEEvNS_9BwdParamsE --------------------------
	.section	.text._ZN10layer_norm22ln_bwd_finalize_kernelINS_22Kernel_traits_finalizeILj512Ef6__halffS2_fjLb0ELj1024ELj4ENS_18Kernel_traits_baseILj512EfS2_fS2_fjLj1024EEEEELb0ELb0EEEvNS_9BwdParamsE,"ax",@progbits
	.align	128
        .global         _ZN10layer_norm22ln_bwd_finalize_kernelINS_22Kernel_traits_finalizeILj512Ef6__halffS2_fjLb0ELj1024ELj4ENS_18Kernel_traits_baseILj512EfS2_fS2_fjLj1024EEEEELb0ELb0EEEvNS_9BwdParamsE
        .type           _ZN10layer_norm22ln_bwd_finalize_kernelINS_22Kernel_traits_finalizeILj512Ef6__halffS2_fjLb0ELj1024ELj4ENS_18Kernel_traits_baseILj512EfS2_fS2_fjLj1024EEEEELb0ELb0EEEvNS_9BwdParamsE,@function
        .size           _ZN10layer_norm22ln_bwd_finalize_kernelINS_22Kernel_traits_finalizeILj512Ef6__halffS2_fjLb0ELj1024ELj4ENS_18Kernel_traits_baseILj512EfS2_fS2_fjLj1024EEEEELb0ELb0EEEvNS_9BwdParamsE,(.L_x_3976 - _ZN10layer_norm22ln_bwd_finalize_kernelINS_22Kernel_traits_finalizeILj512Ef6__halffS2_fjLb0ELj1024ELj4ENS_18Kernel_traits_baseILj512EfS2_fS2_fjLj1024EEEEELb0ELb0EEEvNS_9BwdParamsE)
        .other          _ZN10layer_norm22ln_bwd_finalize_kernelINS_22Kernel_traits_finalizeILj512Ef6__halffS2_fjLb0ELj1024ELj4ENS_18Kernel_traits_baseILj512EfS2_fS2_fjLj1024EEEEELb0ELb0EEEvNS_9BwdParamsE,@"STO_CUDA_ENTRY STV_DEFAULT"
_ZN10layer_norm22ln_bwd_finalize_kernelINS_22Kernel_traits_finalizeILj512Ef6__halffS2_fjLb0ELj1024ELj4ENS_18Kernel_traits_baseILj512EfS2_fS2_fjLj1024EEEEELb0ELb0EEEvNS_9BwdParamsE:
.text._ZN10layer_norm22ln_bwd_finalize_kernelINS_22Kernel_traits_finalizeILj512Ef6__halffS2_fjLb0ELj1024ELj4ENS_18Kernel_traits_baseILj512EfS2_fS2_fjLj1024EEEEELb0ELb0EEEvNS_9BwdParamsE:
        /* <DEDUP_REMOVED lines=82> */
.L_x_2731:
        /* <DEDUP_REMOVED lines=118> */
.L_x_2730:
[----:B------:R-:W-:Y:S05]  /*0c80*/  BSYNC.RECONVERGENT B1 ;  /* 0x0000000000017941 */ /* 0x000fea0003800200 */
.L_x_2729:
        /* <DEDUP_REMOVED lines=75> */
.L_x_2733:
[----:B------:R-:W-:Y:S05]  /*1140*/  BSYNC.RECONVERGENT B1 ;  /* 0x0000000000017941 */ /* 0x000fea0003800200 */
.L_x_2732:
        /* <DEDUP_REMOVED lines=37> */
.L_x_2735:
[----:B------:R-:W-:Y:S05]  /*13a0*/  BSYNC.RECONVERGENT B1 ;  /* 0x0000000000017941 */ /* 0x000fea0003800200 */
.L_x_2734:
[----:B------:R-:W-:Y:S05]  /*13b0*/  @!P1 BRA `(.L_x_2728) ;  /* 0x0000000000409947 */ /* 0x000fea0003800000 */
[----:B------:R-:W0:Y:S01]  /*13c0*/  LDC.64 R6, c[0x0][0x440] ;  /* 0x00011000ff067b82 */ /* 0x000e220000000a00 */
[----:B------:R-:W-:Y:S01]  /*13d0*/  IMAD R59, R2, R56, R59 ;  /* 0x00000038023b7224 */ /* 0x000fe200078e023b */
[----:B------:R-:W-:Y:S02]  /*13e0*/  LOP3.LUT R8, R8, 0x1f, RZ, 0xc0, !PT ;  /* 0x0000001f08087812 */ /* 0x000fe400078ec0ff */
[----:B------:R-:W-:Y:S02]  /*13f0*/  IADD3 R9, PT, PT, -R9, RZ, RZ ;  /* 0x000000ff09097210 */ /* 0x000fe40007ffe1ff */
[----:B------:R-:W-:Y:S02]  /*1400*/  IADD3 R59, PT, PT, R8, R59, RZ ;  /* 0x0000003b083b7210 */ /* 0x000fe40007ffe0ff */
[----:B------:R-:W1:Y:S05]  /*1410*/  LDC.64 R10, c[0x0][0x448] ;  /* 0x00011200ff0a7b82 */ /* 0x000e6a0000000a00 */
.L_x_2736:
        /* <DEDUP_REMOVED lines=10> */
.L_x_2728:
[----:B------:R-:W-:Y:S05]  /*14c0*/  BSYNC.RECONVERGENT B0 ;  /* 0x0000000000007941 */ /* 0x000fea0003800200 */
.L_x_2727:
        /* <DEDUP_REMOVED lines=57> */
.L_x_2737:
        /* <DEDUP_REMOVED lines=10> */
.L_x_3976:


//--------------------- .text._ZN10layer_norm40ln_parallel_residual_bwd_finalize_kernelINS_22Kernel_traits_finalizeILj512Ef6__halffS2_fjLb0ELj1024ELj4ENS_18Kernel_traits_baseILj512EfS2_fS2_fjLj1024EEEEELb0EEEvNS_9BwdParamsE --------------------------
	.section	.text._ZN10layer_norm40ln_parallel_residual_bwd_finalize_kernelINS_22Kernel_traits_finalizeILj512Ef6__halffS2_fjLb0ELj1024ELj4ENS_18Kernel_traits_baseILj512EfS2_fS2_fjLj1024EEEEELb0EEEvNS_9BwdParamsE,"ax",@progbits
	.align	128
        .global         _ZN10layer_norm40ln_parallel_residual_bwd_finalize_kernelINS_22Kernel_traits_finalizeILj512Ef6__halffS2_fjLb0ELj1024ELj4ENS_18Kernel_traits_baseILj512EfS2_fS2_fjLj1024EEEEELb0EEEvNS_9BwdParamsE
        .type           _ZN10layer_norm40ln_parallel_residual_bwd_finalize_kernelINS_22Kernel_traits_finalizeILj512Ef6__halffS2_fjLb0ELj1024ELj4ENS_18Kernel_traits_baseILj512EfS2_fS2_fjLj1024EEEEELb0EEEvNS_9BwdParamsE,@function
        .size           _ZN10layer_norm40ln_parallel_residual_bwd_finalize_kernelINS_22Kernel_traits_finalizeILj512Ef6__halffS2_fjLb0ELj1024ELj4ENS_18Kernel_traits_baseILj512EfS2_fS2_fjLj1024EEEEELb0EEEvNS_9BwdParamsE,(.L_x_3977 - _ZN10layer_norm40ln_parallel_residual_bwd_finalize_kernelINS_22Kernel_traits_finalizeILj512Ef6__halffS2_fjLb0ELj1024ELj4ENS_18Kernel_traits_baseILj512EfS2_fS2_fjLj1024EEEEELb0EEEvNS_9BwdParamsE)
        .other          _ZN10layer_norm40ln_parallel_residual_bwd_finalize_kernelINS_22Kernel_traits_finalizeILj512Ef6__halffS2_fjLb0ELj1024ELj4ENS_18Kernel_traits_baseILj512EfS2_fS2_fjLj1024EEEEELb0EEEvNS_9BwdParamsE,@"STO_CUDA_ENTRY STV_DEFAULT"
_ZN10layer_norm40ln_parallel_residual_bwd_finalize_kernelINS_22Kernel_traits_finalizeILj512Ef6__halffS2_fjLb0ELj1024ELj4ENS_18Kernel_traits_baseILj512EfS2_fS2_fjLj1024EEEEELb0EEEvNS_9BwdParamsE:
.text._ZN10layer_norm40ln_parallel_residual_bwd_finalize_kernelINS_22Kernel_traits_finalizeILj512Ef6__halffS2_fjLb0ELj1024ELj4ENS_18Kernel_traits_baseILj512EfS2_fS2_fjLj1024EEEEELb0EEEvNS_9BwdParamsE:
        /* <DEDUP_REMOVED lines=60> */
.L_x_2742:
        /* <DEDUP_REMOVED lines=112> */
.L_x_2741:
[----:B------:R-:W-:Y:S05]  /*0ac0*/  BSYNC.RECONVERGENT B1 ;  /* 0x0000000000017941 */ /* 0x000fea0003800200 */
.L_x_2740:
        /* <DEDUP_REMOVED lines=65> */
.L_x_2744:
[----:B------:R-:W-:Y:S05]  /*0ee0*/  BSYNC.RECONVERGENT B1 ;  /* 0x0000000000017941 */ /* 0x000fea0003800200 */
.L_x_2743:
        /* <DEDUP_REMOVED lines=36> */
.L_x_2746:
[----:B------:R-:W-:Y:S05]  /*1130*/  BSYNC.RECONVERGENT B1 ;  /* 0x0000000000017941 */ /* 0x000fea0003800200 */
.L_x_2745:
        /* <DEDUP_REMOVED lines=18> */
.L_x_2739:
[----:B------:R-:W-:Y:S05]  /*1260*/  BSYNC.RECONVERGENT B0 ;  /* 0x0000000000007941 */ /* 0x000fea0003800200 */
.L_x_2738:
        /* <DEDUP_REMOVED lines=90> */
.L_x_2747:
        /* <DEDUP_REMOVED lines=15> */
.L_x_3977:


//--------------------- .text._ZN10layer_norm31ln_parallel_residual_bwd_kernelINS_13Kernel_traitsIf6__halffS2_fjLj512ELj1ELj4ELj1ELj16ENS_18Kernel_traits_baseILj512EfS2_fS2_fjLj128EEEEELb1ELb1ELb0EEEvNS_9BwdParamsE --------------------------
	.section	.text._ZN10layer_norm31ln_parallel_residual_bwd_kernelINS_13Kernel_traitsIf6__halffS2_fjLj512ELj1ELj4ELj1ELj16ENS_18Kernel_traits_baseILj512EfS2_fS2_fjLj128EEEEELb1ELb1ELb0EEEvNS_9BwdParamsE,"ax",@progbits
	.align	128
        .global         _ZN10layer_norm31ln_parallel_residual_bwd_kernelINS_13Kernel_traitsIf6__halffS2_fjLj512ELj1ELj4ELj1ELj16ENS_18Kernel_traits_baseILj512EfS2_fS2_fjLj128EEEEELb1ELb1ELb0EEEvNS_9BwdParamsE
        .type           _ZN10layer_norm31ln_parallel_residual_bwd_kernelINS_13Kernel_traitsIf6__halffS2_fjLj512ELj1ELj4ELj1ELj16ENS_18Kernel_traits_baseILj512EfS2_fS2_fjLj128EEEEELb1ELb1ELb0EEEvNS_9BwdParamsE,@function
        .size           _ZN10layer_norm31ln_parallel_residual_bwd_kernelINS_13Kernel_traitsIf6__halffS2_fjLj512ELj1ELj4ELj1ELj16ENS_18Kernel_traits_baseILj512EfS2_fS2_fjLj128EEEEELb1ELb1ELb0EEEvNS_9BwdParamsE,(.L_x_3978 - _ZN10layer_norm31ln_parallel_residual_bwd_kernelINS_13Kernel_traitsIf6__halffS2_fjLj512ELj1ELj4ELj1ELj16ENS_18Kernel_traits_baseILj512EfS2_fS2_fjLj128EEEEELb1ELb1ELb0EEEvNS_9BwdParamsE)
        .other          _ZN10layer_norm31ln_parallel_residual_bwd_kernelINS_13Kernel_traitsIf6__halffS2_fjLj512ELj1ELj4ELj1ELj16ENS_18Kernel_traits_baseILj512EfS2_fS2_fjLj128EEEEELb1ELb1ELb0EEEvNS_9BwdParamsE,@"STO_CUDA_ENTRY STV_DEFAULT"
_ZN10layer_norm31ln_parallel_residual_bwd_kernelINS_13Kernel_traitsIf6__halffS2_fjLj512ELj1ELj4ELj1ELj16ENS_18Kernel_traits_baseILj512EfS2_fS2_fjLj128EEEEELb1ELb1ELb0EEEvNS_9BwdParamsE:
.text._ZN10layer_norm31ln_parallel_residual_bwd_kernelINS_13Kernel_traitsIf6__halffS2_fjLj512ELj1ELj4ELj1ELj16ENS_18Kernel_traits_baseILj512EfS2_fS2_fjLj128EEEEELb1ELb1ELb0EEEvNS_9BwdParamsE:
        /* <DEDUP_REMOVED lines=72> */
.L_x_2775:
        /* <DEDUP_REMOVED lines=44> */
[C---:B-----5:R-:W-:Y:S01]  /*0740*/  FMUL.FTZ R3, R133.reuse, R80 ;  /* 0x0000005085037220 */ /* 0x060fe20000410000 */
[----:B------:R-:W-:Y:S02]  /*0750*/  HADD2.F32 R88, -RZ, R88.H1_H1 ;  /* 0x30000058ff587230 */ /* 0x000fe40000004100 */
[-C--:B0-----:R-:W-:Y:S01]  /*0760*/  FMUL.FTZ R104, R4, R81.reuse ;  /* 0x0000005104687220 */ /* 0x081fe20000410000 */
[--C-:B------:R-:W-:Y:S02]  /*0770*/  HADD2.F32 R83, -RZ, R89.reuse.H0_H0 ;  /* 0x20000059ff537230 */ /* 0x100fe40000004100 */
[----:B------:R-:W-:Y:S01]  /*0780*/  FMUL.FTZ R99, R133, R82 ;  /* 0x0000005285637220 */ /* 0x000fe20000410000 */
[----:B------:R-:W-:Y:S01]  /*0790*/  FADD.FTZ R36, R36, R81 ;  /* 0x0000005124247221 */ /* 0x000fe20000010000 */
[----:B------:R-:W-:Y:S01]  /*07a0*/  FFMA.FTZ R20, R3, R81, R20 ;  /* 0x0000005103147223 */ /* 0x000fe20000010014 */
[----:B-1----:R-:W-:Y:S01]  /*07b0*/  FMUL.FTZ R101, R5, R88 ;  /* 0x0000005805657220 */ /* 0x002fe20000410000 */
[----:B------:R-:W-:Y:S01]  /*07c0*/  FADD.FTZ R80, RZ, R104 ;  /* 0x00000068ff507221 */ /* 0x000fe20000010000 */
[----:B------:R-:W-:Y:S01]  /*07d0*/  FMUL.FTZ R100, R133, R106 ;  /* 0x0000006a85647220 */ /* 0x000fe20000410000 */
[----:B------:R-:W-:Y:S01]  /*07e0*/  FFMA.FTZ R81, R3, R104, RZ ;  /* 0x0000006803517223 */ /* 0x000fe200000100ff */
[----:B------:R-:W-:Y:S01]  /*07f0*/  FADD.FTZ R38, R38, R83 ;  /* 0x0000005326267221 */ /* 0x000fe20000010000 */
[-C--:B------:R-:W-:Y:S01]  /*0800*/  FFMA.FTZ R22, R99, R83.reuse, R22 ;  /* 0x0000005363167223 */ /* 0x080fe20000010016 */
[----:B------:R-:W-:Y:S01]  /*0810*/  FMUL.FTZ R106, R6, R83 ;  /* 0x00000053066a7220 */ /* 0x000fe20000410000 */
[----:B------:R-:W-:-:S02]  /*0820*/  HADD2.F32 R114, -RZ, R89.H1_H1 ;  /* 0x30000059ff727230 */ /* 0x000fc40000004100 */
[----:B------:R-:W-:Y:S01]  /*0830*/  FADD.FTZ R83, R80, R101 ;  /* 0x0000006550537221 */ /* 0x000fe20000010000 */
[----:B------:R-:W-:Y:S01]  /*0840*/  FFMA.FTZ R80, R100, R101, R81 ;  /* 0x0000006564507223 */ /* 0x000fe20000010051 */
[--C-:B------:R-:W-:Y:S02]  /*0850*/  HADD2.F32 R89, -RZ, R90.reuse.H0_H0 ;  /* 0x2000005aff597230 */ /* 0x100fe40000004100 */
        /* <DEDUP_REMOVED lines=41> */
.L_x_2751:
[----:B------:R-:W-:Y:S05]  /*0af0*/  BSYNC.RECONVERGENT B1 ;  /* 0x0000000000017941 */ /* 0x000fea0003800200 */
.L_x_2750:
        /* <DEDUP_REMOVED lines=27> */
[----:B0----5:R-:W-:Y:S01]  /*0cb0*/  FMUL.FTZ R122, R133, R126 ;  /* 0x0000007e857a7220 */ /* 0x021fe20000410000 */
[----:B----4-:R-:W-:-:S02]  /*0cc0*/  HADD2.F32 R81, -RZ, R92.H0_H0 ;  /* 0x2000005cff517230 */ /* 0x010fc40000004100 */
[----:B------:R-:W-:Y:S01]  /*0cd0*/  FMUL.FTZ R117, R133, R80 ;  /* 0x0000005085757220 */ /* 0x000fe20000410000 */
[----:B------:R-:W-:Y:S02]  /*0ce0*/  HADD2.F32 R92, -RZ, R92.H1_H1 ;  /* 0x3000005cff5c7230 */ /* 0x000fe40000004100 */
[----:B------:R-:W-:Y:S01]  /*0cf0*/  FADD.FTZ R128, -R135, R88 ;  /* 0x0000005887807221 */ /* 0x000fe20000010100 */
[-C--:B------:R-:W-:Y:S01]  /*0d00*/  FMUL.FTZ R126, R12, R81.reuse ;  /* 0x000000510c7e7220 */ /* 0x080fe20000410000 */
[--C-:B------:R-:W-:Y:S02]  /*0d10*/  HADD2.F32 R83, -RZ, R93.reuse.H0_H0 ;  /* 0x2000005dff537230 */ /* 0x100fe40000004100 */
[----:B------:R-:W-:Y:S01]  /*0d20*/  FMUL.FTZ R119, R133, R82 ;  /* 0x0000005285777220 */ /* 0x000fe20000410000 */
[----:B------:R-:W-:Y:S01]  /*0d30*/  FADD.FTZ R44, R44, R81 ;  /* 0x000000512c2c7221 */ /* 0x000fe20000010000 */
[----:B------:R-:W-:Y:S01]  /*0d40*/  FFMA.FTZ R28, R117, R81, R28 ;  /* 0x00000051751c7223 */ /* 0x000fe2000001001c */
[----:B------:R-:W-:Y:S01]  /*0d50*/  FMUL.FTZ R125, R13, R92 ;  /* 0x0000005c0d7d7220 */ /* 0x000fe20000410000 */
[----:B------:R-:W-:Y:S01]  /*0d60*/  FADD.FTZ R80, R137, R126 ;  /* 0x0000007e89507221 */ /* 0x000fe20000010000 */
[----:B-1----:R-:W-:Y:S01]  /*0d70*/  FMUL.FTZ R120, R133, R124 ;  /* 0x0000007c85787220 */ /* 0x002fe20000410000 */
[----:B------:R-:W-:Y:S01]  /*0d80*/  FFMA.FTZ R81, R117, R126, R136 ;  /* 0x0000007e75517223 */ /* 0x000fe20000010088 */
[----:B------:R-:W-:Y:S01]  /*0d90*/  FMUL.FTZ R121, R133, R128 ;  /* 0x0000008085797220 */ /* 0x000fe20000410000 */
[----:B------:R-:W-:Y:S01]  /*0da0*/  FADD.FTZ R46, R46, R83 ;  /* 0x000000532e2e7221 */ /* 0x000fe20000010000 */
[-C--:B------:R-:W-:Y:S01]  /*0db0*/  FFMA.FTZ R30, R119, R83.reuse, R30 ;  /* 0x00000053771e7223 */ /* 0x080fe2000001001e */
[----:B------:R-:W-:Y:S01]  /*0dc0*/  FMUL.FTZ R128, R14, R83 ;  /* 0x000000530e807220 */ /* 0x000fe20000410000 */
[----:B------:R-:W-:-:S02]  /*0dd0*/  HADD2.F32 R88, -RZ, R93.H1_H1 ;  /* 0x3000005dff587230 */ /* 0x000fc40000004100 */
[----:B------:R-:W-:Y:S01]  /*0de0*/  FADD.FTZ R83, R80, R125 ;  /* 0x0000007d50537221 */ /* 0x000fe20000010000 */
[----:B------:R-:W-:Y:S01]  /*0df0*/  FFMA.FTZ R80, R120, R125, R81 ;  /* 0x0000007d78507223 */ /* 0x000fe20000010051 */
[----:B------:R-:W-:Y:S01]  /*0e00*/  FADD.FTZ R130, -R135, R89 ;  /* 0x0000005987827221 */ /* 0x000fe20000010100 */
[--C-:B------:R-:W-:Y:S02]  /*0e10*/  HADD2.F32 R89, -RZ, R94.reuse.H0_H0 ;  /* 0x2000005eff597230 */ /* 0x100fe40000004100 */
[----:B------:R-:W-:Y:S01]  /*0e20*/  FMUL.FTZ R127, R15, R88 ;  /* 0x000000580f7f7220 */ /* 0x000fe20000410000 */
[----:B------:R-:W-:Y:S01]  /*0e30*/  FADD.FTZ R82, R83, R128 ;  /* 0x0000008053527221 */ /* 0x000fe20000010000 */
[----:B------:R-:W-:Y:S01]  /*0e40*/  FFMA.FTZ R81, R119, R128, R80 ;  /* 0x0000008077517223 */ /* 0x000fe20000010050 */
[----:B------:R-:W-:Y:S02]  /*0e50*/  HADD2.F32 R94, -RZ, R94.H1_H1 ;  /* 0x3000005eff5e7230 */ /* 0x000fe40000004100 */
[----:B------:R-:W-:Y:S01]  /*0e60*/  FMUL.FTZ R124, R133, R130 ;  /* 0x00000082857c7220 */ /* 0x000fe20000410000 */
[----:B------:R-:W-:Y:S01]  /*0e70*/  FMUL.FTZ R130, R16, R89 ;  /* 0x0000005910827220 */ /* 0x000fe20000410000 */
[----:B------:R-:W-:Y:S01]  /*0e80*/  FADD.FTZ R83, R82, R127 ;  /* 0x0000007f52537221 */ /* 0x000fe20000010000 */
[----:B------:R-:W-:Y:S01]  /*0e90*/  FFMA.FTZ R80, R122, R127, R81 ;  /* 0x0000007f7a507223 */ /* 0x000fe20000010051 */
[----:B------:R-:W-:Y:S01]  /*0ea0*/  FADD.FTZ R134, -R135, R91 ;  /* 0x0000005b87867221 */ /* 0x000fe20000010100 */
[----:B------:R-:W-:-:S02]  /*0eb0*/  HADD2.F32 R91, -RZ, R95.H0_H0 ;  /* 0x2000005fff5b7230 */ /* 0x000fc40000004100 */
[----:B------:R-:W-:Y:S01]  /*0ec0*/  FADD.FTZ R90, -R135, R90 ;  /* 0x0000005a875a7221 */ /* 0x000fe20000010100 */
[----:B------:R-:W-:Y:S01]  /*0ed0*/  FMUL.FTZ R129, R17, R94 ;  /* 0x0000005e11817220 */ /* 0x000fe20000410000 */
[----:B------:R-:W-:Y:S01]  /*0ee0*/  FADD.FTZ R82, R83, R130 ;  /* 0x0000008253527221 */ /* 0x000fe20000010000 */
[----:B------:R-:W-:Y:S01]  /*0ef0*/  FFMA.FTZ R81, R121, R130, R80 ;  /* 0x0000008279517223 */ /* 0x000fe20000010050 */
[----:B------:R-:W-:Y:S02]  /*0f00*/  HADD2.F32 R138, -RZ, R95.H1_H1 ;  /* 0x3000005fff8a7230 */ /* 0x000fe40000004100 */
        /* <DEDUP_REMOVED lines=22> */
.L_x_2753:
[----:B------:R-:W-:Y:S05]  /*1070*/  BSYNC.RECONVERGENT B1 ;  /* 0x0000000000017941 */ /* 0x000fea0003800200 */
.L_x_2752:
        /* <DEDUP_REMOVED lines=23> */
.L_x_2787:
        /* <DEDUP_REMOVED lines=72> */
.L_x_2759:
        /* <DEDUP_REMOVED lines=54> */
.L_x_2758:
        /* <DEDUP_REMOVED lines=59> */
.L_x_2761:
        /* <DEDUP_REMOVED lines=54> */
.L_x_2757:
        /* <DEDUP_REMOVED lines=83> */
.L_x_2763:
        /* <DEDUP_REMOVED lines=75> */
.L_x_2762:
        /* <DEDUP_REMOVED lines=45> */
[----:B------:R-:W-:Y:S01]  /*2d90*/  FSEL R89, R76, RZ, P0 ;  /* 0x000000ff4c597208 */ /* 0x000fe20000000000 */
        /* <DEDUP_REMOVED lines=34> */
.L_x_2764:
        /* <DEDUP_REMOVED lines=73> */
[----:B------:R-:W-:-:S07]  /*3450*/  F2FP.F16.F32.PACK_AB R80, R89, R80 ;  /* 0x000000505950723e */ /* 0x000fce00000000ff */
.L_x_2760:
        /* <DEDUP_REMOVED lines=15> */
.L_x_2756:
[----:B------:R-:W-:Y:S05]  /*3550*/  BSYNC.RECONVERGENT B1 ;  /* 0x0000000000017941 */ /* 0x000fea0003800200 */
.L_x_2755:
        /* <DEDUP_REMOVED lines=52> */
[----:B------:R-:W-:Y:S01]  /*38a0*/  F2FP.F16.F32.PACK_AB R83, R82, R83 ;  /* 0x000000535253723e */ /* 0x000fe200000000ff */
        /* <DEDUP_REMOVED lines=34> */
.L_x_2769:
        /* <DEDUP_REMOVED lines=42> */
[----:B------:R-:W-:Y:S01]  /*3d70*/  F2FP.F16.F32.PACK_AB R79, R79, R82 ;  /* 0x000000524f4f723e */ /* 0x000fe200000000ff */
        /* <DEDUP_REMOVED lines=32> */
.L_x_2768:
        /* <DEDUP_REMOVED lines=46> */
[----:B------:R-:W-:Y:S02]  /*4260*/  F2FP.F16.F32.PACK_AB R79, R82, R79 ;  /* 0x0000004f524f723e */ /* 0x000fe400000000ff */
[----:B------:R-:W-:Y:S01]  /*4270*/  F2FP.F16.F32.PACK_AB R83, R76, R83 ;  /* 0x000000534c53723e */ /* 0x000fe200000000ff */
[----:B------:R-:W-:Y:S01]  /*4280*/  FMUL.FTZ R76, R70, UR13 ;  /* 0x0000000d464c7c20 */ /* 0x000fe20008410000 */
[----:B------:R-:W-:Y:S02]  /*4290*/  FSEL R78, R77, RZ, P3 ;  /* 0x000000ff4d4e7208 */ /* 0x000fe40001800000 */
[----:B------:R-:W-:Y:S02]  /*42a0*/  LOP3.LUT P2, RZ, R87, 0xff00, RZ, 0xc0, !PT ;  /* 0x0000ff0057ff7812 */ /* 0x000fe4000784c0ff */
[----:B------:R-:W-:Y:S01]  /*42b0*/  FSEL R82, R77, RZ, P6 ;  /* 0x000000ff4d527208 */ /* 0x000fe20003000000 */
[----:B------:R-:W-:Y:S01]  /*42c0*/  FMUL.FTZ R77, R69, UR13 ;  /* 0x0000000d454d7c20 */ /* 0x000fe20008410000 */
[----:B------:R-:W-:-:S02]  /*42d0*/  LOP3.LUT P3, RZ, R86, 0xff0000, RZ, 0xc0, !PT ;  /* 0x00ff000056ff7812 */ /* 0x000fc4000786c0ff */
[----:B------:R-:W-:Y:S02]  /*42e0*/  LOP3.LUT P6, RZ, R110, 0xff0000, RZ, 0xc0, !PT ;  /* 0x00ff00006eff7812 */ /* 0x000fe400078cc0ff */
[----:B------:R-:W-:Y:S02]  /*42f0*/  F2FP.F16.F32.PACK_AB R78, R81, R78 ;  /* 0x0000004e514e723e */ /* 0x000fe400000000ff */
        /* <DEDUP_REMOVED lines=23> */
.L_x_2771:
        /* <DEDUP_REMOVED lines=50> */
[----:B------:R-:W-:Y:S01]  /*4790*/  F2FP.F16.F32.PACK_AB R78, R81, R78 ;  /* 0x0000004e514e723e */ /* 0x000fe200000000ff */
[----:B------:R-:W-:Y:S01]  /*47a0*/  FMUL.FTZ R76, R76, UR13 ;  /* 0x0000000d4c4c7c20 */ /* 0x000fe20008410000 */
[----:B------:R-:W-:Y:S02]  /*47b0*/  FSEL R91, R90, RZ, P2 ;  /* 0x000000ff5a5b7208 */ /* 0x000fe40001000000 */
[C---:B------:R-:W-:Y:S02]  /*47c0*/  FSEL R81, R80.reuse, RZ, P3 ;  /* 0x000000ff50517208 */ /* 0x040fe40001800000 */
[----:B------:R-:W-:Y:S02]  /*47d0*/  FSEL R90, R80, RZ, P6 ;  /* 0x000000ff505a7208 */ /* 0x000fe40003000000 */
[----:B------:R-:W-:Y:S02]  /*47e0*/  LOP3.LUT P2, RZ, R86, 0xff000000, RZ, 0xc0, !PT ;  /* 0xff00000056ff7812 */ /* 0x000fe4000784c0ff */
[----:B------:R-:W-:-:S02]  /*47f0*/  LOP3.LUT P3, RZ, R110, 0xff000000, RZ, 0xc0, !PT ;  /* 0xff0000006eff7812 */ /* 0x000fc4000786c0ff */
[----:B------:R-:W-:Y:S02]  /*4800*/  LOP3.LUT P6, RZ, R86, 0xff00, RZ, 0xc0, !PT ;  /* 0x0000ff0056ff7812 */ /* 0x000fe400078cc0ff */
[----:B------:R-:W-:Y:S02]  /*4810*/  F2FP.F16.F32.PACK_AB R79, R94, R89 ;  /* 0x000000595e4f723e */ /* 0x000fe400000000ff */
[----:B------:R-:W-:Y:S02]  /*4820*/  F2FP.F16.F32.PACK_AB R83, R92, R83 ;  /* 0x000000535c53723e */ /* 0x000fe400000000ff */
[C---:B------:R-:W-:Y:S02]  /*4830*/  FSEL R92, R82.reuse, RZ, P2 ;  /* 0x000000ff525c7208 */ /* 0x040fe40001000000 */
[----:B------:R-:W-:Y:S02]  /*4840*/  FSEL R93, R82, RZ, P3 ;  /* 0x000000ff525d7208 */ /* 0x000fe40001800000 */
[----:B------:R-:W-:-:S02]  /*4850*/  FSEL R89, R77, RZ, P6 ;  /* 0x000000ff4d597208 */ /* 0x000fc40003000000 */
[C---:B------:R-:W-:Y:S02]  /*4860*/  LOP3.LUT P2, RZ, R110.reuse, 0xff00, RZ, 0xc0, !PT ;  /* 0x0000ff006eff7812 */ /* 0x040fe4000784c0ff */
        /* <DEDUP_REMOVED lines=11> */
.L_x_2767:
        /* <DEDUP_REMOVED lines=61> */
.L_x_2773:
        /* <DEDUP_REMOVED lines=54> */
.L_x_2772:
        /* <DEDUP_REMOVED lines=58> */
.L_x_2774:
        /* <DEDUP_REMOVED lines=53> */
.L_x_2770:
        /* <DEDUP_REMOVED lines=10> */
.L_x_2766:
[----:B------:R-:W-:Y:S05]  /*57e0*/  BSYNC.RECONVERGENT B1 ;  /* 0x0000000000017941 */ /* 0x000fea0003800200 */
.L_x_2765:
[----:B-1-3--:R-:W1:Y:S02]  /*57f0*/  LDC.64 R80, c[0x0][0x380] ;  /* 0x0000e000ff507b82 */ /* 0x00ae640000000a00 */
[----:B-1----:R-:W-:-:S04]  /*5800*/  LEA R0, R80, R0, 0x2 ;  /* 0x0000000050007211 */ /* 0x002fc800078e10ff */
[----:B------:R-:W-:-:S13]  /*5810*/  ISETP.GE.AND P0, PT, R0, R81, PT ;  /* 0x000000510000720c */ /* 0x000fda0003f06270 */
[----:B------:R-:W-:Y:S05]  /*5820*/  @!P0 BRA `(.L_x_2775) ;  /* 0xffffffac00148947 */ /* 0x000fea000383ffff */
.L_x_2749:
[----:B------:R-:W-:Y:S05]  /*5830*/  BSYNC B0 ;  /* 0x0000000000007941 */ /* 0x000fea0003800000 */
.L_x_2748:
        /* <DEDUP_REMOVED lines=141> */
.L_x_2754:
        /* <DEDUP_REMOVED lines=8> */
.L_x_2777:
[----:B------:R-:W-:Y:S05]  /*6190*/  BSYNC B1 ;  /* 0x0000000000017941 */ /* 0x000fea0003800000 */
.L_x_2776:
        /* <DEDUP_REMOVED lines=8> */
.L_x_2778:
[----:B------:R-:W-:-:S05]  /*6220*/  FADD.FTZ R80, R80, R137 ;  /* 0x0000008950507221 */ /* 0x000fca0000010000 */
[----:B------:R-:W-:Y:S01]  /*6230*/  MOV R95, R80 ;  /* 0x00000050005f7202 */ /* 0x000fe20000000f00 */
[----:B------:R-:W-:Y:S01]  /*6240*/  HFMA2 R94, -RZ, RZ, 0, 1.1920928955078125e-07 ;  /* 0x00000002ff5e7431 */ /* 0x000fe200000001ff */
[----:B------:R-:W-:-:S07]  /*6250*/  MOV R81, R93 ;  /* 0x0000005d00517202 */ /* 0x000fce0000000f00 */
[----:B------:R-:W-:Y:S05]  /*6260*/  WARPSYNC.COLLECTIVE R92, `(.L_x_2779) ;  /* 0x000000005c087348 */ /* 0x000fea0003c00000 */
[----:B------:R0:W1:Y:S02]  /*6270*/  SHFL.BFLY P0, R93, R95, R94, R135 ;  /* 0x0c00005e5f5d7389 */ /* 0x0000640000000087 */
[----:B01----:R-:W-:Y:S05]  /*6280*/  ENDCOLLECTIVE ;  /* 0x000000000000791b */ /* 0x003fea0003800000 */
.L_x_2779:
[----:B------:R-:W-:-:S05]  /*6290*/  FADD.FTZ R81, R81, R136 ;  /* 0x0000008851517221 */ /* 0x000fca0000010000 */
[----:B------:R-:W-:Y:S02]  /*62a0*/  MOV R95, R81 ;  /* 0x00000051005f7202 */ /* 0x000fe40000000f00 */
[----:B------:R-:W-:-:S07]  /*62b0*/  MOV R83, R93 ;  /* 0x0000005d00537202 */ /* 0x000fce0000000f00 */
[----:B------:R-:W-:Y:S05]  /*62c0*/  WARPSYNC.COLLECTIVE R92, `(.L_x_2780) ;  /* 0x000000005c087348 */ /* 0x000fea0003c00000 */
[----:B------:R0:W1:Y:S02]  /*62d0*/  SHFL.BFLY P0, R93, R95, R94, R135 ;  /* 0x0c00005e5f5d7389 */ /* 0x0000640000000087 */
[----:B01----:R-:W-:Y:S05]  /*62e0*/  ENDCOLLECTIVE ;  /* 0x000000000000791b */ /* 0x003fea0003800000 */
.L_x_2780:
[----:B------:R-:W-:-:S05]  /*62f0*/  FADD.FTZ R83, R80, R83 ;  /* 0x0000005350537221 */ /* 0x000fca0000010000 */
[----:B------:R-:W-:Y:S01]  /*6300*/  MOV R95, R83 ;  /* 0x00000053005f7202 */ /* 0x000fe20000000f00 */
[----:B------:R-:W-:Y:S01]  /*6310*/  HFMA2 R94, -RZ, RZ, 0, 2.384185791015625e-07 ;  /* 0x00000004ff5e7431 */ /* 0x000fe200000001ff */
[----:B------:R-:W-:-:S07]  /*6320*/  MOV R82, R93 ;  /* 0x0000005d00527202 */ /* 0x000fce0000000f00 */
[----:B------:R-:W-:Y:S05]  /*6330*/  WARPSYNC.COLLECTIVE R92, `(.L_x_2781) ;  /* 0x000000005c087348 */ /* 0x000fea0003c00000 */
[----:B------:R0:W1:Y:S02]  /*6340*/  SHFL.BFLY P0, R93, R95, R94, R135 ;  /* 0x0c00005e5f5d7389 */ /* 0x0000640000000087 */
[----:B01----:R-:W-:Y:S05]  /*6350*/  ENDCOLLECTIVE ;  /* 0x000000000000791b */ /* 0x003fea0003800000 */
.L_x_2781:
[----:B------:R-:W-:-:S05]  /*6360*/  FADD.FTZ R82, R81, R82 ;  /* 0x0000005251527221 */ /* 0x000fca0000010000 */
[----:B------:R-:W-:Y:S02]  /*6370*/  MOV R95, R82 ;  /* 0x00000052005f7202 */ /* 0x000fe40000000f00 */
[----:B------:R-:W-:-:S07]  /*6380*/  MOV R88, R93 ;  /* 0x0000005d00587202 */ /* 0x000fce0000000f00 */
[----:B------:R-:W-:Y:S05]  /*6390*/  WARPSYNC.COLLECTIVE R92, `(.L_x_2782) ;  /* 0x000000005c087348 */ /* 0x000fea0003c00000 */
[----:B------:R0:W1:Y:S02]  /*63a0*/  SHFL.BFLY P0, R93, R95, R94, R135 ;  /* 0x0c00005e5f5d7389 */ /* 0x0000640000000087 */
[----:B01----:R-:W-:Y:S05]  /*63b0*/  ENDCOLLECTIVE ;  /* 0x000000000000791b */ /* 0x003fea0003800000 */
.L_x_2782:
[----:B------:R-:W-:-:S05]  /*63c0*/  FADD.FTZ R88, R83, R88 ;  /* 0x0000005853587221 */ /* 0x000fca0000010000 */
[----:B------:R-:W-:Y:S01]  /*63d0*/  MOV R95, R88 ;  /* 0x00000058005f7202 */ /* 0x000fe20000000f00 */
[----:B------:R-:W-:Y:S01]  /*63e0*/  HFMA2 R94, -RZ, RZ, 0, 4.76837158203125e-07 ;  /* 0x00000008ff5e7431 */ /* 0x000fe200000001ff */
[----:B------:R-:W-:-:S07]  /*63f0*/  MOV R89, R93 ;  /* 0x0000005d00597202 */ /* 0x000fce0000000f00 */
[----:B------:R-:W-:Y:S05]  /*6400*/  WARPSYNC.COLLECTIVE R92, `(.L_x_2783) ;  /* 0x000000005c087348 */ /* 0x000fea0003c00000 */
[----:B------:R0:W1:Y:S02]  /*6410*/  SHFL.BFLY P0, R93, R95, R94, R135 ;  /* 0x0c00005e5f5d7389 */ /* 0x0000640000000087 */
[----:B01----:R-:W-:Y:S05]  /*6420*/  ENDCOLLECTIVE ;  /* 0x000000000000791b */ /* 0x003fea0003800000 */
.L_x_2783:
[----:B------:R-:W-:-:S05]  /*6430*/  FADD.FTZ R89, R82, R89 ;  /* 0x0000005952597221 */ /* 0x000fca0000010000 */
[----:B------:R-:W-:Y:S02]  /*6440*/  MOV R95, R89 ;  /* 0x00000059005f7202 */ /* 0x000fe40000000f00 */
[----:B------:R-:W-:-:S07]  /*6450*/  MOV R91, R93 ;  /* 0x0000005d005b7202 */ /* 0x000fce0000000f00 */
[----:B------:R-:W-:Y:S05]  /*6460*/  WARPSYNC.COLLECTIVE R92, `(.L_x_2784) ;  /* 0x000000005c087348 */ /* 0x000fea0003c00000 */
[----:B------:R0:W1:Y:S02]  /*6470*/  SHFL.BFLY P0, R93, R95, R94, R135 ;  /* 0x0c00005e5f5d7389 */ /* 0x0000640000000087 */
[----:B01----:R-:W-:Y:S05]  /*6480*/  ENDCOLLECTIVE ;  /* 0x000000000000791b */ /* 0x003fea0003800000 */
.L_x_2784:
[----:B------:R-:W-:-:S05]  /*6490*/  FADD.FTZ R91, R88, R91 ;  /* 0x0000005b585b7221 */ /* 0x000fca0000010000 */
[----:B------:R-:W-:Y:S01]  /*64a0*/  MOV R95, R91 ;  /* 0x0000005b005f7202 */ /* 0x000fe20000000f00 */
[----:B------:R-:W-:Y:S01]  /*64b0*/  HFMA2 R94, -RZ, RZ, 0, 9.5367431640625e-07 ;  /* 0x00000010ff5e7431 */ /* 0x000fe200000001ff */
[----:B------:R-:W-:-:S07]  /*64c0*/  MOV R90, R93 ;  /* 0x0000005d005a7202 */ /* 0x000fce0000000f00 */
[----:B------:R-:W-:Y:S05]  /*64d0*/  WARPSYNC.COLLECTIVE R92, `(.L_x_2785) ;  /* 0x000000005c087348 */ /* 0x000fea0003c00000 */
[----:B------:R0:W1:Y:S02]  /*64e0*/  SHFL.BFLY P0, R93, R95, R94, R135 ;  /* 0x0c00005e5f5d7389 */ /* 0x0000640000000087 */
[----:B01----:R-:W-:Y:S05]  /*64f0*/  ENDCOLLECTIVE ;  /* 0x000000000000791b */ /* 0x003fea0003800000 */
.L_x_2785:
[----:B------:R-:W-:-:S05]  /*6500*/  FADD.FTZ R90, R89, R90 ;  /* 0x0000005a595a7221 */ /* 0x000fca0000010000 */
[----:B------:R-:W-:Y:S02]  /*6510*/  MOV R95, R90 ;  /* 0x0000005a005f7202 */ /* 0x000fe40000000f00 */
[----:B------:R-:W-:-:S07]  /*6520*/  MOV R80, R93 ;  /* 0x0000005d00507202 */ /* 0x000fce0000000f00 */
[----:B------:R-:W-:Y:S05]  /*6530*/  WARPSYNC.COLLECTIVE R92, `(.L_x_2786) ;  /* 0x000000005c087348 */ /* 0x000fea0003c00000 */
[----:B------:R0:W1:Y:S02]  /*6540*/  SHFL.BFLY P0, R93, R95, R94, R135 ;  /* 0x0c00005e5f5d7389 */ /* 0x0000640000000087 */
[----:B01----:R-:W-:Y:S05]  /*6550*/  ENDCOLLECTIVE ;  /* 0x000000000000791b */ /* 0x003fea0003800000 */
.L_x_2786:
[----:B------:R-:W-:Y:S01]  /*6560*/  MOV R81, R93 ;  /* 0x0000005d00517202 */ /* 0x000fe20000000f00 */
[----:B------:R-:W-:Y:S06]  /*6570*/  BRA `(.L_x_2787) ;  /* 0xffffffac001c7947 */ /* 0x000fec000383ffff */
.L_x_2788:
        /* <DEDUP_REMOVED lines=16> */
.L_x_3978:


//--------------------- .text._ZN10layer_norm22ln_bwd_finalize_kernelINS_22Kernel_traits_finalizeILj512Ef6__halffS2_fjLb0ELj1024ELj4ENS_18Kernel_traits_baseILj512EfS2_fS2_fjLj1024EEEEELb0ELb1EEEvNS_9BwdParamsE --------------------------
	.section	.text._ZN10layer_norm22ln_bwd_finalize_kernelINS_22Kernel_traits_finalizeILj512Ef6__halffS2_fjLb0ELj1024ELj4ENS_18Kernel_traits_baseILj512EfS2_fS2_fjLj1024EEEEELb0ELb1EEEvNS_9BwdParamsE,"ax",@progbits
	.align	128
        .global         _ZN10layer_norm22ln_bwd_finalize_kernelINS_22Kernel_traits_finalizeILj512Ef6__halffS2_fjLb0ELj1024ELj4ENS_18Kernel_traits_baseILj512EfS2_fS2_fjLj1024EEEEELb0ELb1EEEvNS_9BwdParamsE
        .type           _ZN10layer_norm22ln_bwd_finalize_kernelINS_22Kernel_traits_finalizeILj512Ef6__halffS2_fjLb0ELj1024ELj4ENS_18Kernel_traits_baseILj512EfS2_fS2_fjLj1024EEEEELb0ELb1EEEvNS_9BwdParamsE,@function
        .size           _ZN10layer_norm22ln_bwd_finalize_kernelINS_22Kernel_traits_finalizeILj512Ef6__halffS2_fjLb0ELj1024ELj4ENS_18Kernel_traits_baseILj512EfS2_fS2_fjLj1024EEEEELb0ELb1EEEvNS_9BwdParamsE,(.L_x_3979 - _ZN10layer_norm22ln_bwd_finalize_kernelINS_22Kernel_traits_finalizeILj512Ef6__halffS2_fjLb0ELj1024ELj4ENS_18Kernel_traits_baseILj512EfS2_fS2_fjLj1024EEEEELb0ELb1EEEvNS_9BwdParamsE)
        .other          _ZN10layer_norm22ln_bwd_finalize_kernelINS_22Kernel_traits_finalizeILj512Ef6__halffS2_fjLb0ELj1024ELj4ENS_18Kernel_traits_baseILj512EfS2_fS2_fjLj1024EEEEELb0ELb1EEEvNS_9BwdParamsE,@"STO_CUDA_ENTRY STV_DEFAULT"
_ZN10layer_norm22ln_bwd_finalize_kernelINS_22Kernel_traits_finalizeILj512Ef6__halffS2_fjLb0ELj1024ELj4ENS_18Kernel_traits_baseILj512EfS2_fS2_fjLj1024EEEEELb0ELb1EEEvNS_9BwdParamsE:
.text._ZN10layer_norm22ln_bwd_finalize_kernelINS_22Kernel_traits_finalizeILj512Ef6__halffS2_fjLb0ELj1024ELj4ENS_18Kernel_traits_baseILj512EfS2_fS2_fjLj1024EEEEELb0ELb1EEEvNS_9BwdParamsE:
        /* <DEDUP_REMOVED lines=81> */
.L_x_2793:
        /* <DEDUP_REMOVED lines=118> */
.L_x_2792:
[----:B------:R-:W-:Y:S05]  /*0c70*/  BSYNC.RECONVERGENT B1 ;  /* 0x0000000000017941 */ /* 0x000fea0003800200 */
.L_x_2791:
        /* <DEDUP_REMOVED lines=77> */
.L_x_2795:
[----:B------:R-:W-:Y:S05]  /*1150*/  BSYNC.RECONVERGENT B1 ;  /* 0x0000000000017941 */ /* 0x000fea0003800200 */
.L_x_2794:
        /* <DEDUP_REMOVED lines=38> */
.L_x_2797:
[----:B------:R-:W-:Y:S05]  /*13c0*/  BSYNC.RECONVERGENT B1 ;  /* 0x0000000000017941 */ /* 0x000fea0003800200 */
.L_x_2796:
        /* <DEDUP_REMOVED lines=8> */
.L_x_2798:
        /* <DEDUP_REMOVED lines=10> */
.L_x_2790:
[----:B------:R-:W-:Y:S05]  /*14f0*/  BSYNC.RECONVERGENT B0 ;  /* 0x0000000000007941 */ /* 0x000fea0003800200 */
.L_x_2789:
        /* <DEDUP_REMOVED lines=55> */
.L_x_2799:
        /* <DEDUP_REMOVED lines=9> */
.L_x_3979:


//--------------------- .text._ZN10layer_norm40ln_parallel_residual_bwd_finalize_kernelINS_22Kernel_traits_finalizeILj512Ef6__halffS2_fjLb0ELj1024ELj4ENS_18Kernel_traits_baseILj512EfS2_fS2_fjLj1024EEEEELb1EEEvNS_9BwdParamsE --------------------------
	.section	.text._ZN10layer_norm40ln_parallel_residual_bwd_finalize_kernelINS_22Kernel_traits_finalizeILj512Ef6__halffS2_fjLb0ELj1024ELj4ENS_18Kernel_traits_baseILj512EfS2_fS2_fjLj1024EEEEELb1EEEvNS_9BwdParamsE,"ax",@progbits
	.align	128
        .global         _ZN10layer_norm40ln_parallel_residual_bwd_finalize_kernelINS_22Kernel_traits_finalizeILj512Ef6__halffS2_fjLb0ELj1024ELj4ENS_18Kernel_traits_baseILj512EfS2_fS2_fjLj1024EEEEELb1EEEvNS_9BwdParamsE
        .type           _ZN10layer_norm40ln_parallel_residual_bwd_finalize_kernelINS_22Kernel_traits_finalizeILj512Ef6__halffS2_fjLb0ELj1024ELj4ENS_18Kernel_traits_baseILj512EfS2_fS2_fjLj1024EEEEELb1EEEvNS_9BwdParamsE,@function
        .size           _ZN10layer_norm40ln_parallel_residual_bwd_finalize_kernelINS_22Kernel_traits_finalizeILj512Ef6__halffS2_fjLb0ELj1024ELj4ENS_18Kernel_traits_baseILj512EfS2_fS2_fjLj1024EEEEELb1EEEvNS_9BwdParamsE,(.L_x_3980 - _ZN10layer_norm40ln_parallel_residual_bwd_finalize_kernelINS_22Kernel_traits_finalizeILj512Ef6__halffS2_fjLb0ELj1024ELj4ENS_18Kernel_traits_baseILj512EfS2_fS2_fjLj1024EEEEELb1EEEvNS_9BwdParamsE)
        .other          _ZN10layer_norm40ln_parallel_residual_bwd_finalize_kernelINS_22Kernel_traits_finalizeILj512Ef6__halffS2_fjLb0ELj1024ELj4ENS_18Kernel_traits_baseILj512EfS2_fS2_fjLj1024EEEEELb1EEEvNS_9BwdParamsE,@"STO_CUDA_ENTRY STV_DEFAULT"
_ZN10layer_norm40ln_parallel_residual_bwd_finalize_kernelINS_22Kernel_traits_finalizeILj512Ef6__halffS2_fjLb0ELj1024ELj4ENS_18Kernel_traits_baseILj512EfS2_fS2_fjLj1024EEEEELb1EEEvNS_9BwdParamsE:
.text._ZN10layer_norm40ln_parallel_residual_bwd_finalize_kernelINS_22Kernel_traits_finalizeILj512Ef6__halffS2_fjLb0ELj1024ELj4ENS_18Kernel_traits_baseILj512EfS2_fS2_fjLj1024EEEEELb1EEEvNS_9BwdParamsE:
        /* <DEDUP_REMOVED lines=60> */
.L_x_2804:
        /* <DEDUP_REMOVED lines=112> */
.L_x_2803:
[----:B------:R-:W-:Y:S05]  /*0ac0*/  BSYNC.RECONVERGENT B1 ;  /* 0x0000000000017941 */ /* 0x000fea0003800200 */
.L_x_2802:
        /* <DEDUP_REMOVED lines=66> */
.L_x_2806:
[----:B------:R-:W-:Y:S05]  /*0ef0*/  BSYNC.RECONVERGENT B1 ;  /* 0x0000000000017941 */ /* 0x000fea0003800200 */
.L_x_2805:
        /* <DEDUP_REMOVED lines=37> */
.L_x_2808:
[----:B------:R-:W-:Y:S05]  /*1150*/  BSYNC.RECONVERGENT B1 ;  /* 0x0000000000017941 */ /* 0x000fea0003800200 */
.L_x_2807:
        /* <DEDUP_REMOVED lines=19> */
.L_x_2801:
[----:B------:R-:W-:Y:S05]  /*1290*/  BSYNC.RECONVERGENT B0 ;  /* 0x0000000000007941 */ /* 0x000fea0003800200 */
.L_x_2800:
        /* <DEDUP_REMOVED lines=88> */
.L_x_2809:
        /* <DEDUP_REMOVED lines=14> */
.L_x_3980:


//--------------------- .text._ZN10layer_norm31ln_parallel_residual_bwd_kernelINS_13Kernel_traitsIf6__halffS2_fjLj512ELj1ELj4ELj1ELj16ENS_18Kernel_traits_baseILj512EfS2_fS2_fjLj128EEEEELb1ELb1ELb1EEEvNS_9BwdParamsE --------------------------
	.section	.text._ZN10layer_norm31ln_parallel_residual_bwd_kernelINS_13Kernel_traitsIf6__halffS2_fjLj512ELj1ELj4ELj1ELj16ENS_18Kernel_traits_baseILj512EfS2_fS2_fjLj128EEEEELb1ELb1ELb1EEEvNS_9BwdParamsE,"ax",@progbits
	.align	128
        .global         _ZN10layer_norm31ln_parallel_residual_bwd_kernelINS_13Kernel_traitsIf6__halffS2_fjLj512ELj1ELj4ELj1ELj16ENS_18Kernel_traits_baseILj512EfS2_fS2_fjLj128EEEEELb1ELb1ELb1EEEvNS_9BwdParamsE
        .type           _ZN10layer_norm31ln_parallel_residual_bwd_kernelINS_13Kernel_traitsIf6__halffS2_fjLj512ELj1ELj4ELj1ELj16ENS_18Kernel_traits_baseILj512EfS2_fS2_fjLj128EEEEELb1ELb1ELb1EEEvNS_9BwdParamsE,@function
        .size           _ZN10layer_norm31ln_parallel_residual_bwd_kernelINS_13Kernel_traitsIf6__halffS2_fjLj512ELj1ELj4ELj1ELj16ENS_18Kernel_traits_baseILj512EfS2_fS2_fjLj128EEEEELb1ELb1ELb1EEEvNS_9BwdParamsE,(.L_x_3981 - _ZN10layer_norm31ln_parallel_residual_bwd_kernelINS_13Kernel_traitsIf6__halffS2_fjLj512ELj1ELj4ELj1ELj16ENS_18Kernel_traits_baseILj512EfS2_fS2_fjLj128EEEEELb1ELb1ELb1EEEvNS_9BwdParamsE)
        .other          _ZN10layer_norm31ln_parallel_residual_bwd_kernelINS_13Kernel_traitsIf6__halffS2_fjLj512ELj1ELj4ELj1ELj16ENS_18Kernel_traits_baseILj512EfS2_fS2_fjLj128EEEEELb1ELb1ELb1EEEvNS_9BwdParamsE,@"STO_CUDA_ENTRY STV_DEFAULT"
_ZN10layer_norm31ln_parallel_residual_bwd_kernelINS_13Kernel_traitsIf6__halffS2_fjLj512ELj1ELj4ELj1ELj16ENS_18Kernel_traits_baseILj512EfS2_fS2_fjLj128EEEEELb1ELb1ELb1EEEvNS_9BwdParamsE:
.text._ZN10layer_norm31ln_parallel_residual_bwd_kernelINS_13Kernel_traitsIf6__halffS2_fjLj512ELj1ELj4ELj1ELj16ENS_18Kernel_traits_baseILj512EfS2_fS2_fjLj128EEEEELb1ELb1ELb1EEEvNS_9BwdParamsE:
        /* <DEDUP_REMOVED lines=65> */
.L_x_2830:
        /* <DEDUP_REMOVED lines=10> */
[----:B------:R0:W4:Y:S01]  /*04b0*/  LDG.E R0, desc[UR10][R68.64] ;  /* 0x0000000a44007981 */ /* 0x000122000c1e1900 */
[C---:B-1----:R-:W-:Y:S01]  /*04c0*/  IMAD.WIDE.U32 R52, R115.reuse, 0x10, R70 ;  /* 0x0000001073347825 */ /* 0x042fe200078e0046 */
[----:B------:R-:W1:Y:S05]  /*04d0*/  @P0 LDC.64 R78, c[0x0][0x438] ;  /* 0x00010e00ff4e0b82 */ /* 0x000e6a0000000a00 */
[----:B------:R-:W4:Y:S01]  /*04e0*/  LDG.E.128 R52, desc[UR10][R52.64] ;  /* 0x0000000a34347981 */ /* 0x000f22000c1e1d00 */
[--C-:B--2---:R-:W-:Y:S02]  /*04f0*/  IMAD.WIDE.U32 R74, R115, 0x20, R118.reuse ;  /* 0x00000020734a7825 */ /* 0x104fe400078e0076 */
[----:B------:R-:W2:Y:S02]  /*0500*/  LDC.64 R76, c[0x0][0x438] ;  /* 0x00010e00ff4c7b82 */ /* 0x000ea40000000a00 */
[C---:B------:R-:W-:Y:S01]  /*0510*/  IMAD.WIDE.U32 R118, R80.reuse, 0x20, R118 ;  /* 0x0000002050767825 */ /* 0x040fe200078e0076 */
[----:B------:R-:W4:Y:S03]  /*0520*/  LDG.E.128 R48, desc[UR10][R74.64] ;  /* 0x0000000a4a307981 */ /* 0x000f26000c1e1d00 */
[----:B---3--:R-:W-:Y:S01]  /*0530*/  IMAD.WIDE R116, R113, 0x4, R116 ;  /* 0x0000000471747825 */ /* 0x008fe200078e0274 */
[----:B------:R3:W4:Y:S04]  /*0540*/  LDG.E.128 R56, desc[UR10][R74.64+0x10] ;  /* 0x0000100a4a387981 */ /* 0x000728000c1e1d00 */
[----:B------:R-:W4:Y:S04]  /*0550*/  LDG.E.128 R60, desc[UR10][R118.64] ;  /* 0x0000000a763c7981 */ /* 0x000f28000c1e1d00 */
[----:B------:R-:W4:Y:S01]  /*0560*/  LDG.E R116, desc[UR10][R116.64] ;  /* 0x0000000a74747981 */ /* 0x000f22000c1e1900 */
[----:B0-----:R-:W-:Y:S01]  /*0570*/  IMAD.WIDE.U32 R68, R80, 0x10, R70 ;  /* 0x0000001050447825 */ /* 0x001fe200078e0046 */
[----:B---3--:R-:W0:Y:S02]  /*0580*/  LDC.64 R74, c[0x0][0x3b0] ;  /* 0x0000ec00ff4a7b82 */ /* 0x008e240000000a00 */
[----:B------:R0:W3:Y:S04]  /*0590*/  LDG.E.128 R64, desc[UR10][R118.64+0x10] ;  /* 0x0000100a76407981 */ /* 0x0000e8000c1e1d00 */
[----:B------:R-:W3:Y:S01]  /*05a0*/  LDG.E.128 R68, desc[UR10][R68.64] ;  /* 0x0000000a44447981 */ /* 0x000ee2000c1e1d00 */
[----:B0-----:R-:W-:-:S04]  /*05b0*/  IMAD.WIDE.U32 R118, R115, 0x8, R74 ;  /* 0x0000000873767825 */ /* 0x001fc800078e004a */
[----:B------:R-:W-:-:S06]  /*05c0*/  IMAD.WIDE.U32 R74, R80, 0x8, R74 ;  /* 0x00000008504a7825 */ /* 0x000fcc00078e004a */
[----:B-----5:R-:W5:Y:S01]  /*05d0*/  LDG.E.64 R74, desc[UR10][R74.64] ;  /* 0x0000000a4a4a7981 */ /* 0x020f62000c1e1b00 */
[----:B------:R-:W-:Y:S01]  /*05e0*/  ISETP.NE.U32.AND P1, PT, RZ, UR12, PT ;  /* 0x0000000cff007c0c */ /* 0x000fe2000bf25070 */
[----:B-1----:R-:W-:Y:S01]  /*05f0*/  @P0 IMAD.WIDE.U32 R78, R115, 0x20, R78 ;  /* 0x00000020734e0825 */ /* 0x002fe200078e004e */
[----:B--2---:R-:W-:Y:S02]  /*0600*/  ISETP.NE.U32.AND P2, PT, R76, RZ, PT ;  /* 0x000000ff4c00720c */ /* 0x004fe40003f45070 */
[----:B------:R-:W-:Y:S02]  /*0610*/  ISETP.NE.AND.EX P1, PT, RZ, UR13, PT, P1 ;  /* 0x0000000dff007c0c */ /* 0x000fe4000bf25310 */
[----:B------:R-:W5:Y:S04]  /*0620*/  @P0 LDG.E.128 R20, desc[UR10][R78.64] ;  /* 0x0000000a4e140981 */ /* 0x000f68000c1e1d00 */
[----:B------:R-:W5:Y:S01]  /*0630*/  @P0 LDG.E.128 R24, desc[UR10][R78.64+0x10] ;  /* 0x0000100a4e180981 */ /* 0x000f62000c1e1d00 */
[----:B------:R-:W-:-:S06]  /*0640*/  ISETP.NE.AND.EX P0, PT, R77, RZ, PT, P2 ;  /* 0x000000ff4d00720c */ /* 0x000fcc0003f05320 */
[----:B------:R-:W0:Y:S01]  /*0650*/  @P1 LDC.64 R120, c[0x0][0x3b8] ;  /* 0x0000ee00ff781b82 */ /* 0x000e220000000a00 */
[----:B------:R-:W5:Y:S07]  /*0660*/  LDG.E.64 R78, desc[UR10][R118.64] ;  /* 0x0000000a764e7981 */ /* 0x000f6e000c1e1b00 */
[----:B------:R-:W1:Y:S08]  /*0670*/  @P1 LDC.64 R124, c[0x0][0x3b8] ;  /* 0x0000ee00ff7c1b82 */ /* 0x000e700000000a00 */
[----:B------:R-:W2:Y:S01]  /*0680*/  @P0 LDC.64 R122, c[0x0][0x438] ;  /* 0x00010e00ff7a0b82 */ /* 0x000ea20000000a00 */
[----:B0-----:R-:W-:-:S05]  /*0690*/  @P1 IMAD.WIDE.U32 R120, R115, 0x8, R120 ;  /* 0x0000000873781825 */ /* 0x001fca00078e0078 */
[----:B------:R0:W5:Y:S01]  /*06a0*/  @P1 LDG.E.64 R2, desc[UR10][R120.64] ;  /* 0x0000000a78021981 */ /* 0x000162000c1e1b00 */
[----:B-1----:R-:W-:-:S05]  /*06b0*/  @P1 IMAD.WIDE.U32 R124, R80, 0x8, R124 ;  /* 0x00000008507c1825 */ /* 0x002fca00078e007c */
[----:B------:R1:W5:Y:S01]  /*06c0*/  @P1 LDG.E.64 R72, desc[UR10][R124.64] ;  /* 0x0000000a7c481981 */ /* 0x000362000c1e1b00 */
[----:B--2---:R-:W-:-:S05]  /*06d0*/  @P0 IMAD.WIDE.U32 R122, R80, 0x20, R122 ;  /* 0x00000020507a0825 */ /* 0x004fca00078e007a */
[----:B------:R-:W5:Y:S04]  /*06e0*/  @P0 LDG.E.128 R28, desc[UR10][R122.64] ;  /* 0x0000000a7a1c0981 */ /* 0x000f68000c1e1d00 */
[----:B------:R2:W5:Y:S01]  /*06f0*/  @P0 LDG.E.128 R32, desc[UR10][R122.64+0x10] ;  /* 0x0000100a7a200981 */ /* 0x000562000c1e1d00 */
[----:B------:R-:W-:Y:S01]  /*0700*/  UISETP.NE.AND UP0, UPT, UR15, URZ, UPT ;  /* 0x000000ff0f00728c */ /* 0x000fe2000bf05270 */
[----:B------:R-:W-:Y:S01]  /*0710*/  ISETP.NE.U32.AND P2, PT, RZ, UR12, PT ;  /* 0x0000000cff007c0c */ /* 0x000fe2000bf45070 */
[----:B------:R-:W-:-:S03]  /*0720*/  UMOV UR4, 0xffffffff ;  /* 0xffffffff00047882 */ /* 0x000fc60000000000 */
[----:B------:R-:W-:Y:S02]  /*0730*/  ISETP.NE.AND.EX P2, PT, RZ, UR13, PT, P2 ;  /* 0x0000000dff007c0c */ /* 0x000fe4000bf45320 */
[----:B----4-:R-:W-:Y:S01]  /*0740*/  FSEL R0, R0, RZ, !P4 ;  /* 0x000000ff00007208 */ /* 0x010fe20006000000 */
[--C-:B0-----:R-:W-:Y:S02]  /*0750*/  HADD2.F32 R120, -RZ, R52.reuse.H0_H0 ;  /* 0x20000034ff787230 */ /* 0x101fe40000004100 */
[----:B------:R-:W-:Y:S02]  /*0760*/  HADD2.F32 R52, -RZ, R52.H1_H1 ;  /* 0x30000034ff347230 */ /* 0x000fe40000004100 */
[C---:B------:R-:W-:Y:S01]  /*0770*/  FADD.FTZ R49, -R0.reuse, R49 ;  /* 0x0000003100317221 */ /* 0x040fe20000010100 */
[C---:B------:R-:W-:Y:S01]  /*0780*/  FADD.FTZ R127, -R0.reuse, R48 ;  /* 0x00000030007f7221 */ /* 0x040fe20000010100 */
[--C-:B-1----:R-:W-:Y:S02]  /*0790*/  HADD2.F32 R124, -RZ, R53.reuse.H0_H0 ;  /* 0x20000035ff7c7230 */ /* 0x102fe40000004100 */
[----:B------:R-:W-:Y:S01]  /*07a0*/  FADD.FTZ R121, -R0, R50 ;  /* 0x0000003200797221 */ /* 0x000fe20000010100 */
[----:B--2---:R-:W-:-:S02]  /*07b0*/  HADD2.F32 R122, -RZ, R53.H1_H1 ;  /* 0x30000035ff7a7230 */ /* 0x004fc40000004100 */
        /* <DEDUP_REMOVED lines=8> */
[C---:B------:R-:W-:Y:S01]  /*0840*/  FADD.FTZ R135, -R0.reuse, R62 ;  /* 0x0000003e00877221 */ /* 0x040fe20000010100 */
[----:B------:R-:W-:Y:S01]  /*0850*/  FADD.FTZ R137, -R0, R63 ;  /* 0x0000003f00897221 */ /* 0x000fe20000010100 */
[----:B------:R-:W-:Y:S01]  /*0860*/  FMUL.FTZ R53, R16, R120 ;  /* 0x0000007810357220 */ /* 0x000fe20000410000 */
[C---:B---3--:R-:W-:Y:S01]  /*0870*/  FADD.FTZ R139, -R0.reuse, R64 ;  /* 0x00000040008b7221 */ /* 0x048fe20000010100 */
[C---:B------:R-:W-:Y:S01]  /*0880*/  FADD.FTZ R141, -R0.reuse, R65 ;  /* 0x00000041008d7221 */ /* 0x040fe20000010100 */
[C---:B------:R-:W-:Y:S01]  /*0890*/  FADD.FTZ R143, -R0.reuse, R66 ;  /* 0x00000042008f7221 */ /* 0x040fe20000010100 */
[----:B------:R-:W-:Y:S01]  /*08a0*/  FADD.FTZ R67, -R0, R67 ;  /* 0x0000004300437221 */ /* 0x000fe20000010100 */
[----:B------:R-:W-:Y:S01]  /*08b0*/  FMUL.FTZ R0, R116, R127 ;  /* 0x0000007f74007220 */ /* 0x000fe20000410000 */
[----:B------:R-:W-:-:S02]  /*08c0*/  HADD2.F32 R118, -RZ, R54.H0_H0 ;  /* 0x20000036ff767230 */ /* 0x000fc40000004100 */
[----:B------:R-:W-:Y:S01]  /*08d0*/  FADD.FTZ R98, R52, R98 ;  /* 0x0000006234627221 */ /* 0x000fe20000010000 */
[----:B------:R-:W-:Y:S02]  /*08e0*/  HADD2.F32 R125, -RZ, R54.H1_H1 ;  /* 0x30000036ff7d7230 */ /* 0x000fe40000004100 */
[-C--:B------:R-:W-:Y:S01]  /*08f0*/  FFMA.FTZ R82, R49, R52.reuse, R82 ;  /* 0x0000003431527223 */ /* 0x080fe20000010052 */
[C---:B------:R-:W-:Y:S01]  /*0900*/  FMUL.FTZ R54, R116.reuse, R119 ;  /* 0x0000007774367220 */ /* 0x040fe20000410000 */
[----:B------:R-:W-:Y:S01]  /*0910*/  FMUL.FTZ R52, R17, R52 ;  /* 0x0000003411347220 */ /* 0x000fe20000410000 */
[----:B------:R-:W-:Y:S01]  /*0920*/  FMUL.FTZ R57, R116, R57 ;  /* 0x0000003974397220 */ /* 0x000fe20000410000 */
[----:B------:R-:W-:Y:S01]  /*0930*/  FADD.FTZ R65, RZ, R53 ;  /* 0x00000035ff417221 */ /* 0x000fe20000010000 */
[----:B------:R-:W-:Y:S01]  /*0940*/  FFMA.FTZ R64, R0, R53, RZ ;  /* 0x0000003500407223 */ /* 0x000fe200000100ff */
[--C-:B------:R-:W-:Y:S02]  /*0950*/  HADD2.F32 R126, -RZ, R55.reuse.H0_H0 ;  /* 0x20000037ff7e7230 */ /* 0x100fe40000004100 */
[----:B------:R-:W-:Y:S01]  /*0960*/  FADD.FTZ R97, R120, R97 ;  /* 0x0000006178617221 */ /* 0x000fe20000010000 */
[----:B------:R-:W-:-:S02]  /*0970*/  HADD2.F32 R128, -RZ, R55.H1_H1 ;  /* 0x30000037ff807230 */ /* 0x000fc40000004100 */
[----:B------:R-:W-:Y:S01]  /*0980*/  FFMA.FTZ R81, R0, R120, R81 ;  /* 0x0000007800517223 */ /* 0x000fe20000010051 */
[----:B------:R-:W-:Y:S01]  /*0990*/  FADD.FTZ R101, R118, R101 ;  /* 0x0000006576657221 */ /* 0x000fe20000010000 */
[-C--:B------:R-:W-:Y:S01]  /*09a0*/  FFMA.FTZ R85, R54, R118.reuse, R85 ;  /* 0x0000007636557223 */ /* 0x080fe20000010055 */
[----:B------:R-:W-:Y:S01]  /*09b0*/  FMUL.FTZ R59, R12, R118 ;  /* 0x000000760c3b7220 */ /* 0x000fe20000410000 */
[----:B------:R-:W-:Y:S01]  /*09c0*/  FMUL.FTZ R55, R18, R124 ;  /* 0x0000007c12377220 */ /* 0x000fe20000410000 */
[----:B------:R-:W-:Y:S01]  /*09d0*/  FADD.FTZ R102, R125, R102 ;  /* 0x000000667d667221 */ /* 0x000fe20000010000 */
[----:B------:R-:W-:Y:S01]  /*09e0*/  FMUL.FTZ R118, R116, R129 ;  /* 0x0000008174767220 */ /* 0x000fe20000410000 */
[-C--:B------:R-:W-:Y:S01]  /*09f0*/  FFMA.FTZ R86, R57, R125.reuse, R86 ;  /* 0x0000007d39567223 */ /* 0x080fe20000010056 */
[----:B------:R-:W-:Y:S01]  /*0a00*/  FMUL.FTZ R120, R13, R125 ;  /* 0x0000007d0d787220 */ /* 0x000fe20000410000 */
[----:B------:R-:W-:Y:S01]  /*0a10*/  FADD.FTZ R66, R52, R65 ;  /* 0x0000004134427221 */ /* 0x000fe20000010000 */
[----:B------:R-:W-:Y:S01]  /*0a20*/  FMUL.FTZ R48, R116, R121 ;  /* 0x0000007974307220 */ /* 0x000fe20000410000 */
[----:B------:R-:W-:Y:S01]  /*0a30*/  FFMA.FTZ R125, R49, R52, R64 ;  /* 0x00000034317d7223 */ /* 0x000fe20000010040 */
[----:B------:R-:W-:-:S02]  /*0a40*/  HADD2.F32 R123, -RZ, R69.H0_H0 ;  /* 0x20000045ff7b7230 */ /* 0x000fc40000004100 */
[----:B------:R-:W-:Y:S01]  /*0a50*/  FMUL.FTZ R56, R19, R122 ;  /* 0x0000007a13387220 */ /* 0x000fe20000410000 */
[----:B------:R-:W-:Y:S02]  /*0a60*/  HADD2.F32 R117, -RZ, R69.H1_H1 ;  /* 0x30000045ff757230 */ /* 0x000fe40000004100 */
[----:B------:R-:W-:Y:S01]  /*0a70*/  FADD.FTZ R103, R126, R103 ;  /* 0x000000677e677221 */ /* 0x000fe20000010000 */
[-C--:B------:R-:W-:Y:S01]  /*0a80*/  FFMA.FTZ R87, R118, R126.reuse, R87 ;  /* 0x0000007e76577223 */ /* 0x080fe20000010057 */
[----:B------:R-:W-:Y:S01]  /*0a90*/  FMUL.FTZ R121, R14, R126 ;  /* 0x0000007e0e797220 */ /* 0x000fe20000410000 */
[----:B------:R-:W-:Y:S01]  /*0aa0*/  FADD.FTZ R69, R55, R66 ;  /* 0x0000004237457221 */ /* 0x000fe20000010000 */
[----:B------:R-:W-:Y:S01]  /*0ab0*/  FMUL.FTZ R51, R116, R51 ;  /* 0x0000003374337220 */ /* 0x000fe20000410000 */
        /* <DEDUP_REMOVED lines=11> */
[----:B------:R-:W-:Y:S01]  /*0b70*/  FFMA.FTZ R84, R51, R122, R84 ;  /* 0x0000007a33547223 */ /* 0x000fe20000010054 */
[----:B------:R-:W-:Y:S01]  /*0b80*/  FMUL.FTZ R122, R15, R128 ;  /* 0x000000800f7a7220 */ /* 0x000fe20000410000 */
[----:B------:R-:W-:Y:S01]  /*0b90*/  FADD.FTZ R125, R121, R124 ;  /* 0x0000007c797d7221 */ /* 0x000fe20000010000 */
[----:B------:R-:W-:Y:S01]  /*0ba0*/  FMUL.FTZ R119, R116, R131 ;  /* 0x0000008374777220 */ /* 0x000fe20000410000 */
[----:B------:R-:W-:Y:S01]  /*0bb0*/  FFMA.FTZ R126, R118, R121, R127 ;  /* 0x00000079767e7223 */ /* 0x000fe2000001007f */
[----:B------:R-:W-:-:S02]  /*0bc0*/  HADD2.F32 R68, -RZ, R68.H1_H1 ;  /* 0x30000044ff447230 */ /* 0x000fc40000004100 */
        /* <DEDUP_REMOVED lines=13> */
[----:B------:R-:W-:Y:S01]  /*0ca0*/  FFMA.FTZ R88, R119, R128, R88 ;  /* 0x0000008077587223 */ /* 0x000fe20000010058 */
[C---:B------:R-:W-:Y:S01]  /*0cb0*/  FMUL.FTZ R61, R116.reuse, R137 ;  /* 0x00000089743d7220 */ /* 0x040fe20000410000 */
[----:B------:R-:W-:Y:S01]  /*0cc0*/  FMUL.FTZ R64, R116, R139 ;  /* 0x0000008b74407220 */ /* 0x000fe20000410000 */
[----:B------:R-:W-:Y:S01]  /*0cd0*/  FADD.FTZ R107, R123, R107 ;  /* 0x0000006b7b6b7221 */ /* 0x000fe20000010000 */
[-C--:B------:R-:W-:Y:S01]  /*0ce0*/  FFMA.FTZ R91, R60, R123.reuse, R91 ;  /* 0x0000007b3c5b7223 */ /* 0x080fe2000001005b */
        /* <DEDUP_REMOVED lines=11> */
[----:B------:R-:W-:-:S02]  /*0da0*/  HADD2.F32 R70, -RZ, R70.H1_H1 ;  /* 0x30000046ff467230 */ /* 0x000fc40000004100 */
[C---:B------:R-:W-:Y:S01]  /*0db0*/  FMUL.FTZ R65, R116.reuse, R141 ;  /* 0x0000008d74417220 */ /* 0x040fe20000410000 */
        /* <DEDUP_REMOVED lines=45> */
.L_x_2842:
        /* <DEDUP_REMOVED lines=20> */
[-C--:B------:R-:W-:Y:S01]  /*11d0*/  FFMA.FTZ R48, R48, R71.reuse, R126 ;  /* 0x0000004730307223 */ /* 0x080fe2000001007e */
[----:B------:R-:W-:Y:S01]  /*11e0*/  FADD.FTZ R57, R120, -R57 ;  /* 0x8000003978397221 */ /* 0x000fe20000010000 */
[----:B------:R-:W-:Y:S01]  /*11f0*/  FADD.FTZ R121, R121, -R118 ;  /* 0x8000007679797221 */ /* 0x000fe20000010000 */
[-CC-:B------:R-:W-:Y:S01]  /*1200*/  FFMA.FTZ R49, R49, R71.reuse, R126.reuse ;  /* 0x0000004731317223 */ /* 0x180fe2000001007e */
[-CC-:B------:R-:W-:Y:S01]  /*1210*/  FFMA.FTZ R51, R51, R71.reuse, R126.reuse ;  /* 0x0000004733337223 */ /* 0x180fe2000001007e */
[----:B------:R-:W-:Y:S01]  /*1220*/  FFMA.FTZ R0, R0, R71, R126 ;  /* 0x0000004700007223 */ /* 0x000fe2000001007e */
[C---:B------:R-:W-:Y:S01]  /*1230*/  FMUL.FTZ R119, R116.reuse, R119 ;  /* 0x0000007774777220 */ /* 0x040fe20000410000 */
[----:B------:R-:W-:Y:S01]  /*1240*/  FMUL.FTZ R59, R116, R59 ;  /* 0x0000003b743b7220 */ /* 0x000fe20000410000 */
[----:B------:R-:W-:Y:S01]  /*1250*/  FADD.FTZ R55, R55, -R48 ;  /* 0x8000003037377221 */ /* 0x000fe20000010000 */
[----:B-----5:R-:W-:Y:S01]  /*1260*/  ISETP.GE.U32.AND P2, PT, R78, RZ, PT ;  /* 0x000000ff4e00720c */ /* 0x020fe20003f46070 */
[C---:B------:R-:W-:Y:S01]  /*1270*/  FMUL.FTZ R121, R116.reuse, R121 ;  /* 0x0000007974797220 */ /* 0x040fe20000410000 */
[----:B------:R-:W-:Y:S01]  /*1280*/  FMUL.FTZ R57, R116, R57 ;  /* 0x0000003974397220 */ /* 0x000fe20000410000 */
        /* <DEDUP_REMOVED lines=8> */
[C---:B------:R-:W-:Y:S01]  /*1310*/  FMUL.FTZ R55, R116.reuse, R55 ;  /* 0x0000003774377220 */ /* 0x040fe20000410000 */
[----:B------:R-:W-:Y:S01]  /*1320*/  FMUL.FTZ R57, R57, UR6 ;  /* 0x0000000639397c20 */ /* 0x000fe20008410000 */
[C---:B------:R-:W-:Y:S01]  /*1330*/  LOP3.LUT P3, RZ, R79.reuse, 0xff0000, RZ, 0xc0, !PT ;  /* 0x00ff00004fff7812 */ /* 0x040fe2000786c0ff */
[C---:B------:R-:W-:Y:S01]  /*1340*/  FMUL.FTZ R49, R116.reuse, R49 ;  /* 0x0000003174317220 */ /* 0x040fe20000410000 */
[----:B------:R-:W-:Y:S01]  /*1350*/  LOP3.LUT P6, RZ, R79, 0xff00, RZ, 0xc0, !PT ;  /* 0x0000ff004fff7812 */ /* 0x000fe200078cc0ff */
[C---:B------:R-:W-:Y:S01]  /*1360*/  FMUL.FTZ R51, R116.reuse, R51 ;  /* 0x0000003374337220 */ /* 0x040fe20000410000 */
[----:B------:R-:W-:Y:S01]  /*1370*/  FMUL.FTZ R53, R116, R53 ;  /* 0x0000003574357220 */ /* 0x000fe20000410000 */
[----:B------:R-:W-:Y:S01]  /*1380*/  FSEL R52, R119, RZ, P2 ;  /* 0x000000ff77347208 */ /* 0x000fe20001000000 */
[----:B------:R-:W-:Y:S01]  /*1390*/  FMUL.FTZ R55, R55, UR6 ;  /* 0x0000000637377c20 */ /* 0x000fe20008410000 */
[----:B0-----:R-:W-:Y:S01]  /*13a0*/  FSEL R50, R59, RZ, P5 ;  /* 0x000000ff3b327208 */ /* 0x001fe20002800000 */
        /* <DEDUP_REMOVED lines=18> */
.L_x_2816:
[-CC-:B------:R-:W-:Y:S01]  /*14d0*/  FFMA.FTZ R119, R119, R71.reuse, R126.reuse ;  /* 0x0000004777777223 */ /* 0x180fe2000001007e */
[-CC-:B------:R-:W-:Y:S01]  /*14e0*/  FFMA.FTZ R118, R118, R71.reuse, R126.reuse ;  /* 0x0000004776767223 */ /* 0x180fe2000001007e */
[-C--:B------:R-:W-:Y:S01]  /*14f0*/  FFMA.FTZ R0, R0, R71.reuse, R126 ;  /* 0x0000004700007223 */ /* 0x080fe2000001007e */
[----:B-----5:R-:W-:Y:S01]  /*1500*/  ISETP.GE.U32.AND P2, PT, R78, RZ, PT ;  /* 0x000000ff4e00720c */ /* 0x020fe20003f46070 */
[----:B------:R-:W-:Y:S01]  /*1510*/  FADD.FTZ R119, R122, -R119 ;  /* 0x800000777a777221 */ /* 0x000fe20000010000 */
[----:B------:R-:W-:Y:S01]  /*1520*/  FADD.FTZ R121, R121, -R118 ;  /* 0x8000007679797221 */ /* 0x000fe20000010000 */
[-CC-:B------:R-:W-:Y:S01]  /*1530*/  FFMA.FTZ R48, R48, R71.reuse, R126.reuse ;  /* 0x0000004730307223 */ /* 0x180fe2000001007e */
[----:B------:R-:W-:Y:S01]  /*1540*/  FFMA.FTZ R49, R49, R71, R126 ;  /* 0x0000004731317223 */ /* 0x000fe2000001007e */
        /* <DEDUP_REMOVED lines=32> */
[----:B0-----:R-:W-:Y:S01]  /*1750*/  FMUL.FTZ R50, R39, UR6 ;  /* 0x0000000627327c20 */ /* 0x001fe20008410000 */
        /* <DEDUP_REMOVED lines=13> */
.L_x_2815:
        /* <DEDUP_REMOVED lines=20> */
[C---:B------:R-:W-:Y:S01]  /*1970*/  FFMA.FTZ R48, R116.reuse, R121, R26 ;  /* 0x0000007974307223 */ /* 0x040fe2000001001a */
[----:B------:R-:W-:Y:S01]  /*1980*/  FFMA.FTZ R0, R116, R59, R24 ;  /* 0x0000003b74007223 */ /* 0x000fe20000010018 */
[----:B------:R-:W-:Y:S01]  /*1990*/  FADD.FTZ R120, R120, -R57 ;  /* 0x8000003978787221 */ /* 0x000fe20000010000 */
[----:B------:R-:W-:Y:S01]  /*19a0*/  ISETP.GE.U32.AND P2, PT, R78, RZ, PT ;  /* 0x000000ff4e00720c */ /* 0x000fe20003f46070 */
[----:B0-----:R-:W-:Y:S01]  /*19b0*/  FADD.FTZ R50, R56, -R51 ;  /* 0x8000003338327221 */ /* 0x001fe20000010000 */
[----:B------:R-:W-:Y:S01]  /*19c0*/  FMUL.FTZ R49, R49, UR6 ;  /* 0x0000000631317c20 */ /* 0x000fe20008410000 */
[----:B------:R-:W-:Y:S01]  /*19d0*/  FMUL.FTZ R48, R48, UR6 ;  /* 0x0000000630307c20 */ /* 0x000fe20008410000 */
[----:B------:R-:W-:Y:S01]  /*19e0*/  FMUL.FTZ R0, R0, UR6 ;  /* 0x0000000600007c20 */ /* 0x000fe20008410000 */
[C---:B------:R-:W-:Y:S01]  /*19f0*/  LOP3.LUT P3, RZ, R79.reuse, 0xff0000, RZ, 0xc0, !PT ;  /* 0x00ff00004fff7812 */ /* 0x040fe2000786c0ff */
[C---:B------:R-:W-:Y:S01]  /*1a00*/  FFMA.FTZ R51, R116.reuse, R120, R25 ;  /* 0x0000007874337223 */ /* 0x040fe20000010019 */
[C---:B------:R-:W-:Y:S01]  /*1a10*/  LOP3.LUT P5, RZ, R79.reuse, 0xff, RZ, 0xc0, !PT ;  /* 0x000000ff4fff7812 */ /* 0x040fe200078ac0ff */
[----:B------:R-:W-:Y:S01]  /*1a20*/  FFMA.FTZ R50, R116, R50, R23 ;  /* 0x0000003274327223 */ /* 0x000fe20000010017 */
[----:B------:R-:W-:Y:S01]  /*1a30*/  ISETP.GE.U32.AND.EX P2, PT, R79, 0x1000000, PT, P2 ;  /* 0x010000004f00780c */ /* 0x000fe20003f46120 */
[----:B------:R-:W-:Y:S01]  /*1a40*/  FMUL.FTZ R51, R51, UR6 ;  /* 0x0000000633337c20 */ /* 0x000fe20008410000 */
[----:B------:R-:W-:Y:S01]  /*1a50*/  FSEL R56, R48, RZ, P3 ;  /* 0x000000ff30387208 */ /* 0x000fe20001800000 */
[C---:B------:R-:W-:Y:S01]  /*1a60*/  FFMA.FTZ R48, R116.reuse, R52, R21 ;  /* 0x0000003474307223 */ /* 0x040fe20000010015 */
[----:B------:R-:W-:Y:S01]  /*1a70*/  FSEL R57, R49, RZ, P2 ;  /* 0x000000ff31397208 */ /* 0x000fe20001000000 */
[----:B------:R-:W-:Y:S01]  /*1a80*/  FFMA.FTZ R49, R116, R55, R22 ;  /* 0x0000003774317223 */ /* 0x000fe20000010016 */
[----:B------:R-:W-:Y:S01]  /*1a90*/  FSEL R54, R0, RZ, P5 ;  /* 0x000000ff00367208 */ /* 0x000fe20002800000 */
[----:B------:R-:W-:Y:S01]  /*1aa0*/  FFMA.FTZ R0, R116, R53, R20 ;  /* 0x0000003574007223 */ /* 0x000fe20000010014 */
[----:B------:R-:W-:Y:S01]  /*1ab0*/  LOP3.LUT P6, RZ, R79, 0xff00, RZ, 0xc0, !PT ;  /* 0x0000ff004fff7812 */ /* 0x000fe200078cc0ff */
        /* <DEDUP_REMOVED lines=18> */
.L_x_2818:
        /* <DEDUP_REMOVED lines=54> */
.L_x_2814:
        /* <DEDUP_REMOVED lines=15> */
[--C-:B------:R-:W-:Y:S01]  /*2030*/  FFMA.FTZ R48, R48, R71, R126.reuse ;  /* 0x0000004730307223 */ /* 0x100fe2000001007e */
[C---:B------:R-:W-:Y:S01]  /*2040*/  FMUL.FTZ R119, R116.reuse, R119 ;  /* 0x0000007774777220 */ /* 0x040fe20000410000 */
[----:B------:R-:W-:Y:S01]  /*2050*/  FFMA.FTZ R57, R57, R71, R126 ;  /* 0x0000004739397223 */ /* 0x000fe2000001007e */
        /* <DEDUP_REMOVED lines=19> */
[-CC-:B------:R-:W-:Y:S01]  /*2190*/  FFMA.FTZ R49, R49, R71.reuse, R126.reuse ;  /* 0x0000004731317223 */ /* 0x180fe2000001007e */
[----:B0-----:R-:W-:Y:S01]  /*21a0*/  FSEL R50, R59, RZ, P5 ;  /* 0x000000ff3b327208 */ /* 0x001fe20002800000 */
[----:B------:R-:W-:Y:S01]  /*21b0*/  FFMA.FTZ R0, R0, R71, R126 ;  /* 0x0000004700007223 */ /* 0x000fe2000001007e */
[----:B------:R-:W-:Y:S01]  /*21c0*/  FMUL.FTZ R55, R55, UR6 ;  /* 0x0000000637377c20 */ /* 0x000fe20008410000 */
[C---:B------:R-:W-:Y:S01]  /*21d0*/  LOP3.LUT P3, RZ, R3.reuse, 0xff, RZ, 0xc0, !PT ;  /* 0x000000ff03ff7812 */ /* 0x040fe2000786c0ff */
[----:B------:R-:W-:Y:S01]  /*21e0*/  FADD.FTZ R51, R56, -R51 ;  /* 0x8000003338337221 */ /* 0x000fe20000010000 */
[----:B------:R-:W-:Y:S01]  /*21f0*/  LOP3.LUT P2, RZ, R3, 0xff00, RZ, 0xc0, !PT ;  /* 0x0000ff0003ff7812 */ /* 0x000fe2000784c0ff */
[----:B------:R-:W-:Y:S01]  /*2200*/  FADD.FTZ R49, R52, -R49 ;  /* 0x8000003134317221 */ /* 0x000fe20000010000 */
[----:B------:R-:W-:Y:S01]  /*2210*/  LOP3.LUT P5, RZ, R78, 0xff0000, RZ, 0xc0, !PT ;  /* 0x00ff00004eff7812 */ /* 0x000fe200078ac0ff */
        /* <DEDUP_REMOVED lines=9> */
[----:B------:R-:W-:-:S02]  /*22b0*/  LOP3.LUT P5, RZ, R2, 0xff0000, RZ, 0xc0, !PT ;  /* 0x00ff000002ff7812 */ /* 0x000fc400078ac0ff */
[----:B------:R-:W-:Y:S01]  /*22c0*/  FSEL R47, R121, RZ, P6 ;  /* 0x000000ff792f7208 */ /* 0x000fe20003000000 */
[----:B------:R-:W-:Y:S01]  /*22d0*/  FMUL.FTZ R49, R49, UR6 ;  /* 0x0000000631317c20 */ /* 0x000fe20008410000 */
[----:B------:R-:W-:Y:S02]  /*22e0*/  LOP3.LUT P6, RZ, R79, 0xff00, RZ, 0xc0, !PT ;  /* 0x0000ff004fff7812 */ /* 0x000fe400078cc0ff */
[----:B------:R-:W-:Y:S02]  /*22f0*/  F2FP.F16.F32.PACK_AB R46, R45, R46 ;  /* 0x0000002e2d2e723e */ /* 0x000fe400000000ff */
[----:B------:R-:W-:Y:S02]  /*2300*/  LOP3.LUT P3, RZ, R78, 0xff000000, RZ, 0xc0, !PT ;  /* 0xff0000004eff7812 */ /* 0x000fe4000786c0ff */
[----:B------:R-:W-:Y:S02]  /*2310*/  FSEL R45, R55, RZ, P5 ;  /* 0x000000ff372d7208 */ /* 0x000fe40002800000 */
[----:B------:R-:W-:-:S02]  /*2320*/  LOP3.LUT P5, RZ, R2, 0xff000000, RZ, 0xc0, !PT ;  /* 0xff00000002ff7812 */ /* 0x000fc400078ac0ff */
[----:B------:R-:W-:Y:S02]  /*2330*/  FSEL R59, R57, RZ, P6 ;  /* 0x000000ff393b7208 */ /* 0x000fe40003000000 */
[----:B------:R-:W-:Y:S01]  /*2340*/  F2FP.F16.F32.PACK_AB R51, R77, R48 ;  /* 0x000000304d33723e */ /* 0x000fe200000000ff */
[----:B------:R-:W-:Y:S01]  /*2350*/  FMUL.FTZ R48, R53, UR6 ;  /* 0x0000000635307c20 */ /* 0x000fe20008410000 */
[C---:B------:R-:W-:Y:S02]  /*2360*/  FSEL R57, R0.reuse, RZ, P3 ;  /* 0x000000ff00397208 */ /* 0x040fe40001800000 */
[----:B------:R-:W-:Y:S02]  /*2370*/  FSEL R0, R0, RZ, P5 ;  /* 0x000000ff00007208 */ /* 0x000fe40002800000 */
[----:B------:R-:W-:Y:S02]  /*2380*/  LOP3.LUT P5, RZ, R2, 0xff, RZ, 0xc0, !PT ;  /* 0x000000ff02ff7812 */ /* 0x000fe400078ac0ff */
[----:B------:R-:W-:-:S02]  /*2390*/  LOP3.LUT P6, RZ, R78, 0xff00, RZ, 0xc0, !PT ;  /* 0x0000ff004eff7812 */ /* 0x000fc400078cc0ff */
[----:B------:R-:W-:Y:S02]  /*23a0*/  LOP3.LUT P2, RZ, R78, 0xff, RZ, 0xc0, !PT ;  /* 0x000000ff4eff7812 */ /* 0x000fe4000784c0ff */
[----:B------:R-:W-:Y:S02]  /*23b0*/  LOP3.LUT P3, RZ, R2, 0xff00, RZ, 0xc0, !PT ;  /* 0x0000ff0002ff7812 */ /* 0x000fe4000786c0ff */
[----:B------:R-:W-:Y:S02]  /*23c0*/  F2FP.F16.F32.PACK_AB R47, R44, R47 ;  /* 0x0000002f2c2f723e */ /* 0x000fe400000000ff */
        /* <DEDUP_REMOVED lines=10> */
.L_x_2820:
        /* <DEDUP_REMOVED lines=29> */
[-CC-:B------:R-:W-:Y:S01]  /*2640*/  FFMA.FTZ R49, R49, R71.reuse, R126.reuse ;  /* 0x0000004731317223 */ /* 0x180fe2000001007e */
[C---:B------:R-:W-:Y:S01]  /*2650*/  FSEL R45, R37.reuse, RZ, P2 ;  /* 0x000000ff252d7208 */ /* 0x040fe20001000000 */
[----:B------:R-:W-:Y:S01]  /*2660*/  FADD.FTZ R51, R56, -R51 ;  /* 0x8000003338337221 */ /* 0x000fe20000010000 */
[----:B------:R-:W-:Y:S01]  /*2670*/  FSEL R48, R37, RZ, P3 ;  /* 0x000000ff25307208 */ /* 0x000fe20001800000 */
[----:B------:R-:W-:Y:S01]  /*2680*/  FMUL.FTZ R37, R41, UR6 ;  /* 0x0000000629257c20 */ /* 0x000fe20008410000 */
[----:B0-----:R-:W-:Y:S01]  /*2690*/  FSEL R50, R36, RZ, P6 ;  /* 0x000000ff24327208 */ /* 0x001fe20003000000 */
[----:B------:R-:W-:Y:S01]  /*26a0*/  FFMA.FTZ R0, R0, R71, R126 ;  /* 0x0000004700007223 */ /* 0x000fe2000001007e */
[----:B------:R-:W-:Y:S01]  /*26b0*/  FSEL R46, R36, RZ, P5 ;  /* 0x000000ff242e7208 */ /* 0x000fe20002800000 */
[----:B------:R-:W-:Y:S01]  /*26c0*/  FMUL.FTZ R36, R38, UR6 ;  /* 0x0000000626247c20 */ /* 0x000fe20008410000 */
[----:B------:R-:W-:Y:S01]  /*26d0*/  LOP3.LUT P2, RZ, R79, 0xff00, RZ, 0xc0, !PT ;  /* 0x0000ff004fff7812 */ /* 0x000fe2000784c0ff */
[----:B------:R-:W-:Y:S01]  /*26e0*/  FADD.FTZ R49, R52, -R49 ;  /* 0x8000003134317221 */ /* 0x000fe20000010000 */
[----:B------:R-:W-:Y:S01]  /*26f0*/  LOP3.LUT P3, RZ, R3, 0xff00, RZ, 0xc0, !PT ;  /* 0x0000ff0003ff7812 */ /* 0x000fe2000786c0ff */
[----:B------:R-:W-:Y:S01]  /*2700*/  FMUL.FTZ R39, R116, R51 ;  /* 0x0000003374277220 */ /* 0x000fe20000410000 */
        /* <DEDUP_REMOVED lines=33> */
.L_x_2819:
        /* <DEDUP_REMOVED lines=13> */
[C---:B------:R-:W-:Y:S01]  /*29f0*/  FFMA.FTZ R119, R116.reuse, R119, R27 ;  /* 0x0000007774777223 */ /* 0x040fe2000001001b */
[----:B------:R-:W-:Y:S01]  /*2a00*/  FFMA.FTZ R57, R57, R71, R126 ;  /* 0x0000004739397223 */ /* 0x000fe2000001007e */
        /* <DEDUP_REMOVED lines=30> */
[C---:B------:R-:W-:Y:S01]  /*2bf0*/  FFMA.FTZ R0, R116.reuse, R51, R23 ;  /* 0x0000003374007223 */ /* 0x040fe20000010017 */
[----:B------:R-:W-:Y:S01]  /*2c00*/  FSEL R46, R59, RZ, P3 ;  /* 0x000000ff3b2e7208 */ /* 0x000fe20001800000 */
[----:B------:R-:W-:Y:S01]  /*2c10*/  FFMA.FTZ R53, R116, R53, R20 ;  /* 0x0000003574357223 */ /* 0x000fe20000010014 */
[----:B------:R-:W-:Y:S01]  /*2c20*/  FSEL R45, R57, RZ, P2 ;  /* 0x000000ff392d7208 */ /* 0x000fe20001000000 */
[----:B------:R-:W-:Y:S01]  /*2c30*/  FMUL.FTZ R0, R0, UR6 ;  /* 0x0000000600007c20 */ /* 0x000fe20008410000 */
[----:B------:R-:W-:Y:S01]  /*2c40*/  FSEL R52, R55, RZ, P5 ;  /* 0x000000ff37347208 */ /* 0x000fe20002800000 */
[----:B------:R-:W-:Y:S01]  /*2c50*/  FFMA.FTZ R49, R116, R49, R21 ;  /* 0x0000003174317223 */ /* 0x000fe20000010015 */
        /* <DEDUP_REMOVED lines=28> */
.L_x_2821:
        /* <DEDUP_REMOVED lines=41> */
[----:B------:R-:W-:Y:S01]  /*30b0*/  FFMA.FTZ R39, R116, R51, R23 ;  /* 0x0000003374277223 */ /* 0x000fe20000010017 */
        /* <DEDUP_REMOVED lines=32> */
.L_x_2817:
        /* <DEDUP_REMOVED lines=18> */
[----:B------:R-:W-:Y:S01]  /*33e0*/  LOP3.LUT P5, RZ, R75, 0xff0000, RZ, 0xc0, !PT ;  /* 0x00ff00004bff7812 */ /* 0x000fe200078ac0ff */
[----:B------:R-:W-:Y:S01]  /*33f0*/  FADD.FTZ R125, R125, -R66 ;  /* 0x800000427d7d7221 */ /* 0x000fe20000010000 */
[----:B0-----:R-:W-:Y:S01]  /*3400*/  FADD.FTZ R43, R67, -R0 ;  /* 0x80000000432b7221 */ /* 0x001fe20000010000 */
[----:B------:R-:W-:Y:S01]  /*3410*/  FADD.FTZ R117, R117, -R64 ;  /* 0x8000004075757221 */ /* 0x000fe20000010000 */
[----:B------:R-:W-:Y:S01]  /*3420*/  FFMA.FTZ R65, R65, R71, R126 ;  /* 0x0000004741417223 */ /* 0x000fe2000001007e */
        /* <DEDUP_REMOVED lines=8> */
[-C--:B------:R-:W-:Y:S01]  /*34b0*/  FFMA.FTZ R60, R60, R71.reuse, R126 ;  /* 0x000000473c3c7223 */ /* 0x080fe2000001007e */
        /* <DEDUP_REMOVED lines=11> */
[----:B------:R-:W-:Y:S01]  /*3570*/  FFMA.FTZ R63, R63, R71, R126 ;  /* 0x000000473f3f7223 */ /* 0x000fe2000001007e */
        /* <DEDUP_REMOVED lines=46> */
.L_x_2824:
        /* <DEDUP_REMOVED lines=17> */
[-C--:B------:R-:W-:Y:S01]  /*3970*/  FFMA.FTZ R61, R61, R71.reuse, R126 ;  /* 0x000000473d3d7223 */ /* 0x080fe2000001007e */
        /* <DEDUP_REMOVED lines=9> */
[----:B------:R-:W-:Y:S01]  /*3a10*/  FFMA.FTZ R63, R63, R71, R126 ;  /* 0x000000473f3f7223 */ /* 0x000fe2000001007e */
        /* <DEDUP_REMOVED lines=47> */
.L_x_2823:
        /* <DEDUP_REMOVED lines=8> */
[--C-:B------:R-:W-:Y:S01]  /*3d90*/  FFMA.FTZ R65, R65, R71, R126.reuse ;  /* 0x0000004741417223 */ /* 0x100fe2000001007e */
        /* <DEDUP_REMOVED lines=8> */
[----:B------:R-:W-:Y:S01]  /*3e20*/  FFMA.FTZ R60, R60, R71, R126 ;  /* 0x000000473c3c7223 */ /* 0x000fe2000001007e */
        /* <DEDUP_REMOVED lines=11> */
[--C-:B------:R-:W-:Y:S01]  /*3ee0*/  FFMA.FTZ R63, R63, R71, R126.reuse ;  /* 0x000000473f3f7223 */ /* 0x100fe2000001007e */
        /* <DEDUP_REMOVED lines=46> */
.L_x_2826:
        /* <DEDUP_REMOVED lines=75> */
.L_x_2822:
[----:B------:R-:W-:Y:S05]  /*4680*/  @!P0 BRA `(.L_x_2827) ;  /* 0x0000000400b48947 */ /* 0x000fea0003800000 */
[----:B------:R-:W-:Y:S05]  /*4690*/  @!P2 BRA `(.L_x_2828) ;  /* 0x0000000000d8a947 */ /* 0x000fea0003800000 */
        /* <DEDUP_REMOVED lines=12> */
[-C--:B------:R-:W-:Y:S01]  /*4760*/  FFMA.FTZ R65, R65, R71.reuse, R126 ;  /* 0x0000004741417223 */ /* 0x080fe2000001007e */
        /* <DEDUP_REMOVED lines=41> */
.L_x_2828:
        /* <DEDUP_REMOVED lines=54> */
.L_x_2827:
[----:B------:R-:W-:Y:S05]  /*4d60*/  @!P2 BRA `(.L_x_2829) ;  /* 0x0000000000d8a947 */ /* 0x000fea0003800000 */
[-CC-:B------:R-:W-:Y:S01]  /*4d70*/  FFMA.FTZ R0, R127, R71.reuse, R126.reuse ;  /* 0x000000477f007223 */ /* 0x180fe2000001007e */
[-CC-:B------:R-:W-:Y:S01]  /*4d80*/  FFMA.FTZ R62, R62, R71.reuse, R126.reuse ;  /* 0x000000473e3e7223 */ /* 0x180fe2000001007e */
[-CC-:B------:R-:W-:Y:S01]  /*4d90*/  FFMA.FTZ R66, R66, R71.reuse, R126.reuse ;  /* 0x0000004742427223 */ /* 0x180fe2000001007e */
[-C--:B------:R-:W-:Y:S01]  /*4da0*/  FFMA.FTZ R60, R60, R71.reuse, R126 ;  /* 0x000000473c3c7223 */ /* 0x080fe2000001007e */
[----:B0-----:R-:W-:Y:S01]  /*4db0*/  FADD.FTZ R43, R67, -R0 ;  /* 0x80000000432b7221 */ /* 0x001fe20000010000 */
[----:B------:R-:W-:Y:S01]  /*4dc0*/  FADD.FTZ R69, R69, -R62 ;  /* 0x8000003e45457221 */ /* 0x000fe20000010000 */
[----:B------:R-:W-:Y:S01]  /*4dd0*/  FFMA.FTZ R64, R64, R71, R126 ;  /* 0x0000004740407223 */ /* 0x000fe2000001007e */
[----:B------:R-:W-:Y:S01]  /*4de0*/  FADD.FTZ R125, R125, -R66 ;  /* 0x800000427d7d7221 */ /* 0x000fe20000010000 */
[----:B------:R-:W-:Y:S01]  /*4df0*/  FMUL.FTZ R43, R116, R43 ;  /* 0x0000002b742b7220 */ /* 0x000fe20000410000 */
[----:B------:R-:W-:Y:S01]  /*4e00*/  ISETP.GE.U32.AND P3, PT, R74, RZ, PT ;  /* 0x000000ff4a00720c */ /* 0x000fe20003f66070 */
[----:B------:R-:W-:Y:S01]  /*4e10*/  FADD.FTZ R123, R123, -R60 ;  /* 0x8000003c7b7b7221 */ /* 0x000fe20000010000 */
[C---:B------:R-:W-:Y:S01]  /*4e20*/  FMUL.FTZ R36, R116.reuse, R69 ;  /* 0x0000004574247220 */ /* 0x040fe20000410000 */
[-C--:B------:R-:W-:Y:S01]  /*4e30*/  FFMA.FTZ R65, R65, R71.reuse, R126 ;  /* 0x0000004741417223 */ /* 0x080fe2000001007e */
        /* <DEDUP_REMOVED lines=41> */
.L_x_2829:
        /* <DEDUP_REMOVED lines=53> */
.L_x_2825:
        /* <DEDUP_REMOVED lines=14> */
.L_x_2812:
        /* <DEDUP_REMOVED lines=32> */
.L_x_2811:
[----:B------:R-:W-:Y:S05]  /*5700*/  BSYNC B0 ;  /* 0x0000000000007941 */ /* 0x000fea0003800000 */
.L_x_2810:
        /* <DEDUP_REMOVED lines=107> */
.L_x_2813:
        /* <DEDUP_REMOVED lines=8> */
.L_x_2832:
[----:B------:R-:W-:Y:S05]  /*5e40*/  BSYNC B2 ;  /* 0x0000000000027941 */ /* 0x000fea0003800000 */
.L_x_2831:
        /* <DEDUP_REMOVED lines=8> */
.L_x_2833:
[----:B------:R-:W-:-:S05]  /*5ed0*/  FADD.FTZ R71, R50, R71 ;  /* 0x0000004732477221 */ /* 0x000fca0000010000 */
[----:B------:R-:W-:Y:S01]  /*5ee0*/  MOV R135, R71 ;  /* 0x0000004700877202 */ /* 0x000fe20000000f00 */
[----:B------:R-:W-:Y:S01]  /*5ef0*/  HFMA2 R134, -RZ, RZ, 0, 1.1920928955078125e-07 ;  /* 0x00000002ff867431 */ /* 0x000fe200000001ff */
[----:B------:R-:W-:-:S07]  /*5f00*/  MOV R129, R132 ;  /* 0x0000008400817202 */ /* 0x000fce0000000f00 */
[----:B------:R-:W-:Y:S05]  /*5f10*/  WARPSYNC.COLLECTIVE R130, `(.L_x_2834) ;  /* 0x0000000082087348 */ /* 0x000fea0003c00000 */
[----:B------:R0:W1:Y:S02]  /*5f20*/  SHFL.BFLY P3, R132, R135, R134, R137 ;  /* 0x0c00008687847389 */ /* 0x0000640000060089 */
[----:B01----:R-:W-:Y:S05]  /*5f30*/  ENDCOLLECTIVE ;  /* 0x000000000000791b */ /* 0x003fea0003800000 */
.L_x_2834:
[----:B------:R-:W-:-:S05]  /*5f40*/  FADD.FTZ R129, R58, R129 ;  /* 0x000000813a817221 */ /* 0x000fca0000010000 */
[----:B------:R-:W-:Y:S02]  /*5f50*/  MOV R135, R129 ;  /* 0x0000008100877202 */ /* 0x000fe40000000f00 */
[----:B------:R-:W-:-:S07]  /*5f60*/  MOV R126, R132 ;  /* 0x00000084007e7202 */ /* 0x000fce0000000f00 */
[----:B------:R-:W-:Y:S05]  /*5f70*/  WARPSYNC.COLLECTIVE R130, `(.L_x_2835) ;  /* 0x0000000082087348 */ /* 0x000fea0003c00000 */
[----:B------:R0:W1:Y:S02]  /*5f80*/  SHFL.BFLY P3, R132, R135, R134, R137 ;  /* 0x0c00008687847389 */ /* 0x0000640000060089 */
[----:B01----:R-:W-:Y:S05]  /*5f90*/  ENDCOLLECTIVE ;  /* 0x000000000000791b */ /* 0x003fea0003800000 */
.L_x_2835:
[----:B------:R-:W-:-:S05]  /*5fa0*/  FADD.FTZ R126, R71, R126 ;  /* 0x0000007e477e7221 */ /* 0x000fca0000010000 */
[----:B------:R-:W-:Y:S01]  /*5fb0*/  MOV R135, R126 ;  /* 0x0000007e00877202 */ /* 0x000fe20000000f00 */
[----:B------:R-:W-:Y:S01]  /*5fc0*/  HFMA2 R134, -RZ, RZ, 0, 2.384185791015625e-07 ;  /* 0x00000004ff867431 */ /* 0x000fe200000001ff */
[----:B------:R-:W-:-:S07]  /*5fd0*/  MOV R128, R132 ;  /* 0x0000008400807202 */ /* 0x000fce0000000f00 */
[----:B------:R-:W-:Y:S05]  /*5fe0*/  WARPSYNC.COLLECTIVE R130, `(.L_x_2836) ;  /* 0x0000000082087348 */ /* 0x000fea0003c00000 */
[----:B------:R0:W1:Y:S02]  /*5ff0*/  SHFL.BFLY P3, R132, R135, R134, R137 ;  /* 0x0c00008687847389 */ /* 0x0000640000060089 */
[----:B01----:R-:W-:Y:S05]  /*6000*/  ENDCOLLECTIVE ;  /* 0x000000000000791b */ /* 0x003fea0003800000 */
.L_x_2836:
[----:B------:R-:W-:-:S05]  /*6010*/  FADD.FTZ R128, R129, R128 ;  /* 0x0000008081807221 */ /* 0x000fca0000010000 */
[----:B------:R-:W-:Y:S02]  /*6020*/  MOV R135, R128 ;  /* 0x0000008000877202 */ /* 0x000fe40000000f00 */
[----:B------:R-:W-:-:S07]  /*6030*/  MOV R131, R132 ;  /* 0x0000008400837202 */ /* 0x000fce0000000f00 */
[----:B------:R-:W-:Y:S05]  /*6040*/  WARPSYNC.COLLECTIVE R130, `(.L_x_2837) ;  /* 0x0000000082087348 */ /* 0x000fea0003c00000 */
[----:B------:R0:W1:Y:S02]  /*6050*/  SHFL.BFLY P3, R132, R135, R134, R137 ;  /* 0x0c00008687847389 */ /* 0x0000640000060089 */
[----:B01----:R-:W-:Y:S05]  /*6060*/  ENDCOLLECTIVE ;  /* 0x000000000000791b */ /* 0x003fea0003800000 */
.L_x_2837:
[----:B------:R-:W-:-:S05]  /*6070*/  FADD.FTZ R131, R126, R131 ;  /* 0x000000837e837221 */ /* 0x000fca0000010000 */
[----:B------:R-:W-:Y:S01]  /*6080*/  MOV R135, R131 ;  /* 0x0000008300877202 */ /* 0x000fe20000000f00 */
[----:B------:R-:W-:Y:S01]  /*6090*/  HFMA2 R134, -RZ, RZ, 0, 4.76837158203125e-07 ;  /* 0x00000008ff867431 */ /* 0x000fe200000001ff */
[----:B------:R-:W-:-:S07]  /*60a0*/  MOV R133, R132 ;  /* 0x0000008400857202 */ /* 0x000fce0000000f00 */
[----:B------:R-:W-:Y:S05]  /*60b0*/  WARPSYNC.COLLECTIVE R130, `(.L_x_2838) ;  /* 0x0000000082087348 */ /* 0x000fea0003c00000 */
[----:B------:R0:W1:Y:S02]  /*60c0*/  SHFL.BFLY P3, R132, R135, R134, R137 ;  /* 0x0c00008687847389 */ /* 0x0000640000060089 */
[----:B01----:R-:W-:Y:S05]  /*60d0*/  ENDCOLLECTIVE ;  /* 0x000000000000791b */ /* 0x003fea0003800000 */
.L_x_2838:
[----:B------:R-:W-:-:S05]  /*60e0*/  FADD.FTZ R133, R128, R133 ;  /* 0x0000008580857221 */ /* 0x000fca0000010000 */
[----:B------:R-:W-:Y:S02]  /*60f0*/  MOV R135, R133 ;  /* 0x0000008500877202 */ /* 0x000fe40000000f00 */
[----:B------:R-:W-:-:S07]  /*6100*/  MOV R50, R132 ;  /* 0x0000008400327202 */ /* 0x000fce0000000f00 */
[----:B------:R-:W-:Y:S05]  /*6110*/  WARPSYNC.COLLECTIVE R130, `(.L_x_2839) ;  /* 0x0000000082087348 */ /* 0x000fea0003c00000 */
[----:B------:R0:W1:Y:S02]  /*6120*/  SHFL.BFLY P3, R132, R135, R134, R137 ;  /* 0x0c00008687847389 */ /* 0x0000640000060089 */
[----:B01----:R-:W-:Y:S05]  /*6130*/  ENDCOLLECTIVE ;  /* 0x000000000000791b */ /* 0x003fea0003800000 */
.L_x_2839:
[----:B------:R-:W-:-:S05]  /*6140*/  FADD.FTZ R50, R131, R50 ;  /* 0x0000003283327221 */ /* 0x000fca0000010000 */
[----:B------:R-:W-:Y:S01]  /*6150*/  MOV R135, R50 ;  /* 0x0000003200877202 */ /* 0x000fe20000000f00 */
[----:B------:R-:W-:Y:S01]  /*6160*/  HFMA2 R134, -RZ, RZ, 0, 9.5367431640625e-07 ;  /* 0x00000010ff867431 */ /* 0x000fe200000001ff */
[----:B------:R-:W-:-:S07]  /*6170*/  MOV R58, R132 ;  /* 0x00000084003a7202 */ /* 0x000fce0000000f00 */
[----:B------:R-:W-:Y:S05]  /*6180*/  WARPSYNC.COLLECTIVE R130, `(.L_x_2840) ;  /* 0x0000000082087348 */ /* 0x000fea0003c00000 */
[----:B------:R0:W1:Y:S02]  /*6190*/  SHFL.BFLY P3, R132, R135, R134, R137 ;  /* 0x0c00008687847389 */ /* 0x0000640000060089 */
[----:B01----:R-:W-:Y:S05]  /*61a0*/  ENDCOLLECTIVE ;  /* 0x000000000000791b */ /* 0x003fea0003800000 */
.L_x_2840:
[----:B------:R-:W-:-:S05]  /*61b0*/  FADD.FTZ R58, R133, R58 ;  /* 0x0000003a853a7221 */ /* 0x000fca0000010000 */
[----:B------:R-:W-:Y:S02]  /*61c0*/  MOV R135, R58 ;  /* 0x0000003a00877202 */ /* 0x000fe40000000f00 */
[----:B------:R-:W-:-:S07]  /*61d0*/  MOV R71, R132 ;  /* 0x0000008400477202 */ /* 0x000fce0000000f00 */
[----:B------:R-:W-:Y:S05]  /*61e0*/  WARPSYNC.COLLECTIVE R130, `(.L_x_2841) ;  /* 0x0000000082087348 */ /* 0x000fea0003c00000 */
[----:B------:R0:W1:Y:S02]  /*61f0*/  SHFL.BFLY P3, R132, R135, R134, R137 ;  /* 0x0c00008687847389 */ /* 0x0000640000060089 */
[----:B01----:R-:W-:Y:S05]  /*6200*/  ENDCOLLECTIVE ;  /* 0x000000000000791b */ /* 0x003fea0003800000 */
.L_x_2841:
[----:B------:R-:W-:Y:S01]  /*6210*/  MOV R129, R132 ;  /* 0x0000008400817202 */ /* 0x000fe20000000f00 */
[----:B------:R-:W-:Y:S06]  /*6220*/  BRA `(.L_x_2842) ;  /* 0xffffffac00987947 */ /* 0x000fec000383ffff */
.L_x_2843:
        /* <DEDUP_REMOVED lines=13> */
.L_x_3981:


//--------------------- .text._ZN10layer_norm31ln_parallel_residual_bwd_kernelINS_13Kernel_traitsI6__halfffffjLj512ELj1ELj4ELj1ELj16ENS_18Kernel_traits_baseILj512ES2_ffffjLj128EEEEELb0ELb0ELb0EEEvNS_9BwdParamsE --------------------------
	.section	.text._ZN10layer_norm31ln_parallel_residual_bwd_kernelINS_13Kernel_traitsI6__halfffffjLj512ELj1ELj4ELj1ELj16ENS_18Kernel_traits_baseILj512ES2_ffffjLj128EEEEELb0ELb0ELb0EEEvNS_9BwdParamsE,"ax",@progbits
	.align	128
        .global         _ZN10layer_norm31ln_parallel_residual_bwd_kernelINS_13Kernel_traitsI6__halfffffjLj512ELj1ELj4ELj1ELj16ENS_18Kernel_traits_baseILj512ES2_ffffjLj128EEEEELb0ELb0ELb0EEEvNS_9BwdParamsE
        .type           _ZN10layer_norm31ln_parallel_residual_bwd_kernelINS_13Kernel_traitsI6__halfffffjLj512ELj1ELj4ELj1ELj16ENS_18Kernel_traits_baseILj512ES2_ffffjLj128EEEEELb0ELb0ELb0EEEvNS_9BwdParamsE,@function
        .size           _ZN10layer_norm31ln_parallel_residual_bwd_kernelINS_13Kernel_traitsI6__halfffffjLj512ELj1ELj4ELj1ELj16ENS_18Kernel_traits_baseILj512ES2_ffffjLj128EEEEELb0ELb0ELb0EEEvNS_9BwdParamsE,(.L_x_3982 - _ZN10layer_norm31ln_parallel_residual_bwd_kernelINS_13Kernel_traitsI6__halfffffjLj512ELj1ELj4ELj1ELj16ENS_18Kernel_traits_baseILj512ES2_ffffjLj128EEEEELb0ELb0ELb0EEEvNS_9BwdParamsE)
        .other          _ZN10layer_norm31ln_parallel_residual_bwd_kernelINS_13Kernel_traitsI6__halfffffjLj512ELj1ELj4ELj1ELj16ENS_18Kernel_traits_baseILj512ES2_ffffjLj128EEEEELb0ELb0ELb0EEEvNS_9BwdParamsE,@"STO_CUDA_ENTRY STV_DEFAULT"
_ZN10layer_norm31ln_parallel_residual_bwd_kernelINS_13Kernel_traitsI6__halfffffjLj512ELj1ELj4ELj1ELj16ENS_18Kernel_traits_baseILj512ES2_ffffjLj128EEEEELb0ELb0ELb0EEEvNS_9BwdParamsE:
.text._ZN10layer_norm31ln_parallel_residual_bwd_kernelINS_13Kernel_traitsI6__halfffffjLj512ELj1ELj4ELj1ELj16ENS_18Kernel_traits_baseILj512ES2_ffffjLj128EEEEELb0ELb0ELb0EEEvNS_9BwdParamsE:
        /* <DEDUP_REMOVED lines=19> */
[----:B------:R-:W-:-:S03]  /*0130*/  LOP3.LUT R4, R72, 0x1f, RZ, 0xc0, !PT ;  /* 0x0000001f48047812 */ /* 0x000fc600078ec0ff */
[----:B------:R-:W0:Y:S01]  /*0140*/  LDC.64 R24, c[0x0][0x3d0] ;  /* 0x0000f400ff187b82 */ /* 0x000e220000000a00 */
[----:B------:R-:W-:Y:S02]  /*0150*/  LEA.HI.SX32 R2, R2, R5, 0x1e ;  /* 0x0000000502027211 */ /* 0x000fe400078ff2ff */
[----:B------:R-:W-:Y:S02]  /*0160*/  MOV R3, R4 ;  /* 0x0000000400037202 */ /* 0x000fe40000000f00 */
[C---:B------:R-:W-:Y:S02]  /*0170*/  ISETP.GE.U32.AND P3, PT, R2.reuse, 0x20, PT ;  /* 0x000000200200780c */ /* 0x040fe40003f66070 */
[C---:B------:R-:W-:Y:S01]  /*0180*/  ISETP.GE.U32.AND P0, PT, R2.reuse, 0x40, PT ;  /* 0x000000400200780c */ /* 0x040fe20003f06070 */
[----:B------:R-:W4:Y:S01]  /*0190*/  S2UR UR4, SR_CTAID.X ;  /* 0x00000000000479c3 */ /* 0x000f220000002500 */
[----:B------:R-:W-:-:S07]  /*01a0*/  ISETP.GE.U32.AND P1, PT, R2, 0x60, PT ;  /* 0x000000600200780c */ /* 0x000fce0003f26070 */
[----:B------:R-:W0:Y:S01]  /*01b0*/  LDC.64 R30, c[0x0][0x3d8] ;  /* 0x0000f600ff1e7b82 */ /* 0x000e220000000a00 */
[----:B------:R-:W-:Y:S01]  /*01c0*/  SHF.R.U32.HI R5, RZ, 0x5, R72 ;  /* 0x00000005ff057819 */ /* 0x000fe20000011648 */
[----:B--2---:R-:W-:Y:S01]  /*01d0*/  @P3 IMAD.WIDE.U32 R14, R3, 0x8, R14 ;  /* 0x00000008030e3825 */ /* 0x004fe200078e000e */
[----:B------:R-:W-:-:S03]  /*01e0*/  ISETP.GE.U32.AND P2, PT, R2, 0x80, PT ;  /* 0x000000800200780c */ /* 0x000fc60003f46070 */
[C---:B---3--:R-:W-:Y:S01]  /*01f0*/  @P3 IMAD.WIDE.U32 R18, R3.reuse, 0x8, R18 ;  /* 0x0000000803123825 */ /* 0x048fe200078e0012 */
[----:B------:R-:W5:Y:S01]  /*0200*/  @P3 LDG.E.64 R16, desc[UR10][R14.64] ;  /* 0x0000000a0e103981 */ /* 0x000f62000c1e1b00 */
[----:B------:R-:W2:Y:S01]  /*0210*/  LDC.64 R32, c[0x0][0x3d0] ;  /* 0x0000f400ff207b82 */ /* 0x000ea20000000a00 */
[----:B------:R-:W-:Y:S02]  /*0220*/  @P3 LOP3.LUT R3, R3, 0x20, RZ, 0xfc, !PT ;  /* 0x0000002003033812 */ /* 0x000fe400078efcff */
[----:B------:R-:W5:Y:S03]  /*0230*/  @P3 LDG.E.64 R80, desc[UR10][R18.64] ;  /* 0x0000000a12503981 */ /* 0x000f66000c1e1b00 */
[C---:B----4-:R-:W-:Y:S02]  /*0240*/  @P0 IMAD.WIDE.U32 R20, R3.reuse, 0x8, R20 ;  /* 0x0000000803140825 */ /* 0x050fe400078e0014 */
[----:B------:R-:W3:Y:S01]  /*0250*/  LDC.64 R34, c[0x0][0x3d8] ;  /* 0x0000f600ff227b82 */ /* 0x000ee20000000a00 */
[----:B------:R-:W-:Y:S01]  /*0260*/  USHF.L.U32 UR4, UR4, 0x2, URZ ;  /* 0x0000000204047899 */ /* 0x000fe200080006ff */
[C---:B-1----:R-:W-:Y:S01]  /*0270*/  @P0 IMAD.WIDE.U32 R26, R3.reuse, 0x8, R22 ;  /* 0x00000008031a0825 */ /* 0x042fe200078e0016 */
[----:B------:R-:W-:Y:S01]  /*0280*/  @P0 IADD3 R3, PT, PT, R3, 0x20, RZ ;  /* 0x0000002003030810 */ /* 0x000fe20007ffe0ff */
[----:B------:R1:W5:Y:S03]  /*0290*/  @P0 LDG.E.64 R82, desc[UR10][R20.64] ;  /* 0x0000000a14520981 */ /* 0x000366000c1e1b00 */
[----:B------:R-:W-:Y:S01]  /*02a0*/  LOP3.LUT R5, R5, UR4, RZ, 0xfc, !PT ;  /* 0x0000000405057c12 */ /* 0x000fe2000f8efcff */
[----:B------:R-:W5:Y:S01]  /*02b0*/  @P0 LDG.E.64 R88, desc[UR10][R26.64] ;  /* 0x0000000a1a580981 */ /* 0x000f62000c1e1b00 */
[----:B0-----:R-:W-:-:S02]  /*02c0*/  @P1 IMAD.WIDE.U32 R28, R3, 0x8, R24 ;  /* 0x00000008031c1825 */ /* 0x001fc400078e0018 */
[----:B------:R-:W-:Y:S02]  /*02d0*/  ISETP.GE.AND P0, PT, R5, UR5, PT ;  /* 0x0000000505007c0c */ /* 0x000fe4000bf06270 */
[C---:B------:R-:W-:Y:S01]  /*02e0*/  @P1 IMAD.WIDE.U32 R30, R3.reuse, 0x8, R30 ;  /* 0x00000008031e1825 */ /* 0x040fe200078e001e */
[----:B------:R-:W-:Y:S01]  /*02f0*/  @P1 IADD3 R3, PT, PT, R3, 0x20, RZ ;  /* 0x0000002003031810 */ /* 0x000fe20007ffe0ff */
[----:B------:R0:W5:Y:S04]  /*0300*/  @P1 LDG.E.64 R6, desc[UR10][R28.64] ;  /* 0x0000000a1c061981 */ /* 0x000168000c1e1b00 */
[C---:B--2---:R-:W-:Y:S01]  /*0310*/  @P2 IMAD.WIDE.U32 R22, R3.reuse, 0x8, R32 ;  /* 0x0000000803162825 */ /* 0x044fe200078e0020 */
[----:B------:R2:W5:Y:S03]  /*0320*/  @P1 LDG.E.64 R10, desc[UR10][R30.64] ;  /* 0x0000000a1e0a1981 */ /* 0x000566000c1e1b00 */
[----:B---3--:R-:W-:Y:S01]  /*0330*/  @P2 IMAD.WIDE.U32 R24, R3, 0x8, R34 ;  /* 0x0000000803182825 */ /* 0x008fe200078e0022 */
[----:B------:R3:W5:Y:S01]  /*0340*/  @P2 LDG.E.64 R8, desc[UR10][R22.64] ;  /* 0x0000000a16082981 */ /* 0x000762000c1e1b00 */
[----:B-1----:R-:W-:-:S02]  /*0350*/  CS2R R20, SRZ ;  /* 0x0000000000147805 */ /* 0x002fc4000001ff00 */
[----:B------:R-:W-:Y:S02]  /*0360*/  CS2R R40, SRZ ;  /* 0x0000000000287805 */ /* 0x000fe4000001ff00 */
[----:B------:R-:W-:Y:S01]  /*0370*/  CS2R R42, SRZ ;  /* 0x00000000002a7805 */ /* 0x000fe2000001ff00 */
[----:B------:R1:W5:Y:S01]  /*0380*/  @P2 LDG.E.64 R12, desc[UR10][R24.64] ;  /* 0x0000000a180c2981 */ /* 0x000362000c1e1b00 */
[----:B0-----:R-:W-:Y:S02]  /*0390*/  CS2R R28, SRZ ;  /* 0x00000000001c7805 */ /* 0x001fe4000001ff00 */
[----:B--2---:R-:W-:Y:S02]  /*03a0*/  CS2R R30, SRZ ;  /* 0x00000000001e7805 */ /* 0x004fe4000001ff00 */
        /* <DEDUP_REMOVED lines=21> */
[----:B-1----:R-:W-:Y:S02]  /*0500*/  CS2R R24, SRZ ;  /* 0x0000000000187805 */ /* 0x002fe4000001ff00 */
[----:B------:R-:W-:Y:S02]  /*0510*/  CS2R R26, SRZ ;  /* 0x00000000001a7805 */ /* 0x000fe4000001ff00 */
[----:B------:R-:W-:Y:S02]  /*0520*/  CS2R R72, SRZ ;  /* 0x0000000000487805 */ /* 0x000fe4000001ff00 */
[----:B------:R-:W-:Y:S02]  /*0530*/  CS2R R74, SRZ ;  /* 0x00000000004a7805 */ /* 0x000fe4000001ff00 */
[----:B------:R-:W-:-:S02]  /*0540*/  CS2R R76, SRZ ;  /* 0x00000000004c7805 */ /* 0x000fc4000001ff00 */
[----:B------:R-:W-:Y:S01]  /*0550*/  CS2R R78, SRZ ;  /* 0x00000000004e7805 */ /* 0x000fe2000001ff00 */
[----:B------:R-:W-:Y:S06]  /*0560*/  @P0 BRA `(.L_x_2844) ;  /* 0x0000004400240947 */ /* 0x000fec0003800000 */
[----:B------:R-:W0:Y:S01]  /*0570*/  LDCU.U8 UR4, c[0x0][0x410] ;  /* 0x00008200ff0477ac */ /* 0x000e220008000000 */
[----:B-----5:R-:W-:Y:S02]  /*0580*/  MOV R151, R6 ;  /* 0x0000000600977202 */ /* 0x020fe40000000f00 */
[----:B------:R-:W-:Y:S02]  /*0590*/  CS2R R22, SRZ ;  /* 0x0000000000167805 */ /* 0x000fe4000001ff00 */
[----:B------:R-:W-:Y:S02]  /*05a0*/  SHF.R.U64 R6, R6, 0x10, R7 ;  /* 0x0000001006067819 */ /* 0x000fe40000001207 */
[----:B------:R-:W-:Y:S02]  /*05b0*/  CS2R R40, SRZ ;  /* 0x0000000000287805 */ /* 0x000fe4000001ff00 */
[----:B------:R-:W-:Y:S02]  /*05c0*/  MOV R152, R7 ;  /* 0x0000000700987202 */ /* 0x000fe40000000f00 */
[----:B------:R-:W-:-:S02]  /*05d0*/  CS2R R42, SRZ ;  /* 0x00000000002a7805 */ /* 0x000fc4000001ff00 */
[----:B------:R-:W-:Y:S02]  /*05e0*/  SHF.R.U32.HI R20, RZ, 0x10, R7 ;  /* 0x00000010ff147819 */ /* 0x000fe40000011607 */
[----:B------:R-:W-:Y:S02]  /*05f0*/  CS2R R28, SRZ ;  /* 0x00000000001c7805 */ /* 0x000fe4000001ff00 */
[----:B------:R-:W-:Y:S02]  /*0600*/  MOV R153, R10 ;  /* 0x0000000a00997202 */ /* 0x000fe40000000f00 */
[----:B------:R-:W-:Y:S02]  /*0610*/  CS2R R30, SRZ ;  /* 0x00000000001e7805 */ /* 0x000fe4000001ff00 */
[----:B------:R-:W-:Y:S02]  /*0620*/  SHF.R.U64 R7, R10, 0x10, R11 ;  /* 0x000000100a077819 */ /* 0x000fe4000000120b */
[----:B------:R-:W-:-:S02]  /*0630*/  CS2R R32, SRZ ;  /* 0x0000000000207805 */ /* 0x000fc4000001ff00 */
[----:B------:R-:W-:Y:S02]  /*0640*/  MOV R154, R11 ;  /* 0x0000000b009a7202 */ /* 0x000fe40000000f00 */
[----:B------:R-:W-:Y:S02]  /*0650*/  CS2R R34, SRZ ;  /* 0x0000000000227805 */ /* 0x000fe4000001ff00 */
[----:B------:R-:W-:Y:S02]  /*0660*/  SHF.R.U32.HI R10, RZ, 0x10, R11 ;  /* 0x00000010ff0a7819 */ /* 0x000fe4000001160b */
[----:B------:R-:W-:Y:S02]  /*0670*/  CS2R R36, SRZ ;  /* 0x0000000000247805 */ /* 0x000fe4000001ff00 */
[----:B------:R-:W-:Y:S01]  /*0680*/  MOV R155, R8 ;  /* 0x00000008009b7202 */ /* 0x000fe20000000f00 */
[----:B0-----:R-:W-:Y:S01]  /*0690*/  UISETP.NE.AND UP0, UPT, UR4, URZ, UPT ;  /* 0x000000ff0400728c */ /* 0x001fe2000bf05270 */
[----:B------:R-:W-:-:S02]  /*06a0*/  SHF.R.U64 R8, R8, 0x10, R9 ;  /* 0x0000001008087819 */ /* 0x000fc40000001209 */
[----:B------:R-:W-:Y:S02]  /*06b0*/  CS2R R38, SRZ ;  /* 0x0000000000267805 */ /* 0x000fe4000001ff00 */
[----:B------:R-:W-:Y:S02]  /*06c0*/  MOV R156, R9 ;  /* 0x00000009009c7202 */ /* 0x000fe40000000f00 */
[----:B------:R-:W-:Y:S02]  /*06d0*/  CS2R R84, SRZ ;  /* 0x0000000000547805 */ /* 0x000fe4000001ff00 */
[----:B------:R-:W-:Y:S02]  /*06e0*/  SHF.R.U32.HI R11, RZ, 0x10, R9 ;  /* 0x00000010ff0b7819 */ /* 0x000fe40000011609 */
[----:B------:R-:W-:Y:S02]  /*06f0*/  CS2R R86, SRZ ;  /* 0x0000000000567805 */ /* 0x000fe4000001ff00 */
[----:B------:R-:W-:-:S02]  /*0700*/  MOV R141, R16 ;  /* 0x00000010008d7202 */ /* 0x000fc40000000f00 */
[----:B------:R-:W-:Y:S02]  /*0710*/  CS2R R44, SRZ ;  /* 0x00000000002c7805 */ /* 0x000fe4000001ff00 */
[--C-:B------:R-:W-:Y:S02]  /*0720*/  SHF.R.U64 R0, R16, 0x10, R17.reuse ;  /* 0x0000001010007819 */ /* 0x100fe40000001211 */
[----:B------:R-:W-:Y:S02]  /*0730*/  CS2R R46, SRZ ;  /* 0x00000000002e7805 */ /* 0x000fe4000001ff00 */
[----:B------:R-:W-:Y:S02]  /*0740*/  MOV R143, R17 ;  /* 0x00000011008f7202 */ /* 0x000fe40000000f00 */
[----:B------:R-:W-:Y:S02]  /*0750*/  CS2R R48, SRZ ;  /* 0x0000000000307805 */ /* 0x000fe4000001ff00 */
[----:B------:R-:W-:-:S02]  /*0760*/  SHF.R.U32.HI R14, RZ, 0x10, R17 ;  /* 0x00000010ff0e7819 */ /* 0x000fc40000011611 */
[----:B------:R-:W-:Y:S02]  /*0770*/  CS2R R50, SRZ ;  /* 0x0000000000327805 */ /* 0x000fe4000001ff00 */
[----:B------:R-:W-:Y:S02]  /*0780*/  MOV R157, R12 ;  /* 0x0000000c009d7202 */ /* 0x000fe40000000f00 */
[----:B------:R-:W-:Y:S02]  /*0790*/  CS2R R52, SRZ ;  /* 0x0000000000347805 */ /* 0x000fe4000001ff00 */
[----:B------:R-:W-:Y:S02]  /*07a0*/  SHF.R.U64 R9, R12, 0x10, R13 ;  /* 0x000000100c097819 */ /* 0x000fe4000000120d */
        /* <DEDUP_REMOVED lines=15> */
[----:B------:R-:W-:Y:S02]  /*08a0*/  SHF.R.U32.HI R18, RZ, 0x10, R83 ;  /* 0x00000010ff127819 */ /* 0x000fe40000011653 */
[----:B------:R-:W-:Y:S02]  /*08b0*/  CS2R R66, SRZ ;  /* 0x0000000000427805 */ /* 0x000fe4000001ff00 */
[----:B------:R-:W-:Y:S02]  /*08c0*/  MOV R149, R88 ;  /* 0x0000005800957202 */ /* 0x000fe40000000f00 */
[----:B------:R-:W-:Y:S02]  /*08d0*/  CS2R R24, SRZ ;  /* 0x0000000000187805 */ /* 0x000fe4000001ff00 */
        /* <DEDUP_REMOVED lines=8> */
[----:B------:R-:W-:Y:S02]  /*0960*/  SHF.R.U32.HI R12, RZ, 0x10, R13 ;  /* 0x00000010ff0c7819 */ /* 0x000fe4000001160d */
[----:B------:R-:W-:Y:S02]  /*0970*/  CS2R R78, SRZ ;  /* 0x00000000004e7805 */ /* 0x000fe4000001ff00 */
[----:B------:R-:W-:Y:S02]  /*0980*/  PRMT R152, R152, 0x5410, R20 ;  /* 0x0000541098987816 */ /* 0x000fe40000000014 */
[----:B------:R-:W-:Y:S02]  /*0990*/  CS2R R20, SRZ ;  /* 0x0000000000147805 */ /* 0x000fe4000001ff00 */
[----:B------:R-:W-:-:S02]  /*09a0*/  PRMT R141, R141, 0x5410, R0 ;  /* 0x000054108d8d7816 */ /* 0x000fc40000000000 */
        /* <DEDUP_REMOVED lines=14> */
[----:B------:R-:W-:-:S13]  /*0a90*/  PLOP3.LUT P2, PT, PT, PT, UP0, 0x80, 0x8 ;  /* 0x000000000008781c */ /* 0x000fda0003f4f008 */
.L_x_2894:
[----:B0-----:R-:W0:Y:S02]  /*0aa0*/  LDC.64 R6, c[0x0][0x3c0] ;  /* 0x0000f000ff067b82 */ /* 0x001e240000000a00 */
[----:B0--34-:R-:W-:-:S06]  /*0ab0*/  IMAD.WIDE R106, R5, 0x4, R6 ;  /* 0x00000004056a7825 */ /* 0x019fcc00078e0206 */
[----:B------:R-:W0:Y:S01]  /*0ac0*/  LDC.64 R6, c[0x0][0x3c8] ;  /* 0x0000f200ff067b82 */ /* 0x000e220000000a00 */
[----:B------:R-:W2:Y:S01]  /*0ad0*/  LDG.E R106, desc[UR10][R106.64] ;  /* 0x0000000a6a6a7981 */ /* 0x000ea2000c1e1900 */
[----:B0-----:R-:W-:-:S05]  /*0ae0*/  IMAD.WIDE R104, R5, 0x4, R6 ;  /* 0x0000000405687825 */ /* 0x001fca00078e0206 */
[----:B------:R0:W5:Y:S01]  /*0af0*/  LDG.E R7, desc[UR10][R104.64] ;  /* 0x0000000a68077981 */ /* 0x000162000c1e1900 */
[----:B------:R-:W-:Y:S01]  /*0b00*/  MOV R0, UR24 ;  /* 0x0000001800007c02 */ /* 0x000fe20008000f00 */
[----:B------:R-:W-:Y:S01]  /*0b10*/  BSSY.RECONVERGENT B0, `(.L_x_2845) ;  /* 0x000004c000007945 */ /* 0x000fe20003800200 */
[----:B------:R-:W-:Y:S01]  /*0b20*/  HFMA2 R139, -RZ, RZ, 0, 0 ;  /* 0x00000000ff8b7431 */ /* 0x000fe200000001ff */
[C---:B------:R-:W-:Y:S02]  /*0b30*/  ISETP.GE.U32.AND P5, PT, R2.reuse, 0x40, PT ;  /* 0x000000400200780c */ /* 0x040fe40003fa6070 */
[----:B------:R-:W-:Y:S01]  /*0b40*/  IMAD R6, R5, R0, RZ ;  /* 0x0000000005067224 */ /* 0x000fe200078e02ff */
[C---:B------:R-:W-:Y:S02]  /*0b50*/  ISETP.GE.U32.AND P4, PT, R2.reuse, 0x60, PT ;  /* 0x000000600200780c */ /* 0x040fe40003f86070 */
[----:B------:R-:W-:Y:S02]  /*0b60*/  ISETP.GE.U32.AND P1, PT, R2, 0x80, PT ;  /* 0x000000800200780c */ /* 0x000fe40003f26070 */
[----:B------:R-:W-:-:S02]  /*0b70*/  SHF.R.S32.HI R109, RZ, 0x1f, R6 ;  /* 0x0000001fff6d7819 */ /* 0x000fc40000011406 */
[----:B------:R-:W-:Y:S02]  /*0b80*/  MOV R144, RZ ;  /* 0x000000ff00907202 */ /* 0x000fe40000000f00 */
        /* <DEDUP_REMOVED lines=8> */
[----:B------:R-:W-:-:S04]  /*0c10*/  ISETP.NE.U32.AND P0, PT, RZ, UR12, PT ;  /* 0x0000000cff007c0c */ /* 0x000fc8000bf05070 */
[----:B------:R-:W-:Y:S01]  /*0c20*/  ISETP.NE.AND.EX P0, PT, RZ, UR13, PT, P0 ;  /* 0x0000000dff007c0c */ /* 0x000fe2000bf05300 */
[----:B0-----:R-:W-:-:S06]  /*0c30*/  IMAD.WIDE.U32 R106, R6, 0x10, R106 ;  /* 0x00000010066a7825 */ /* 0x001fcc00078e006a */
[----:B------:R-:W3:Y:S01]  /*0c40*/  LDG.E.128 R104, desc[UR10][R106.64] ;  /* 0x0000000a6a687981 */ /* 0x000ee2000c1e1d00 */
[----:B-1----:R-:W-:-:S05]  /*0c50*/  IMAD.WIDE.U32 R108, R6, 0x10, R108 ;  /* 0x00000010066c7825 */ /* 0x002fca00078e006c */
[----:B------:R-:W0:Y:S01]  /*0c60*/  @P0 LDC.64 R160, c[0x0][0x438] ;  /* 0x00010e00ffa00b82 */ /* 0x000e220000000a00 */
[----:B------:R-:W4:Y:S01]  /*0c70*/  LDG.E.128 R108, desc[UR10][R108.64] ;  /* 0x0000000a6c6c7981 */ /* 0x000f22000c1e1d00 */
[----:B--2---:R-:W-:-:S06]  /*0c80*/  IMAD.WIDE.U32 R112, R6, 0x10, R112 ;  /* 0x0000001006707825 */ /* 0x004fcc00078e0070 */
[----:B------:R-:W2:Y:S01]  /*0c90*/  LDG.E.128 R112, desc[UR10][R112.64] ;  /* 0x0000000a70707981 */ /* 0x000ea2000c1e1d00 */
[----:B0-----:R-:W-:-:S05]  /*0ca0*/  @P0 IMAD.WIDE.U32 R160, R6, 0x10, R160 ;  /* 0x0000001006a00825 */ /* 0x001fca00078e00a0 */
[----:B------:R0:W5:Y:S01]  /*0cb0*/  @P0 LDG.E.128 R80, desc[UR10][R160.64] ;  /* 0x0000000aa0500981 */ /* 0x000162000c1e1d00 */
[----:B------:R-:W-:Y:S02]  /*0cc0*/  HADD2.F32 R3, -RZ, R145.H0_H0 ;  /* 0x20000091ff037230 */ /* 0x000fe40000004100 */
[----:B------:R-:W-:Y:S02]  /*0cd0*/  HADD2.F32 R13, -RZ, R141.H0_H0 ;  /* 0x2000008dff0d7230 */ /* 0x000fe40000004100 */
[----:B------:R-:W-:Y:S01]  /*0ce0*/  HADD2.F32 R121, -RZ, R146.H0_H0 ;  /* 0x20000092ff797230 */ /* 0x000fe20000004100 */
[----:B------:R-:W-:Y:S01]  /*0cf0*/  IADD3 R137, PT, PT, R6, 0x20, RZ ;  /* 0x0000002006897810 */ /* 0x000fe20007ffe0ff */
[----:B---3--:R-:W-:Y:S01]  /*0d00*/  FADD.FTZ R104, -R135, R104 ;  /* 0x0000006887687221 */ /* 0x008fe20000010100 */
[----:B----4-:R-:W-:-:S03]  /*0d10*/  FMUL.FTZ R119, R108, R3 ;  /* 0x000000036c777220 */ /* 0x010fc60000410000 */
[----:B-----5:R-:W-:Y:S01]  /*0d20*/  FMUL.FTZ R3, R7, R104 ;  /* 0x0000006807037220 */ /* 0x020fe20000410000 */
[----:B------:R-:W-:Y:S02]  /*0d30*/  HADD2.F32 R104, -RZ, R145.H1_H1 ;  /* 0x30000091ff687230 */ /* 0x000fe40000004100 */
[----:B------:R-:W-:Y:S01]  /*0d40*/  FADD.FTZ R64, R64, R108 ;  /* 0x0000006c40407221 */ /* 0x000fe20000010000 */
[----:B--2---:R-:W-:Y:S01]  /*0d50*/  FFMA.FTZ R8, R112, R13, R119 ;  /* 0x0000000d70087223 */ /* 0x004fe20000010077 */
[----:B------:R-:W-:Y:S01]  /*0d60*/  FADD.FTZ R36, R36, R112 ;  /* 0x0000007024247221 */ /* 0x000fe20000010000 */
[-C--:B------:R-:W-:Y:S01]  /*0d70*/  FFMA.FTZ R20, R112, R3.reuse, R20 ;  /* 0x0000000370147223 */ /* 0x080fe20000010014 */
[----:B------:R-:W-:Y:S01]  /*0d80*/  FMUL.FTZ R112, R109, R104 ;  /* 0x000000686d707220 */ /* 0x000fe20000410000 */
[----:B------:R-:W-:Y:S02]  /*0d90*/  HADD2.F32 R104, -RZ, R146.H1_H1 ;  /* 0x30000092ff687230 */ /* 0x000fe40000004100 */
[----:B------:R-:W-:Y:S01]  /*0da0*/  FFMA.FTZ R52, R108, R3, R52 ;  /* 0x000000036c347223 */ /* 0x000fe20000010034 */
[----:B------:R-:W-:-:S02]  /*0db0*/  HADD2.F32 R108, -RZ, R141.H1_H1 ;  /* 0x3000008dff6c7230 */ /* 0x000fc40000004100 */
[--C-:B------:R-:W-:Y:S02]  /*0dc0*/  HADD2.F32 R119, -RZ, R143.reuse.H1_H1 ;  /* 0x3000008fff777230 */ /* 0x100fe40000004100 */
[----:B------:R-:W-:Y:S01]  /*0dd0*/  FMUL.FTZ R104, R111, R104 ;  /* 0x000000686f687220 */ /* 0x000fe20000410000 */
[----:B------:R-:W-:Y:S01]  /*0de0*/  FADD.FTZ R122, -R135, R105 ;  /* 0x00000069877a7221 */ /* 0x000fe20000010100 */
[----:B------:R-:W-:Y:S01]  /*0df0*/  FFMA.FTZ R13, R113, R108, R112 ;  /* 0x0000006c710d7223 */ /* 0x000fe20000010070 */
[----:B------:R-:W-:Y:S02]  /*0e00*/  HADD2.F32 R108, -RZ, R143.H0_H0 ;  /* 0x2000008fff6c7230 */ /* 0x000fe40000004100 */
[----:B------:R-:W-:Y:S01]  /*0e10*/  FFMA.FTZ R119, R115, R119, R104 ;  /* 0x0000007773777223 */ /* 0x000fe20000010068 */
[----:B------:R-:W-:Y:S01]  /*0e20*/  FADD.FTZ R106, -R135, R106 ;  /* 0x0000006a876a7221 */ /* 0x000fe20000010100 */
[----:B------:R-:W-:Y:S01]  /*0e30*/  FMUL.FTZ R121, R110, R121 ;  /* 0x000000796e797220 */ /* 0x000fe20000410000 */
[----:B------:R-:W-:Y:S01]  /*0e40*/  FMUL.FTZ R122, R7, R122 ;  /* 0x0000007a077a7220 */ /* 0x000fe20000410000 */
[----:B------:R-:W-:Y:S01]  /*0e50*/  FADD.FTZ R104, RZ, R8 ;  /* 0x00000008ff687221 */ /* 0x000fe20000010000 */
[----:B------:R-:W-:Y:S01]  /*0e60*/  FFMA.FTZ R105, R3, R8, RZ ;  /* 0x0000000803697223 */ /* 0x000fe200000100ff */
[----:B------:R-:W-:Y:S01]  /*0e70*/  FMUL.FTZ R133, R7, R106 ;  /* 0x0000006a07857220 */ /* 0x000fe20000410000 */
        /* <DEDUP_REMOVED lines=8> */
[-C--:B------:R-:W-:Y:S01]  /*0f00*/  FFMA.FTZ R21, R113, R122.reuse, R21 ;  /* 0x0000007a71157223 */ /* 0x080fe20000010015 */
        /* <DEDUP_REMOVED lines=11> */
[----:B0-----:R-:W-:-:S07]  /*0fc0*/  FFMA.FTZ R144, R142, R119, R105 ;  /* 0x000000778e907223 */ /* 0x001fce0000010069 */
.L_x_2846:
[----:B------:R-:W-:Y:S05]  /*0fd0*/  BSYNC.RECONVERGENT B0 ;  /* 0x0000000000007941 */ /* 0x000fea0003800200 */
.L_x_2845:
[----:B------:R-:W-:Y:S04]  /*0fe0*/  BSSY.RECONVERGENT B0, `(.L_x_2847) ;  /* 0x0000041000007945 */ /* 0x000fe80003800200 */
[----:B------:R-:W-:Y:S05]  /*0ff0*/  @!P5 BRA `(.L_x_2848) ;  /* 0x0000000000fcd947 */ /* 0x000fea0003800000 */
[----:B------:R-:W0:Y:S08]  /*1000*/  LDC.64 R106, c[0x0][0x3a8] ;  /* 0x0000ea00ff6a7b82 */ /* 0x000e300000000a00 */
[----:B------:R-:W1:Y:S01]  /*1010*/  LDC.64 R108, c[0x0][0x430] ;  /* 0x00010c00ff6c7b82 */ /* 0x000e620000000a00 */
[----:B------:R-:W-:-:S07]  /*1020*/  ISETP.NE.U32.AND P0, PT, RZ, UR12, PT ;  /* 0x0000000cff007c0c */ /* 0x000fce000bf05070 */
[----:B------:R-:W2:Y:S01]  /*1030*/  LDC.64 R112, c[0x0][0x428] ;  /* 0x00010a00ff707b82 */ /* 0x000ea20000000a00 */
[----:B------:R-:W-:Y:S01]  /*1040*/  ISETP.NE.AND.EX P0, PT, RZ, UR13, PT, P0 ;  /* 0x0000000dff007c0c */ /* 0x000fe2000bf05300 */
[----:B0-----:R-:W-:-:S06]  /*1050*/  IMAD.WIDE.U32 R106, R137, 0x10, R106 ;  /* 0x00000010896a7825 */ /* 0x001fcc00078e006a */
[----:B------:R-:W3:Y:S06]  /*1060*/  LDG.E.128 R104, desc[UR10][R106.64] ;  /* 0x0000000a6a687981 */ /* 0x000eec000c1e1d00 */
[----:B------:R-:W0:Y:S01]  /*1070*/  @P0 LDC.64 R130, c[0x0][0x438] ;  /* 0x00010e00ff820b82 */ /* 0x000e220000000a00 */
[----:B-1----:R-:W-:-:S06]  /*1080*/  IMAD.WIDE.U32 R108, R137, 0x10, R108 ;  /* 0x00000010896c7825 */ /* 0x002fcc00078e006c */
[----:B------:R-:W4:Y:S01]  /*1090*/  LDG.E.128 R108, desc[UR10][R108.64] ;  /* 0x0000000a6c6c7981 */ /* 0x000f22000c1e1d00 */
[----:B--2---:R-:W-:-:S06]  /*10a0*/  IMAD.WIDE.U32 R112, R137, 0x10, R112 ;  /* 0x0000001089707825 */ /* 0x004fcc00078e0070 */
[----:B------:R-:W2:Y:S01]  /*10b0*/  LDG.E.128 R112, desc[UR10][R112.64] ;  /* 0x0000000a70707981 */ /* 0x000ea2000c1e1d00 */
[----:B0-----:R-:W-:-:S05]  /*10c0*/  @P0 IMAD.WIDE.U32 R160, R137, 0x10, R130 ;  /* 0x0000001089a00825 */ /* 0x001fca00078e0082 */
[----:B------:R0:W5:Y:S01]  /*10d0*/  @P0 LDG.E.128 R16, desc[UR10][R160.64] ;  /* 0x0000000aa0100981 */ /* 0x000162000c1e1d00 */
[--C-:B------:R-:W-:Y:S02]  /*10e0*/  HADD2.F32 R118, -RZ, R149.reuse.H1_H1 ;  /* 0x30000095ff767230 */ /* 0x100fe40000004100 */
[----:B------:R-:W-:Y:S02]  /*10f0*/  HADD2.F32 R131, -RZ, R149.H0_H0 ;  /* 0x20000095ff837230 */ /* 0x000fe40000004100 */
[----:B------:R-:W-:Y:S02]  /*1100*/  HADD2.F32 R10, -RZ, R147.H0_H0 ;  /* 0x20000093ff0a7230 */ /* 0x000fe40000004100 */
[--C-:B------:R-:W-:Y:S02]  /*1110*/  HADD2.F32 R130, -RZ, R148.reuse.H0_H0 ;  /* 0x20000094ff827230 */ /* 0x100fe40000004100 */
[----:B------:R-:W-:Y:S01]  /*1120*/  HADD2.F32 R134, -RZ, R148.H1_H1 ;  /* 0x30000094ff867230 */ /* 0x000fe20000004100 */
[----:B------:R-:W-:Y:S01]  /*1130*/  IADD3 R137, PT, PT, R137, 0x20, RZ ;  /* 0x0000002089897810 */ /* 0x000fe20007ffe0ff */
[C---:B---3--:R-:W-:Y:S01]  /*1140*/  FADD.FTZ R104, -R135.reuse, R104 ;  /* 0x0000006887687221 */ /* 0x048fe20000010100 */
[----:B------:R-:W-:-:S03]  /*1150*/  FADD.FTZ R120, -R135, R105 ;  /* 0x0000006987787221 */ /* 0x000fc60000010100 */
[----:B-----5:R-:W-:Y:S01]  /*1160*/  FMUL.FTZ R9, R7, R104 ;  /* 0x0000006807097220 */ /* 0x020fe20000410000 */
[----:B------:R-:W-:Y:S02]  /*1170*/  HADD2.F32 R104, -RZ, R147.H1_H1 ;  /* 0x30000093ff687230 */ /* 0x000fe40000004100 */
[--C-:B------:R-:W-:Y:S02]  /*1180*/  HADD2.F32 R105, -RZ, R150.reuse.H0_H0 ;  /* 0x20000096ff697230 */ /* 0x100fe40000004100 */
[----:B----4-:R-:W-:Y:S01]  /*1190*/  FMUL.FTZ R118, R109, R118 ;  /* 0x000000766d767220 */ /* 0x010fe20000410000 */
[----:B------:R-:W-:Y:S02]  /*11a0*/  FMUL.FTZ R131, R108, R131 ;  /* 0x000000836c837220 */ /* 0x000fe40000410000 */
[----:B------:R-:W-:Y:S01]  /*11b0*/  FMUL.FTZ R105, R110, R105 ;  /* 0x000000696e697220 */ /* 0x000fe20000410000 */
[----:B--2---:R-:W-:Y:S01]  /*11c0*/  FFMA.FTZ R118, R113, R104, R118 ;  /* 0x0000006871767223 */ /* 0x004fe20000010076 */
[----:B------:R-:W-:-:S02]  /*11d0*/  HADD2.F32 R104, -RZ, R150.H1_H1 ;  /* 0x30000096ff687230 */ /* 0x000fc40000004100 */
[----:B------:R-:W-:Y:S01]  /*11e0*/  FFMA.FTZ R10, R112, R10, R131 ;  /* 0x0000000a700a7223 */ /* 0x000fe20000010083 */
[----:B------:R-:W-:Y:S01]  /*11f0*/  FFMA.FTZ R130, R114, R130, R105 ;  /* 0x0000008272827223 */ /* 0x000fe20000010069 */
[----:B------:R-:W-:Y:S01]  /*1200*/  FMUL.FTZ R120, R7, R120 ;  /* 0x0000007807787220 */ /* 0x000fe20000410000 */
[----:B------:R-:W-:Y:S01]  /*1210*/  FADD.FTZ R106, -R135, R106 ;  /* 0x0000006a876a7221 */ /* 0x000fe20000010100 */
[----:B------:R-:W-:Y:S01]  /*1220*/  FMUL.FTZ R104, R111, R104 ;  /* 0x000000686f687220 */ /* 0x000fe20000410000 */
[----:B------:R-:W-:Y:S01]  /*1230*/  FADD.FTZ R139, R139, R10 ;  /* 0x0000000a8b8b7221 */ /* 0x000fe20000010000 */
[----:B------:R-:W-:Y:S01]  /*1240*/  FFMA.FTZ R105, R9, R10, R144 ;  /* 0x0000000a09697223 */ /* 0x000fe20000010090 */
        /* <DEDUP_REMOVED lines=26> */
.L_x_2848:
[----:B------:R-:W-:Y:S05]  /*13f0*/  BSYNC.RECONVERGENT B0 ;  /* 0x0000000000007941 */ /* 0x000fea0003800200 */
.L_x_2847:
[----:B------:R-:W-:Y:S04]  /*1400*/  BSSY.RECONVERGENT B0, `(.L_x_2849) ;  /* 0x0000041000007945 */ /* 0x000fe80003800200 */
[----:B------:R-:W-:Y:S05]  /*1410*/  @!P4 BRA `(.L_x_2850) ;  /* 0x0000000000fcc947 */ /* 0x000fea0003800000 */
[----:B------:R-:W0:Y:S08]  /*1420*/  LDC.64 R106, c[0x0][0x3a8] ;  /* 0x0000ea00ff6a7b82 */ /* 0x000e300000000a00 */
[----:B------:R-:W1:Y:S08]  /*1430*/  LDC.64 R108, c[0x0][0x430] ;  /* 0x00010c00ff6c7b82 */ /* 0x000e700000000a00 */
[----:B------:R-:W2:Y:S01]  /*1440*/  LDC.64 R112, c[0x0][0x428] ;  /* 0x00010a00ff707b82 */ /* 0x000ea20000000a00 */
[----:B------:R-:W-:Y:S01]  /*1450*/  ISETP.NE.U32.AND P0, PT, RZ, UR12, PT ;  /* 0x0000000cff007c0c */ /* 0x000fe2000bf05070 */
[----:B0-----:R-:W-:-:S03]  /*1460*/  IMAD.WIDE.U32 R106, R137, 0x10, R106 ;  /* 0x00000010896a7825 */ /* 0x001fc600078e006a */
[----:B------:R-:W-:-:S03]  /*1470*/  ISETP.NE.AND.EX P0, PT, RZ, UR13, PT, P0 ;  /* 0x0000000dff007c0c */ /* 0x000fc6000bf05300 */
[----:B------:R-:W3:Y:S01]  /*1480*/  LDG.E.128 R104, desc[UR10][R106.64] ;  /* 0x0000000a6a687981 */ /* 0x000ee2000c1e1d00 */
[----:B-1----:R-:W-:-:S06]  /*1490*/  IMAD.WIDE.U32 R108, R137, 0x10, R108 ;  /* 0x00000010896c7825 */ /* 0x002fcc00078e006c */
[----:B------:R-:W4:Y:S03]  /*14a0*/  LDG.E.128 R108, desc[UR10][R108.64] ;  /* 0x0000000a6c6c7981 */ /* 0x000f26000c1e1d00 */
[----:B------:R-:W0:Y:S01]  /*14b0*/  @P0 LDC.64 R116, c[0x0][0x438] ;  /* 0x00010e00ff740b82 */ /* 0x000e220000000a00 */
[----:B--2---:R-:W-:-:S06]  /*14c0*/  IMAD.WIDE.U32 R112, R137, 0x10, R112 ;  /* 0x0000001089707825 */ /* 0x004fcc00078e0070 */
[----:B------:R-:W2:Y:S01]  /*14d0*/  LDG.E.128 R112, desc[UR10][R112.64] ;  /* 0x0000000a70707981 */ /* 0x000ea2000c1e1d00 */
[----:B0-----:R-:W-:-:S05]  /*14e0*/  @P0 IMAD.WIDE.U32 R160, R137, 0x10, R116 ;  /* 0x0000001089a00825 */ /* 0x001fca00078e0074 */
[----:B------:R0:W5:Y:S01]  /*14f0*/  @P0 LDG.E.128 R88, desc[UR10][R160.64] ;  /* 0x0000000aa0580981 */ /* 0x000162000c1e1d00 */
[----:B------:R-:W-:Y:S02]  /*1500*/  HADD2.F32 R117, -RZ, R153.H0_H0 ;  /* 0x20000099ff757230 */ /* 0x000fe40000004100 */
[----:B------:R-:W-:Y:S02]  /*1510*/  HADD2.F32 R12, -RZ, R151.H0_H0 ;  /* 0x20000097ff0c7230 */ /* 0x000fe40000004100 */
[--C-:B------:R-:W-:Y:S02]  /*1520*/  HADD2.F32 R132, -RZ, R152.reuse.H1_H1 ;  /* 0x30000098ff847230 */ /* 0x100fe40000004100 */
[----:B------:R-:W-:Y:S01]  /*1530*/  HADD2.F32 R128, -RZ, R152.H0_H0 ;  /* 0x20000098ff807230 */ /* 0x000fe20000004100 */
[----:B------:R-:W-:Y:S01]  /*1540*/  IADD3 R137, PT, PT, R137, 0x20, RZ ;  /* 0x0000002089897810 */ /* 0x000fe20007ffe0ff */
[----:B---3--:R-:W-:-:S04]  /*1550*/  FADD.FTZ R104, -R135, R104 ;  /* 0x0000006887687221 */ /* 0x008fc80000010100 */
[----:B-----5:R-:W-:Y:S01]  /*1560*/  FMUL.FTZ R11, R7, R104 ;  /* 0x00000068070b7220 */ /* 0x020fe20000410000 */
[----:B------:R-:W-:Y:S02]  /*1570*/  HADD2.F32 R104, -RZ, R153.H1_H1 ;  /* 0x30000099ff687230 */ /* 0x000fe40000004100 */
[----:B----4-:R-:W-:-:S03]  /*1580*/  FMUL.FTZ R117, R108, R117 ;  /* 0x000000756c757220 */ /* 0x010fc60000410000 */
[----:B------:R-:W-:Y:S01]  /*1590*/  FMUL.FTZ R104, R109, R104 ;  /* 0x000000686d687220 */ /* 0x000fe20000410000 */
[----:B--2---:R-:W-:Y:S01]  /*15a0*/  FFMA.FTZ R12, R112, R12, R117 ;  /* 0x0000000c700c7223 */ /* 0x004fe20000010075 */
[----:B------:R-:W-:Y:S02]  /*15b0*/  HADD2.F32 R117, -RZ, R151.H1_H1 ;  /* 0x30000097ff757230 */ /* 0x000fe40000004100 */
[----:B------:R-:W-:Y:S01]  /*15c0*/  FADD.FTZ R116, -R135, R105 ;  /* 0x0000006987747221 */ /* 0x000fe20000010100 */
[--C-:B------:R-:W-:Y:S02]  /*15d0*/  HADD2.F32 R105, -RZ, R154.reuse.H0_H0 ;  /* 0x2000009aff697230 */ /* 0x100fe40000004100 */
[----:B------:R-:W-:Y:S01]  /*15e0*/  FFMA.FTZ R117, R113, R117, R104 ;  /* 0x0000007571757223 */ /* 0x000fe20000010068 */
[----:B------:R-:W-:Y:S02]  /*15f0*/  HADD2.F32 R104, -RZ, R154.H1_H1 ;  /* 0x3000009aff687230 */ /* 0x000fe40000004100 */
[----:B------:R-:W-:-:S03]  /*1600*/  FMUL.FTZ R105, R110, R105 ;  /* 0x000000696e697220 */ /* 0x000fc60000410000 */
[----:B------:R-:W-:Y:S01]  /*1610*/  FMUL.FTZ R104, R111, R104 ;  /* 0x000000686f687220 */ /* 0x000fe20000410000 */
[----:B------:R-:W-:Y:S01]  /*1620*/  FFMA.FTZ R128, R114, R128, R105 ;  /* 0x0000008072807223 */ /* 0x000fe20000010069 */
[----:B------:R-:W-:Y:S02]  /*1630*/  FMUL.FTZ R116, R7, R116 ;  /* 0x0000007407747220 */ /* 0x000fe40000410000 */
[----:B------:R-:W-:Y:S01]  /*1640*/  FFMA.FTZ R132, R115, R132, R104 ;  /* 0x0000008473847223 */ /* 0x000fe20000010068 */
[----:B------:R-:W-:Y:S01]  /*1650*/  FADD.FTZ R104, R139, R12 ;  /* 0x0000000c8b687221 */ /* 0x000fe20000010000 */
[----:B------:R-:W-:Y:S01]  /*1660*/  FADD.FTZ R106, -R135, R106 ;  /* 0x0000006a876a7221 */ /* 0x000fe20000010100 */
[----:B------:R-:W-:Y:S01]  /*1670*/  FFMA.FTZ R105, R11, R12, R144 ;  /* 0x0000000c0b697223 */ /* 0x000fe20000010090 */
[----:B------:R-:W-:Y:S01]  /*1680*/  FADD.FTZ R136, -R135, R107 ;  /* 0x0000006b87887221 */ /* 0x000fe20000010100 */
[----:B------:R-:W-:Y:S01]  /*1690*/  FADD.FTZ R107, R104, R117 ;  /* 0x00000075686b7221 */ /* 0x000fe20000010000 */
[C---:B------:R-:W-:Y:S01]  /*16a0*/  FMUL.FTZ R125, R7.reuse, R106 ;  /* 0x0000006a077d7220 */ /* 0x040fe20000410000 */
[----:B------:R-:W-:Y:S01]  /*16b0*/  FFMA.FTZ R104, R116, R117, R105 ;  /* 0x0000007574687223 */ /* 0x000fe20000010069 */
[----:B------:R-:W-:Y:S01]  /*16c0*/  FMUL.FTZ R136, R7, R136 ;  /* 0x0000008807887220 */ /* 0x000fe20000410000 */
[----:B------:R-:W-:-:S02]  /*16d0*/  FADD.FTZ R107, R107, R128 ;  /* 0x000000806b6b7221 */ /* 0x000fc40000010000 */
        /* <DEDUP_REMOVED lines=19> */
.L_x_2850:
[----:B------:R-:W-:Y:S05]  /*1810*/  BSYNC.RECONVERGENT B0 ;  /* 0x0000000000007941 */ /* 0x000fea0003800200 */
.L_x_2849:
[----:B------:R-:W-:Y:S04]  /*1820*/  BSSY.RECONVERGENT B0, `(.L_x_2851) ;  /* 0x0000040000007945 */ /* 0x000fe80003800200 */
[----:B------:R-:W-:Y:S05]  /*1830*/  @!P1 BRA `(.L_x_2852) ;  /* 0x0000000000f89947 */ /* 0x000fea0003800000 */
[----:B------:R-:W0:Y:S08]  /*1840*/  LDC.64 R104, c[0x0][0x430] ;  /* 0x00010c00ff687b82 */ /* 0x000e300000000a00 */
[----:B------:R-:W1:Y:S08]  /*1850*/  LDC.64 R114, c[0x0][0x3a8] ;  /* 0x0000ea00ff727b82 */ /* 0x000e700000000a00 */
[----:B------:R-:W2:Y:S01]  /*1860*/  LDC.64 R14, c[0x0][0x428] ;  /* 0x00010a00ff0e7b82 */ /* 0x000ea20000000a00 */
[----:B------:R-:W-:-:S04]  /*1870*/  ISETP.NE.U32.AND P0, PT, RZ, UR12, PT ;  /* 0x0000000cff007c0c */ /* 0x000fc8000bf05070 */
[----:B------:R-:W-:Y:S01]  /*1880*/  ISETP.NE.AND.EX P0, PT, RZ, UR13, PT, P0 ;  /* 0x0000000dff007c0c */ /* 0x000fe2000bf05300 */
[----:B0-----:R-:W-:-:S06]  /*1890*/  IMAD.WIDE.U32 R104, R137, 0x10, R104 ;  /* 0x0000001089687825 */ /* 0x001fcc00078e0068 */
[----:B------:R-:W3:Y:S01]  /*18a0*/  LDG.E.128 R104, desc[UR10][R104.64] ;  /* 0x0000000a68687981 */ /* 0x000ee2000c1e1d00 */
[----:B-1----:R-:W-:-:S06]  /*18b0*/  IMAD.WIDE.U32 R114, R137, 0x10, R114 ;  /* 0x0000001089727825 */ /* 0x002fcc00078e0072 */
[----:B------:R-:W4:Y:S01]  /*18c0*/  LDG.E.128 R112, desc[UR10][R114.64] ;  /* 0x0000000a72707981 */ /* 0x000f22000c1e1d00 */
[C---:B--2---:R-:W-:Y:S02]  /*18d0*/  IMAD.WIDE.U32 R108, R137.reuse, 0x10, R14 ;  /* 0x00000010896c7825 */ /* 0x044fe400078e000e */
[----:B------:R-:W0:Y:S04]  /*18e0*/  @P0 LDC.64 R14, c[0x0][0x438] ;  /* 0x00010e00ff0e0b82 */ /* 0x000e280000000a00 */
[----:B------:R-:W2:Y:S01]  /*18f0*/  LDG.E.128 R108, desc[UR10][R108.64] ;  /* 0x0000000a6c6c7981 */ /* 0x000ea2000c1e1d00 */
[----:B0-----:R-:W-:-:S05]  /*1900*/  @P0 IMAD.WIDE.U32 R160, R137, 0x10, R14 ;  /* 0x0000001089a00825 */ /* 0x001fca00078e000e */
[----:B------:R0:W5:Y:S01]  /*1910*/  @P0 LDG.E.128 R92, desc[UR10][R160.64] ;  /* 0x0000000aa05c0981 */ /* 0x000162000c1e1d00 */
[--C-:B------:R-:W-:Y:S02]  /*1920*/  HADD2.F32 R15, -RZ, R157.reuse.H0_H0 ;  /* 0x2000009dff0f7230 */ /* 0x100fe40000004100 */
[----:B------:R-:W-:Y:S02]  /*1930*/  HADD2.F32 R126, -RZ, R157.H1_H1 ;  /* 0x3000009dff7e7230 */ /* 0x000fe40000004100 */
[--C-:B------:R-:W-:Y:S02]  /*1940*/  HADD2.F32 R14, -RZ, R155.reuse.H0_H0 ;  /* 0x2000009bff0e7230 */ /* 0x100fe40000004100 */
[----:B------:R-:W-:Y:S02]  /*1950*/  HADD2.F32 R123, -RZ, R155.H1_H1 ;  /* 0x3000009bff7b7230 */ /* 0x000fe40000004100 */
[--C-:B------:R-:W-:Y:S02]  /*1960*/  HADD2.F32 R127, -RZ, R158.reuse.H0_H0 ;  /* 0x2000009eff7f7230 */ /* 0x100fe40000004100 */
[----:B---3--:R-:W-:Y:S01]  /*1970*/  FMUL.FTZ R15, R104, R15 ;  /* 0x0000000f680f7220 */ /* 0x008fe20000410000 */
[----:B------:R-:W-:Y:S01]  /*1980*/  FMUL.FTZ R126, R105, R126 ;  /* 0x0000007e697e7220 */ /* 0x000fe20000410000 */
[C---:B----4-:R-:W-:Y:S01]  /*1990*/  FADD.FTZ R112, -R135.reuse, R112 ;  /* 0x0000007087707221 */ /* 0x050fe20000010100 */
[----:B------:R-:W-:Y:S01]  /*19a0*/  FADD.FTZ R124, -R135, R113 ;  /* 0x00000071877c7221 */ /* 0x000fe20000010100 */
[----:B------:R-:W-:Y:S01]  /*19b0*/  FADD.FTZ R76, R76, R104 ;  /* 0x000000684c4c7221 */ /* 0x000fe20000010000 */
[----:B--2---:R-:W-:Y:S01]  /*19c0*/  FFMA.FTZ R14, R108, R14, R15 ;  /* 0x0000000e6c0e7223 */ /* 0x004fe2000001000f */
[----:B-----5:R-:W-:Y:S01]  /*19d0*/  FMUL.FTZ R15, R7, R112 ;  /* 0x00000070070f7220 */ /* 0x020fe20000410000 */
[----:B------:R-:W-:Y:S01]  /*19e0*/  FFMA.FTZ R123, R109, R123, R126 ;  /* 0x0000007b6d7b7223 */ /* 0x000fe2000001007e */
[----:B------:R-:W-:-:S02]  /*19f0*/  HADD2.F32 R126, -RZ, R158.H1_H1 ;  /* 0x3000009eff7e7230 */ /* 0x000fc40000004100 */
[-C--:B------:R-:W-:Y:S01]  /*1a00*/  FFMA.FTZ R60, R104, R15.reuse, R60 ;  /* 0x0000000f683c7223 */ /* 0x080fe2000001003c */
[--C-:B------:R-:W-:Y:S02]  /*1a10*/  HADD2.F32 R104, -RZ, R156.reuse.H1_H1 ;  /* 0x3000009cff687230 */ /* 0x100fe40000004100 */
[----:B------:R-:W-:Y:S01]  /*1a20*/  FADD.FTZ R114, -R135, R114 ;  /* 0x0000007287727221 */ /* 0x000fe20000010100 */
[----:B------:R-:W-:Y:S01]  /*1a30*/  FMUL.FTZ R124, R7, R124 ;  /* 0x0000007c077c7220 */ /* 0x000fe20000410000 */
[----:B------:R-:W-:Y:S01]  /*1a40*/  FMUL.FTZ R126, R107, R126 ;  /* 0x0000007e6b7e7220 */ /* 0x000fe20000410000 */
[----:B------:R-:W-:Y:S01]  /*1a50*/  FADD.FTZ R48, R48, R108 ;  /* 0x0000006c30307221 */ /* 0x000fe20000010000 */
[----:B------:R-:W-:Y:S01]  /*1a60*/  FFMA.FTZ R32, R108, R15, R32 ;  /* 0x0000000f6c207223 */ /* 0x000fe20000010020 */
[----:B------:R-:W-:Y:S02]  /*1a70*/  HADD2.F32 R108, -RZ, R156.H0_H0 ;  /* 0x2000009cff6c7230 */ /* 0x000fe40000004100 */
        /* <DEDUP_REMOVED lines=16> */
[----:B------:R-:W-:Y:S01]  /*1b80*/  FADD.FTZ R49, R49, R109 ;  /* 0x0000006d31317221 */ /* 0x000fe20000010000 */
[----:B------:R-:W-:Y:S01]  /*1b90*/  FFMA.FTZ R33, R109, R124, R33 ;  /* 0x0000007c6d217223 */ /* 0x000fe20000010021 */
        /* <DEDUP_REMOVED lines=8> */
.L_x_2852:
[----:B------:R-:W-:Y:S05]  /*1c20*/  BSYNC.RECONVERGENT B0 ;  /* 0x0000000000007941 */ /* 0x000fea0003800200 */
.L_x_2851:
        /* <DEDUP_REMOVED lines=23> */
.L_x_2912:
        /* <DEDUP_REMOVED lines=30> */
[----:B------:R-:W-:Y:S06]  /*1f80*/  BRA `(.L_x_2859) ;  /* 0x0000000800207947 */ /* 0x000fec0003800000 */
.L_x_2858:
        /* <DEDUP_REMOVED lines=11> */
[----:B------:R-:W-:-:S02]  /*2040*/  FMUL.FTZ R107, R7, R110 ;  /* 0x0000006e076b7220 */ /* 0x000fc40000410000 */
[----:B------:R-:W-:Y:S02]  /*2050*/  MOV R96, R104 ;  /* 0x0000006800607202 */ /* 0x000fe40000000f00 */
[----:B------:R-:W-:Y:S02]  /*2060*/  MOV R97, R105 ;  /* 0x0000006900617202 */ /* 0x000fe40000000f00 */
[----:B------:R-:W-:Y:S02]  /*2070*/  MOV R98, R106 ;  /* 0x0000006a00627202 */ /* 0x000fe40000000f00 */
[----:B------:R-:W-:Y:S01]  /*2080*/  MOV R99, R107 ;  /* 0x0000006b00637202 */ /* 0x000fe20000000f00 */
[----:B------:R-:W-:Y:S06]  /*2090*/  BRA `(.L_x_2859) ;  /* 0x0000000400dc7947 */ /* 0x000fec0003800000 */
.L_x_2857:
        /* <DEDUP_REMOVED lines=20> */
.L_x_2860:
        /* <DEDUP_REMOVED lines=14> */
[-C--:B------:R-:W-:Y:S02]  /*22c0*/  MOV R98, R106.reuse ;  /* 0x0000006a00627202 */ /* 0x080fe40000000f00 */
[-C--:B------:R-:W-:Y:S02]  /*22d0*/  MOV R99, R107.reuse ;  /* 0x0000006b00637202 */ /* 0x080fe40000000f00 */
[----:B------:R-:W-:Y:S02]  /*22e0*/  MOV R103, R107 ;  /* 0x0000006b00677202 */ /* 0x000fe40000000f00 */
[----:B------:R-:W-:-:S02]  /*22f0*/  MOV R102, R106 ;  /* 0x0000006a00667202 */ /* 0x000fc40000000f00 */
[----:B------:R-:W-:Y:S02]  /*2300*/  MOV R101, R105 ;  /* 0x0000006900657202 */ /* 0x000fe40000000f00 */
[----:B------:R-:W-:Y:S01]  /*2310*/  MOV R100, R104 ;  /* 0x0000006800647202 */ /* 0x000fe20000000f00 */
[----:B------:R-:W-:Y:S06]  /*2320*/  BRA `(.L_x_2859) ;  /* 0x0000000400387947 */ /* 0x000fec0003800000 */
.L_x_2856:
        /* <DEDUP_REMOVED lines=19> */
[----:B------:R-:W-:Y:S01]  /*2460*/  FFMA.FTZ R107, R7, R110, R83 ;  /* 0x0000006e076b7223 */ /* 0x000fe20000010053 */
[----:B------:R-:W-:Y:S06]  /*2470*/  BRA `(.L_x_2859) ;  /* 0x0000000000e47947 */ /* 0x000fec0003800000 */
.L_x_2862:
        /* <DEDUP_REMOVED lines=11> */
[----:B------:R-:W-:-:S02]  /*2530*/  FFMA.FTZ R107, R7, R98, R83 ;  /* 0x00000062076b7223 */ /* 0x000fc40000010053 */
[----:B------:R-:W-:Y:S02]  /*2540*/  MOV R98, R106 ;  /* 0x0000006a00627202 */ /* 0x000fe40000000f00 */
[----:B------:R-:W-:Y:S02]  /*2550*/  MOV R96, R104 ;  /* 0x0000006800607202 */ /* 0x000fe40000000f00 */
[----:B------:R-:W-:Y:S02]  /*2560*/  MOV R97, R105 ;  /* 0x0000006900617202 */ /* 0x000fe40000000f00 */
[----:B------:R-:W-:Y:S01]  /*2570*/  MOV R99, R107 ;  /* 0x0000006b00637202 */ /* 0x000fe20000000f00 */
[----:B------:R-:W-:Y:S06]  /*2580*/  BRA `(.L_x_2859) ;  /* 0x0000000000a07947 */ /* 0x000fec0003800000 */
.L_x_2861:
        /* <DEDUP_REMOVED lines=20> */
.L_x_2863:
        /* <DEDUP_REMOVED lines=14> */
[-C--:B------:R-:W-:Y:S02]  /*27b0*/  MOV R98, R106.reuse ;  /* 0x0000006a00627202 */ /* 0x080fe40000000f00 */
[-C--:B------:R-:W-:Y:S02]  /*27c0*/  MOV R99, R107.reuse ;  /* 0x0000006b00637202 */ /* 0x080fe40000000f00 */
[----:B------:R-:W-:Y:S02]  /*27d0*/  MOV R103, R107 ;  /* 0x0000006b00677202 */ /* 0x000fe40000000f00 */
[----:B------:R-:W-:-:S02]  /*27e0*/  MOV R102, R106 ;  /* 0x0000006a00667202 */ /* 0x000fc40000000f00 */
[----:B------:R-:W-:Y:S02]  /*27f0*/  MOV R101, R105 ;  /* 0x0000006900657202 */ /* 0x000fe40000000f00 */
[----:B------:R-:W-:-:S07]  /*2800*/  MOV R100, R104 ;  /* 0x0000006800647202 */ /* 0x000fce0000000f00 */
.L_x_2859:
        /* <DEDUP_REMOVED lines=14> */
.L_x_2855:
[----:B------:R-:W-:Y:S05]  /*28f0*/  BSYNC.RECONVERGENT B0 ;  /* 0x0000000000007941 */ /* 0x000fea0003800200 */
.L_x_2854:
        /* <DEDUP_REMOVED lines=34> */
.L_x_2868:
        /* <DEDUP_REMOVED lines=17> */
.L_x_2867:
        /* <DEDUP_REMOVED lines=21> */
.L_x_2870:
        /* <DEDUP_REMOVED lines=13> */
.L_x_2866:
        /* <DEDUP_REMOVED lines=29> */
.L_x_2872:
        /* <DEDUP_REMOVED lines=17> */
.L_x_2871:
        /* <DEDUP_REMOVED lines=21> */
.L_x_2873:
        /* <DEDUP_REMOVED lines=11> */
[----:B------:R-:W-:-:S07]  /*3330*/  FMUL.FTZ R107, R7, R110 ;  /* 0x0000006e076b7220 */ /* 0x000fce0000410000 */
.L_x_2869:
[----:B------:R-:W0:Y:S08]  /*3340*/  @P0 LDC.64 R114, c[0x0][0x478] ;  /* 0x00011e00ff720b82 */ /* 0x000e300000000a00 */
[----:B------:R-:W1:Y:S08]  /*3350*/  LDC.64 R112, c[0x0][0x468] ;  /* 0x00011a00ff707b82 */ /* 0x000e700000000a00 */
[----:B------:R-:W2:Y:S01]  /*3360*/  @P5 LDC.64 R110, c[0x0][0x470] ;  /* 0x00011c00ff6e5b82 */ /* 0x000ea20000000a00 */
[----:B0-----:R-:W-:-:S05]  /*3370*/  @P0 IMAD.WIDE.U32 R114, R6, 0x10, R114 ;  /* 0x0000001006720825 */ /* 0x001fca00078e0072 */
[----:B------:R3:W-:Y:S01]  /*3380*/  @P0 STG.E.128 desc[UR10][R114.64], R100 ;  /* 0x0000006472000986 */ /* 0x0007e2000c101d0a */
[----:B-1----:R-:W-:-:S05]  /*3390*/  IMAD.WIDE.U32 R112, R6, 0x10, R112 ;  /* 0x0000001006707825 */ /* 0x002fca00078e0070 */
[----:B------:R3:W-:Y:S01]  /*33a0*/  STG.E.128 desc[UR10][R112.64], R104 ;  /* 0x0000006870007986 */ /* 0x0007e2000c101d0a */
[C---:B--2---:R-:W-:Y:S01]  /*33b0*/  @P5 IMAD.WIDE.U32 R110, R6.reuse, 0x10, R110 ;  /* 0x00000010066e5825 */ /* 0x044fe200078e006e */
[----:B------:R-:W-:-:S04]  /*33c0*/  IADD3 R6, PT, PT, R6, 0x20, RZ ;  /* 0x0000002006067810 */ /* 0x000fc80007ffe0ff */
[----:B------:R3:W-:Y:S03]  /*33d0*/  @P5 STG.E.128 desc[UR10][R110.64], R96 ;  /* 0x000000606e005986 */ /* 0x0007e6000c101d0a */
.L_x_2865:
[----:B------:R-:W-:Y:S05]  /*33e0*/  BSYNC.RECONVERGENT B0 ;  /* 0x0000000000007941 */ /* 0x000fea0003800200 */
.L_x_2864:
        /* <DEDUP_REMOVED lines=13> */
[-CC-:B0--3--:R-:W-:Y:S01]  /*34c0*/  FFMA.FTZ R97, R11, R108.reuse, R109.reuse ;  /* 0x0000006c0b617223 */ /* 0x189fe2000001006d */
        /* <DEDUP_REMOVED lines=20> */
.L_x_2878:
        /* <DEDUP_REMOVED lines=17> */
.L_x_2877:
[----:B0--3--:R-:W0:Y:S02]  /*3720*/  LDC.64 R104, c[0x0][0x470] ;  /* 0x00011c00ff687b82 */ /* 0x009e240000000a00 */
        /* <DEDUP_REMOVED lines=20> */
.L_x_2880:
        /* <DEDUP_REMOVED lines=13> */
.L_x_2876:
[----:B0--3--:R-:W0:Y:S02]  /*3940*/  LDC.64 R104, c[0x0][0x478] ;  /* 0x00011e00ff687b82 */ /* 0x009e240000000a00 */
        /* <DEDUP_REMOVED lines=28> */
.L_x_2882:
        /* <DEDUP_REMOVED lines=17> */
.L_x_2881:
        /* <DEDUP_REMOVED lines=21> */
.L_x_2883:
        /* <DEDUP_REMOVED lines=12> */
.L_x_2879:
        /* <DEDUP_REMOVED lines=10> */
.L_x_2875:
[----:B------:R-:W-:Y:S05]  /*3ed0*/  BSYNC.RECONVERGENT B0 ;  /* 0x0000000000007941 */ /* 0x000fea0003800200 */
.L_x_2874:
        /* <DEDUP_REMOVED lines=13> */
[-CC-:B0--34-:R-:W-:Y:S01]  /*3fb0*/  FFMA.FTZ R97, R15, R108.reuse, R109.reuse ;  /* 0x0000006c0f617223 */ /* 0x199fe2000001006d */
        /* <DEDUP_REMOVED lines=20> */
.L_x_2888:
        /* <DEDUP_REMOVED lines=17> */
.L_x_2887:
[----:B0--34-:R-:W0:Y:S02]  /*4210*/  LDC.64 R104, c[0x0][0x470] ;  /* 0x00011c00ff687b82 */ /* 0x019e240000000a00 */
        /* <DEDUP_REMOVED lines=20> */
.L_x_2890:
        /* <DEDUP_REMOVED lines=13> */
.L_x_2886:
[----:B0--34-:R-:W0:Y:S02]  /*4430*/  LDC.64 R104, c[0x0][0x478] ;  /* 0x00011e00ff687b82 */ /* 0x019e240000000a00 */
        /* <DEDUP_REMOVED lines=28> */
.L_x_2892:
        /* <DEDUP_REMOVED lines=17> */
.L_x_2891:
        /* <DEDUP_REMOVED lines=21> */
.L_x_2893:
        /* <DEDUP_REMOVED lines=12> */
.L_x_2889:
        /* <DEDUP_REMOVED lines=9> */
.L_x_2885:
[----:B------:R-:W-:Y:S05]  /*49b0*/  BSYNC.RECONVERGENT B0 ;  /* 0x0000000000007941 */ /* 0x000fea0003800200 */
.L_x_2884:
[----:B-----5:R-:W1:Y:S02]  /*49c0*/  LDC.64 R6, c[0x0][0x380] ;  /* 0x0000e000ff067b82 */ /* 0x020e640000000a00 */
[----:B-1----:R-:W-:-:S04]  /*49d0*/  LEA R5, R6, R5, 0x2 ;  /* 0x0000000506057211 */ /* 0x002fc800078e10ff */
[----:B------:R-:W-:-:S13]  /*49e0*/  ISETP.GE.AND P0, PT, R5, R7, PT ;  /* 0x000000070500720c */ /* 0x000fda0003f06270 */
[----:B------:R-:W-:Y:S05]  /*49f0*/  @!P0 BRA `(.L_x_2894) ;  /* 0xffffffc000288947 */ /* 0x000fea000383ffff */
.L_x_2844:
[----:B-----5:R-:W1:Y:S01]  /*4a00*/  S2R R6, SR_TID.X ;  /* 0x0000000000067919 */ /* 0x020e620000002100 */
[----:B------:R-:W-:Y:S05]  /*4a10*/  WARPSYNC.ALL ;  /* 0x0000000000007948 */ /* 0x000fea0003800000 */
[----:B------:R-:W2:Y:S01]  /*4a20*/  S2R R5, SR_CgaCtaId ;  /* 0x0000000000057919 */ /* 0x000ea20000008800 */
[----:B------:R-:W0:Y:S01]  /*4a30*/  S2UR UR4, SR_CTAID.X ;  /* 0x00000000000479c3 */ /* 0x000e220000002500 */
[----:B------:R-:W-:Y:S01]  /*4a40*/  MOV R4, 0x400 ;  /* 0x0000040000047802 */ /* 0x000fe20000000f00 */
[----:B------:R-:W3:Y:S01]  /*4a50*/  LDCU.128 UR16, c[0x0][0x440] ;  /* 0x00008800ff1077ac */ /* 0x000ee20008000c00 */
[----:B------:R-:W-:Y:S01]  /*4a60*/  BSSY.RECONVERGENT B0, `(.L_x_2895) ;  /* 0x00000c5000007945 */ /* 0x000fe20003800200 */
[----:B------:R-:W4:Y:S01]  /*4a70*/  LDCU.128 UR20, c[0x0][0x450] ;  /* 0x00008a00ff1477ac */ /* 0x000f220008000c00 */
[----:B0-----:R-:W-:Y:S01]  /*4a80*/  IMAD R9, R0, UR4, RZ ;  /* 0x0000000400097c24 */ /* 0x001fe2000f8e02ff */
        /* <DEDUP_REMOVED lines=17> */
[C---:B---3--:R-:W-:Y:S01]  /*4ba0*/  IADD3 R6, P6, PT, R2.reuse, UR18, RZ ;  /* 0x0000001202067c10 */ /* 0x048fe2000ffde0ff */
[----:B------:R-:W-:Y:S01]  /*4bb0*/  STS.128 [R9+0x600], R48 ;  /* 0x0006003009007388 */ /* 0x000fe20000000c00 */
[----:B------:R-:W-:Y:S01]  /*4bc0*/  BAR.SYNC.DEFER_BLOCKING 0x0 ;  /* 0x0000000000007b1d */ /* 0x000fe20000010000 */
[C---:B------:R-:W-:Y:S02]  /*4bd0*/  ISETP.GE.U32.AND P0, PT, R7.reuse, 0x100, PT ;  /* 0x000001000700780c */ /* 0x040fe40003f06070 */
[C---:B------:R-:W-:Y:S02]  /*4be0*/  ISETP.GE.U32.AND P1, PT, R7.reuse, 0x180, PT ;  /* 0x000001800700780c */ /* 0x040fe40003f26070 */
[----:B------:R-:W-:Y:S02]  /*4bf0*/  ISETP.GE.U32.AND P2, PT, R7, 0x200, PT ;  /* 0x000002000700780c */ /* 0x000fe40003f46070 */
[C---:B------:R-:W-:Y:S02]  /*4c00*/  IADD3 R8, P5, PT, R2.reuse, UR16, RZ ;  /* 0x0000001002087c10 */ /* 0x040fe4000ffbe0ff */
[----:B----4-:R-:W-:-:S02]  /*4c10*/  IADD3 R4, P4, PT, R2, UR22, RZ ;  /* 0x0000001602047c10 */ /* 0x010fc4000ff9e0ff */
[C---:B------:R-:W-:Y:S02]  /*4c20*/  IADD3.X R7, PT, PT, R3.reuse, UR19, RZ, P6, !PT ;  /* 0x0000001303077c10 */ /* 0x040fe4000b7fe4ff */
[----:B------:R-:W-:Y:S02]  /*4c30*/  IADD3 R2, P6, PT, R2, UR20, RZ ;  /* 0x0000001402027c10 */ /* 0x000fe4000ffde0ff */
[C---:B------:R-:W-:Y:S02]  /*4c40*/  IADD3.X R81, PT, PT, R3.reuse, UR17, RZ, P5, !PT ;  /* 0x0000001103517c10 */ /* 0x040fe4000affe4ff */
        /* <DEDUP_REMOVED lines=166> */
.L_x_2896:
[----:B------:R-:W-:Y:S05]  /*56b0*/  BSYNC.RECONVERGENT B0 ;  /* 0x0000000000007941 */ /* 0x000fea0003800200 */
.L_x_2895:
        /* <DEDUP_REMOVED lines=23> */
.L_x_2898:
[----:B------:R-:W-:Y:S05]  /*5830*/  BSYNC.RECONVERGENT B0 ;  /* 0x0000000000007941 */ /* 0x000fea0003800200 */
.L_x_2897:
        /* <DEDUP_REMOVED lines=23> */
.L_x_2900:
[----:B------:R-:W-:Y:S05]  /*59b0*/  BSYNC.RECONVERGENT B0 ;  /* 0x0000000000007941 */ /* 0x000fea0003800200 */
.L_x_2899:
        /* <DEDUP_REMOVED lines=8> */
.L_x_2853:
[----:B------:R-:W-:Y:S01]  /*5a40*/  HFMA2 R106, -RZ, RZ, 0, 5.9604644775390625e-08 ;  /* 0x00000001ff6a7431 */ /* 0x000fe200000001ff */
[----:B------:R-:W-:Y:S01]  /*5a50*/  BSSY B0, `(.L_x_2901) ;  /* 0x0000006000007945 */ /* 0x000fe20003800000 */
[----:B------:R-:W-:Y:S02]  /*5a60*/  MOV R105, 0x1f ;  /* 0x0000001f00697802 */ /* 0x000fe40000000f00 */
[----:B------:R-:W-:-:S07]  /*5a70*/  MOV R104, 0xffffffff ;  /* 0xffffffff00687802 */ /* 0x000fce0000000f00 */
[----:B-----5:R-:W-:Y:S05]  /*5a80*/  WARPSYNC.COLLECTIVE R104, `(.L_x_2902) ;  /* 0x0000000068087348 */ /* 0x020fea0003c00000 */
[----:B------:R0:W1:Y:S02]  /*5a90*/  SHFL.BFLY P0, R107, R139, R106, R105 ;  /* 0x0c00006a8b6b7389 */ /* 0x0000640000000069 */
[----:B01---5:R-:W-:Y:S05]  /*5aa0*/  ENDCOLLECTIVE ;  /* 0x000000000000791b */ /* 0x023fea0003800000 */
.L_x_2902:
[----:B------:R-:W-:Y:S05]  /*5ab0*/  BSYNC B0 ;  /* 0x0000000000007941 */ /* 0x000fea0003800000 */
.L_x_2901:
        /* <DEDUP_REMOVED lines=8> */
.L_x_2903:
[----:B------:R-:W-:Y:S01]  /*5b40*/  MOV R139, R109 ;  /* 0x0000006d008b7202 */ /* 0x000fe20000000f00 */
[----:B------:R-:W-:Y:S01]  /*5b50*/  HFMA2 R106, -RZ, RZ, 0, 1.1920928955078125e-07 ;  /* 0x00000002ff6a7431 */ /* 0x000fe200000001ff */
[----:B------:R-:W-:-:S07]  /*5b60*/  MOV R111, R107 ;  /* 0x0000006b006f7202 */ /* 0x000fce0000000f00 */
[----:B------:R-:W-:Y:S05]  /*5b70*/  WARPSYNC.COLLECTIVE R104, `(.L_x_2904) ;  /* 0x0000000068087348 */ /* 0x000fea0003c00000 */
[----:B------:R0:W1:Y:S02]  /*5b80*/  SHFL.BFLY P0, R107, R139, R106, R105 ;  /* 0x0c00006a8b6b7389 */ /* 0x0000640000000069 */
[----:B01----:R-:W-:Y:S05]  /*5b90*/  ENDCOLLECTIVE ;  /* 0x000000000000791b */ /* 0x003fea0003800000 */
.L_x_2904:
[----:B------:R-:W-:-:S05]  /*5ba0*/  FADD.FTZ R110, R111, R144 ;  /* 0x000000906f6e7221 */ /* 0x000fca0000010000 */
[----:B------:R-:W-:Y:S01]  /*5bb0*/  MOV R139, R110 ;  /* 0x0000006e008b7202 */ /* 0x000fe20000000f00 */
[----:B------:R-:W-:-:S07]  /*5bc0*/  FADD.FTZ R111, R109, R107 ;  /* 0x0000006b6d6f7221 */ /* 0x000fce0000010000 */
[----:B------:R-:W-:Y:S05]  /*5bd0*/  WARPSYNC.COLLECTIVE R104, `(.L_x_2905) ;  /* 0x0000000068087348 */ /* 0x000fea0003c00000 */
[----:B------:R0:W1:Y:S02]  /*5be0*/  SHFL.BFLY P0, R107, R139, R106, R105 ;  /* 0x0c00006a8b6b7389 */ /* 0x0000640000000069 */
[----:B01----:R-:W-:Y:S05]  /*5bf0*/  ENDCOLLECTIVE ;  /* 0x000000000000791b */ /* 0x003fea0003800000 */
.L_x_2905:
[----:B------:R-:W-:Y:S01]  /*5c00*/  MOV R139, R111 ;  /* 0x0000006f008b7202 */ /* 0x000fe20000000f00 */
[----:B------:R-:W-:Y:S01]  /*5c10*/  HFMA2 R106, -RZ, RZ, 0, 2.384185791015625e-07 ;  /* 0x00000004ff6a7431 */ /* 0x000fe200000001ff */
[----:B------:R-:W-:-:S07]  /*5c20*/  MOV R113, R107 ;  /* 0x0000006b00717202 */ /* 0x000fce0000000f00 */
[----:B------:R-:W-:Y:S05]  /*5c30*/  WARPSYNC.COLLECTIVE R104, `(.L_x_2906) ;  /* 0x0000000068087348 */ /* 0x000fea0003c00000 */
[----:B------:R0:W1:Y:S02]  /*5c40*/  SHFL.BFLY P0, R107, R139, R106, R105 ;  /* 0x0c00006a8b6b7389 */ /* 0x0000640000000069 */
[----:B01----:R-:W-:Y:S05]  /*5c50*/  ENDCOLLECTIVE ;  /* 0x000000000000791b */ /* 0x003fea0003800000 */
.L_x_2906:
[----:B------:R-:W-:-:S05]  /*5c60*/  FADD.FTZ R112, R110, R113 ;  /* 0x000000716e707221 */ /* 0x000fca0000010000 */
[----:B------:R-:W-:Y:S01]  /*5c70*/  MOV R139, R112 ;  /* 0x00000070008b7202 */ /* 0x000fe20000000f00 */
[----:B------:R-:W-:-:S07]  /*5c80*/  FADD.FTZ R113, R111, R107 ;  /* 0x0000006b6f717221 */ /* 0x000fce0000010000 */
[----:B------:R-:W-:Y:S05]  /*5c90*/  WARPSYNC.COLLECTIVE R104, `(.L_x_2907) ;  /* 0x0000000068087348 */ /* 0x000fea0003c00000 */
[----:B------:R0:W1:Y:S02]  /*5ca0*/  SHFL.BFLY P0, R107, R139, R106, R105 ;  /* 0x0c00006a8b6b7389 */ /* 0x0000640000000069 */
[----:B01----:R-:W-:Y:S05]  /*5cb0*/  ENDCOLLECTIVE ;  /* 0x000000000000791b */ /* 0x003fea0003800000 */
.L_x_2907:
[----:B------:R-:W-:Y:S01]  /*5cc0*/  MOV R139, R113 ;  /* 0x00000071008b7202 */ /* 0x000fe20000000f00 */
[----:B------:R-:W-:Y:S01]  /*5cd0*/  HFMA2 R106, -RZ, RZ, 0, 4.76837158203125e-07 ;  /* 0x00000008ff6a7431 */ /* 0x000fe200000001ff */
[----:B------:R-:W-:-:S07]  /*5ce0*/  MOV R115, R107 ;  /* 0x0000006b00737202 */ /* 0x000fce0000000f00 */
[----:B------:R-:W-:Y:S05]  /*5cf0*/  WARPSYNC.COLLECTIVE R104, `(.L_x_2908) ;  /* 0x0000000068087348 */ /* 0x000fea0003c00000 */
[----:B------:R0:W1:Y:S02]  /*5d00*/  SHFL.BFLY P0, R107, R139, R106, R105 ;  /* 0x0c00006a8b6b7389 */ /* 0x0000640000000069 */
[----:B01----:R-:W-:Y:S05]  /*5d10*/  ENDCOLLECTIVE ;  /* 0x000000000000791b */ /* 0x003fea0003800000 */
.L_x_2908:
[----:B------:R-:W-:-:S05]  /*5d20*/  FADD.FTZ R114, R112, R115 ;  /* 0x0000007370727221 */ /* 0x000fca0000010000 */
[----:B------:R-:W-:Y:S01]  /*5d30*/  MOV R139, R114 ;  /* 0x00000072008b7202 */ /* 0x000fe20000000f00 */
[----:B------:R-:W-:-:S07]  /*5d40*/  FADD.FTZ R108, R113, R107 ;  /* 0x0000006b716c7221 */ /* 0x000fce0000010000 */
[----:B------:R-:W-:Y:S05]  /*5d50*/  WARPSYNC.COLLECTIVE R104, `(.L_x_2909) ;  /* 0x0000000068087348 */ /* 0x000fea0003c00000 */
[----:B------:R0:W1:Y:S02]  /*5d60*/  SHFL.BFLY P0, R107, R139, R106, R105 ;  /* 0x0c00006a8b6b7389 */ /* 0x0000640000000069 */
[----:B01----:R-:W-:Y:S05]  /*5d70*/  ENDCOLLECTIVE ;  /* 0x000000000000791b */ /* 0x003fea0003800000 */
.L_x_2909:
[----:B------:R-:W-:Y:S01]  /*5d80*/  MOV R139, R108 ;  /* 0x0000006c008b7202 */ /* 0x000fe20000000f00 */
[----:B------:R-:W-:Y:S01]  /*5d90*/  HFMA2 R106, -RZ, RZ, 0, 9.5367431640625e-07 ;  /* 0x00000010ff6a7431 */ /* 0x000fe200000001ff */
[----:B------:R-:W-:-:S07]  /*5da0*/  MOV R115, R107 ;  /* 0x0000006b00737202 */ /* 0x000fce0000000f00 */
[----:B------:R-:W-:Y:S05]  /*5db0*/  WARPSYNC.COLLECTIVE R104, `(.L_x_2910) ;  /* 0x0000000068087348 */ /* 0x000fea0003c00000 */
[----:B------:R0:W1:Y:S02]  /*5dc0*/  SHFL.BFLY P0, R107, R139, R106, R105 ;  /* 0x0c00006a8b6b7389 */ /* 0x0000640000000069 */
[----:B01----:R-:W-:Y:S05]  /*5dd0*/  ENDCOLLECTIVE ;  /* 0x000000000000791b */ /* 0x003fea0003800000 */
.L_x_2910:
[----:B------:R-:W-:-:S05]  /*5de0*/  FADD.FTZ R109, R114, R115 ;  /* 0x00000073726d7221 */ /* 0x000fca0000010000 */
[----:B------:R-:W-:Y:S02]  /*5df0*/  MOV R139, R109 ;  /* 0x0000006d008b7202 */ /* 0x000fe40000000f00 */
[----:B------:R-:W-:-:S07]  /*5e00*/  MOV R115, R107 ;  /* 0x0000006b00737202 */ /* 0x000fce0000000f00 */
[----:B------:R-:W-:Y:S05]  /*5e10*/  WARPSYNC.COLLECTIVE R104, `(.L_x_2911) ;  /* 0x0000000068087348 */ /* 0x000fea0003c00000 */
[----:B------:R0:W1:Y:S02]  /*5e20*/  SHFL.BFLY P0, R107, R139, R106, R105 ;  /* 0x0c00006a8b6b7389 */ /* 0x0000640000000069 */
[----:B01----:R-:W-:Y:S05]  /*5e30*/  ENDCOLLECTIVE ;  /* 0x000000000000791b */ /* 0x003fea0003800000 */
.L_x_2911:
[----:B------:R-:W-:Y:S05]  /*5e40*/  BRA `(.L_x_2912) ;  /* 0xffffffbc00d47947 */ /* 0x000fea000383ffff */
.L_x_2913:
        /* <DEDUP_REMOVED lines=11> */
.L_x_3982:


//--------------------- .text._ZN10layer_norm31ln_parallel_residual_bwd_kernelINS_13Kernel_traitsI6__halfffffjLj512ELj1ELj4ELj1ELj16ENS_18Kernel_traits_baseILj512ES2_ffffjLj128EEEEELb0ELb0ELb1EEEvNS_9BwdParamsE --------------------------
	.section	.text._ZN10layer_norm31ln_parallel_residual_bwd_kernelINS_13Kernel_traitsI6__halfffffjLj512ELj1ELj4ELj1ELj16ENS_18Kernel_traits_baseILj512ES2_ffffjLj128EEEEELb0ELb0ELb1EEEvNS_9BwdParamsE,"ax",@progbits
	.align	128
        .global         _ZN10layer_norm31ln_parallel_residual_bwd_kernelINS_13Kernel_traitsI6__halfffffjLj512ELj1ELj4ELj1ELj16ENS_18Kernel_traits_baseILj512ES2_ffffjLj128EEEEELb0ELb0ELb1EEEvNS_9BwdParamsE
        .type           _ZN10layer_norm31ln_parallel_residual_bwd_kernelINS_13Kernel_traitsI6__halfffffjLj512ELj1ELj4ELj1ELj16ENS_18Kernel_traits_baseILj512ES2_ffffjLj128EEEEELb0ELb0ELb1EEEvNS_9BwdParamsE,@function
        .size           _ZN10layer_norm31ln_parallel_residual_bwd_kernelINS_13Kernel_traitsI6__halfffffjLj512ELj1ELj4ELj1ELj16ENS_18Kernel_traits_baseILj512ES2_ffffjLj128EEEEELb0ELb0ELb1EEEvNS_9BwdParamsE,(.L_x_3983 - _ZN10layer_norm31ln_parallel_residual_bwd_kernelINS_13Kernel_traitsI6__halfffffjLj512ELj1ELj4ELj1ELj16ENS_18Kernel_traits_baseILj512ES2_ffffjLj128EEEEELb0ELb0ELb1EEEvNS_9BwdParamsE)
        .other          _ZN10layer_norm31ln_parallel_residual_bwd_kernelINS_13Kernel_traitsI6__halfffffjLj512ELj1ELj4ELj1ELj16ENS_18Kernel_traits_baseILj512ES2_ffffjLj128EEEEELb0ELb0ELb1EEEvNS_9BwdParamsE,@"STO_CUDA_ENTRY STV_DEFAULT"
_ZN10layer_norm31ln_parallel_residual_bwd_kernelINS_13Kernel_traitsI6__halfffffjLj512ELj1ELj4ELj1ELj16ENS_18Kernel_traits_baseILj512ES2_ffffjLj128EEEEELb0ELb0ELb1EEEvNS_9BwdParamsE:
.text._ZN10layer_norm31ln_parallel_residual_bwd_kernelINS_13Kernel_traitsI6__halfffffjLj512ELj1ELj4ELj1ELj16ENS_18Kernel_traits_baseILj512ES2_ffffjLj128EEEEELb0ELb0ELb1EEEvNS_9BwdParamsE:
        /* <DEDUP_REMOVED lines=53> */
[----:B------:R-:W2:Y:S01]  /*0350*/  LDG.E.64 R122, desc[UR10][R4.64+0x300] ;  /* 0x0003000a047a7981 */ /* 0x000ea2000c1e1b00 */
[----:B-1----:R-:W-:-:S03]  /*0360*/  IMAD.WIDE.U32 R2, R103, 0x8, R2 ;  /* 0x0000000867027825 */ /* 0x002fc600078e0002 */
[----:B------:R-:W3:Y:S04]  /*0370*/  LDG.E.64 R126, desc[UR10][R4.64+0x200] ;  /* 0x0002000a047e7981 */ /* 0x000ee8000c1e1b00 */
[----:B------:R-:W4:Y:S04]  /*0380*/  LDG.E.64 R130, desc[UR10][R4.64+0x100] ;  /* 0x0001000a04827981 */ /* 0x000f28000c1e1b00 */
[----:B------:R-:W5:Y:S04]  /*0390*/  LDG.E.64 R134, desc[UR10][R4.64] ;  /* 0x0000000a04867981 */ /* 0x000f68000c1e1b00 */
[----:B------:R-:W5:Y:S04]  /*03a0*/  LDG.E.64 R138, desc[UR10][R2.64+0x300] ;  /* 0x0003000a028a7981 */ /* 0x000f68000c1e1b00 */
[----:B------:R-:W5:Y:S04]  /*03b0*/  LDG.E.64 R142, desc[UR10][R2.64+0x200] ;  /* 0x0002000a028e7981 */ /* 0x000f68000c1e1b00 */
[----:B------:R-:W5:Y:S04]  /*03c0*/  LDG.E.64 R146, desc[UR10][R2.64+0x100] ;  /* 0x0001000a02927981 */ /* 0x000f68000c1e1b00 */
[----:B------:R-:W5:Y:S01]  /*03d0*/  LDG.E.64 R150, desc[UR10][R2.64] ;  /* 0x0000000a02967981 */ /* 0x000f62000c1e1b00 */
[----:B------:R-:W-:Y:S01]  /*03e0*/  HFMA2 R0, -RZ, RZ, 0, 0 ;  /* 0x00000000ff007431 */ /* 0x000fe200000001ff */
[----:B------:R-:W-:Y:S01]  /*03f0*/  BSSY B1, `(.L_x_2916) ;  /* 0x00003be000017945 */ /* 0x000fe20003800000 */
[----:B------:R-:W-:Y:S01]  /*0400*/  HFMA2 R106, -RZ, RZ, 0, 0 ;  /* 0x00000000ff6a7431 */ /* 0x000fe200000001ff */
[----:B------:R-:W-:Y:S01]  /*0410*/  CS2R R58, SRZ ;  /* 0x00000000003a7805 */ /* 0x000fe2000001ff00 */
[----:B------:R-:W-:Y:S01]  /*0420*/  HFMA2 R108, -RZ, RZ, 0, 0 ;  /* 0x00000000ff6c7431 */ /* 0x000fe200000001ff */
[----:B------:R-:W-:Y:S01]  /*0430*/  CS2R R60, SRZ ;  /* 0x00000000003c7805 */ /* 0x000fe2000001ff00 */
[----:B------:R-:W-:Y:S01]  /*0440*/  HFMA2 R110, -RZ, RZ, 0, 0 ;  /* 0x00000000ff6e7431 */ /* 0x000fe200000001ff */
[----:B------:R-:W-:Y:S01]  /*0450*/  MOV R137, RZ ;  /* 0x000000ff00897202 */ /* 0x000fe20000000f00 */
[----:B------:R-:W-:Y:S01]  /*0460*/  HFMA2 R112, -RZ, RZ, 0, 0 ;  /* 0x00000000ff707431 */ /* 0x000fe200000001ff */
[----:B------:R-:W-:Y:S01]  /*0470*/  CS2R R98, SRZ ;  /* 0x0000000000627805 */ /* 0x000fe2000001ff00 */
[----:B------:R-:W-:Y:S01]  /*0480*/  HFMA2 R145, -RZ, RZ, 0, 0 ;  /* 0x00000000ff917431 */ /* 0x000fe200000001ff */
[----:B------:R-:W-:Y:S01]  /*0490*/  CS2R R96, SRZ ;  /* 0x0000000000607805 */ /* 0x000fe2000001ff00 */
[----:B------:R-:W-:Y:S01]  /*04a0*/  HFMA2 R118, -RZ, RZ, 0, 0 ;  /* 0x00000000ff767431 */ /* 0x000fe200000001ff */
[----:B------:R-:W-:Y:S01]  /*04b0*/  CS2R R90, SRZ ;  /* 0x00000000005a7805 */ /* 0x000fe2000001ff00 */
[----:B------:R-:W-:Y:S01]  /*04c0*/  HFMA2 R120, -RZ, RZ, 0, 0 ;  /* 0x00000000ff787431 */ /* 0x000fe200000001ff */
[----:B------:R-:W-:Y:S01]  /*04d0*/  CS2R R88, SRZ ;  /* 0x0000000000587805 */ /* 0x000fe2000001ff00 */
[----:B------:R-:W-:Y:S01]  /*04e0*/  HFMA2 R102, -RZ, RZ, 0, 0 ;  /* 0x00000000ff667431 */ /* 0x000fe200000001ff */
[----:B------:R-:W-:-:S02]  /*04f0*/  CS2R R62, SRZ ;  /* 0x00000000003e7805 */ /* 0x000fc4000001ff00 */
[----:B------:R-:W-:Y:S02]  /*0500*/  CS2R R64, SRZ ;  /* 0x0000000000407805 */ /* 0x000fe4000001ff00 */
[----:B------:R-:W-:Y:S02]  /*0510*/  CS2R R66, SRZ ;  /* 0x0000000000427805 */ /* 0x000fe4000001ff00 */
[----:B------:R-:W-:Y:S02]  /*0520*/  CS2R R68, SRZ ;  /* 0x0000000000447805 */ /* 0x000fe4000001ff00 */
[----:B------:R-:W-:Y:S02]  /*0530*/  MOV R141, RZ ;  /* 0x000000ff008d7202 */ /* 0x000fe40000000f00 */
[----:B------:R-:W-:Y:S02]  /*0540*/  CS2R R70, SRZ ;  /* 0x0000000000467805 */ /* 0x000fe4000001ff00 */
[----:B------:R-:W-:-:S02]  /*0550*/  CS2R R72, SRZ ;  /* 0x0000000000487805 */ /* 0x000fc4000001ff00 */
[----:B------:R-:W-:Y:S02]  /*0560*/  CS2R R92, SRZ ;  /* 0x00000000005c7805 */ /* 0x000fe4000001ff00 */
[----:B------:R-:W-:Y:S02]  /*0570*/  CS2R R100, SRZ ;  /* 0x0000000000647805 */ /* 0x000fe4000001ff00 */
[----:B------:R-:W-:Y:S02]  /*0580*/  MOV R114, RZ ;  /* 0x000000ff00727202 */ /* 0x000fe40000000f00 */
[----:B------:R-:W-:Y:S02]  /*0590*/  CS2R R74, SRZ ;  /* 0x00000000004a7805 */ /* 0x000fe4000001ff00 */
[----:B------:R-:W-:Y:S02]  /*05a0*/  MOV R116, RZ ;  /* 0x000000ff00747202 */ /* 0x000fe40000000f00 */
[----:B------:R-:W-:-:S02]  /*05b0*/  CS2R R76, SRZ ;  /* 0x00000000004c7805 */ /* 0x000fc4000001ff00 */
[----:B------:R-:W-:Y:S02]  /*05c0*/  CS2R R78, SRZ ;  /* 0x00000000004e7805 */ /* 0x000fe4000001ff00 */
[----:B------:R-:W-:Y:S02]  /*05d0*/  CS2R R80, SRZ ;  /* 0x0000000000507805 */ /* 0x000fe4000001ff00 */
[----:B------:R-:W-:Y:S02]  /*05e0*/  CS2R R94, SRZ ;  /* 0x00000000005e7805 */ /* 0x000fe4000001ff00 */
[----:B------:R-:W-:Y:S02]  /*05f0*/  MOV R149, RZ ;  /* 0x000000ff00957202 */ /* 0x000fe40000000f00 */
[----:B------:R-:W-:Y:S02]  /*0600*/  CS2R R82, SRZ ;  /* 0x0000000000527805 */ /* 0x000fe4000001ff00 */
[----:B------:R-:W-:-:S02]  /*0610*/  MOV R153, RZ ;  /* 0x000000ff00997202 */ /* 0x000fc40000000f00 */
[----:B------:R-:W-:Y:S02]  /*0620*/  CS2R R84, SRZ ;  /* 0x0000000000547805 */ /* 0x000fe4000001ff00 */
[----:B------:R-:W-:Y:S02]  /*0630*/  CS2R R86, SRZ ;  /* 0x0000000000567805 */ /* 0x000fe4000001ff00 */
[----:B------:R-:W-:Y:S01]  /*0640*/  MOV R155, RZ ;  /* 0x000000ff009b7202 */ /* 0x000fe20000000f00 */
[----:B--2---:R-:W-:Y:S01]  /*0650*/  HADD2.F32 R105, -RZ, R122.H0_H0 ;  /* 0x2000007aff697230 */ /* 0x004fe20000004100 */
[--C-:B------:R-:W-:Y:S01]  /*0660*/  SHF.R.U64 R122, R122, 0x10, R123.reuse ;  /* 0x000000107a7a7819 */ /* 0x100fe2000000127b */
[----:B------:R-:W-:Y:S01]  /*0670*/  HADD2.F32 R107, -RZ, R123.H0_H0 ;  /* 0x2000007bff6b7230 */ /* 0x000fe20000004100 */
[----:B------:R-:W-:Y:S01]  /*0680*/  SHF.R.U32.HI R124, RZ, 0x10, R123 ;  /* 0x00000010ff7c7819 */ /* 0x000fe2000001167b */
[----:B---3--:R-:W-:Y:S01]  /*0690*/  HADD2.F32 R109, -RZ, R126.H0_H0 ;  /* 0x2000007eff6d7230 */ /* 0x008fe20000004100 */
[--C-:B------:R-:W-:Y:S01]  /*06a0*/  SHF.R.U64 R126, R126, 0x10, R127.reuse ;  /* 0x000000107e7e7819 */ /* 0x100fe2000000127f */
[----:B------:R-:W-:Y:S01]  /*06b0*/  HADD2.F32 R111, -RZ, R127.H0_H0 ;  /* 0x2000007fff6f7230 */ /* 0x000fe20000004100 */
[----:B------:R-:W-:Y:S01]  /*06c0*/  SHF.R.U32.HI R128, RZ, 0x10, R127 ;  /* 0x00000010ff807819 */ /* 0x000fe2000001167f */
[----:B----4-:R-:W-:Y:S01]  /*06d0*/  HADD2.F32 R113, -RZ, R130.H0_H0 ;  /* 0x20000082ff717230 */ /* 0x010fe20000004100 */
[--C-:B------:R-:W-:Y:S01]  /*06e0*/  SHF.R.U64 R130, R130, 0x10, R131.reuse ;  /* 0x0000001082827819 */ /* 0x100fe20000001283 */
[----:B------:R-:W-:Y:S01]  /*06f0*/  HADD2.F32 R115, -RZ, R131.H0_H0 ;  /* 0x20000083ff737230 */ /* 0x000fe20000004100 */
[----:B------:R-:W-:Y:S01]  /*0700*/  SHF.R.U32.HI R132, RZ, 0x10, R131 ;  /* 0x00000010ff847819 */ /* 0x000fe20000011683 */
[----:B-----5:R-:W-:Y:S01]  /*0710*/  HADD2.F32 R117, -RZ, R134.H0_H0 ;  /* 0x20000086ff757230 */ /* 0x020fe20000004100 */
[--C-:B------:R-:W-:Y:S01]  /*0720*/  SHF.R.U64 R134, R134, 0x10, R135.reuse ;  /* 0x0000001086867819 */ /* 0x100fe20000001287 */
[----:B------:R-:W-:Y:S01]  /*0730*/  HADD2.F32 R119, -RZ, R135.H0_H0 ;  /* 0x20000087ff777230 */ /* 0x000fe20000004100 */
[----:B------:R-:W-:Y:S01]  /*0740*/  SHF.R.U32.HI R136, RZ, 0x10, R135 ;  /* 0x00000010ff887819 */ /* 0x000fe20000011687 */
[----:B------:R-:W-:Y:S01]  /*0750*/  HADD2.F32 R121, -RZ, R138.H0_H0 ;  /* 0x2000008aff797230 */ /* 0x000fe20000004100 */
        /* <DEDUP_REMOVED lines=13> */
[----:B------:R-:W-:Y:S01]  /*0830*/  HFMA2 R147, -RZ, RZ, 0, 0 ;  /* 0x00000000ff937431 */ /* 0x000fe200000001ff */
[----:B------:R-:W-:Y:S01]  /*0840*/  SHF.R.U32.HI R152, RZ, 0x10, R151 ;  /* 0x00000010ff987819 */ /* 0x000fe20000011697 */
[----:B------:R-:W-:Y:S01]  /*0850*/  HADD2.F32 R135, -RZ, R151.H0_H0 ;  /* 0x20000097ff877230 */ /* 0x000fe20000004100 */
[----:B------:R-:W-:Y:S01]  /*0860*/  MOV R139, RZ ;  /* 0x000000ff008b7202 */ /* 0x000fe20000000f00 */
[----:B------:R-:W-:Y:S01]  /*0870*/  HADD2.F32 R122, -RZ, R122.H0_H0 ;  /* 0x2000007aff7a7230 */ /* 0x000fe20000004100 */
[----:B------:R-:W-:Y:S01]  /*0880*/  MOV R143, RZ ;  /* 0x000000ff008f7202 */ /* 0x000fe20000000f00 */
[----:B------:R-:W-:Y:S01]  /*0890*/  HADD2.F32 R124, -RZ, R124.H0_H0 ;  /* 0x2000007cff7c7230 */ /* 0x000fe20000004100 */
[----:B------:R-:W-:Y:S01]  /*08a0*/  MOV R151, RZ ;  /* 0x000000ff00977202 */ /* 0x000fe20000000f00 */
[----:B------:R-:W-:-:S02]  /*08b0*/  HADD2.F32 R126, -RZ, R126.H0_H0 ;  /* 0x2000007eff7e7230 */ /* 0x000fc40000004100 */
[----:B------:R-:W-:Y:S02]  /*08c0*/  HADD2.F32 R128, -RZ, R128.H0_H0 ;  /* 0x20000080ff807230 */ /* 0x000fe40000004100 */
[----:B------:R-:W-:Y:S02]  /*08d0*/  HADD2.F32 R130, -RZ, R130.H0_H0 ;  /* 0x20000082ff827230 */ /* 0x000fe40000004100 */
[----:B------:R-:W-:Y:S02]  /*08e0*/  HADD2.F32 R132, -RZ, R132.H0_H0 ;  /* 0x20000084ff847230 */ /* 0x000fe40000004100 */
[----:B------:R-:W-:Y:S02]  /*08f0*/  HADD2.F32 R134, -RZ, R134.H0_H0 ;  /* 0x20000086ff867230 */ /* 0x000fe40000004100 */
[----:B------:R-:W-:Y:S02]  /*0900*/  HADD2.F32 R136, -RZ, R136.H0_H0 ;  /* 0x20000088ff887230 */ /* 0x000fe40000004100 */
[----:B------:R-:W-:-:S02]  /*0910*/  HADD2.F32 R138, -RZ, R138.H0_H0 ;  /* 0x2000008aff8a7230 */ /* 0x000fc40000004100 */
[----:B------:R-:W-:Y:S02]  /*0920*/  HADD2.F32 R140, -RZ, R140.H0_H0 ;  /* 0x2000008cff8c7230 */ /* 0x000fe40000004100 */
[----:B------:R-:W-:Y:S02]  /*0930*/  HADD2.F32 R142, -RZ, R142.H0_H0 ;  /* 0x2000008eff8e7230 */ /* 0x000fe40000004100 */
[----:B------:R-:W-:Y:S02]  /*0940*/  HADD2.F32 R144, -RZ, R144.H0_H0 ;  /* 0x20000090ff907230 */ /* 0x000fe40000004100 */
[----:B------:R-:W-:Y:S02]  /*0950*/  HADD2.F32 R146, -RZ, R146.H0_H0 ;  /* 0x20000092ff927230 */ /* 0x000fe40000004100 */
[----:B------:R-:W-:Y:S02]  /*0960*/  HADD2.F32 R148, -RZ, R148.H0_H0 ;  /* 0x20000094ff947230 */ /* 0x000fe40000004100 */
[----:B------:R-:W-:-:S02]  /*0970*/  HADD2.F32 R150, -RZ, R150.H0_H0 ;  /* 0x20000096ff967230 */ /* 0x000fc40000004100 */
[----:B------:R-:W-:-:S07]  /*0980*/  HADD2.F32 R152, -RZ, R152.H0_H0 ;  /* 0x20000098ff987230 */ /* 0x000fce0000004100 */
.L_x_2950:
        /* <DEDUP_REMOVED lines=11> */
[----:B-1----:R-:W-:-:S06]  /*0a40*/  IMAD.WIDE.U32 R40, R163, 0x10, R56 ;  /* 0x00000010a3287825 */ /* 0x002fcc00078e0038 */
[----:B------:R-:W4:Y:S01]  /*0a50*/  LDG.E.128 R40, desc[UR10][R40.64] ;  /* 0x0000000a28287981 */ /* 0x000f22000c1e1d00 */
[----:B--2---:R-:W-:-:S06]  /*0a60*/  IMAD.WIDE R156, R104, 0x4, R156 ;  /* 0x00000004689c7825 */ /* 0x004fcc00078e029c */
[----:B------:R1:W2:Y:S01]  /*0a70*/  LDG.E R157, desc[UR10][R156.64] ;  /* 0x0000000a9c9d7981 */ /* 0x0002a2000c1e1900 */
[----:B---3--:R-:W-:-:S06]  /*0a80*/  IMAD.WIDE.U32 R44, R163, 0x10, R52 ;  /* 0x00000010a32c7825 */ /* 0x008fcc00078e0034 */
[----:B------:R-:W3:Y:S01]  /*0a90*/  LDG.E.128 R44, desc[UR10][R44.64] ;  /* 0x0000000a2c2c7981 */ /* 0x000ee2000c1e1d00 */
[----:B0-----:R-:W-:-:S06]  /*0aa0*/  IMAD.WIDE.U32 R48, R163, 0x10, R54 ;  /* 0x00000010a3307825 */ /* 0x001fcc00078e0036 */
[----:B------:R-:W3:Y:S01]  /*0ab0*/  LDG.E.128 R48, desc[UR10][R48.64] ;  /* 0x0000000a30307981 */ /* 0x000ee2000c1e1d00 */
[----:B------:R-:W-:Y:S02]  /*0ac0*/  IADD3 R159, PT, PT, R163, 0x20, RZ ;  /* 0x00000020a39f7810 */ /* 0x000fe40007ffe0ff */
[----:B------:R-:W-:-:S03]  /*0ad0*/  ISETP.NE.AND P2, PT, RZ, UR12, PT ;  /* 0x0000000cff007c0c */ /* 0x000fc6000bf45270 */
[----:B------:R-:W-:-:S04]  /*0ae0*/  IMAD.WIDE.U32 R28, R159, 0x10, R56 ;  /* 0x000000109f1c7825 */ /* 0x000fc800078e0038 */
[----:B------:R-:W-:Y:S02]  /*0af0*/  IMAD.WIDE.U32 R32, R159, 0x10, R52 ;  /* 0x000000109f207825 */ /* 0x000fe400078e0034 */
[----:B------:R-:W3:Y:S01]  /*0b00*/  LDG.E.128 R28, desc[UR10][R28.64] ;  /* 0x0000000a1c1c7981 */ /* 0x000ee2000c1e1d00 */
[----:B------:R-:W-:Y:S01]  /*0b10*/  IADD3 R161, PT, PT, R163, 0x40, RZ ;  /* 0x00000040a3a17810 */ /* 0x000fe20007ffe0ff */
[----:B------:R-:W-:Y:S02]  /*0b20*/  IMAD.WIDE.U32 R36, R159, 0x10, R54 ;  /* 0x000000109f247825 */ /* 0x000fe400078e0036 */
[----:B------:R-:W3:Y:S04]  /*0b30*/  LDG.E.128 R32, desc[UR10][R32.64] ;  /* 0x0000000a20207981 */ /* 0x000ee8000c1e1d00 */
[----:B------:R-:W3:Y:S01]  /*0b40*/  LDG.E.128 R36, desc[UR10][R36.64] ;  /* 0x0000000a24247981 */ /* 0x000ee2000c1e1d00 */
[----:B----4-:R-:W-:-:S05]  /*0b50*/  FSEL R168, R2, RZ, !P2 ;  /* 0x000000ff02a87208 */ /* 0x010fca0005000000 */
[C---:B------:R-:W-:Y:S01]  /*0b60*/  FADD.FTZ R40, -R168.reuse, R40 ;  /* 0x00000028a8287221 */ /* 0x040fe20000010100 */
[C---:B-1----:R-:W-:Y:S01]  /*0b70*/  FADD.FTZ R156, -R168.reuse, R41 ;  /* 0x00000029a89c7221 */ /* 0x042fe20000010100 */
[C---:B------:R-:W-:Y:S01]  /*0b80*/  FADD.FTZ R42, -R168.reuse, R42 ;  /* 0x0000002aa82a7221 */ /* 0x040fe20000010100 */
[----:B------:R-:W-:Y:S01]  /*0b90*/  FADD.FTZ R164, -R168, R43 ;  /* 0x0000002ba8a47221 */ /* 0x000fe20000010100 */
[C---:B--2---:R-:W-:Y:S01]  /*0ba0*/  FMUL.FTZ R3, R157.reuse, R40 ;  /* 0x000000289d037220 */ /* 0x044fe20000410000 */
[----:B------:R-:W-:Y:S01]  /*0bb0*/  FMUL.FTZ R156, R157, R156 ;  /* 0x0000009c9d9c7220 */ /* 0x000fe20000410000 */
[----:B---3--:R-:W-:Y:S01]  /*0bc0*/  FMUL.FTZ R40, R119, R46 ;  /* 0x0000002e77287220 */ /* 0x008fe20000410000 */
[----:B------:R-:W-:Y:S01]  /*0bd0*/  FMUL.FTZ R2, R117, R44 ;  /* 0x0000002c75027220 */ /* 0x000fe20000410000 */
[C---:B------:R-:W-:Y:S01]  /*0be0*/  FADD.FTZ R99, R44.reuse, R99 ;  /* 0x000000632c637221 */ /* 0x040fe20000010000 */
[----:B------:R-:W-:Y:S01]  /*0bf0*/  FFMA.FTZ R101, R44, R3, R101 ;  /* 0x000000032c657223 */ /* 0x000fe20000010065 */
[----:B------:R-:W-:Y:S01]  /*0c00*/  FMUL.FTZ R167, R134, R45 ;  /* 0x0000002d86a77220 */ /* 0x000fe20000410000 */
[C---:B------:R-:W-:Y:S01]  /*0c10*/  FADD.FTZ R96, R45.reuse, R96 ;  /* 0x000000602d607221 */ /* 0x040fe20000010000 */
[----:B------:R-:W-:Y:S01]  /*0c20*/  FFMA.FTZ R98, R45, R156, R98 ;  /* 0x0000009c2d627223 */ /* 0x000fe20000010062 */
[----:B------:R-:W-:Y:S01]  /*0c30*/  FFMA.FTZ R171, R135, R50, R40 ;  /* 0x0000003287ab7223 */ /* 0x000fe20000010028 */
[----:B------:R-:W-:-:S04]  /*0c40*/  IMAD.WIDE.U32 R40, R161, 0x10, R56 ;  /* 0x00000010a1287825 */ /* 0x000fc800078e0038 */
[C---:B------:R-:W-:Y:S01]  /*0c50*/  FMUL.FTZ R160, R157.reuse, R42 ;  /* 0x0000002a9da07220 */ /* 0x040fe20000410000 */
[----:B------:R-:W-:Y:S01]  /*0c60*/  FMUL.FTZ R164, R157, R164 ;  /* 0x000000a49da47220 */ /* 0x000fe20000410000 */
[----:B------:R-:W-:-:S04]  /*0c70*/  IMAD.WIDE.U32 R44, R161, 0x10, R52 ;  /* 0x00000010a12c7825 */ /* 0x000fc800078e0034 */
[C---:B------:R-:W-:Y:S01]  /*0c80*/  FADD.FTZ R149, R48.reuse, R149 ;  /* 0x0000009530957221 */ /* 0x040fe20000010000 */
[----:B------:R-:W-:Y:S01]  /*0c90*/  FFMA.FTZ R155, R48, R3, R155 ;  /* 0x00000003309b7223 */ /* 0x000fe2000001009b */
[----:B------:R-:W-:Y:S01]  /*0ca0*/  FFMA.FTZ R2, R133, R48, R2 ;  /* 0x0000003085027223 */ /* 0x000fe20000010002 */
[C---:B------:R-:W-:Y:S01]  /*0cb0*/  FADD.FTZ R100, R49.reuse, R100 ;  /* 0x0000006431647221 */ /* 0x040fe20000010000 */
[----:B------:R-:W-:Y:S01]  /*0cc0*/  FFMA.FTZ R102, R49, R156, R102 ;  /* 0x0000009c31667223 */ /* 0x000fe20000010066 */
[----:B------:R-:W-:Y:S01]  /*0cd0*/  FFMA.FTZ R167, R150, R49, R167 ;  /* 0x0000003196a77223 */ /* 0x000fe200000100a7 */
[----:B------:R-:W-:-:S04]  /*0ce0*/  IMAD.WIDE.U32 R48, R161, 0x10, R54 ;  /* 0x00000010a1307825 */ /* 0x000fc800078e0036 */
[C---:B------:R-:W-:Y:S01]  /*0cf0*/  FADD.FTZ R91, R46.reuse, R91 ;  /* 0x0000005b2e5b7221 */ /* 0x040fe20000010000 */
[----:B------:R-:W-:Y:S01]  /*0d00*/  FFMA.FTZ R93, R46, R160, R93 ;  /* 0x000000a02e5d7223 */ /* 0x000fe2000001005d */
[----:B------:R-:W-:Y:S01]  /*0d10*/  FMUL.FTZ R175, R136, R47 ;  /* 0x0000002f88af7220 */ /* 0x000fe20000410000 */
[C---:B------:R-:W-:Y:S01]  /*0d20*/  FADD.FTZ R88, R47.reuse, R88 ;  /* 0x000000582f587221 */ /* 0x040fe20000010000 */
[----:B------:R-:W-:Y:S01]  /*0d30*/  FFMA.FTZ R90, R47, R164, R90 ;  /* 0x000000a42f5a7223 */ /* 0x000fe2000001005a */
[----:B------:R-:W2:Y:S01]  /*0d40*/  LDG.E.128 R40, desc[UR10][R40.64] ;  /* 0x0000000a28287981 */ /* 0x000ea2000c1e1d00 */
[----:B------:R-:W-:-:S03]  /*0d50*/  FADD.FTZ R95, R50, R95 ;  /* 0x0000005f325f7221 */ /* 0x000fc60000010000 */
[----:B------:R-:W3:Y:S01]  /*0d60*/  LDG.E.128 R44, desc[UR10][R44.64] ;  /* 0x0000000a2c2c7981 */ /* 0x000ee2000c1e1d00 */
[----:B------:R-:W-:Y:S01]  /*0d70*/  FFMA.FTZ R97, R50, R160, R97 ;  /* 0x000000a032617223 */ /* 0x000fe20000010061 */
[C---:B------:R-:W-:Y:S01]  /*0d80*/  FADD.FTZ R92, R51.reuse, R92 ;  /* 0x0000005c335c7221 */ /* 0x040fe20000010000 */
[----:B------:R-:W-:Y:S01]  /*0d90*/  FFMA.FTZ R94, R51, R164, R94 ;  /* 0x000000a4335e7223 */ /* 0x000fe2000001005e */
[----:B------:R-:W-:Y:S02]  /*0da0*/  FFMA.FTZ R175, R152, R51, R175 ;  /* 0x0000003398af7223 */ /* 0x000fe400000100af */
[----:B------:R-:W4:Y:S01]  /*0db0*/  LDG.E.128 R48, desc[UR10][R48.64] ;  /* 0x0000000a30307981 */ /* 0x000f22000c1e1d00 */
[C---:B------:R-:W-:Y:S01]  /*0dc0*/  FADD.FTZ R28, -R168.reuse, R28 ;  /* 0x0000001ca81c7221 */ /* 0x040fe20000010100 */
[----:B------:R-:W-:-:S03]  /*0dd0*/  FADD.FTZ R30, -R168, R30 ;  /* 0x0000001ea81e7221 */ /* 0x000fc60000010100 */
[----:B------:R-:W-:Y:S01]  /*0de0*/  FMUL.FTZ R154, R157, R28 ;  /* 0x0000001c9d9a7220 */ /* 0x000fe20000410000 */
[----:B------:R-:W-:Y:S01]  /*0df0*/  FMUL.FTZ R28, R113, R32 ;  /* 0x00000020711c7220 */ /* 0x000fe20000410000 */
[----:B------:R-:W-:-:S03]  /*0e00*/  FMUL.FTZ R162, R157, R30 ;  /* 0x0000001e9da27220 */ /* 0x000fc60000410000 */
[----:B------:R-:W-:Y:S01]  /*0e10*/  FFMA.FTZ R165, R129, R36, R28 ;  /* 0x0000002481a57223 */ /* 0x000fe2000001001c */
[----:B------:R-:W-:Y:S01]  /*0e20*/  FMUL.FTZ R28, R115, R34 ;  /* 0x00000022731c7220 */ /* 0x000fe20000410000 */
[----:B------:R-:W-:Y:S01]  /*0e30*/  FADD.FTZ R166, -R168, R31 ;  /* 0x0000001fa8a67221 */ /* 0x000fe20000010100 */
[C---:B------:R-:W-:Y:S01]  /*0e40*/  FADD.FTZ R79, R38.reuse, R79 ;  /* 0x0000004f264f7221 */ /* 0x040fe20000010000 */
[----:B------:R-:W-:Y:S01]  /*0e50*/  FFMA.FTZ R87, R38, R162, R87 ;  /* 0x000000a226577223 */ /* 0x000fe20000010057 */
[----:B------:R-:W-:Y:S01]  /*0e60*/  FFMA.FTZ R173, R131, R38, R28 ;  /* 0x0000002683ad7223 */ /* 0x000fe2000001001c */
[----:B------:R-:W-:Y:S01]  /*0e70*/  FMUL.FTZ R166, R157, R166 ;  /* 0x000000a69da67220 */ /* 0x000fe20000410000 */
[----:B------:R-:W-:Y:S01]  /*0e80*/  FMUL.FTZ R179, R132, R35 ;  /* 0x0000002384b37220 */ /* 0x000fe20000410000 */
[C---:B------:R-:W-:Y:S02]  /*0e90*/  FADD.FTZ R76, R39.reuse, R76 ;  /* 0x0000004c274c7221 */ /* 0x040fe40000010000 */
[----:B------:R-:W-:Y:S01]  /*0ea0*/  FFMA.FTZ R84, R39, R166, R84 ;  /* 0x000000a627547223 */ /* 0x000fe20000010054 */
[----:B------:R-:W-:Y:S01]  /*0eb0*/  FFMA.FTZ R179, R148, R39, R179 ;  /* 0x0000002794b37223 */ /* 0x000fe200000100b3 */
[----:B------:R-:W-:Y:S01]  /*0ec0*/  IADD3 R39, PT, PT, R163, 0x60, RZ ;  /* 0x00000060a3277810 */ /* 0x000fe20007ffe0ff */
[C---:B------:R-:W-:Y:S01]  /*0ed0*/  FADD.FTZ R158, -R168.reuse, R29 ;  /* 0x0000001da89e7221 */ /* 0x040fe20000010100 */
[C---:B--2---:R-:W-:Y:S01]  /*0ee0*/  FADD.FTZ R38, -R168.reuse, R40 ;  /* 0x00000028a8267221 */ /* 0x044fe20000010100 */
[----:B------:R-:W-:Y:S01]  /*0ef0*/  FADD.FTZ R40, -R168, R41 ;  /* 0x00000029a8287221 */ /* 0x000fe20000010100 */
[----:B---3--:R-:W-:-:S03]  /*0f00*/  FMUL.FTZ R28, R109, R44 ;  /* 0x0000002c6d1c7220 */ /* 0x008fc60000410000 */
[----:B------:R-:W-:Y:S01]  /*0f10*/  FMUL.FTZ R40, R157, R40 ;  /* 0x000000289d287220 */ /* 0x000fe20000410000 */
[----:B------:R-:W-:Y:S01]  /*0f20*/  FMUL.FTZ R41, R126, R45 ;  /* 0x0000002d7e297220 */ /* 0x000fe20000410000 */
[----:B----4-:R-:W-:Y:S01]  /*0f30*/  FFMA.FTZ R177, R125, R48, R28 ;  /* 0x000000307db17223 */ /* 0x010fe2000001001c */
[----:B------:R-:W-:Y:S01]  /*0f40*/  FMUL.FTZ R28, R111, R46 ;  /* 0x0000002e6f1c7220 */ /* 0x000fe20000410000 */
[C---:B------:R-:W-:Y:S01]  /*0f50*/  FADD.FTZ R64, R45.reuse, R64 ;  /* 0x000000402d407221 */ /* 0x040fe20000010000 */
[----:B------:R-:W-:Y:S02]  /*0f60*/  FFMA.FTZ R0, R45, R40, R0 ;  /* 0x000000282d007223 */ /* 0x000fe40000010000 */
[----:B------:R-:W-:Y:S01]  /*0f70*/  FFMA.FTZ R45, R127, R50, R28 ;  /* 0x000000327f2d7223 */ /* 0x000fe2000001001c */
[----:B------:R-:W-:-:S06]  /*0f80*/  IMAD.WIDE.U32 R28, R39, 0x10, R56 ;  /* 0x00000010271c7825 */ /* 0x000fcc00078e0038 */
[----:B------:R-:W2:Y:S01]  /*0f90*/  LDG.E.128 R28, desc[UR10][R28.64] ;  /* 0x0000000a1c1c7981 */ /* 0x000ea2000c1e1d00 */
[----:B------:R-:W-:Y:S01]  /*0fa0*/  FMUL.FTZ R158, R157, R158 ;  /* 0x0000009e9d9e7220 */ /* 0x000fe20000410000 */
[C---:B------:R-:W-:Y:S01]  /*0fb0*/  FADD.FTZ R63, R32.reuse, R63 ;  /* 0x0000003f203f7221 */ /* 0x040fe20000010000 */
[----:B------:R-:W-:Y:S01]  /*0fc0*/  FFMA.FTZ R73, R32, R154, R73 ;  /* 0x0000009a20497223 */ /* 0x000fe20000010049 */
[----:B------:R-:W-:Y:S01]  /*0fd0*/  FMUL.FTZ R169, R130, R33 ;  /* 0x0000002182a97220 */ /* 0x000fe20000410000 */
[C---:B------:R-:W-:Y:S01]  /*0fe0*/  FADD.FTZ R60, R33.reuse, R60 ;  /* 0x0000003c213c7221 */ /* 0x040fe20000010000 */
[----:B------:R-:W-:Y:S01]  /*0ff0*/  FFMA.FTZ R70, R33, R158, R70 ;  /* 0x0000009e21467223 */ /* 0x000fe20000010046 */
[C---:B------:R-:W-:Y:S01]  /*1000*/  FMUL.FTZ R38, R157.reuse, R38 ;  /* 0x000000269d267220 */ /* 0x040fe20000410000 */
[----:B------:R-:W-:Y:S01]  /*1010*/  FADD.FTZ R32, -R168, R43 ;  /* 0x0000002ba8207221 */ /* 0x000fe20000010100 */
[----:B------:R-:W-:Y:S01]  /*1020*/  FMUL.FTZ R33, R128, R47 ;  /* 0x0000002f80217220 */ /* 0x000fe20000410000 */
[C---:B------:R-:W-:Y:S01]  /*1030*/  FADD.FTZ R67, R44.reuse, R67 ;  /* 0x000000432c437221 */ /* 0x040fe20000010000 */
[----:B------:R-:W-:Y:S01]  /*1040*/  FFMA.FTZ R59, R44, R38, R59 ;  /* 0x000000262c3b7223 */ /* 0x000fe2000001003b */
[----:B------:R-:W-:Y:S01]  /*1050*/  FMUL.FTZ R43, R157, R32 ;  /* 0x000000209d2b7220 */ /* 0x000fe20000410000 */
[----:B------:R-:W-:Y:S01]  /*1060*/  FFMA.FTZ R44, R144, R51, R33 ;  /* 0x00000033902c7223 */ /* 0x000fe20000010021 */
[----:B------:R-:W-:Y:S01]  /*1070*/  FADD.FTZ R42, -R168, R42 ;  /* 0x0000002aa82a7221 */ /* 0x000fe20000010100 */
[----:B------:R-:W-:-:S04]  /*1080*/  IMAD.WIDE.U32 R32, R39, 0x10, R52 ;  /* 0x0000001027207825 */ /* 0x000fc800078e0034 */
[C---:B------:R-:W-:Y:S01]  /*1090*/  FADD.FTZ R65, R34.reuse, R65 ;  /* 0x0000004122417221 */ /* 0x040fe20000010000 */
[----:B------:R-:W-:Y:S01]  /*10a0*/  FFMA.FTZ R71, R34, R162, R71 ;  /* 0x000000a222477223 */ /* 0x000fe20000010047 */
[----:B------:R-:W-:Y:S01]  /*10b0*/  FMUL.FTZ R42, R157, R42 ;  /* 0x0000002a9d2a7220 */ /* 0x000fe20000410000 */
[C---:B------:R-:W-:Y:S01]  /*10c0*/  FADD.FTZ R62, R35.reuse, R62 ;  /* 0x0000003e233e7221 */ /* 0x040fe20000010000 */
[----:B------:R-:W-:Y:S01]  /*10d0*/  FFMA.FTZ R68, R35, R166, R68 ;  /* 0x000000a623447223 */ /* 0x000fe20000010044 */
[----:B------:R-:W-:Y:S01]  /*10e0*/  IMAD.WIDE.U32 R54, R39, 0x10, R54 ;  /* 0x0000001027367825 */ /* 0x000fe200078e0036 */
[----:B------:R-:W3:Y:S03]  /*10f0*/  LDG.E.128 R32, desc[UR10][R32.64] ;  /* 0x0000000a20207981 */ /* 0x000ee6000c1e1d00 */
[C---:B------:R-:W-:Y:S01]  /*1100*/  FFMA.FTZ R85, R48.reuse, R38, R85 ;  /* 0x0000002630557223 */ /* 0x040fe20000010055 */
[----:B------:R-:W-:Y:S01]  /*1110*/  FADD.FTZ R77, R48, R77 ;  /* 0x0000004d304d7221 */ /* 0x000fe20000010000 */
[C---:B------:R-:W-:Y:S01]  /*1120*/  FADD.FTZ R75, R50.reuse, R75 ;  /* 0x0000004b324b7221 */ /* 0x040fe20000010000 */
[-C--:B------:R-:W-:Y:S01]  /*1130*/  FFMA.FTZ R83, R50, R42.reuse, R83 ;  /* 0x0000002a32537223 */ /* 0x080fe20000010053 */
[C---:B------:R-:W-:Y:S01]  /*1140*/  FADD.FTZ R69, R46.reuse, R69 ;  /* 0x000000452e457221 */ /* 0x040fe20000010000 */
[----:B------:R-:W-:Y:S01]  /*1150*/  FFMA.FTZ R61, R46, R42, R61 ;  /* 0x0000002a2e3d7223 */ /* 0x000fe2000001003d */
[C---:B--2---:R-:W-:Y:S01]  /*1160*/  FADD.FTZ R46, -R168.reuse, R28 ;  /* 0x0000001ca82e7221 */ /* 0x044fe20000010100 */
[C---:B------:R-:W-:Y:S01]  /*1170*/  FADD.FTZ R48, -R168.reuse, R29 ;  /* 0x0000001da8307221 */ /* 0x040fe20000010100 */
[C---:B------:R-:W-:Y:S01]  /*1180*/  FADD.FTZ R50, -R168.reuse, R30 ;  /* 0x0000001ea8327221 */ /* 0x040fe20000010100 */
[----:B------:R-:W-:-:S02]  /*1190*/  FADD.FTZ R52, -R168, R31 ;  /* 0x0000001fa8347221 */ /* 0x000fc40000010100 */
[----:B------:R-:W2:Y:S01]  /*11a0*/  LDG.E.128 R28, desc[UR10][R54.64] ;  /* 0x0000000a361c7981 */ /* 0x000ea2000c1e1d00 */
[----:B------:R-:W-:-:S04]  /*11b0*/  ISETP.NE.U32.AND P0, PT, RZ, UR14, PT ;  /* 0x0000000eff007c0c */ /* 0x000fc8000bf05070 */
[----:B------:R-:W-:Y:S01]  /*11c0*/  ISETP.NE.AND.EX P0, PT, RZ, UR15, PT, P0 ;  /* 0x0000000fff007c0c */ /* 0x000fe2000bf05300 */
[C---:B------:R-:W-:Y:S01]  /*11d0*/  FADD.FTZ R81, R36.reuse, R81 ;  /* 0x0000005124517221 */ /* 0x040fe20000010000 */
[----:B------:R-:W-:Y:S01]  /*11e0*/  FFMA.FTZ R89, R36, R154, R89 ;  /* 0x0000009a24597223 */ /* 0x000fe20000010059 */
[C---:B------:R-:W-:Y:S01]  /*11f0*/  FMUL.FTZ R46, R157.reuse, R46 ;  /* 0x0000002e9d2e7220 */ /* 0x040fe20000410000 */
[C---:B------:R-:W-:Y:S01]  /*1200*/  FMUL.FTZ R48, R157.reuse, R48 ;  /* 0x000000309d307220 */ /* 0x040fe20000410000 */
[C---:B------:R-:W-:Y:S01]  /*1210*/  FMUL.FTZ R50, R157.reuse, R50 ;  /* 0x000000329d327220 */ /* 0x040fe20000410000 */
[----:B------:R-:W-:Y:S01]  /*1220*/  FMUL.FTZ R52, R157, R52 ;  /* 0x000000349d347220 */ /* 0x000fe20000410000 */
[C---:B------:R-:W-:Y:S01]  /*1230*/  FADD.FTZ R66, R47.reuse, R66 ;  /* 0x000000422f427221 */ /* 0x040fe20000010000 */
[----:B------:R-:W-:Y:S01]  /*1240*/  FFMA.FTZ R58, R47, R43, R58 ;  /* 0x0000002b2f3a7223 */ /* 0x000fe2000001003a */
[----:B---3--:R-:W-:Y:S01]  /*1250*/  FMUL.FTZ R36, R105, R32 ;  /* 0x0000002069247220 */ /* 0x008fe20000410000 */
[----:B------:R-:W-:Y:S01]  /*1260*/  FFMA.FTZ R41, R142, R49, R41 ;  /* 0x000000318e297223 */ /* 0x000fe20000010029 */
[C---:B------:R-:W-:Y:S01]  /*1270*/  FFMA.FTZ R82, R49.reuse, R40, R82 ;  /* 0x0000002831527223 */ /* 0x040fe20000010052 */
[----:B------:R-:W-:Y:S01]  /*1280*/  FADD.FTZ R74, R49, R74 ;  /* 0x0000004a314a7221 */ /* 0x000fe20000010000 */
[C---:B------:R-:W-:Y:S01]  /*1290*/  FFMA.FTZ R137, R32.reuse, R46, R137 ;  /* 0x0000002e20897223 */ /* 0x040fe20000010089 */
[----:B------:R-:W-:Y:S01]  /*12a0*/  FADD.FTZ R141, R32, R141 ;  /* 0x0000008d208d7221 */ /* 0x000fe20000010000 */
[----:B------:R-:W-:Y:S01]  /*12b0*/  FMUL.FTZ R49, R122, R33 ;  /* 0x000000217a317220 */ /* 0x000fe20000410000 */
[C---:B------:R-:W-:Y:S01]  /*12c0*/  FFMA.FTZ R106, R33.reuse, R48, R106 ;  /* 0x00000030216a7223 */ /* 0x040fe2000001006a */
[----:B------:R-:W-:Y:S01]  /*12d0*/  FADD.FTZ R110, R33, R110 ;  /* 0x0000006e216e7221 */ /* 0x000fe20000010000 */
[C---:B------:R-:W-:Y:S01]  /*12e0*/  FFMA.FTZ R139, R34.reuse, R50, R139 ;  /* 0x00000032228b7223 */ /* 0x040fe2000001008b */
[----:B------:R-:W-:Y:S01]  /*12f0*/  FADD.FTZ R143, R34, R143 ;  /* 0x0000008f228f7221 */ /* 0x000fe20000010000 */
[----:B------:R-:W-:Y:S01]  /*1300*/  FMUL.FTZ R53, R124, R35 ;  /* 0x000000237c357220 */ /* 0x000fe20000410000 */
[C---:B------:R-:W-:Y:S01]  /*1310*/  FFMA.FTZ R108, R35.reuse, R52, R108 ;  /* 0x00000034236c7223 */ /* 0x040fe2000001006c */
[----:B------:R-:W-:Y:S01]  /*1320*/  FADD.FTZ R112, R35, R112 ;  /* 0x0000007023707221 */ /* 0x000fe20000010000 */
[----:B------:R-:W0:Y:S02]  /*1330*/  @P0 LDC.64 R32, c[0x0][0x438] ;  /* 0x00010e00ff200b82 */ /* 0x000e240000000a00 */
[----:B0-----:R-:W-:-:S05]  /*1340*/  @P0 IMAD.WIDE.U32 R32, R161, 0x10, R32 ;  /* 0x00000010a1200825 */ /* 0x001fca00078e0020 */
[----:B-----5:R-:W5:Y:S01]  /*1350*/  @P0 LDG.E.128 R12, desc[UR10][R32.64] ;  /* 0x0000000a200c0981 */ /* 0x020f62000c1e1d00 */
[C---:B------:R-:W-:Y:S01]  /*1360*/  FADD.FTZ R72, R51.reuse, R72 ;  /* 0x0000004833487221 */ /* 0x040fe20000010000 */
[----:B------:R-:W-:Y:S01]  /*1370*/  FFMA.FTZ R80, R51, R43, R80 ;  /* 0x0000002b33507223 */ /* 0x000fe20000010050 */
[C---:B--2---:R-:W-:Y:S01]  /*1380*/  FFMA.FTZ R153, R28.reuse, R46, R153 ;  /* 0x0000002e1c997223 */ /* 0x044fe20000010099 */
[----:B------:R-:W-:Y:S01]  /*1390*/  FFMA.FTZ R47, R121, R28, R36 ;  /* 0x0000001c792f7223 */ /* 0x000fe20000010024 */
[----:B------:R-:W-:Y:S01]  /*13a0*/  FADD.FTZ R147, R28, R147 ;  /* 0x000000931c937221 */ /* 0x000fe20000010000 */
[----:B------:R-:W-:Y:S02]  /*13b0*/  FMUL.FTZ R28, R107, R34 ;  /* 0x000000226b1c7220 */ /* 0x000fe40000410000 */
[----:B------:R-:W0:Y:S02]  /*13c0*/  @P0 LDC.64 R34, c[0x0][0x438] ;  /* 0x00010e00ff220b82 */ /* 0x000e240000000a00 */
[----:B0-----:R-:W-:-:S05]  /*13d0*/  @P0 IMAD.WIDE.U32 R34, R39, 0x10, R34 ;  /* 0x0000001027220825 */ /* 0x001fca00078e0022 */
[----:B------:R-:W5:Y:S01]  /*13e0*/  @P0 LDG.E.128 R16, desc[UR10][R34.64] ;  /* 0x0000000a22100981 */ /* 0x000f62000c1e1d00 */
[----:B------:R-:W-:Y:S01]  /*13f0*/  FFMA.FTZ R49, R138, R29, R49 ;  /* 0x0000001d8a317223 */ /* 0x000fe20000010031 */
[C---:B------:R-:W-:Y:S01]  /*1400*/  FFMA.FTZ R120, R29.reuse, R48, R120 ;  /* 0x000000301d787223 */ /* 0x040fe20000010078 */
[----:B------:R-:W-:Y:S01]  /*1410*/  FADD.FTZ R116, R29, R116 ;  /* 0x000000741d747221 */ /* 0x000fe20000010000 */
[----:B------:R-:W-:Y:S02]  /*1420*/  FFMA.FTZ R51, R123, R30, R28 ;  /* 0x0000001e7b337223 */ /* 0x000fe4000001001c */
[----:B------:R-:W0:Y:S01]  /*1430*/  @P0 LDC.64 R28, c[0x0][0x438] ;  /* 0x00010e00ff1c0b82 */ /* 0x000e220000000a00 */
[----:B------:R-:W-:Y:S01]  /*1440*/  FADD.FTZ R36, RZ, R2 ;  /* 0x00000002ff247221 */ /* 0x000fe20000010000 */
[C---:B------:R-:W-:Y:S01]  /*1450*/  FFMA.FTZ R151, R30.reuse, R50, R151 ;  /* 0x000000321e977223 */ /* 0x040fe20000010097 */
[----:B------:R-:W-:Y:S02]  /*1460*/  FADD.FTZ R145, R30, R145 ;  /* 0x000000911e917221 */ /* 0x000fe40000010000 */
[----:B------:R-:W-:Y:S01]  /*1470*/  FADD.FTZ R36, R167, R36 ;  /* 0x00000024a7247221 */ /* 0x000fe20000010000 */
[----:B------:R-:W-:Y:S01]  /*1480*/  FFMA.FTZ R53, R140, R31, R53 ;  /* 0x0000001f8c357223 */ /* 0x000fe20000010035 */
[C---:B------:R-:W-:Y:S01]  /*1490*/  FFMA.FTZ R118, R31.reuse, R52, R118 ;  /* 0x000000341f767223 */ /* 0x040fe20000010076 */
[----:B------:R-:W-:Y:S01]  /*14a0*/  FADD.FTZ R114, R31, R114 ;  /* 0x000000721f727221 */ /* 0x000fe20000010000 */
[----:B------:R-:W-:Y:S01]  /*14b0*/  FADD.FTZ R36, R171, R36 ;  /* 0x00000024ab247221 */ /* 0x000fe20000010000 */
[----:B------:R-:W1:Y:S01]  /*14c0*/  @P0 LDC.64 R30, c[0x0][0x438] ;  /* 0x00010e00ff1e0b82 */ /* 0x000e620000000a00 */
[----:B0-----:R-:W-:-:S05]  /*14d0*/  @P0 IMAD.WIDE.U32 R28, R163, 0x10, R28 ;  /* 0x00000010a31c0825 */ /* 0x001fca00078e001c */
[----:B------:R0:W5:Y:S02]  /*14e0*/  @P0 LDG.E.128 R4, desc[UR10][R28.64] ;  /* 0x0000000a1c040981 */ /* 0x000164000c1e1d00 */
[----:B0-----:R-:W-:-:S04]  /*14f0*/  FFMA.FTZ R29, R3, R2, RZ ;  /* 0x00000002031d7223 */ /* 0x001fc800000100ff */
[----:B------:R-:W-:Y:S01]  /*1500*/  FFMA.FTZ R29, R156, R167, R29 ;  /* 0x000000a79c1d7223 */ /* 0x000fe2000001001d */
[----:B------:R-:W-:-:S03]  /*1510*/  FADD.FTZ R36, R175, R36 ;  /* 0x00000024af247221 */ /* 0x000fc60000010000 */
[----:B------:R-:W-:Y:S01]  /*1520*/  FFMA.FTZ R29, R160, R171, R29 ;  /* 0x000000aba01d7223 */ /* 0x000fe2000001001d */
[----:B------:R-:W-:-:S03]  /*1530*/  FFMA.FTZ R169, R146, R37, R169 ;  /* 0x0000002592a97223 */ /* 0x000fc600000100a9 */
        /* <DEDUP_REMOVED lines=8> */
[----:B-1----:R-:W-:-:S04]  /*15c0*/  @P0 IMAD.WIDE.U32 R30, R159, 0x10, R30 ;  /* 0x000000109f1e0825 */ /* 0x002fc800078e001e */
[----:B------:R-:W-:Y:S01]  /*15d0*/  FFMA.FTZ R29, R166, R179, R29 ;  /* 0x000000b3a61d7223 */ /* 0x000fe2000001001d */
[----:B------:R-:W-:Y:S01]  /*15e0*/  FADD.FTZ R36, R177, R36 ;  /* 0x00000024b1247221 */ /* 0x000fe20000010000 */
[----:B------:R0:W5:Y:S02]  /*15f0*/  @P0 LDG.E.128 R8, desc[UR10][R30.64] ;  /* 0x0000000a1e080981 */ /* 0x000164000c1e1d00 */
[----:B------:R-:W-:Y:S01]  /*1600*/  FFMA.FTZ R29, R38, R177, R29 ;  /* 0x000000b1261d7223 */ /* 0x000fe2000001001d */
[----:B------:R-:W-:-:S03]  /*1610*/  FADD.FTZ R36, R41, R36 ;  /* 0x0000002429247221 */ /* 0x000fc60000010000 */
        /* <DEDUP_REMOVED lines=9> */
[----:B------:R-:W-:Y:S01]  /*16b0*/  UMOV UR4, 0xffffffff ;  /* 0xffffffff00047882 */ /* 0x000fe20000000000 */
[----:B------:R-:W-:Y:S01]  /*16c0*/  ISETP.NE.U32.AND P1, PT, RZ, UR14, PT ;  /* 0x0000000eff007c0c */ /* 0x000fe2000bf25070 */
[----:B------:R-:W-:Y:S01]  /*16d0*/  FADD.FTZ R28, R28, R51 ;  /* 0x000000331c1c7221 */ /* 0x000fe20000010000 */
[----:B------:R-:W-:Y:S01]  /*16e0*/  FFMA.FTZ R29, R50, R51, R29 ;  /* 0x00000033321d7223 */ /* 0x000fe2000001001d */
[C---:B------:R-:W-:Y:S01]  /*16f0*/  FADD.FTZ R78, R37.reuse, R78 ;  /* 0x0000004e254e7221 */ /* 0x040fe20000010000 */
        /* <DEDUP_REMOVED lines=23> */
.L_x_2962:
        /* <DEDUP_REMOVED lines=22> */
[C---:B0-----:R-:W-:Y:S01]  /*19d0*/  FMUL.FTZ R28, R157.reuse, R2 ;  /* 0x000000029d1c7220 */ /* 0x041fe20000410000 */
[C---:B------:R-:W-:Y:S01]  /*19e0*/  FMUL.FTZ R29, R157.reuse, R156 ;  /* 0x0000009c9d1d7220 */ /* 0x040fe20000410000 */
[C---:B------:R-:W-:Y:S01]  /*19f0*/  FMUL.FTZ R30, R157.reuse, R160 ;  /* 0x000000a09d1e7220 */ /* 0x040fe20000410000 */
[----:B------:R-:W-:Y:S01]  /*1a00*/  FMUL.FTZ R31, R157, R164 ;  /* 0x000000a49d1f7220 */ /* 0x000fe20000410000 */
[----:B------:R-:W-:Y:S06]  /*1a10*/  BRA `(.L_x_2921) ;  /* 0x0000000800207947 */ /* 0x000fec0003800000 */
.L_x_2920:
        /* <DEDUP_REMOVED lines=17> */
.L_x_2919:
        /* <DEDUP_REMOVED lines=20> */
.L_x_2922:
        /* <DEDUP_REMOVED lines=21> */
.L_x_2918:
        /* <DEDUP_REMOVED lines=16> */
[C---:B0----5:R-:W-:Y:S01]  /*1ec0*/  FFMA.FTZ R28, R157.reuse, R3, R4 ;  /* 0x000000039d1c7223 */ /* 0x061fe20000010004 */
[C---:B------:R-:W-:Y:S01]  /*1ed0*/  FFMA.FTZ R29, R157.reuse, R156, R5 ;  /* 0x0000009c9d1d7223 */ /* 0x040fe20000010005 */
[C---:B------:R-:W-:Y:S01]  /*1ee0*/  FFMA.FTZ R30, R157.reuse, R171, R6 ;  /* 0x000000ab9d1e7223 */ /* 0x040fe20000010006 */
[----:B------:R-:W-:Y:S01]  /*1ef0*/  FFMA.FTZ R31, R157, R164, R7 ;  /* 0x000000a49d1f7223 */ /* 0x000fe20000010007 */
[----:B------:R-:W-:Y:S06]  /*1f00*/  BRA `(.L_x_2921) ;  /* 0x0000000000e47947 */ /* 0x000fec0003800000 */
.L_x_2924:
        /* <DEDUP_REMOVED lines=17> */
.L_x_2923:
        /* <DEDUP_REMOVED lines=20> */
.L_x_2925:
        /* <DEDUP_REMOVED lines=20> */
.L_x_2921:
[----:B------:R-:W-:Y:S02]  /*22a0*/  ISETP.NE.U32.AND P1, PT, RZ, UR4, PT ;  /* 0x00000004ff007c0c */ /* 0x000fe4000bf25070 */
[----:B------:R-:W-:Y:S02]  /*22b0*/  ISETP.NE.U32.AND P2, PT, RZ, UR6, PT ;  /* 0x00000006ff007c0c */ /* 0x000fe4000bf45070 */
[----:B------:R-:W-:Y:S02]  /*22c0*/  ISETP.NE.AND.EX P1, PT, RZ, UR5, PT, P1 ;  /* 0x00000005ff007c0c */ /* 0x000fe4000bf25310 */
[----:B------:R-:W-:-:S11]  /*22d0*/  ISETP.NE.AND.EX P2, PT, RZ, UR7, PT, P2 ;  /* 0x00000007ff007c0c */ /* 0x000fd6000bf45320 */
[----:B------:R-:W0:Y:S08]  /*22e0*/  @P1 LDC.64 R2, c[0x0][0x478] ;  /* 0x00011e00ff021b82 */ /* 0x000e300000000a00 */
[----:B------:R-:W1:Y:S01]  /*22f0*/  @P2 LDC.64 R36, c[0x0][0x470] ;  /* 0x00011c00ff242b82 */ /* 0x000e620000000a00 */
[----:B0-----:R-:W-:-:S07]  /*2300*/  @P1 IMAD.WIDE.U32 R34, R163, 0x10, R2 ;  /* 0x00000010a3221825 */ /* 0x001fce00078e0002 */
[----:B------:R-:W0:Y:S01]  /*2310*/  LDC.64 R2, c[0x0][0x468] ;  /* 0x00011a00ff027b82 */ /* 0x000e220000000a00 */
[----:B------:R2:W-:Y:S01]  /*2320*/  @P1 STG.E.128 desc[UR10][R34.64], R24 ;  /* 0x0000001822001986 */ /* 0x0005e2000c101d0a */
[----:B-1----:R-:W-:-:S04]  /*2330*/  @P2 IMAD.WIDE.U32 R36, R163, 0x10, R36 ;  /* 0x00000010a3242825 */ /* 0x002fc800078e0024 */
[----:B0-----:R-:W-:-:S05]  /*2340*/  IMAD.WIDE.U32 R32, R163, 0x10, R2 ;  /* 0x00000010a3207825 */ /* 0x001fca00078e0002 */
        /* <DEDUP_REMOVED lines=13> */
[C---:B--2--5:R-:W-:Y:S01]  /*2420*/  FFMA.FTZ R28, R157.reuse, R154, R8 ;  /* 0x0000009a9d1c7223 */ /* 0x064fe20000010008 */
        /* <DEDUP_REMOVED lines=12> */
.L_x_2928:
        /* <DEDUP_REMOVED lines=17> */
.L_x_2927:
        /* <DEDUP_REMOVED lines=18> */
.L_x_2930:
        /* <DEDUP_REMOVED lines=11> */
[----:B------:R-:W-:Y:S01]  /*27d0*/  FFMA.FTZ R31, R157, R166, R11 ;  /* 0x000000a69d1f7223 */ /* 0x000fe2000001000b */
[----:B------:R-:W-:Y:S06]  /*27e0*/  BRA `(.L_x_2929) ;  /* 0x0000000400187947 */ /* 0x000fec0003800000 */
.L_x_2926:
        /* <DEDUP_REMOVED lines=10> */
[C---:B--2---:R-:W-:Y:S01]  /*2890*/  FMUL.FTZ R28, R157.reuse, R154 ;  /* 0x0000009a9d1c7220 */ /* 0x044fe20000410000 */
        /* <DEDUP_REMOVED lines=12> */
.L_x_2932:
        /* <DEDUP_REMOVED lines=17> */
.L_x_2931:
        /* <DEDUP_REMOVED lines=18> */
.L_x_2933:
        /* <DEDUP_REMOVED lines=11> */
[----:B------:R-:W-:-:S07]  /*2c40*/  FMUL.FTZ R31, R157, R166 ;  /* 0x000000a69d1f7220 */ /* 0x000fce0000410000 */
.L_x_2929:
[----:B------:R-:W0:Y:S01]  /*2c50*/  @P1 LDC.64 R34, c[0x0][0x478] ;  /* 0x00011e00ff221b82 */ /* 0x000e220000000a00 */
[----:B------:R-:W-:-:S07]  /*2c60*/  IMAD.WIDE.U32 R36, R159, 0x10, R2 ;  /* 0x000000109f247825 */ /* 0x000fce00078e0002 */
[----:B------:R-:W1:Y:S01]  /*2c70*/  @P2 LDC.64 R32, c[0x0][0x470] ;  /* 0x00011c00ff202b82 */ /* 0x000e620000000a00 */
[----:B0-----:R-:W-:-:S05]  /*2c80*/  @P1 IMAD.WIDE.U32 R34, R159, 0x10, R34 ;  /* 0x000000109f221825 */ /* 0x001fca00078e0022 */
[----:B------:R0:W-:Y:S01]  /*2c90*/  @P1 STG.E.128 desc[UR10][R34.64], R24 ;  /* 0x0000001822001986 */ /* 0x0001e2000c101d0a */
[----:B-1----:R-:W-:-:S03]  /*2ca0*/  @P2 IMAD.WIDE.U32 R32, R159, 0x10, R32 ;  /* 0x000000109f202825 */ /* 0x002fc600078e0020 */
        /* <DEDUP_REMOVED lines=26> */
.L_x_2936:
        /* <DEDUP_REMOVED lines=17> */
.L_x_2935:
        /* <DEDUP_REMOVED lines=18> */
.L_x_2938:
        /* <DEDUP_REMOVED lines=13> */
.L_x_2934:
        /* <DEDUP_REMOVED lines=23> */
.L_x_2940:
        /* <DEDUP_REMOVED lines=17> */
.L_x_2939:
        /* <DEDUP_REMOVED lines=18> */
.L_x_2941:
        /* <DEDUP_REMOVED lines=11> */
[----:B------:R-:W-:-:S07]  /*35a0*/  FMUL.FTZ R31, R157, R44 ;  /* 0x0000002c9d1f7220 */ /* 0x000fce0000410000 */
.L_x_2937:
        /* <DEDUP_REMOVED lines=32> */
.L_x_2944:
        /* <DEDUP_REMOVED lines=17> */
.L_x_2943:
        /* <DEDUP_REMOVED lines=18> */
.L_x_2946:
        /* <DEDUP_REMOVED lines=13> */
.L_x_2942:
        /* <DEDUP_REMOVED lines=23> */
.L_x_2948:
        /* <DEDUP_REMOVED lines=17> */
.L_x_2947:
        /* <DEDUP_REMOVED lines=18> */
.L_x_2949:
        /* <DEDUP_REMOVED lines=12> */
.L_x_2945:
        /* <DEDUP_REMOVED lines=13> */
.L_x_2916:
        /* <DEDUP_REMOVED lines=10> */
[----:B-----5:R-:W-:Y:S02]  /*4080*/  MOV R4, R155 ;  /* 0x0000009b00047202 */ /* 0x020fe40000000f00 */
        /* <DEDUP_REMOVED lines=53> */
.L_x_2915:
[----:B------:R-:W-:Y:S05]  /*43e0*/  BSYNC B0 ;  /* 0x0000000000007941 */ /* 0x000fea0003800000 */
.L_x_2914:
        /* <DEDUP_REMOVED lines=89> */
[----:B-1----:R-:W-:-:S03]  /*4980*/  FADD.FTZ R23, R2, R23 ;  /* 0x0000001702177221 */ /* 0x002fc60000010000 */
        /* <DEDUP_REMOVED lines=63> */
[----:B--2---:R-:W-:-:S03]  /*4d80*/  FADD.FTZ R42, RZ, R42 ;  /* 0x0000002aff2a7221 */ /* 0x004fc60000010000 */
[----:B------:R-:W2:Y:S01]  /*4d90*/  LDS R31, [R65+0xe00] ;  /* 0x000e0000411f7984 */ /* 0x000ea20000000800 */
[----:B0-----:R-:W-:-:S03]  /*4da0*/  FADD.FTZ R41, R41, R44 ;  /* 0x0000002c29297221 */ /* 0x001fc60000010000 */
[----:B------:R-:W0:Y:S01]  /*4db0*/  LDS R43, [R65+0x1c00] ;  /* 0x001c0000412b7984 */ /* 0x000e220000000800 */
[----:B---3--:R-:W-:-:S03]  /*4dc0*/  FADD.FTZ R3, R42, R3 ;  /* 0x000000032a037221 */ /* 0x008fc60000010000 */
[----:B------:R-:W3:Y:S01]  /*4dd0*/  LDS R37, [R65+0x1600] ;  /* 0x0016000041257984 */ /* 0x000ee20000000800 */
[----:B----4-:R-:W-:-:S03]  /*4de0*/  FADD.FTZ R6, R41, R6 ;  /* 0x0000000629067221 */ /* 0x010fc60000010000 */
[----:B------:R-:W4:Y:S01]  /*4df0*/  LDS R45, [R65+0x1e00] ;  /* 0x001e0000412d7984 */ /* 0x000f220000000800 */
[----:B-----5:R-:W-:Y:S01]  /*4e00*/  FADD.FTZ R5, R3, R2 ;  /* 0x0000000203057221 */ /* 0x020fe20000010000 */
[----:B------:R-:W-:Y:S01]  /*4e10*/  IADD3 R2, P0, PT, R8, UR22, RZ ;  /* 0x0000001608027c10 */ /* 0x000fe2000ff1e0ff */
        /* <DEDUP_REMOVED lines=33> */
.L_x_2917:
        /* <DEDUP_REMOVED lines=8> */
.L_x_2952:
[----:B------:R-:W-:Y:S05]  /*50b0*/  BSYNC B2 ;  /* 0x0000000000027941 */ /* 0x000fea0003800000 */
.L_x_2951:
        /* <DEDUP_REMOVED lines=8> */
.L_x_2953:
[----:B------:R-:W-:-:S05]  /*5140*/  FADD.FTZ R31, R28, R31 ;  /* 0x0000001f1c1f7221 */ /* 0x000fca0000010000 */
[----:B------:R-:W-:Y:S01]  /*5150*/  MOV R55, R31 ;  /* 0x0000001f00377202 */ /* 0x000fe20000000f00 */
[----:B------:R-:W-:Y:S01]  /*5160*/  HFMA2 R54, -RZ, RZ, 0, 1.1920928955078125e-07 ;  /* 0x00000002ff367431 */ /* 0x000fe200000001ff */
[----:B------:R-:W-:-:S07]  /*5170*/  MOV R30, R37 ;  /* 0x00000025001e7202 */ /* 0x000fce0000000f00 */
[----:B------:R-:W-:Y:S05]  /*5180*/  WARPSYNC.COLLECTIVE R36, `(.L_x_2954) ;  /* 0x0000000024087348 */ /* 0x000fea0003c00000 */
[----:B------:R0:W1:Y:S02]  /*5190*/  SHFL.BFLY P3, R37, R55, R54, R57 ;  /* 0x0c00003637257389 */ /* 0x0000640000060039 */
[----:B01----:R-:W-:Y:S05]  /*51a0*/  ENDCOLLECTIVE ;  /* 0x000000000000791b */ /* 0x003fea0003800000 */
.L_x_2954:
[----:B------:R-:W-:-:S05]  /*51b0*/  FADD.FTZ R30, R29, R30 ;  /* 0x0000001e1d1e7221 */ /* 0x000fca0000010000 */
[----:B------:R-:W-:Y:S02]  /*51c0*/  MOV R55, R30 ;  /* 0x0000001e00377202 */ /* 0x000fe40000000f00 */
[----:B------:R-:W-:-:S07]  /*51d0*/  MOV R32, R37 ;  /* 0x0000002500207202 */ /* 0x000fce0000000f00 */
[----:B------:R-:W-:Y:S05]  /*51e0*/  WARPSYNC.COLLECTIVE R36, `(.L_x_2955) ;  /* 0x0000000024087348 */ /* 0x000fea0003c00000 */
[----:B------:R0:W1:Y:S02]  /*51f0*/  SHFL.BFLY P3, R37, R55, R54, R57 ;  /* 0x0c00003637257389 */ /* 0x0000640000060039 */
[----:B01----:R-:W-:Y:S05]  /*5200*/  ENDCOLLECTIVE ;  /* 0x000000000000791b */ /* 0x003fea0003800000 */
.L_x_2955:
[----:B------:R-:W-:-:S05]  /*5210*/  FADD.FTZ R32, R31, R32 ;  /* 0x000000201f207221 */ /* 0x000fca0000010000 */
[----:B------:R-:W-:Y:S01]  /*5220*/  MOV R55, R32 ;  /* 0x0000002000377202 */ /* 0x000fe20000000f00 */
[----:B------:R-:W-:Y:S01]  /*5230*/  HFMA2 R54, -RZ, RZ, 0, 2.384185791015625e-07 ;  /* 0x00000004ff367431 */ /* 0x000fe200000001ff */
[----:B------:R-:W-:-:S07]  /*5240*/  MOV R33, R37 ;  /* 0x0000002500217202 */ /* 0x000fce0000000f00 */
[----:B------:R-:W-:Y:S05]  /*5250*/  WARPSYNC.COLLECTIVE R36, `(.L_x_2956) ;  /* 0x0000000024087348 */ /* 0x000fea0003c00000 */
[----:B------:R0:W1:Y:S02]  /*5260*/  SHFL.BFLY P3, R37, R55, R54, R57 ;  /* 0x0c00003637257389 */ /* 0x0000640000060039 */
[----:B01----:R-:W-:Y:S05]  /*5270*/  ENDCOLLECTIVE ;  /* 0x000000000000791b */ /* 0x003fea0003800000 */
.L_x_2956:
[----:B------:R-:W-:-:S05]  /*5280*/  FADD.FTZ R33, R30, R33 ;  /* 0x000000211e217221 */ /* 0x000fca0000010000 */
[----:B------:R-:W-:Y:S02]  /*5290*/  MOV R55, R33 ;  /* 0x0000002100377202 */ /* 0x000fe40000000f00 */
[----:B------:R-:W-:-:S07]  /*52a0*/  MOV R35, R37 ;  /* 0x0000002500237202 */ /* 0x000fce0000000f00 */
[----:B------:R-:W-:Y:S05]  /*52b0*/  WARPSYNC.COLLECTIVE R36, `(.L_x_2957) ;  /* 0x0000000024087348 */ /* 0x000fea0003c00000 */
[----:B------:R0:W1:Y:S02]  /*52c0*/  SHFL.BFLY P3, R37, R55, R54, R57 ;  /* 0x0c00003637257389 */ /* 0x0000640000060039 */
[----:B01----:R-:W-:Y:S05]  /*52d0*/  ENDCOLLECTIVE ;  /* 0x000000000000791b */ /* 0x003fea0003800000 */
.L_x_2957:
[----:B------:R-:W-:-:S05]  /*52e0*/  FADD.FTZ R35, R32, R35 ;  /* 0x0000002320237221 */ /* 0x000fca0000010000 */
[----:B------:R-:W-:Y:S01]  /*52f0*/  MOV R55, R35 ;  /* 0x0000002300377202 */ /* 0x000fe20000000f00 */
[----:B------:R-:W-:Y:S01]  /*5300*/  HFMA2 R54, -RZ, RZ, 0, 4.76837158203125e-07 ;  /* 0x00000008ff367431 */ /* 0x000fe200000001ff */
[----:B------:R-:W-:-:S07]  /*5310*/  MOV R34, R37 ;  /* 0x0000002500227202 */ /* 0x000fce0000000f00 */
[----:B------:R-:W-:Y:S05]  /*5320*/  WARPSYNC.COLLECTIVE R36, `(.L_x_2958) ;  /* 0x0000000024087348 */ /* 0x000fea0003c00000 */
[----:B------:R0:W1:Y:S02]  /*5330*/  SHFL.BFLY P3, R37, R55, R54, R57 ;  /* 0x0c00003637257389 */ /* 0x0000640000060039 */
[----:B01----:R-:W-:Y:S05]  /*5340*/  ENDCOLLECTIVE ;  /* 0x000000000000791b */ /* 0x003fea0003800000 */
.L_x_2958:
[----:B------:R-:W-:-:S05]  /*5350*/  FADD.FTZ R34, R33, R34 ;  /* 0x0000002221227221 */ /* 0x000fca0000010000 */
[----:B------:R-:W-:Y:S02]  /*5360*/  MOV R55, R34 ;  /* 0x0000002200377202 */ /* 0x000fe40000000f00 */
[----:B------:R-:W-:-:S07]  /*5370*/  MOV R28, R37 ;  /* 0x00000025001c7202 */ /* 0x000fce0000000f00 */
[----:B------:R-:W-:Y:S05]  /*5380*/  WARPSYNC.COLLECTIVE R36, `(.L_x_2959) ;  /* 0x0000000024087348 */ /* 0x000fea0003c00000 */
[----:B------:R0:W1:Y:S02]  /*5390*/  SHFL.BFLY P3, R37, R55, R54, R57 ;  /* 0x0c00003637257389 */ /* 0x0000640000060039 */
[----:B01----:R-:W-:Y:S05]  /*53a0*/  ENDCOLLECTIVE ;  /* 0x000000000000791b */ /* 0x003fea0003800000 */
.L_x_2959:
[----:B------:R-:W-:-:S05]  /*53b0*/  FADD.FTZ R28, R35, R28 ;  /* 0x0000001c231c7221 */ /* 0x000fca0000010000 */
[----:B------:R-:W-:Y:S01]  /*53c0*/  MOV R55, R28 ;  /* 0x0000001c00377202 */ /* 0x000fe20000000f00 */
[----:B------:R-:W-:Y:S01]  /*53d0*/  HFMA2 R54, -RZ, RZ, 0, 9.5367431640625e-07 ;  /* 0x00000010ff367431 */ /* 0x000fe200000001ff */
[----:B------:R-:W-:-:S07]  /*53e0*/  MOV R29, R37 ;  /* 0x00000025001d7202 */ /* 0x000fce0000000f00 */
[----:B------:R-:W-:Y:S05]  /*53f0*/  WARPSYNC.COLLECTIVE R36, `(.L_x_2960) ;  /* 0x0000000024087348 */ /* 0x000fea0003c00000 */
[----:B------:R0:W1:Y:S02]  /*5400*/  SHFL.BFLY P3, R37, R55, R54, R57 ;  /* 0x0c00003637257389 */ /* 0x0000640000060039 */
[----:B01----:R-:W-:Y:S05]  /*5410*/  ENDCOLLECTIVE ;  /* 0x000000000000791b */ /* 0x003fea0003800000 */
.L_x_2960:
[----:B------:R-:W-:-:S05]  /*5420*/  FADD.FTZ R29, R34, R29 ;  /* 0x0000001d221d7221 */ /* 0x000fca0000010000 */
[----:B------:R-:W-:Y:S02]  /*5430*/  MOV R55, R29 ;  /* 0x0000001d00377202 */ /* 0x000fe40000000f00 */
[----:B------:R-:W-:-:S07]  /*5440*/  MOV R31, R37 ;  /* 0x00000025001f7202 */ /* 0x000fce0000000f00 */
[----:B------:R-:W-:Y:S05]  /*5450*/  WARPSYNC.COLLECTIVE R36, `(.L_x_2961) ;  /* 0x0000000024087348 */ /* 0x000fea0003c00000 */
[----:B------:R0:W1:Y:S02]  /*5460*/  SHFL.BFLY P3, R37, R55, R54, R57 ;  /* 0x0c00003637257389 */ /* 0x0000640000060039 */
[----:B01----:R-:W-:Y:S05]  /*5470*/  ENDCOLLECTIVE ;  /* 0x000000000000791b */ /* 0x003fea0003800000 */
.L_x_2961:
[----:B------:R-:W-:Y:S01]  /*5480*/  MOV R30, R37 ;  /* 0x00000025001e7202 */ /* 0x000fe20000000f00 */
[----:B------:R-:W-:Y:S06]  /*5490*/  BRA `(.L_x_2962) ;  /* 0xffffffc000f47947 */ /* 0x000fec000383ffff */
.L_x_2963:
        /* <DEDUP_REMOVED lines=14> */
.L_x_3983:


//--------------------- .text._ZN10layer_norm31ln_parallel_residual_bwd_kernelINS_13Kernel_traitsI6__halfffffjLj512ELj1ELj4ELj1ELj16ENS_18Kernel_traits_baseILj512ES2_ffffjLj128EEEEELb0ELb1ELb0EEEvNS_9BwdParamsE --------------------------
	.section	.text._ZN10layer_norm31ln_parallel_residual_bwd_kernelINS_13Kernel_traitsI6__halfffffjLj512ELj1ELj4ELj1ELj16ENS_18Kernel_traits_baseILj512ES2_ffffjLj128EEEEELb0ELb1ELb0EEEvNS_9BwdParamsE,"ax",@progbits
	.align	128
        .global         _ZN10layer_norm31ln_parallel_residual_bwd_kernelINS_13Kernel_traitsI6__halfffffjLj512ELj1ELj4ELj1ELj16ENS_18Kernel_traits_baseILj512ES2_ffffjLj128EEEEELb0ELb1ELb0EEEvNS_9BwdParamsE
        .type           _ZN10layer_norm31ln_parallel_residual_bwd_kernelINS_13Kernel_traitsI6__halfffffjLj512ELj1ELj4ELj1ELj16ENS_18Kernel_traits_baseILj512ES2_ffffjLj128EEEEELb0ELb1ELb0EEEvNS_9BwdParamsE,@function
        .size           _ZN10layer_norm31ln_parallel_residual_bwd_kernelINS_13Kernel_traitsI6__halfffffjLj512ELj1ELj4ELj1ELj16ENS_18Kernel_traits_baseILj512ES2_ffffjLj128EEEEELb0ELb1ELb0EEEvNS_9BwdParamsE,(.L_x_3984 - _ZN10layer_norm31ln_parallel_residual_bwd_kernelINS_13Kernel_traitsI6__halfffffjLj512ELj1ELj4ELj1ELj16ENS_18Kernel_traits_baseILj512ES2_ffffjLj128EEEEELb0ELb1ELb0EEEvNS_9BwdParamsE)
        .other          _ZN10layer_norm31ln_parallel_residual_bwd_kernelINS_13Kernel_traitsI6__halfffffjLj512ELj1ELj4ELj1ELj16ENS_18Kernel_traits_baseILj512ES2_ffffjLj128EEEEELb0ELb1ELb0EEEvNS_9BwdParamsE,@"STO_CUDA_ENTRY STV_DEFAULT"
_ZN10layer_norm31ln_parallel_residual_bwd_kernelINS_13Kernel_traitsI6__halfffffjLj512ELj1ELj4ELj1ELj16ENS_18Kernel_traits_baseILj512ES2_ffffjLj128EEEEELb0ELb1ELb0EEEvNS_9BwdParamsE:
.text._ZN10layer_norm31ln_parallel_residual_bwd_kernelINS_13Kernel_traitsI6__halfffffjLj512ELj1ELj4ELj1ELj16ENS_18Kernel_traits_baseILj512ES2_ffffjLj128EEEEELb0ELb1ELb0EEEvNS_9BwdParamsE:
        /* <DEDUP_REMOVED lines=19> */
[C---:B------:R-:W-:Y:S02]  /*0130*/  ISETP.GE.U32.AND P1, PT, R4.reuse, 0x40, PT ;  /* 0x000000400400780c */ /* 0x040fe40003f26070 */
[C---:B------:R-:W-:Y:S02]  /*0140*/  ISETP.GE.U32.AND P2, PT, R4.reuse, 0x60, PT ;  /* 0x000000600400780c */ /* 0x040fe40003f46070 */
[----:B------:R-:W-:-:S07]  /*0150*/  ISETP.GE.U32.AND P3, PT, R4, 0x80, PT ;  /* 0x000000800400780c */ /* 0x000fce0003f66070 */
[----:B------:R-:W2:Y:S08]  /*0160*/  @P0 LDC.64 R6, c[0x0][0x3d0] ;  /* 0x0000f400ff060b82 */ /* 0x000eb00000000a00 */
[----:B------:R-:W3:Y:S08]  /*0170*/  @P1 LDC.64 R14, c[0x0][0x3d0] ;  /* 0x0000f400ff0e1b82 */ /* 0x000ef00000000a00 */
[----:B------:R-:W4:Y:S08]  /*0180*/  @P2 LDC.64 R20, c[0x0][0x3d0] ;  /* 0x0000f400ff142b82 */ /* 0x000f300000000a00 */
[----:B------:R-:W1:Y:S01]  /*0190*/  @P3 LDC.64 R22, c[0x0][0x3d0] ;  /* 0x0000f400ff163b82 */ /* 0x000e620000000a00 */
[C---:B--2---:R-:W-:Y:S01]  /*01a0*/  @P0 IMAD.WIDE.U32 R6, R3.reuse, 0x8, R6 ;  /* 0x0000000803060825 */ /* 0x044fe200078e0006 */
[----:B------:R-:W-:-:S04]  /*01b0*/  @P0 LOP3.LUT R3, R3, 0x20, RZ, 0xfc, !PT ;  /* 0x0000002003030812 */ /* 0x000fc800078efcff */
[----:B------:R2:W5:Y:S01]  /*01c0*/  @P0 LDG.E.64 R8, desc[UR10][R6.64] ;  /* 0x0000000a06080981 */ /* 0x000562000c1e1b00 */
[C---:B---3--:R-:W-:Y:S01]  /*01d0*/  @P1 IMAD.WIDE.U32 R18, R3.reuse, 0x8, R14 ;  /* 0x0000000803121825 */ /* 0x048fe200078e000e */
[----:B------:R-:W-:-:S04]  /*01e0*/  @P1 IADD3 R3, PT, PT, R3, 0x20, RZ ;  /* 0x0000002003031810 */ /* 0x000fc80007ffe0ff */
[----:B------:R-:W5:Y:S01]  /*01f0*/  @P1 LDG.E.64 R10, desc[UR10][R18.64] ;  /* 0x0000000a120a1981 */ /* 0x000f62000c1e1b00 */
[C---:B----4-:R-:W-:Y:S01]  /*0200*/  @P2 IMAD.WIDE.U32 R20, R3.reuse, 0x8, R20 ;  /* 0x0000000803142825 */ /* 0x050fe200078e0014 */
[----:B------:R-:W-:Y:S01]  /*0210*/  @P2 IADD3 R3, PT, PT, R3, 0x20, RZ ;  /* 0x0000002003032810 */ /* 0x000fe20007ffe0ff */
[----:B------:R-:W3:Y:S01]  /*0220*/  S2UR UR4, SR_CTAID.X ;  /* 0x00000000000479c3 */ /* 0x000ee20000002500 */
[----:B--2---:R-:W-:Y:S01]  /*0230*/  SHF.R.U32.HI R7, RZ, 0x5, R0 ;  /* 0x00000005ff077819 */ /* 0x004fe20000011600 */
[----:B------:R-:W-:Y:S01]  /*0240*/  BSSY B1, `(.L_x_2964) ;  /* 0x0000496000017945 */ /* 0x000fe20003800000 */
[----:B------:R2:W5:Y:S01]  /*0250*/  @P2 LDG.E.64 R12, desc[UR10][R20.64] ;  /* 0x0000000a140c2981 */ /* 0x000562000c1e1b00 */
[----:B-1----:R-:W-:-:S05]  /*0260*/  @P3 IMAD.WIDE.U32 R14, R3, 0x8, R22 ;  /* 0x00000008030e3825 */ /* 0x002fca00078e0016 */
[----:B------:R1:W5:Y:S01]  /*0270*/  @P3 LDG.E.64 R16, desc[UR10][R14.64] ;  /* 0x0000000a0e103981 */ /* 0x000362000c1e1b00 */
[----:B---3--:R-:W-:-:S06]  /*0280*/  USHF.L.U32 UR4, UR4, 0x2, URZ ;  /* 0x0000000204047899 */ /* 0x008fcc00080006ff */
[----:B------:R-:W-:-:S04]  /*0290*/  LOP3.LUT R7, R7, UR4, RZ, 0xfc, !PT ;  /* 0x0000000407077c12 */ /* 0x000fc8000f8efcff */
[----:B------:R-:W-:Y:S02]  /*02a0*/  ISETP.GE.AND P0, PT, R7, UR5, PT ;  /* 0x0000000507007c0c */ /* 0x000fe4000bf06270 */
[----:B------:R-:W-:Y:S02]  /*02b0*/  CS2R R32, SRZ ;  /* 0x0000000000207805 */ /* 0x000fe4000001ff00 */
[----:B------:R-:W-:Y:S02]  /*02c0*/  CS2R R34, SRZ ;  /* 0x0000000000227805 */ /* 0x000fe4000001ff00 */
[----:B--2---:R-:W-:Y:S02]  /*02d0*/  CS2R R20, SRZ ;  /* 0x0000000000147805 */ /* 0x004fe4000001ff00 */
        /* <DEDUP_REMOVED lines=13> */
[----:B01----:R-:W-:Y:S06]  /*03b0*/  @P0 BRA `(.L_x_2965) ;  /* 0x0000004400f80947 */ /* 0x003fec0003800000 */
[----:B------:R-:W0:Y:S01]  /*03c0*/  LDCU.64 UR4, c[0x0][0x438] ;  /* 0x00008700ff0477ac */ /* 0x000e220008000a00 */
        /* <DEDUP_REMOVED lines=17> */
[----:B0-----:R-:W-:Y:S01]  /*04e0*/  UISETP.NE.U32.AND UP0, UPT, UR4, URZ, UPT ;  /* 0x000000ff0400728c */ /* 0x001fe2000bf05070 */
[----:B------:R-:W-:Y:S01]  /*04f0*/  SHF.R.U64 R8, R12, 0x10, R13 ;  /* 0x000000100c087819 */ /* 0x000fe2000000120d */
[----:B------:R-:W0:Y:S01]  /*0500*/  LDCU.U8 UR4, c[0x0][0x410] ;  /* 0x00008200ff0477ac */ /* 0x000e220008000000 */
[----:B------:R-:W-:-:S02]  /*0510*/  MOV R113, R13 ;  /* 0x0000000d00717202 */ /* 0x000fc40000000f00 */
[----:B------:R-:W-:Y:S02]  /*0520*/  CS2R R52, SRZ ;  /* 0x0000000000347805 */ /* 0x000fe4000001ff00 */
[----:B------:R-:W-:Y:S01]  /*0530*/  SHF.R.U32.HI R9, RZ, 0x10, R13 ;  /* 0x00000010ff097819 */ /* 0x000fe2000001160d */
[----:B------:R-:W-:Y:S01]  /*0540*/  UISETP.NE.AND.EX UP0, UPT, UR5, URZ, UPT, UP0 ;  /* 0x000000ff0500728c */ /* 0x000fe2000bf05300 */
        /* <DEDUP_REMOVED lines=8> */
[----:B------:R-:W-:Y:S02]  /*05d0*/  PRMT R108, R108, 0x5410, R0 ;  /* 0x000054106c6c7816 */ /* 0x000fe40000000000 */
[----:B------:R-:W-:-:S02]  /*05e0*/  CS2R R42, SRZ ;  /* 0x00000000002a7805 */ /* 0x000fc4000001ff00 */
[----:B------:R-:W-:Y:S02]  /*05f0*/  PRMT R109, R109, 0x5410, R2 ;  /* 0x000054106d6d7816 */ /* 0x000fe40000000002 */
[----:B------:R-:W-:Y:S02]  /*0600*/  CS2R R44, SRZ ;  /* 0x00000000002c7805 */ /* 0x000fe4000001ff00 */
[----:B------:R-:W-:Y:S01]  /*0610*/  PRMT R110, R110, 0x5410, R3 ;  /* 0x000054106e6e7816 */ /* 0x000fe20000000003 */
[----:B0-----:R-:W-:Y:S01]  /*0620*/  UISETP.NE.AND UP1, UPT, UR4, URZ, UPT ;  /* 0x000000ff0400728c */ /* 0x001fe2000bf25270 */
[----:B------:R-:W-:Y:S02]  /*0630*/  PRMT R111, R111, 0x5410, R6 ;  /* 0x000054106f6f7816 */ /* 0x000fe40000000006 */
[----:B------:R-:W-:Y:S02]  /*0640*/  CS2R R46, SRZ ;  /* 0x00000000002e7805 */ /* 0x000fe4000001ff00 */
[----:B------:R-:W-:-:S02]  /*0650*/  PRMT R112, R112, 0x5410, R8 ;  /* 0x0000541070707816 */ /* 0x000fc40000000008 */
[----:B------:R-:W-:Y:S02]  /*0660*/  PRMT R113, R113, 0x5410, R9 ;  /* 0x0000541071717816 */ /* 0x000fe40000000009 */
[----:B------:R-:W-:Y:S02]  /*0670*/  PRMT R114, R114, 0x5410, R10 ;  /* 0x0000541072727816 */ /* 0x000fe4000000000a */
[----:B------:R-:W-:Y:S02]  /*0680*/  PRMT R115, R115, 0x5410, R11 ;  /* 0x0000541073737816 */ /* 0x000fe4000000000b */
[----:B------:R-:W-:Y:S02]  /*0690*/  PLOP3.LUT P3, PT, PT, PT, UP1, 0x80, 0x8 ;  /* 0x000000000008781c */ /* 0x000fe40003f6f018 */
[----:B------:R-:W-:-:S13]  /*06a0*/  PLOP3.LUT P2, PT, PT, PT, UP0, 0x80, 0x8 ;  /* 0x000000000008781c */ /* 0x000fda0003f4f008 */
.L_x_3022:
        /* <DEDUP_REMOVED lines=16> */
[C---:B------:R-:W-:Y:S02]  /*07b0*/  ISETP.GE.U32.AND P6, PT, R4.reuse, 0x40, PT ;  /* 0x000000400400780c */ /* 0x040fe40003fc6070 */
[----:B------:R-:W-:Y:S02]  /*07c0*/  CS2R R104, SRZ ;  /* 0x0000000000687805 */ /* 0x000fe4000001ff00 */
[C---:B------:R-:W-:Y:S02]  /*07d0*/  ISETP.GE.U32.AND P5, PT, R4.reuse, 0x60, PT ;  /* 0x000000600400780c */ /* 0x040fe40003fa6070 */
[----:B------:R-:W-:Y:S02]  /*07e0*/  ISETP.GE.U32.AND P4, PT, R4, 0x80, PT ;  /* 0x000000800400780c */ /* 0x000fe40003f86070 */
[----:B------:R-:W-:-:S03]  /*07f0*/  MOV R106, R6 ;  /* 0x00000006006a7202 */ /* 0x000fc60000000f00 */
[----:B------:R-:W-:Y:S08]  /*0800*/  @!P0 BRA `(.L_x_2969) ;  /* 0x00000000009c8947 */ /* 0x000ff00003800000 */
[----:B------:R-:W0:Y:S08]  /*0810*/  LDC.64 R72, c[0x0][0x3a8] ;  /* 0x0000ea00ff487b82 */ /* 0x000e300000000a00 */
[----:B------:R-:W1:Y:S01]  /*0820*/  LDC.64 R76, c[0x0][0x428] ;  /* 0x00010a00ff4c7b82 */ /* 0x000e620000000a00 */
[----:B0-----:R-:W-:-:S06]  /*0830*/  IMAD.WIDE.U32 R72, R6, 0x10, R72 ;  /* 0x0000001006487825 */ /* 0x001fcc00078e0048 */
[----:B------:R-:W2:Y:S01]  /*0840*/  LDG.E.128 R72, desc[UR10][R72.64] ;  /* 0x0000000a48487981 */ /* 0x000ea2000c1e1d00 */
[----:B-1----:R-:W-:-:S06]  /*0850*/  IMAD.WIDE.U32 R76, R6, 0x10, R76 ;  /* 0x00000010064c7825 */ /* 0x002fcc00078e004c */
[----:B------:R-:W3:Y:S01]  /*0860*/  LDG.E.128 R76, desc[UR10][R76.64] ;  /* 0x0000000a4c4c7981 */ /* 0x000ee2000c1e1d00 */
[--C-:B------:R-:W-:Y:S01]  /*0870*/  HADD2.F32 R81, -RZ, R108.reuse.H0_H0 ;  /* 0x2000006cff517230 */ /* 0x100fe20000004100 */
[----:B------:R-:W-:Y:S01]  /*0880*/  IADD3 R106, PT, PT, R6, 0x20, RZ ;  /* 0x00000020066a7810 */ /* 0x000fe20007ffe0ff */
[C---:B--2---:R-:W-:Y:S01]  /*0890*/  FADD.FTZ R86, -R103.reuse, R72 ;  /* 0x0000004867567221 */ /* 0x044fe20000010100 */
[C---:B------:R-:W-:Y:S01]  /*08a0*/  FADD.FTZ R92, -R103.reuse, R73 ;  /* 0x00000049675c7221 */ /* 0x040fe20000010100 */
[----:B------:R-:W-:Y:S01]  /*08b0*/  FADD.FTZ R104, -R103, R74 ;  /* 0x0000004a67687221 */ /* 0x000fe20000010100 */
[----:B------:R-:W-:Y:S02]  /*08c0*/  HADD2.F32 R74, -RZ, R108.H1_H1 ;  /* 0x3000006cff4a7230 */ /* 0x000fe40000004100 */
[C---:B-----5:R-:W-:Y:S01]  /*08d0*/  FMUL.FTZ R83, R9.reuse, R86 ;  /* 0x0000005609537220 */ /* 0x060fe20000410000 */
[--C-:B------:R-:W-:Y:S02]  /*08e0*/  HADD2.F32 R73, -RZ, R109.reuse.H0_H0 ;  /* 0x2000006dff497230 */ /* 0x100fe40000004100 */
[----:B------:R-:W-:Y:S01]  /*08f0*/  FMUL.FTZ R86, R9, R92 ;  /* 0x0000005c09567220 */ /* 0x000fe20000410000 */
[----:B------:R-:W-:Y:S01]  /*0900*/  FADD.FTZ R102, -R103, R75 ;  /* 0x0000004b67667221 */ /* 0x000fe20000010100 */
[----:B---3--:R-:W-:Y:S01]  /*0910*/  FMUL.FTZ R81, R76, R81 ;  /* 0x000000514c517220 */ /* 0x008fe20000410000 */
[----:B------:R-:W-:Y:S01]  /*0920*/  FMUL.FTZ R85, R77, R74 ;  /* 0x0000004a4d557220 */ /* 0x000fe20000410000 */
[----:B------:R-:W-:Y:S01]  /*0930*/  FMUL.FTZ R92, R78, R73 ;  /* 0x000000494e5c7220 */ /* 0x000fe20000410000 */
[----:B------:R-:W-:-:S02]  /*0940*/  HADD2.F32 R74, -RZ, R109.H1_H1 ;  /* 0x3000006dff4a7230 */ /* 0x000fc40000004100 */
[----:B------:R-:W-:Y:S01]  /*0950*/  FADD.FTZ R72, RZ, R81 ;  /* 0x00000051ff487221 */ /* 0x000fe20000010000 */
[----:B------:R-:W-:Y:S01]  /*0960*/  FFMA.FTZ R73, R83, R81, RZ ;  /* 0x0000005153497223 */ /* 0x000fe200000100ff */
        /* <DEDUP_REMOVED lines=17> */
.L_x_2969:
[----:B------:R-:W-:Y:S05]  /*0a80*/  BSYNC.RECONVERGENT B2 ;  /* 0x0000000000027941 */ /* 0x000fea0003800200 */
.L_x_2968:
[----:B------:R-:W-:Y:S04]  /*0a90*/  BSSY.RECONVERGENT B2, `(.L_x_2970) ;  /* 0x0000029000027945 */ /* 0x000fe80003800200 */
[----:B------:R-:W-:Y:S05]  /*0aa0*/  @!P6 BRA `(.L_x_2971) ;  /* 0x00000000009ce947 */ /* 0x000fea0003800000 */
        /* <DEDUP_REMOVED lines=8> */
[----:B------:R-:W-:Y:S02]  /*0b30*/  HADD2.F32 R82, -RZ, R110.H1_H1 ;  /* 0x3000006eff527230 */ /* 0x000fe40000004100 */
[C---:B--2---:R-:W-:Y:S01]  /*0b40*/  FADD.FTZ R8, -R103.reuse, R76 ;  /* 0x0000004c67087221 */ /* 0x044fe20000010100 */
[C---:B------:R-:W-:Y:S01]  /*0b50*/  FADD.FTZ R84, -R103.reuse, R77 ;  /* 0x0000004d67547221 */ /* 0x040fe20000010100 */
[----:B------:R-:W-:Y:S01]  /*0b60*/  FADD.FTZ R78, -R103, R78 ;  /* 0x0000004e674e7221 */ /* 0x000fe20000010100 */
[--C-:B------:R-:W-:Y:S02]  /*0b70*/  HADD2.F32 R77, -RZ, R111.reuse.H0_H0 ;  /* 0x2000006fff4d7230 */ /* 0x100fe40000004100 */
[C---:B-----5:R-:W-:Y:S01]  /*0b80*/  FMUL.FTZ R11, R9.reuse, R8 ;  /* 0x00000008090b7220 */ /* 0x060fe20000410000 */
[----:B------:R-:W-:Y:S01]  /*0b90*/  FMUL.FTZ R84, R9, R84 ;  /* 0x0000005409547220 */ /* 0x000fe20000410000 */
[----:B------:R-:W-:Y:S01]  /*0ba0*/  FADD.FTZ R100, -R103, R79 ;  /* 0x0000004f67647221 */ /* 0x000fe20000010100 */
[----:B---3--:R-:W-:Y:S01]  /*0bb0*/  FMUL.FTZ R8, R72, R93 ;  /* 0x0000005d48087220 */ /* 0x008fe20000410000 */
[----:B------:R-:W-:Y:S01]  /*0bc0*/  FADD.FTZ R36, R36, R72 ;  /* 0x0000004824247221 */ /* 0x000fe20000010000 */
[----:B------:R-:W-:Y:S01]  /*0bd0*/  FFMA.FTZ R20, R72, R11, R20 ;  /* 0x0000000b48147223 */ /* 0x000fe20000010014 */
[----:B------:R-:W-:-:S02]  /*0be0*/  HADD2.F32 R72, -RZ, R111.H1_H1 ;  /* 0x3000006fff487230 */ /* 0x000fc40000004100 */
[----:B------:R-:W-:Y:S01]  /*0bf0*/  FMUL.FTZ R82, R73, R82 ;  /* 0x0000005249527220 */ /* 0x000fe20000410000 */
[----:B------:R-:W-:Y:S01]  /*0c00*/  FADD.FTZ R37, R37, R73 ;  /* 0x0000004925257221 */ /* 0x000fe20000010000 */
        /* <DEDUP_REMOVED lines=16> */
[----:B------:R-:W-:-:S07]  /*0d10*/  FFMA.FTZ R104, R100, R99, R73 ;  /* 0x0000006364687223 */ /* 0x000fce0000010049 */
.L_x_2971:
[----:B------:R-:W-:Y:S05]  /*0d20*/  BSYNC.RECONVERGENT B2 ;  /* 0x0000000000027941 */ /* 0x000fea0003800200 */
.L_x_2970:
        /* <DEDUP_REMOVED lines=41> */
.L_x_2973:
[----:B------:R-:W-:Y:S05]  /*0fc0*/  BSYNC.RECONVERGENT B2 ;  /* 0x0000000000027941 */ /* 0x000fea0003800200 */
.L_x_2972:
[----:B------:R-:W-:Y:S05]  /*0fd0*/  @!P4 BRA `(.L_x_2974) ;  /* 0x0000000c0078c947 */ /* 0x000fea0003800000 */
[----:B------:R-:W0:Y:S08]  /*0fe0*/  LDC.64 R72, c[0x0][0x3a8] ;  /* 0x0000ea00ff487b82 */ /* 0x000e300000000a00 */
[----:B------:R-:W1:Y:S01]  /*0ff0*/  LDC.64 R14, c[0x0][0x428] ;  /* 0x00010a00ff0e7b82 */ /* 0x000e620000000a00 */
[----:B0-----:R-:W-:-:S06]  /*1000*/  IMAD.WIDE.U32 R76, R106, 0x10, R72 ;  /* 0x000000106a4c7825 */ /* 0x001fcc00078e0048 */
[----:B------:R-:W2:Y:S01]  /*1010*/  LDG.E.128 R76, desc[UR10][R76.64] ;  /* 0x0000000a4c4c7981 */ /* 0x000ea2000c1e1d00 */
[----:B-1----:R-:W-:-:S05]  /*1020*/  IMAD.WIDE.U32 R14, R106, 0x10, R14 ;  /* 0x000000106a0e7825 */ /* 0x002fca00078e000e */
[----:B------:R0:W3:Y:S01]  /*1030*/  LDG.E.128 R72, desc[UR10][R14.64] ;  /* 0x0000000a0e487981 */ /* 0x0000e2000c1e1d00 */
[--C-:B------:R-:W-:Y:S02]  /*1040*/  HADD2.F32 R87, -RZ, R114.reuse.H0_H0 ;  /* 0x20000072ff577230 */ /* 0x100fe40000004100 */
[C---:B--2---:R-:W-:Y:S01]  /*1050*/  FADD.FTZ R0, -R103.reuse, R76 ;  /* 0x0000004c67007221 */ /* 0x044fe20000010100 */
[C---:B------:R-:W-:Y:S01]  /*1060*/  FADD.FTZ R94, -R103.reuse, R77 ;  /* 0x0000004d675e7221 */ /* 0x040fe20000010100 */
[----:B------:R-:W-:Y:S01]  /*1070*/  FADD.FTZ R106, -R103, R78 ;  /* 0x0000004e676a7221 */ /* 0x000fe20000010100 */
[----:B------:R-:W-:Y:S02]  /*1080*/  HADD2.F32 R78, -RZ, R114.H1_H1 ;  /* 0x30000072ff4e7230 */ /* 0x000fe40000004100 */
[C---:B-----5:R-:W-:Y:S01]  /*1090*/  FMUL.FTZ R3, R9.reuse, R0 ;  /* 0x0000000009037220 */ /* 0x060fe20000410000 */
[C---:B0-----:R-:W-:Y:S01]  /*10a0*/  FMUL.FTZ R14, R9.reuse, R94 ;  /* 0x0000005e090e7220 */ /* 0x041fe20000410000 */
[----:B------:R-:W-:Y:S01]  /*10b0*/  FMUL.FTZ R89, R9, R106 ;  /* 0x0000006a09597220 */ /* 0x000fe20000410000 */
[----:B---3--:R-:W-:Y:S01]  /*10c0*/  FMUL.FTZ R0, R72, R87 ;  /* 0x0000005748007220 */ /* 0x008fe20000410000 */
[----:B------:R-:W-:-:S02]  /*10d0*/  HADD2.F32 R87, -RZ, R115.H0_H0 ;  /* 0x20000073ff577230 */ /* 0x000fc40000004100 */
[----:B------:R-:W-:Y:S01]  /*10e0*/  FADD.FTZ R44, R44, R72 ;  /* 0x000000482c2c7221 */ /* 0x000fe20000010000 */
[----:B------:R-:W-:Y:S01]  /*10f0*/  FFMA.FTZ R28, R72, R3, R28 ;  /* 0x00000003481c7223 */ /* 0x000fe2000001001c */
[----:B------:R-:W-:Y:S01]  /*1100*/  FMUL.FTZ R15, R73, R78 ;  /* 0x0000004e490f7220 */ /* 0x000fe20000410000 */
[----:B------:R-:W-:Y:S01]  /*1110*/  FADD.FTZ R45, R45, R73 ;  /* 0x000000492d2d7221 */ /* 0x000fe20000010000 */
[----:B------:R-:W-:Y:S01]  /*1120*/  FFMA.FTZ R29, R73, R14, R29 ;  /* 0x0000000e491d7223 */ /* 0x000fe2000001001d */
[----:B------:R-:W-:Y:S01]  /*1130*/  FADD.FTZ R72, R105, R0 ;  /* 0x0000000069487221 */ /* 0x000fe20000010000 */
[----:B------:R-:W-:Y:S01]  /*1140*/  FFMA.FTZ R73, R3, R0, R104 ;  /* 0x0000000003497223 */ /* 0x000fe20000010068 */
[----:B------:R-:W-:Y:S02]  /*1150*/  HADD2.F32 R94, -RZ, R115.H1_H1 ;  /* 0x30000073ff5e7230 */ /* 0x000fe40000004100 */
[----:B------:R-:W-:Y:S01]  /*1160*/  FMUL.FTZ R87, R74, R87 ;  /* 0x000000574a577220 */ /* 0x000fe20000410000 */
[----:B------:R-:W-:Y:S01]  /*1170*/  FADD.FTZ R46, R46, R74 ;  /* 0x0000004a2e2e7221 */ /* 0x000fe20000010000 */
[----:B------:R-:W-:Y:S01]  /*1180*/  FFMA.FTZ R30, R74, R89, R30 ;  /* 0x000000594a1e7223 */ /* 0x000fe2000001001e */
        /* <DEDUP_REMOVED lines=11> */
[----:B------:R-:W-:Y:S06]  /*1240*/  BRA `(.L_x_2974) ;  /* 0x0000000800dc7947 */ /* 0x000fec0003800000 */
.L_x_2967:
        /* <DEDUP_REMOVED lines=17> */
[--C-:B------:R-:W-:Y:S01]  /*1360*/  HADD2.F32 R81, -RZ, R108.reuse.H0_H0 ;  /* 0x2000006cff517230 */ /* 0x100fe20000004100 */
[----:B------:R-:W-:Y:S01]  /*1370*/  IADD3 R106, PT, PT, R6, 0x20, RZ ;  /* 0x00000020066a7810 */ /* 0x000fe20007ffe0ff */
[C---:B---3--:R-:W-:Y:S01]  /*1380*/  FADD.FTZ R86, -R103.reuse, R72 ;  /* 0x0000004867567221 */ /* 0x048fe20000010100 */
[C---:B------:R-:W-:Y:S01]  /*1390*/  FADD.FTZ R92, -R103.reuse, R73 ;  /* 0x00000049675c7221 */ /* 0x040fe20000010100 */
[----:B------:R-:W-:Y:S02]  /*13a0*/  HADD2.F32 R72, -RZ, R108.H1_H1 ;  /* 0x3000006cff487230 */ /* 0x000fe40000004100 */
[----:B------:R-:W-:Y:S01]  /*13b0*/  FADD.FTZ R74, -R103, R74 ;  /* 0x0000004a674a7221 */ /* 0x000fe20000010100 */
[--C-:B------:R-:W-:Y:S02]  /*13c0*/  HADD2.F32 R73, -RZ, R109.reuse.H0_H0 ;  /* 0x2000006dff497230 */ /* 0x100fe40000004100 */
[C---:B-----5:R-:W-:Y:S01]  /*13d0*/  FMUL.FTZ R83, R9.reuse, R86 ;  /* 0x0000005609537220 */ /* 0x060fe20000410000 */
[----:B------:R-:W-:Y:S01]  /*13e0*/  FMUL.FTZ R86, R9, R92 ;  /* 0x0000005c09567220 */ /* 0x000fe20000410000 */
[----:B------:R-:W-:Y:S01]  /*13f0*/  FADD.FTZ R102, -R103, R75 ;  /* 0x0000004b67667221 */ /* 0x000fe20000010100 */
[----:B----4-:R-:W-:Y:S01]  /*1400*/  FMUL.FTZ R81, R76, R81 ;  /* 0x000000514c517220 */ /* 0x010fe20000410000 */
[----:B------:R-:W-:Y:S01]  /*1410*/  FMUL.FTZ R85, R77, R72 ;  /* 0x000000484d557220 */ /* 0x000fe20000410000 */
[----:B------:R-:W-:Y:S01]  /*1420*/  FMUL.FTZ R92, R78, R73 ;  /* 0x000000494e5c7220 */ /* 0x000fe20000410000 */
[----:B------:R-:W-:Y:S01]  /*1430*/  FADD.FTZ R52, R52, R76 ;  /* 0x0000004c34347221 */ /* 0x000fe20000010000 */
[----:B------:R-:W-:Y:S01]  /*1440*/  FADD.FTZ R72, RZ, R81 ;  /* 0x00000051ff487221 */ /* 0x000fe20000010000 */
[----:B------:R-:W-:Y:S01]  /*1450*/  FFMA.FTZ R73, R83, R81, RZ ;  /* 0x0000005153497223 */ /* 0x000fe200000100ff */
[----:B------:R-:W-:Y:S01]  /*1460*/  FFMA.FTZ R32, R76, R83, R32 ;  /* 0x000000534c207223 */ /* 0x000fe20000010020 */
[----:B------:R-:W-:-:S02]  /*1470*/  HADD2.F32 R76, -RZ, R109.H1_H1 ;  /* 0x3000006dff4c7230 */ /* 0x000fc40000004100 */
[----:B------:R-:W-:Y:S01]  /*1480*/  FADD.FTZ R75, R72, R85 ;  /* 0x00000055484b7221 */ /* 0x000fe20000010000 */
[C---:B------:R-:W-:Y:S01]  /*1490*/  FMUL.FTZ R95, R9.reuse, R74 ;  /* 0x0000004a095f7220 */ /* 0x040fe20000410000 */
        /* <DEDUP_REMOVED lines=13> */
.L_x_2976:
[----:B------:R-:W-:Y:S05]  /*1570*/  BSYNC.RECONVERGENT B2 ;  /* 0x0000000000027941 */ /* 0x000fea0003800200 */
.L_x_2975:
[----:B------:R-:W-:Y:S04]  /*1580*/  BSSY.RECONVERGENT B2, `(.L_x_2977) ;  /* 0x000002c000027945 */ /* 0x000fe80003800200 */
        /* <DEDUP_REMOVED lines=43> */
.L_x_2978:
[----:B------:R-:W-:Y:S05]  /*1840*/  BSYNC.RECONVERGENT B2 ;  /* 0x0000000000027941 */ /* 0x000fea0003800200 */
.L_x_2977:
        /* <DEDUP_REMOVED lines=13> */
[----:B------:R-:W-:Y:S02]  /*1920*/  HADD2.F32 R12, -RZ, R112.H1_H1 ;  /* 0x30000070ff0c7230 */ /* 0x000fe40000004100 */
[C---:B---3--:R-:W-:Y:S01]  /*1930*/  FADD.FTZ R10, -R103.reuse, R76 ;  /* 0x0000004c670a7221 */ /* 0x048fe20000010100 */
[C---:B------:R-:W-:Y:S01]  /*1940*/  FADD.FTZ R80, -R103.reuse, R77 ;  /* 0x0000004d67507221 */ /* 0x040fe20000010100 */
[----:B------:R-:W-:Y:S01]  /*1950*/  FADD.FTZ R78, -R103, R78 ;  /* 0x0000004e674e7221 */ /* 0x000fe20000010100 */
[--C-:B------:R-:W-:Y:S02]  /*1960*/  HADD2.F32 R77, -RZ, R113.reuse.H0_H0 ;  /* 0x20000071ff4d7230 */ /* 0x100fe40000004100 */
[C---:B-----5:R-:W-:Y:S01]  /*1970*/  FMUL.FTZ R13, R9.reuse, R10 ;  /* 0x0000000a090d7220 */ /* 0x060fe20000410000 */
[----:B------:R-:W-:Y:S01]  /*1980*/  FMUL.FTZ R80, R9, R80 ;  /* 0x0000005009507220 */ /* 0x000fe20000410000 */
[----:B------:R-:W-:Y:S01]  /*1990*/  FADD.FTZ R98, -R103, R79 ;  /* 0x0000004f67627221 */ /* 0x000fe20000010100 */
[----:B----4-:R-:W-:Y:S01]  /*19a0*/  FMUL.FTZ R10, R91, R72 ;  /* 0x000000485b0a7220 */ /* 0x010fe20000410000 */
        /* <DEDUP_REMOVED lines=22> */
.L_x_2980:
[----:B------:R-:W-:Y:S05]  /*1b10*/  BSYNC.RECONVERGENT B2 ;  /* 0x0000000000027941 */ /* 0x000fea0003800200 */
.L_x_2979:
        /* <DEDUP_REMOVED lines=8> */
[----:B------:R-:W-:Y:S02]  /*1ba0*/  HADD2.F32 R87, -RZ, R114.H0_H0 ;  /* 0x20000072ff577230 */ /* 0x000fe40000004100 */
[----:B0-----:R-:W-:-:S05]  /*1bb0*/  IMAD.WIDE.U32 R14, R106, 0x10, R14 ;  /* 0x000000106a0e7825 */ /* 0x001fca00078e000e */
[----:B------:R0:W5:Y:S01]  /*1bc0*/  LDG.E.128 R68, desc[UR10][R14.64] ;  /* 0x0000000a0e447981 */ /* 0x000162000c1e1d00 */
[C---:B--2---:R-:W-:Y:S01]  /*1bd0*/  FADD.FTZ R0, -R103.reuse, R76 ;  /* 0x0000004c67007221 */ /* 0x044fe20000010100 */
[C---:B------:R-:W-:Y:S01]  /*1be0*/  FADD.FTZ R94, -R103.reuse, R77 ;  /* 0x0000004d675e7221 */ /* 0x040fe20000010100 */
[----:B------:R-:W-:Y:S02]  /*1bf0*/  HADD2.F32 R76, -RZ, R114.H1_H1 ;  /* 0x30000072ff4c7230 */ /* 0x000fe40000004100 */
[----:B------:R-:W-:Y:S01]  /*1c00*/  FADD.FTZ R78, -R103, R78 ;  /* 0x0000004e674e7221 */ /* 0x000fe20000010100 */
[C---:B-----5:R-:W-:Y:S01]  /*1c10*/  FMUL.FTZ R3, R9.reuse, R0 ;  /* 0x0000000009037220 */ /* 0x060fe20000410000 */
[C---:B0-----:R-:W-:Y:S01]  /*1c20*/  FMUL.FTZ R14, R9.reuse, R94 ;  /* 0x0000005e090e7220 */ /* 0x041fe20000410000 */
[--C-:B------:R-:W-:Y:S02]  /*1c30*/  HADD2.F32 R94, -RZ, R115.reuse.H1_H1 ;  /* 0x30000073ff5e7230 */ /* 0x100fe40000004100 */
        /* <DEDUP_REMOVED lines=24> */
.L_x_2974:
[----:B------:R-:W-:Y:S05]  /*1dc0*/  BSYNC.RECONVERGENT B0 ;  /* 0x0000000000007941 */ /* 0x000fea0003800200 */
.L_x_2966:
        /* <DEDUP_REMOVED lines=22> */
.L_x_3034:
        /* <DEDUP_REMOVED lines=27> */
[C---:B-----5:R-:W-:Y:S01]  /*20e0*/  FMUL.FTZ R73, R9.reuse, R74 ;  /* 0x0000004a09497220 */ /* 0x060fe20000410000 */
[C---:B------:R-:W-:Y:S01]  /*20f0*/  FMUL.FTZ R72, R9.reuse, R72 ;  /* 0x0000004809487220 */ /* 0x040fe20000410000 */
[C---:B------:R-:W-:Y:S01]  /*2100*/  FMUL.FTZ R74, R9.reuse, R78 ;  /* 0x0000004e094a7220 */ /* 0x040fe20000410000 */
[----:B------:R-:W-:Y:S01]  /*2110*/  FMUL.FTZ R75, R9, R104 ;  /* 0x00000068094b7220 */ /* 0x000fe20000410000 */
[----:B------:R-:W-:Y:S06]  /*2120*/  BRA `(.L_x_2987) ;  /* 0x0000000800207947 */ /* 0x000fec0003800000 */
.L_x_2986:
        /* <DEDUP_REMOVED lines=17> */
.L_x_2985:
        /* <DEDUP_REMOVED lines=20> */
.L_x_2988:
        /* <DEDUP_REMOVED lines=21> */
.L_x_2984:
        /* <DEDUP_REMOVED lines=21> */
.L_x_2990:
        /* <DEDUP_REMOVED lines=17> */
.L_x_2989:
        /* <DEDUP_REMOVED lines=20> */
.L_x_2991:
        /* <DEDUP_REMOVED lines=20> */
.L_x_2987:
[----:B------:R-:W-:Y:S01]  /*29b0*/  ISETP.NE.U32.AND P0, PT, RZ, UR4, PT ;  /* 0x00000004ff007c0c */ /* 0x000fe2000bf05070 */
[----:B------:R-:W1:Y:S01]  /*29c0*/  LDC.64 R104, c[0x0][0x468] ;  /* 0x00011a00ff687b82 */ /* 0x000e620000000a00 */
[----:B------:R-:W-:Y:S02]  /*29d0*/  ISETP.NE.U32.AND P1, PT, RZ, UR6, PT ;  /* 0x00000006ff007c0c */ /* 0x000fe4000bf25070 */
[----:B------:R-:W-:Y:S02]  /*29e0*/  ISETP.NE.AND.EX P0, PT, RZ, UR5, PT, P0 ;  /* 0x00000005ff007c0c */ /* 0x000fe4000bf05300 */
[----:B------:R-:W-:-:S11]  /*29f0*/  ISETP.NE.AND.EX P1, PT, RZ, UR7, PT, P1 ;  /* 0x00000007ff007c0c */ /* 0x000fd6000bf25310 */
[----:B------:R-:W2:Y:S08]  /*2a00*/  @P0 LDC.64 R106, c[0x0][0x478] ;  /* 0x00011e00ff6a0b82 */ /* 0x000eb00000000a00 */
[----:B0-----:R-:W0:Y:S01]  /*2a10*/  @P1 LDC.64 R78, c[0x0][0x470] ;  /* 0x00011c00ff4e1b82 */ /* 0x001e220000000a00 */
[----:B-1----:R-:W-:-:S04]  /*2a20*/  IMAD.WIDE.U32 R104, R6, 0x10, R104 ;  /* 0x0000001006687825 */ /* 0x002fc800078e0068 */
[----:B--2---:R-:W-:-:S05]  /*2a30*/  @P0 IMAD.WIDE.U32 R106, R6, 0x10, R106 ;  /* 0x00000010066a0825 */ /* 0x004fca00078e006a */
[----:B------:R1:W-:Y:S01]  /*2a40*/  @P0 STG.E.128 desc[UR10][R106.64], R56 ;  /* 0x000000386a000986 */ /* 0x0003e2000c101d0a */
[----:B0-----:R-:W-:-:S03]  /*2a50*/  @P1 IMAD.WIDE.U32 R78, R6, 0x10, R78 ;  /* 0x00000010064e1825 */ /* 0x001fc600078e004e */
[----:B------:R1:W-:Y:S01]  /*2a60*/  STG.E.128 desc[UR10][R104.64], R72 ;  /* 0x0000004868007986 */ /* 0x0003e2000c101d0a */
[----:B------:R-:W-:-:S03]  /*2a70*/  IADD3 R6, PT, PT, R6, 0x20, RZ ;  /* 0x0000002006067810 */ /* 0x000fc60007ffe0ff */
[----:B------:R1:W-:Y:S04]  /*2a80*/  @P1 STG.E.128 desc[UR10][R78.64], R48 ;  /* 0x000000304e001986 */ /* 0x0003e8000c101d0a */
.L_x_2983:
[----:B------:R-:W-:Y:S05]  /*2a90*/  BSYNC.RECONVERGENT B0 ;  /* 0x0000000000007941 */ /* 0x000fea0003800200 */
.L_x_2982:
        /* <DEDUP_REMOVED lines=34> */
.L_x_2996:
        /* <DEDUP_REMOVED lines=17> */
.L_x_2995:
[----:B-1----:R-:W1:Y:S02]  /*2dd0*/  LDC.64 R72, c[0x0][0x470] ;  /* 0x00011c00ff487b82 */ /* 0x002e640000000a00 */
[----:B-1----:R-:W-:-:S04]  /*2de0*/  ISETP.NE.U32.AND P1, PT, R72, RZ, PT ;  /* 0x000000ff4800720c */ /* 0x002fc80003f25070 */
        /* <DEDUP_REMOVED lines=19> */
.L_x_2998:
        /* <DEDUP_REMOVED lines=13> */
.L_x_2994:
        /* <DEDUP_REMOVED lines=29> */
.L_x_3000:
        /* <DEDUP_REMOVED lines=17> */
.L_x_2999:
        /* <DEDUP_REMOVED lines=21> */
.L_x_3001:
        /* <DEDUP_REMOVED lines=12> */
.L_x_2997:
[----:B------:R-:W1:Y:S08]  /*34e0*/  @P0 LDC.64 R106, c[0x0][0x478] ;  /* 0x00011e00ff6a0b82 */ /* 0x000e700000000a00 */
[----:B------:R-:W2:Y:S08]  /*34f0*/  LDC.64 R104, c[0x0][0x468] ;  /* 0x00011a00ff687b82 */ /* 0x000eb00000000a00 */
[----:B0-----:R-:W0:Y:S01]  /*3500*/  @P1 LDC.64 R78, c[0x0][0x470] ;  /* 0x00011c00ff4e1b82 */ /* 0x001e220000000a00 */
[----:B-1----:R-:W-:-:S05]  /*3510*/  @P0 IMAD.WIDE.U32 R106, R6, 0x10, R106 ;  /* 0x00000010066a0825 */ /* 0x002fca00078e006a */
[----:B------:R3:W-:Y:S01]  /*3520*/  @P0 STG.E.128 desc[UR10][R106.64], R56 ;  /* 0x000000386a000986 */ /* 0x0007e2000c101d0a */
[----:B--2---:R-:W-:-:S05]  /*3530*/  IMAD.WIDE.U32 R104, R6, 0x10, R104 ;  /* 0x0000001006687825 */ /* 0x004fca00078e0068 */
[----:B------:R3:W-:Y:S01]  /*3540*/  STG.E.128 desc[UR10][R104.64], R72 ;  /* 0x0000004868007986 */ /* 0x0007e2000c101d0a */
[C---:B0-----:R-:W-:Y:S01]  /*3550*/  @P1 IMAD.WIDE.U32 R78, R6.reuse, 0x10, R78 ;  /* 0x00000010064e1825 */ /* 0x041fe200078e004e */
[----:B------:R-:W-:-:S04]  /*3560*/  IADD3 R6, PT, PT, R6, 0x20, RZ ;  /* 0x0000002006067810 */ /* 0x000fc80007ffe0ff */
[----:B------:R3:W-:Y:S03]  /*3570*/  @P1 STG.E.128 desc[UR10][R78.64], R48 ;  /* 0x000000304e001986 */ /* 0x0007e6000c101d0a */
.L_x_2993:
[----:B------:R-:W-:Y:S05]  /*3580*/  BSYNC.RECONVERGENT B0 ;  /* 0x0000000000007941 */ /* 0x000fea0003800200 */
.L_x_2992:
        /* <DEDUP_REMOVED lines=13> */
[-CC-:B-1-3--:R-:W-:Y:S01]  /*3660*/  FFMA.FTZ R49, R13, R77.reuse, R76.reuse ;  /* 0x0000004d0d317223 */ /* 0x18afe2000001004c */
        /* <DEDUP_REMOVED lines=20> */
.L_x_3006:
        /* <DEDUP_REMOVED lines=17> */
.L_x_3005:
[----:B-1-3--:R-:W1:Y:S02]  /*38c0*/  LDC.64 R72, c[0x0][0x470] ;  /* 0x00011c00ff487b82 */ /* 0x00ae640000000a00 */
        /* <DEDUP_REMOVED lines=20> */
.L_x_3008:
        /* <DEDUP_REMOVED lines=13> */
.L_x_3004:
[----:B-1-3--:R-:W1:Y:S02]  /*3ae0*/  LDC.64 R72, c[0x0][0x478] ;  /* 0x00011e00ff487b82 */ /* 0x00ae640000000a00 */
        /* <DEDUP_REMOVED lines=28> */
.L_x_3010:
        /* <DEDUP_REMOVED lines=17> */
.L_x_3009:
        /* <DEDUP_REMOVED lines=21> */
.L_x_3011:
        /* <DEDUP_REMOVED lines=12> */
.L_x_3007:
        /* <DEDUP_REMOVED lines=10> */
.L_x_3003:
[----:B------:R-:W-:Y:S05]  /*4070*/  BSYNC.RECONVERGENT B0 ;  /* 0x0000000000007941 */ /* 0x000fea0003800200 */
.L_x_3002:
        /* <DEDUP_REMOVED lines=13> */
[-CC-:B-1-34-:R-:W-:Y:S01]  /*4150*/  FFMA.FTZ R49, R3, R77.reuse, R76.reuse ;  /* 0x0000004d03317223 */ /* 0x19afe2000001004c */
        /* <DEDUP_REMOVED lines=20> */
.L_x_3016:
        /* <DEDUP_REMOVED lines=17> */
.L_x_3015:
[----:B-1-34-:R-:W1:Y:S02]  /*43b0*/  LDC.64 R72, c[0x0][0x470] ;  /* 0x00011c00ff487b82 */ /* 0x01ae640000000a00 */
        /* <DEDUP_REMOVED lines=20> */
.L_x_3018:
        /* <DEDUP_REMOVED lines=8> */
[C---:B-----5:R-:W-:Y:S01]  /*4580*/  FFMA.FTZ R72, R9.reuse, R73, R68 ;  /* 0x0000004909487223 */ /* 0x060fe20000010044 */
[C---:B------:R-:W-:Y:S01]  /*4590*/  FFMA.FTZ R75, R9.reuse, R78, R71 ;  /* 0x0000004e094b7223 */ /* 0x040fe20000010047 */
[C---:B------:R-:W-:Y:S01]  /*45a0*/  FFMA.FTZ R73, R9.reuse, R74, R69 ;  /* 0x0000004a09497223 */ /* 0x040fe20000010045 */
[----:B------:R-:W-:Y:S01]  /*45b0*/  FFMA.FTZ R74, R9, R77, R70 ;  /* 0x0000004d094a7223 */ /* 0x000fe20000010046 */
[----:B------:R-:W-:Y:S06]  /*45c0*/  BRA `(.L_x_3017) ;  /* 0x00000004003c7947 */ /* 0x000fec0003800000 */
.L_x_3014:
[----:B-1-34-:R-:W1:Y:S02]  /*45d0*/  LDC.64 R72, c[0x0][0x478] ;  /* 0x00011e00ff487b82 */ /* 0x01ae640000000a00 */
        /* <DEDUP_REMOVED lines=28> */
.L_x_3020:
        /* <DEDUP_REMOVED lines=17> */
.L_x_3019:
        /* <DEDUP_REMOVED lines=21> */
.L_x_3021:
        /* <DEDUP_REMOVED lines=11> */
[----:B------:R-:W-:-:S07]  /*4ab0*/  FMUL.FTZ R74, R9, R76 ;  /* 0x0000004c094a7220 */ /* 0x000fce0000410000 */
.L_x_3017:
[----:B------:R-:W1:Y:S08]  /*4ac0*/  @P0 LDC.64 R104, c[0x0][0x478] ;  /* 0x00011e00ff680b82 */ /* 0x000e700000000a00 */
[----:B0-----:R-:W0:Y:S08]  /*4ad0*/  LDC.64 R78, c[0x0][0x468] ;  /* 0x00011a00ff4e7b82 */ /* 0x001e300000000a00 */
[----:B------:R-:W2:Y:S01]  /*4ae0*/  @P1 LDC.64 R76, c[0x0][0x470] ;  /* 0x00011c00ff4c1b82 */ /* 0x000ea20000000a00 */
[----:B-1----:R-:W-:-:S05]  /*4af0*/  @P0 IMAD.WIDE.U32 R104, R6, 0x10, R104 ;  /* 0x0000001006680825 */ /* 0x002fca00078e0068 */
[----:B------:R1:W-:Y:S01]  /*4b00*/  @P0 STG.E.128 desc[UR10][R104.64], R56 ;  /* 0x0000003868000986 */ /* 0x0003e2000c101d0a */
[----:B0-----:R-:W-:-:S05]  /*4b10*/  IMAD.WIDE.U32 R78, R6, 0x10, R78 ;  /* 0x00000010064e7825 */ /* 0x001fca00078e004e */
[----:B------:R1:W-:Y:S01]  /*4b20*/  STG.E.128 desc[UR10][R78.64], R72 ;  /* 0x000000484e007986 */ /* 0x0003e2000c101d0a */
[----:B--2---:R-:W-:-:S05]  /*4b30*/  @P1 IMAD.WIDE.U32 R76, R6, 0x10, R76 ;  /* 0x00000010064c1825 */ /* 0x004fca00078e004c */
[----:B------:R1:W-:Y:S02]  /*4b40*/  @P1 STG.E.128 desc[UR10][R76.64], R48 ;  /* 0x000000304c001986 */ /* 0x0003e4000c101d0a */
.L_x_3013:
[----:B------:R-:W-:Y:S05]  /*4b50*/  BSYNC.RECONVERGENT B0 ;  /* 0x0000000000007941 */ /* 0x000fea0003800200 */
.L_x_3012:
[----:B-1-34-:R-:W1:Y:S02]  /*4b60*/  LDC.64 R72, c[0x0][0x380] ;  /* 0x0000e000ff487b82 */ /* 0x01ae640000000a00 */
[----:B-1----:R-:W-:-:S04]  /*4b70*/  LEA R7, R72, R7, 0x2 ;  /* 0x0000000748077211 */ /* 0x002fc800078e10ff */
[----:B------:R-:W-:-:S13]  /*4b80*/  ISETP.GE.AND P0, PT, R7, R73, PT ;  /* 0x000000490700720c */ /* 0x000fda0003f06270 */
[----:B------:R-:W-:Y:S05]  /*4b90*/  @!P0 BRA `(.L_x_3022) ;  /* 0xffffffb800c48947 */ /* 0x000fea000383ffff */
.L_x_2965:
[----:B------:R-:W-:Y:S05]  /*4ba0*/  BSYNC B1 ;  /* 0x0000000000017941 */ /* 0x000fea0003800000 */
.L_x_2964:
        /* <DEDUP_REMOVED lines=14> */
[----:B------:R1:W-:Y:S04]  /*4c90*/  STS.128 [R0+0x200], R36 ;  /* 0x0002002400007388 */ /* 0x0003e80000000c00 */
[----:B------:R3:W-:Y:S04]  /*4ca0*/  STS.128 [R0+0x400], R40 ;  /* 0x0004002800007388 */ /* 0x0007e80000000c00 */
[----:B------:R-:W-:Y:S01]  /*4cb0*/  STS.128 [R0+0x600], R44 ;  /* 0x0006002c00007388 */ /* 0x000fe20000000c00 */
[----:B------:R-:W-:Y:S01]  /*4cc0*/  BAR.SYNC.DEFER_BLOCKING 0x0 ;  /* 0x0000000000007b1d */ /* 0x000fe20000010000 */
[----:B-1----:R-:W-:Y:S01]  /*4cd0*/  LOP3.LUT R39, R48, 0x7f, RZ, 0x3c, !PT ;  /* 0x0000007f30277812 */ /* 0x002fe200078e3cff */
[----:B---3--:R-:W-:-:S03]  /*4ce0*/  IMAD R41, R2, UR4, RZ ;  /* 0x0000000402297c24 */ /* 0x008fc6000f8e02ff */
[----:B------:R-:W-:Y:S02]  /*4cf0*/  IADD3 R39, PT, PT, R39, R2, RZ ;  /* 0x0000000227277210 */ /* 0x000fe40007ffe0ff */
[----:B------:R-:W-:Y:S02]  /*4d00*/  IADD3 R38, P0, PT, R41, R48, RZ ;  /* 0x0000003029267210 */ /* 0x000fe40007f1e0ff */
[C---:B------:R-:W-:Y:S02]  /*4d10*/  ISETP.GE.U32.AND P3, PT, R39.reuse, 0x80, PT ;  /* 0x000000802700780c */ /* 0x040fe40003f66070 */
[C---:B------:R-:W-:Y:S02]  /*4d20*/  ISETP.GE.U32.AND P2, PT, R39.reuse, 0x100, PT ;  /* 0x000001002700780c */ /* 0x040fe40003f46070 */
[----:B------:R-:W-:Y:S01]  /*4d30*/  ISETP.GE.U32.AND P1, PT, R39, 0x180, PT ;  /* 0x000001802700780c */ /* 0x000fe20003f26070 */
[----:B------:R-:W1:Y:S04]  /*4d40*/  LDS R3, [R5] ;  /* 0x0000000005037984 */ /* 0x000e680000000800 */
[----:B-----5:R-:W2:Y:S04]  /*4d50*/  LDS R8, [R5+0x800] ;  /* 0x0008000005087984 */ /* 0x020ea80000000800 */
        /* <DEDUP_REMOVED lines=31> */
[----:B------:R2:W-:Y:S01]  /*4f50*/  STS.128 [R0+0x400], R24 ;  /* 0x0004001800007388 */ /* 0x0005e20000000c00 */
[----:B0-----:R-:W-:-:S03]  /*4f60*/  FADD.FTZ R19, R6, R19 ;  /* 0x0000001306137221 */ /* 0x001fc60000010000 */
[----:B------:R-:W-:Y:S01]  /*4f70*/  STS.128 [R0+0x600], R28 ;  /* 0x0006001c00007388 */ /* 0x000fe20000000c00 */
[----:B----4-:R-:W-:Y:S01]  /*4f80*/  FADD.FTZ R11, R7, R18 ;  /* 0x00000012070b7221 */ /* 0x010fe20000010000 */
[----:B------:R-:W-:Y:S01]  /*4f90*/  BAR.SYNC.DEFER_BLOCKING 0x0 ;  /* 0x0000000000007b1d */ /* 0x000fe20000010000 */
[----:B-1----:R-:W-:Y:S02]  /*4fa0*/  SHF.L.U32 R22, R38, 0x2, RZ ;  /* 0x0000000226167819 */ /* 0x002fe400000006ff */
[----:B--2---:R-:W-:Y:S02]  /*4fb0*/  IADD3.X R25, PT, PT, RZ, RZ, RZ, P0, !PT ;  /* 0x000000ffff197210 */ /* 0x004fe400007fe4ff */
[----:B------:R-:W-:Y:S02]  /*4fc0*/  IADD3 R24, P4, PT, R22, UR18, RZ ;  /* 0x0000001216187c10 */ /* 0x000fe4000ff9e0ff */
[----:B------:R-:W-:Y:S02]  /*4fd0*/  SHF.L.U64.HI R25, R38, 0x2, R25 ;  /* 0x0000000226197819 */ /* 0x000fe40000010219 */
[----:B------:R-:W-:-:S02]  /*4fe0*/  IADD3 R22, P5, PT, R22, UR16, RZ ;  /* 0x0000001016167c10 */ /* 0x000fc4000ffbe0ff */
[----:B------:R-:W-:Y:S02]  /*4ff0*/  ISETP.GE.U32.AND P0, PT, R39, 0x200, PT ;  /* 0x000002002700780c */ /* 0x000fe40003f06070 */
        /* <DEDUP_REMOVED lines=20> */
[----:B---3--:R-:W-:Y:S01]  /*5140*/  FADD.FTZ R33, R33, R2 ;  /* 0x0000000221217221 */ /* 0x008fe20000010000 */
[----:B------:R-:W-:Y:S02]  /*5150*/  @P3 MOV R2, R24 ;  /* 0x0000001800023202 */ /* 0x000fe40000000f00 */
[----:B------:R-:W3:Y:S01]  /*5160*/  LDS R13, [R5+0x1600] ;  /* 0x00160000050d7984 */ /* 0x000ee20000000800 */
[----:B----4-:R-:W-:Y:S01]  /*5170*/  FADD.FTZ R0, RZ, R0 ;  /* 0x00000000ff007221 */ /* 0x010fe20000010000 */
[----:B------:R-:W-:Y:S02]  /*5180*/  @P3 IADD3 R24, P4, PT, R24, 0x200, RZ ;  /* 0x0000020018183810 */ /* 0x000fe40007f9e0ff */
[----:B------:R-:W4:Y:S01]  /*5190*/  LDS R15, [R5+0x1e00] ;  /* 0x001e0000050f7984 */ /* 0x000f220000000800 */
[----:B------:R-:W-:Y:S01]  /*51a0*/  FADD.FTZ R0, R0, R21 ;  /* 0x0000001500007221 */ /* 0x000fe20000010000 */
[----:B------:R-:W-:-:S02]  /*51b0*/  @P3 IADD3.X R41, PT, PT, RZ, R41, RZ, P4, !PT ;  /* 0x00000029ff293210 */ /* 0x000fc400027fe4ff */
        /* <DEDUP_REMOVED lines=44> */
.L_x_2981:
        /* <DEDUP_REMOVED lines=8> */
.L_x_3024:
[----:B------:R-:W-:Y:S05]  /*5500*/  BSYNC B0 ;  /* 0x0000000000007941 */ /* 0x000fea0003800000 */
.L_x_3023:
        /* <DEDUP_REMOVED lines=8> */
.L_x_3025:
[----:B------:R-:W-:-:S05]  /*5590*/  FADD.FTZ R72, R72, R105 ;  /* 0x0000006948487221 */ /* 0x000fca0000010000 */
[----:B------:R-:W-:Y:S01]  /*55a0*/  MOV R116, R72 ;  /* 0x0000004800747202 */ /* 0x000fe20000000f00 */
[----:B------:R-:W-:Y:S01]  /*55b0*/  HFMA2 R107, -RZ, RZ, 0, 1.1920928955078125e-07 ;  /* 0x00000002ff6b7431 */ /* 0x000fe200000001ff */
[----:B------:R-:W-:-:S07]  /*55c0*/  MOV R73, R106 ;  /* 0x0000006a00497202 */ /* 0x000fce0000000f00 */
[----:B------:R-:W-:Y:S05]  /*55d0*/  WARPSYNC.COLLECTIVE R103, `(.L_x_3026) ;  /* 0x0000000067087348 */ /* 0x000fea0003c00000 */
[----:B------:R0:W1:Y:S02]  /*55e0*/  SHFL.BFLY P1, R106, R116, R107, R118 ;  /* 0x0c00006b746a7389 */ /* 0x0000640000020076 */
[----:B01----:R-:W-:Y:S05]  /*55f0*/  ENDCOLLECTIVE ;  /* 0x000000000000791b */ /* 0x003fea0003800000 */
.L_x_3026:
[----:B------:R-:W-:-:S05]  /*5600*/  FADD.FTZ R73, R73, R104 ;  /* 0x0000006849497221 */ /* 0x000fca0000010000 */
[----:B------:R-:W-:Y:S02]  /*5610*/  MOV R116, R73 ;  /* 0x0000004900747202 */ /* 0x000fe40000000f00 */
[----:B------:R-:W-:-:S07]  /*5620*/  MOV R75, R106 ;  /* 0x0000006a004b7202 */ /* 0x000fce0000000f00 */
[----:B------:R-:W-:Y:S05]  /*5630*/  WARPSYNC.COLLECTIVE R103, `(.L_x_3027) ;  /* 0x0000000067087348 */ /* 0x000fea0003c00000 */
[----:B------:R0:W1:Y:S02]  /*5640*/  SHFL.BFLY P1, R106, R116, R107, R118 ;  /* 0x0c00006b746a7389 */ /* 0x0000640000020076 */
[----:B01----:R-:W-:Y:S05]  /*5650*/  ENDCOLLECTIVE ;  /* 0x000000000000791b */ /* 0x003fea0003800000 */
.L_x_3027:
[----:B------:R-:W-:-:S05]  /*5660*/  FADD.FTZ R75, R72, R75 ;  /* 0x0000004b484b7221 */ /* 0x000fca0000010000 */
[----:B------:R-:W-:Y:S01]  /*5670*/  MOV R116, R75 ;  /* 0x0000004b00747202 */ /* 0x000fe20000000f00 */
[----:B------:R-:W-:Y:S01]  /*5680*/  HFMA2 R107, -RZ, RZ, 0, 2.384185791015625e-07 ;  /* 0x00000004ff6b7431 */ /* 0x000fe200000001ff */
[----:B------:R-:W-:-:S07]  /*5690*/  MOV R74, R106 ;  /* 0x0000006a004a7202 */ /* 0x000fce0000000f00 */
[----:B------:R-:W-:Y:S05]  /*56a0*/  WARPSYNC.COLLECTIVE R103, `(.L_x_3028) ;  /* 0x0000000067087348 */ /* 0x000fea0003c00000 */
[----:B------:R0:W1:Y:S02]  /*56b0*/  SHFL.BFLY P1, R106, R116, R107, R118 ;  /* 0x0c00006b746a7389 */ /* 0x0000640000020076 */
[----:B01----:R-:W-:Y:S05]  /*56c0*/  ENDCOLLECTIVE ;  /* 0x000000000000791b */ /* 0x003fea0003800000 */
.L_x_3028:
[----:B------:R-:W-:-:S05]  /*56d0*/  FADD.FTZ R74, R73, R74 ;  /* 0x0000004a494a7221 */ /* 0x000fca0000010000 */
[----:B------:R-:W-:Y:S02]  /*56e0*/  MOV R116, R74 ;  /* 0x0000004a00747202 */ /* 0x000fe40000000f00 */
[----:B------:R-:W-:-:S07]  /*56f0*/  MOV R76, R106 ;  /* 0x0000006a004c7202 */ /* 0x000fce0000000f00 */
[----:B------:R-:W-:Y:S05]  /*5700*/  WARPSYNC.COLLECTIVE R103, `(.L_x_3029) ;  /* 0x0000000067087348 */ /* 0x000fea0003c00000 */
[----:B------:R0:W1:Y:S02]  /*5710*/  SHFL.BFLY P1, R106, R116, R107, R118 ;  /* 0x0c00006b746a7389 */ /* 0x0000640000020076 */
[----:B01----:R-:W-:Y:S05]  /*5720*/  ENDCOLLECTIVE ;  /* 0x000000000000791b */ /* 0x003fea0003800000 */
.L_x_3029:
[----:B------:R-:W-:-:S05]  /*5730*/  FADD.FTZ R76, R75, R76 ;  /* 0x0000004c4b4c7221 */ /* 0x000fca0000010000 */
[----:B------:R-:W-:Y:S01]  /*5740*/  MOV R116, R76 ;  /* 0x0000004c00747202 */ /* 0x000fe20000000f00 */
[----:B------:R-:W-:Y:S01]  /*5750*/  HFMA2 R107, -RZ, RZ, 0, 4.76837158203125e-07 ;  /* 0x00000008ff6b7431 */ /* 0x000fe200000001ff */
[----:B------:R-:W-:-:S07]  /*5760*/  MOV R77, R106 ;  /* 0x0000006a004d7202 */ /* 0x000fce0000000f00 */
[----:B------:R-:W-:Y:S05]  /*5770*/  WARPSYNC.COLLECTIVE R103, `(.L_x_3030) ;  /* 0x0000000067087348 */ /* 0x000fea0003c00000 */
[----:B------:R0:W1:Y:S02]  /*5780*/  SHFL.BFLY P1, R106, R116, R107, R118 ;  /* 0x0c00006b746a7389 */ /* 0x0000640000020076 */
[----:B01----:R-:W-:Y:S05]  /*5790*/  ENDCOLLECTIVE ;  /* 0x000000000000791b */ /* 0x003fea0003800000 */
.L_x_3030:
[----:B------:R-:W-:-:S05]  /*57a0*/  FADD.FTZ R77, R74, R77 ;  /* 0x0000004d4a4d7221 */ /* 0x000fca0000010000 */
[----:B------:R-:W-:Y:S02]  /*57b0*/  MOV R116, R77 ;  /* 0x0000004d00747202 */ /* 0x000fe40000000f00 */
[----:B------:R-:W-:-:S07]  /*57c0*/  MOV R79, R106 ;  /* 0x0000006a004f7202 */ /* 0x000fce0000000f00 */
[----:B------:R-:W-:Y:S05]  /*57d0*/  WARPSYNC.COLLECTIVE R103, `(.L_x_3031) ;  /* 0x0000000067087348 */ /* 0x000fea0003c00000 */
[----:B------:R0:W1:Y:S02]  /*57e0*/  SHFL.BFLY P1, R106, R116, R107, R118 ;  /* 0x0c00006b746a7389 */ /* 0x0000640000020076 */
[----:B01----:R-:W-:Y:S05]  /*57f0*/  ENDCOLLECTIVE ;  /* 0x000000000000791b */ /* 0x003fea0003800000 */
.L_x_3031:
[----:B------:R-:W-:-:S05]  /*5800*/  FADD.FTZ R79, R76, R79 ;  /* 0x0000004f4c4f7221 */ /* 0x000fca0000010000 */
[----:B------:R-:W-:Y:S01]  /*5810*/  MOV R116, R79 ;  /* 0x0000004f00747202 */ /* 0x000fe20000000f00 */
[----:B------:R-:W-:Y:S01]  /*5820*/  HFMA2 R107, -RZ, RZ, 0, 9.5367431640625e-07 ;  /* 0x00000010ff6b7431 */ /* 0x000fe200000001ff */
[----:B------:R-:W-:-:S07]  /*5830*/  MOV R78, R106 ;  /* 0x0000006a004e7202 */ /* 0x000fce0000000f00 */
[----:B------:R-:W-:Y:S05]  /*5840*/  WARPSYNC.COLLECTIVE R103, `(.L_x_3032) ;  /* 0x0000000067087348 */ /* 0x000fea0003c00000 */
[----:B------:R0:W1:Y:S02]  /*5850*/  SHFL.BFLY P1, R106, R116, R107, R118 ;  /* 0x0c00006b746a7389 */ /* 0x0000640000020076 */
[----:B01----:R-:W-:Y:S05]  /*5860*/  ENDCOLLECTIVE ;  /* 0x000000000000791b */ /* 0x003fea0003800000 */
.L_x_3032:
[----:B------:R-:W-:-:S05]  /*5870*/  FADD.FTZ R78, R77, R78 ;  /* 0x0000004e4d4e7221 */ /* 0x000fca0000010000 */
[----:B------:R-:W-:Y:S02]  /*5880*/  MOV R116, R78 ;  /* 0x0000004e00747202 */ /* 0x000fe40000000f00 */
[----:B------:R-:W-:-:S07]  /*5890*/  MOV R72, R106 ;  /* 0x0000006a00487202 */ /* 0x000fce0000000f00 */
[----:B------:R-:W-:Y:S05]  /*58a0*/  WARPSYNC.COLLECTIVE R103, `(.L_x_3033) ;  /* 0x0000000067087348 */ /* 0x000fea0003c00000 */
[----:B------:R0:W1:Y:S02]  /*58b0*/  SHFL.BFLY P1, R106, R116, R107, R118 ;  /* 0x0c00006b746a7389 */ /* 0x0000640000020076 */
[----:B01----:R-:W-:Y:S05]  /*58c0*/  ENDCOLLECTIVE ;  /* 0x000000000000791b */ /* 0x003fea0003800000 */
.L_x_3033:
[----:B------:R-:W-:Y:S01]  /*58d0*/  MOV R73, R106 ;  /* 0x0000006a00497202 */ /* 0x000fe20000000f00 */
[----:B------:R-:W-:Y:S06]  /*58e0*/  BRA `(.L_x_3034) ;  /* 0xffffffc400907947 */ /* 0x000fec000383ffff */
.L_x_3035:
        /* <DEDUP_REMOVED lines=9> */
.L_x_3984:


//--------------------- .text._ZN10layer_norm31ln_parallel_residual_bwd_kernelINS_13Kernel_traitsI6__halfffffjLj512ELj1ELj4ELj1ELj16ENS_18Kernel_traits_baseILj512ES2_ffffjLj128EEEEELb0ELb1ELb1EEEvNS_9BwdParamsE --------------------------
	.section	.text._ZN10layer_norm31ln_parallel_residual_bwd_kernelINS_13Kernel_traitsI6__halfffffjLj512ELj1ELj4ELj1ELj16ENS_18Kernel_traits_baseILj512ES2_ffffjLj128EEEEELb0ELb1ELb1EEEvNS_9BwdParamsE,"ax",@progbits
	.align	128
        .global         _ZN10layer_norm31ln_parallel_residual_bwd_kernelINS_13Kernel_traitsI6__halfffffjLj512ELj1ELj4ELj1ELj16ENS_18Kernel_traits_baseILj512ES2_ffffjLj128EEEEELb0ELb1ELb1EEEvNS_9BwdParamsE
        .type           _ZN10layer_norm31ln_parallel_residual_bwd_kernelINS_13Kernel_traitsI6__halfffffjLj512ELj1ELj4ELj1ELj16ENS_18Kernel_traits_baseILj512ES2_ffffjLj128EEEEELb0ELb1ELb1EEEvNS_9BwdParamsE,@function
        .size           _ZN10layer_norm31ln_parallel_residual_bwd_kernelINS_13Kernel_traitsI6__halfffffjLj512ELj1ELj4ELj1ELj16ENS_18Kernel_traits_baseILj512ES2_ffffjLj128EEEEELb0ELb1ELb1EEEvNS_9BwdParamsE,(.L_x_3985 - _ZN10layer_norm31ln_parallel_residual_bwd_kernelINS_13Kernel_traitsI6__halfffffjLj512ELj1ELj4ELj1ELj16ENS_18Kernel_traits_baseILj512ES2_ffffjLj128EEEEELb0ELb1ELb1EEEvNS_9BwdParamsE)
        .other          _ZN10layer_norm31ln_parallel_residual_bwd_kernelINS_13Kernel_traitsI6__halfffffjLj512ELj1ELj4ELj1ELj16ENS_18Kernel_traits_baseILj512ES2_ffffjLj128EEEEELb0ELb1ELb1EEEvNS_9BwdParamsE,@"STO_CUDA_ENTRY STV_DEFAULT"
_ZN10layer_norm31ln_parallel_residual_bwd_kernelINS_13Kernel_traitsI6__halfffffjLj512ELj1ELj4ELj1ELj16ENS_18Kernel_traits_baseILj512ES2_ffffjLj128EEEEELb0ELb1ELb1EEEvNS_9BwdParamsE:
.text._ZN10layer_norm31ln_parallel_residual_bwd_kernelINS_13Kernel_traitsI6__halfffffjLj512ELj1ELj4ELj1ELj16ENS_18Kernel_traits_baseILj512ES2_ffffjLj128EEEEELb0ELb1ELb1EEEvNS_9BwdParamsE:
        /* <DEDUP_REMOVED lines=15> */
[----:B------:R-:W2:Y:S01]  /*00f0*/  LDCU UR14, c[0x0][0x400] ;  /* 0x00008000ff0e77ac */ /* 0x000ea20008000800 */
[----:B------:R-:W-:Y:S02]  /*0100*/  CS2R R24, SRZ ;  /* 0x0000000000187805 */ /* 0x000fe4000001ff00 */
[----:B------:R-:W-:Y:S02]  /*0110*/  CS2R R26, SRZ ;  /* 0x00000000001a7805 */ /* 0x000fe4000001ff00 */
[----:B------:R-:W-:Y:S01]  /*0120*/  CS2R R28, SRZ ;  /* 0x00000000001c7805 */ /* 0x000fe2000001ff00 */
[----:B------:R-:W2:Y:S01]  /*0130*/  LDCU.64 UR6, c[0x0][0x470] ;  /* 0x00008e00ff0677ac */ /* 0x000ea20008000a00 */
[----:B------:R-:W-:Y:S02]  /*0140*/  CS2R R30, SRZ ;  /* 0x00000000001e7805 */ /* 0x000fe4000001ff00 */
[----:B------:R-:W-:-:S02]  /*0150*/  CS2R R32, SRZ ;  /* 0x0000000000207805 */ /* 0x000fc4000001ff00 */
[----:B------:R-:W-:Y:S01]  /*0160*/  CS2R R34, SRZ ;  /* 0x0000000000227805 */ /* 0x000fe2000001ff00 */
[----:B------:R-:W3:Y:S01]  /*0170*/  LDCU.64 UR4, c[0x0][0x478] ;  /* 0x00008f00ff0477ac */ /* 0x000ee20008000a00 */
[----:B------:R-:W-:Y:S02]  /*0180*/  CS2R R38, SRZ ;  /* 0x0000000000267805 */ /* 0x000fe4000001ff00 */
[----:B------:R-:W-:Y:S01]  /*0190*/  CS2R R36, SRZ ;  /* 0x0000000000247805 */ /* 0x000fe2000001ff00 */
[----:B-1----:R-:W-:Y:S01]  /*01a0*/  USHF.L.U32 UR8, UR9, 0x2, URZ ;  /* 0x0000000209087899 */ /* 0x002fe200080006ff */
[----:B0-----:R-:W-:-:S05]  /*01b0*/  SHF.R.U32.HI R2, RZ, 0x5, R0 ;  /* 0x00000005ff027819 */ /* 0x001fca0000011600 */
[----:B------:R-:W-:-:S04]  /*01c0*/  LOP3.LUT R16, R2, UR8, RZ, 0xfc, !PT ;  /* 0x0000000802107c12 */ /* 0x000fc8000f8efcff */
[----:B--2---:R-:W-:-:S13]  /*01d0*/  ISETP.GE.AND P0, PT, R16, UR12, PT ;  /* 0x0000000c10007c0c */ /* 0x004fda000bf06270 */
[----:B---34-:R-:W-:Y:S05]  /*01e0*/  @P0 BRA `(.L_x_3037) ;  /* 0x0000004000500947 */ /* 0x018fea0003800000 */
[----:B------:R-:W0:Y:S01]  /*01f0*/  LDC.64 R2, c[0x0][0x3d0] ;  /* 0x0000f400ff027b82 */ /* 0x000e220000000a00 */
[----:B------:R-:W-:-:S07]  /*0200*/  LOP3.LUT R5, R0, 0x1f, RZ, 0xc0, !PT ;  /* 0x0000001f00057812 */ /* 0x000fce00078ec0ff */
[----:B------:R-:W1:Y:S01]  /*0210*/  LDC.U8 R108, c[0x0][0x410] ;  /* 0x00010400ff6c7b82 */ /* 0x000e620000000000 */
[----:B0-----:R-:W-:-:S05]  /*0220*/  IMAD.WIDE.U32 R2, R5, 0x8, R2 ;  /* 0x0000000805027825 */ /* 0x001fca00078e0002 */
[----:B------:R-:W2:Y:S04]  /*0230*/  LDG.E.64 R64, desc[UR10][R2.64+0x200] ;  /* 0x0002000a02407981 */ /* 0x000ea8000c1e1b00 */
[----:B------:R-:W3:Y:S04]  /*0240*/  LDG.E.64 R60, desc[UR10][R2.64] ;  /* 0x0000000a023c7981 */ /* 0x000ee8000c1e1b00 */
[----:B------:R-:W4:Y:S04]  /*0250*/  LDG.E.64 R66, desc[UR10][R2.64+0x300] ;  /* 0x0003000a02427981 */ /* 0x000f28000c1e1b00 */
[----:B------:R0:W5:Y:S01]  /*0260*/  LDG.E.64 R62, desc[UR10][R2.64+0x100] ;  /* 0x0001000a023e7981 */ /* 0x000162000c1e1b00 */
        /* <DEDUP_REMOVED lines=17> */
[--C-:B--2---:R-:W-:Y:S02]  /*0380*/  SHF.R.U64 R104, R64, 0x10, R65.reuse ;  /* 0x0000001040687819 */ /* 0x104fe40000001241 */
[----:B------:R-:W-:Y:S02]  /*0390*/  SHF.R.U32.HI R4, RZ, 0x10, R65 ;  /* 0x00000010ff047819 */ /* 0x000fe40000011641 */
[----:B---3--:R-:W-:-:S02]  /*03a0*/  SHF.R.U64 R106, R60, 0x10, R61 ;  /* 0x000000103c6a7819 */ /* 0x008fc4000000123d */
[----:B------:R-:W-:Y:S02]  /*03b0*/  PRMT R104, R104, 0x5410, R4 ;  /* 0x0000541068687816 */ /* 0x000fe40000000004 */
[----:B0-----:R-:W-:Y:S02]  /*03c0*/  SHF.R.U32.HI R2, RZ, 0x10, R61 ;  /* 0x00000010ff027819 */ /* 0x001fe4000001163d */
[--C-:B----4-:R-:W-:Y:S02]  /*03d0*/  SHF.R.U64 R103, R66, 0x10, R67.reuse ;  /* 0x0000001042677819 */ /* 0x110fe40000001243 */
[----:B------:R-:W-:Y:S02]  /*03e0*/  SHF.R.U32.HI R5, RZ, 0x10, R67 ;  /* 0x00000010ff057819 */ /* 0x000fe40000011643 */
[--C-:B-----5:R-:W-:Y:S02]  /*03f0*/  SHF.R.U64 R105, R62, 0x10, R63.reuse ;  /* 0x000000103e697819 */ /* 0x120fe4000000123f */
[----:B------:R-:W-:-:S02]  /*0400*/  SHF.R.U32.HI R4, RZ, 0x10, R63 ;  /* 0x00000010ff047819 */ /* 0x000fc4000001163f */
[----:B------:R-:W-:Y:S02]  /*0410*/  PRMT R106, R106, 0x5410, R2 ;  /* 0x000054106a6a7816 */ /* 0x000fe40000000002 */
[----:B------:R-:W-:Y:S02]  /*0420*/  PRMT R103, R103, 0x5410, R5 ;  /* 0x0000541067677816 */ /* 0x000fe40000000005 */
[----:B------:R-:W-:Y:S02]  /*0430*/  PRMT R105, R105, 0x5410, R4 ;  /* 0x0000541069697816 */ /* 0x000fe40000000004 */
[----:B-1----:R-:W-:-:S07]  /*0440*/  MOV R2, R16 ;  /* 0x0000001000027202 */ /* 0x002fce0000000f00 */
.L_x_3074:
[----:B------:R-:W0:Y:S08]  /*0450*/  LDC.64 R28, c[0x0][0x3c0] ;  /* 0x0000f000ff1c7b82 */ /* 0x000e300000000a00 */
[----:B------:R-:W1:Y:S08]  /*0460*/  LDC.64 R30, c[0x0][0x3c8] ;  /* 0x0000f200ff1e7b82 */ /* 0x000e700000000a00 */
[----:B------:R-:W2:Y:S01]  /*0470*/  LDC.64 R68, c[0x0][0x438] ;  /* 0x00010e00ff447b82 */ /* 0x000ea20000000a00 */
[----:B0-----:R-:W-:-:S05]  /*0480*/  IMAD.WIDE R28, R2, 0x4, R28 ;  /* 0x00000004021c7825 */ /* 0x001fca00078e021c */
[----:B------:R-:W3:Y:S01]  /*0490*/  LDG.E R3, desc[UR10][R28.64] ;  /* 0x0000000a1c037981 */ /* 0x000ee2000c1e1900 */
[----:B-1----:R-:W-:-:S05]  /*04a0*/  IMAD.WIDE R30, R2, 0x4, R30 ;  /* 0x00000004021e7825 */ /* 0x002fca00078e021e */
[----:B------:R0:W5:Y:S01]  /*04b0*/  LDG.E R107, desc[UR10][R30.64] ;  /* 0x0000000a1e6b7981 */ /* 0x000162000c1e1900 */
[----:B------:R-:W-:Y:S01]  /*04c0*/  IMAD R32, R2, UR13, RZ ;  /* 0x0000000d02207c24 */ /* 0x000fe2000f8e02ff */
[----:B------:R-:W-:Y:S02]  /*04d0*/  ISETP.NE.AND P1, PT, R108, RZ, PT ;  /* 0x000000ff6c00720c */ /* 0x000fe40003f25270 */
[----:B--2---:R-:W-:Y:S02]  /*04e0*/  ISETP.NE.U32.AND P0, PT, R68, RZ, PT ;  /* 0x000000ff4400720c */ /* 0x004fe40003f05070 */
[----:B------:R-:W-:Y:S02]  /*04f0*/  SHF.R.S32.HI R33, RZ, 0x1f, R32 ;  /* 0x0000001fff217819 */ /* 0x000fe40000011420 */
[----:B------:R-:W-:Y:S02]  /*0500*/  ISETP.NE.AND.EX P0, PT, R69, RZ, PT, P0 ;  /* 0x000000ff4500720c */ /* 0x000fe40003f05300 */
[----:B------:R-:W-:-:S02]  /*0510*/  LEA.HI R33, R33, R32, RZ, 0x2 ;  /* 0x0000002021217211 */ /* 0x000fc400078f10ff */
[----:B------:R-:W-:-:S04]  /*0520*/  LOP3.LUT R32, R0, 0x1f, RZ, 0xc0, !PT ;  /* 0x0000001f00207812 */ /* 0x000fc800078ec0ff */
[----:B------:R-:W-:Y:S02]  /*0530*/  LEA.HI.SX32 R113, R33, R32, 0x1e ;  /* 0x0000002021717211 */ /* 0x000fe400078ff2ff */
[----:B---3--:R-:W-:-:S03]  /*0540*/  FSEL R3, R3, RZ, !P1 ;  /* 0x000000ff03037208 */ /* 0x008fc60004800000 */
[----:B0-----:R-:W-:Y:S05]  /*0550*/  @P0 BRA `(.L_x_3039) ;  /* 0x0000000800180947 */ /* 0x001fea0003800000 */
[----:B------:R-:W0:Y:S01]  /*0560*/  LDC.64 R56, c[0x0][0x3a8] ;  /* 0x0000ea00ff387b82 */ /* 0x000e220000000a00 */
[C---:B------:R-:W-:Y:S02]  /*0570*/  IADD3 R111, PT, PT, R113.reuse, 0x20, RZ ;  /* 0x00000020716f7810 */ /* 0x040fe40007ffe0ff */
[----:B------:R-:W-:-:S05]  /*0580*/  IADD3 R109, PT, PT, R113, 0x40, RZ ;  /* 0x00000040716d7810 */ /* 0x000fca0007ffe0ff */
[----:B------:R-:W1:Y:S01]  /*0590*/  LDC.64 R36, c[0x0][0x428] ;  /* 0x00010a00ff247b82 */ /* 0x000e620000000a00 */
[C---:B------:R-:W-:Y:S01]  /*05a0*/  IADD3 R102, PT, PT, R113.reuse, 0x60, RZ ;  /* 0x0000006071667810 */ /* 0x040fe20007ffe0ff */
[----:B0-----:R-:W-:-:S04]  /*05b0*/  IMAD.WIDE.U32 R44, R113, 0x10, R56 ;  /* 0x00000010712c7825 */ /* 0x001fc800078e0038 */
[--C-:B------:R-:W-:Y:S02]  /*05c0*/  IMAD.WIDE.U32 R48, R111, 0x10, R56.reuse ;  /* 0x000000106f307825 */ /* 0x100fe400078e0038 */
[----:B------:R-:W2:Y:S02]  /*05d0*/  LDG.E.128 R44, desc[UR10][R44.64] ;  /* 0x0000000a2c2c7981 */ /* 0x000ea4000c1e1d00 */
[--C-:B------:R-:W-:Y:S02]  /*05e0*/  IMAD.WIDE.U32 R52, R109, 0x10, R56.reuse ;  /* 0x000000106d347825 */ /* 0x100fe400078e0038 */
[----:B------:R-:W3:Y:S02]  /*05f0*/  LDG.E.128 R48, desc[UR10][R48.64] ;  /* 0x0000000a30307981 */ /* 0x000ee4000c1e1d00 */
[----:B------:R-:W-:Y:S02]  /*0600*/  IMAD.WIDE.U32 R56, R102, 0x10, R56 ;  /* 0x0000001066387825 */ /* 0x000fe400078e0038 */
[----:B------:R-:W4:Y:S02]  /*0610*/  LDG.E.128 R52, desc[UR10][R52.64] ;  /* 0x0000000a34347981 */ /* 0x000f24000c1e1d00 */
[----:B-1----:R-:W-:-:S02]  /*0620*/  IMAD.WIDE.U32 R28, R113, 0x10, R36 ;  /* 0x00000010711c7825 */ /* 0x002fc400078e0024 */
[----:B------:R-:W4:Y:S02]  /*0630*/  LDG.E.128 R56, desc[UR10][R56.64] ;  /* 0x0000000a38387981 */ /* 0x000f24000c1e1d00 */
[--C-:B------:R-:W-:Y:S02]  /*0640*/  IMAD.WIDE.U32 R32, R111, 0x10, R36.reuse ;  /* 0x000000106f207825 */ /* 0x100fe400078e0024 */
[----:B------:R-:W4:Y:S02]  /*0650*/  LDG.E.128 R28, desc[UR10][R28.64] ;  /* 0x0000000a1c1c7981 */ /* 0x000f24000c1e1d00 */
[--C-:B------:R-:W-:Y:S02]  /*0660*/  IMAD.WIDE.U32 R38, R109, 0x10, R36.reuse ;  /* 0x000000106d267825 */ /* 0x100fe400078e0024 */
[----:B------:R-:W4:Y:S02]  /*0670*/  LDG.E.128 R32, desc[UR10][R32.64] ;  /* 0x0000000a20207981 */ /* 0x000f24000c1e1d00 */
[----:B------:R-:W-:-:S02]  /*0680*/  IMAD.WIDE.U32 R40, R102, 0x10, R36 ;  /* 0x0000001066287825 */ /* 0x000fc400078e0024 */
[----:B------:R-:W4:Y:S04]  /*0690*/  LDG.E.128 R36, desc[UR10][R38.64] ;  /* 0x0000000a26247981 */ /* 0x000f28000c1e1d00 */
[----:B------:R-:W4:Y:S01]  /*06a0*/  LDG.E.128 R40, desc[UR10][R40.64] ;  /* 0x0000000a28287981 */ /* 0x000f22000c1e1d00 */
[----:B------:R-:W-:Y:S02]  /*06b0*/  HADD2.F32 R115, -RZ, R67.H0_H0 ;  /* 0x20000043ff737230 */ /* 0x000fe40000004100 */
[--C-:B------:R-:W-:Y:S02]  /*06c0*/  HADD2.F32 R144, -RZ, R104.reuse.H0_H0 ;  /* 0x20000068ff907230 */ /* 0x100fe40000004100 */
[----:B------:R-:W-:Y:S02]  /*06d0*/  HADD2.F32 R146, -RZ, R104.H1_H1 ;  /* 0x30000068ff927230 */ /* 0x000fe40000004100 */
[----:B------:R-:W-:-:S02]  /*06e0*/  HADD2.F32 R148, -RZ, R103.H0_H0 ;  /* 0x20000067ff947230 */ /* 0x000fc40000004100 */
[----:B------:R-:W-:Y:S02]  /*06f0*/  HADD2.F32 R150, -RZ, R103.H1_H1 ;  /* 0x30000067ff967230 */ /* 0x000fe40000004100 */
[C---:B--2---:R-:W-:Y:S01]  /*0700*/  FADD.FTZ R118, -R3.reuse, R44 ;  /* 0x0000002c03767221 */ /* 0x044fe20000010100 */
[C---:B------:R-:W-:Y:S01]  /*0710*/  FADD.FTZ R140, -R3.reuse, R46 ;  /* 0x0000002e038c7221 */ /* 0x040fe20000010100 */
[C---:B------:R-:W-:Y:S01]  /*0720*/  FADD.FTZ R120, -R3.reuse, R45 ;  /* 0x0000002d03787221 */ /* 0x040fe20000010100 */
[C---:B------:R-:W-:Y:S01]  /*0730*/  FADD.FTZ R142, -R3.reuse, R47 ;  /* 0x0000002f038e7221 */ /* 0x040fe20000010100 */
[C---:B---3--:R-:W-:Y:S01]  /*0740*/  FADD.FTZ R138, -R3.reuse, R48 ;  /* 0x00000030038a7221 */ /* 0x048fe20000010100 */
[C---:B------:R-:W-:Y:S01]  /*0750*/  FADD.FTZ R112, -R3.reuse, R49 ;  /* 0x0000003103707221 */ /* 0x040fe20000010100 */
[C---:B------:R-:W-:Y:S01]  /*0760*/  FADD.FTZ R136, -R3.reuse, R50 ;  /* 0x0000003203887221 */ /* 0x040fe20000010100 */
[C---:B------:R-:W-:Y:S01]  /*0770*/  FADD.FTZ R110, -R3.reuse, R51 ;  /* 0x00000033036e7221 */ /* 0x040fe20000010100 */
[C---:B----4-:R-:W-:Y:S01]  /*0780*/  FADD.FTZ R134, -R3.reuse, R52 ;  /* 0x0000003403867221 */ /* 0x050fe20000010100 */
[C---:B------:R-:W-:Y:S01]  /*0790*/  FADD.FTZ R132, -R3.reuse, R53 ;  /* 0x0000003503847221 */ /* 0x040fe20000010100 */
[C---:B------:R-:W-:Y:S01]  /*07a0*/  FADD.FTZ R130, -R3.reuse, R54 ;  /* 0x0000003603827221 */ /* 0x040fe20000010100 */
[C---:B------:R-:W-:Y:S01]  /*07b0*/  FADD.FTZ R52, -R3.reuse, R55 ;  /* 0x0000003703347221 */ /* 0x040fe20000010100 */
[C---:B------:R-:W-:Y:S01]  /*07c0*/  FADD.FTZ R128, -R3.reuse, R56 ;  /* 0x0000003803807221 */ /* 0x040fe20000010100 */
[C---:B------:R-:W-:Y:S01]  /*07d0*/  FADD.FTZ R46, -R3.reuse, R57 ;  /* 0x00000039032e7221 */ /* 0x040fe20000010100 */
[C---:B------:R-:W-:Y:S01]  /*07e0*/  FADD.FTZ R44, -R3.reuse, R58 ;  /* 0x0000003a032c7221 */ /* 0x040fe20000010100 */
[----:B------:R-:W-:Y:S01]  /*07f0*/  FADD.FTZ R126, -R3, R59 ;  /* 0x0000003b037e7221 */ /* 0x000fe20000010100 */
[----:B------:R-:W-:-:S02]  /*0800*/  HADD2.F32 R3, -RZ, R60.H0_H0 ;  /* 0x2000003cff037230 */ /* 0x000fc40000004100 */
[C---:B-----5:R-:W-:Y:S01]  /*0810*/  FMUL.FTZ R120, R107.reuse, R120 ;  /* 0x000000786b787220 */ /* 0x060fe20000410000 */
[----:B------:R-:W-:Y:S02]  /*0820*/  HADD2.F32 R54, -RZ, R105.H0_H0 ;  /* 0x20000069ff367230 */ /* 0x000fe40000004100 */
[C---:B------:R-:W-:Y:S01]  /*0830*/  FMUL.FTZ R123, R107.reuse, R140 ;  /* 0x0000008c6b7b7220 */ /* 0x040fe20000410000 */
[----:B------:R-:W-:Y:S02]  /*0840*/  HADD2.F32 R48, -RZ, R106.H0_H0 ;  /* 0x2000006aff307230 */ /* 0x000fe40000004100 */
[----:B------:R-:W-:Y:S01]  /*0850*/  FMUL.FTZ R124, R28, R3 ;  /* 0x000000031c7c7220 */ /* 0x000fe20000410000 */
[----:B------:R-:W-:Y:S02]  /*0860*/  HADD2.F32 R45, -RZ, R61.H0_H0 ;  /* 0x2000003dff2d7230 */ /* 0x000fe40000004100 */
[----:B------:R-:W-:Y:S01]  /*0870*/  FMUL.FTZ R3, R107, R118 ;  /* 0x000000766b037220 */ /* 0x000fe20000410000 */
[----:B------:R-:W-:-:S02]  /*0880*/  HADD2.F32 R47, -RZ, R62.H0_H0 ;  /* 0x2000003eff2f7230 */ /* 0x000fc40000004100 */
[----:B------:R-:W-:Y:S01]  /*0890*/  FMUL.FTZ R121, R33, R54 ;  /* 0x0000003621797220 */ /* 0x000fe20000410000 */
[----:B------:R-:W-:Y:S01]  /*08a0*/  FMUL.FTZ R127, R29, R48 ;  /* 0x000000301d7f7220 */ /* 0x000fe20000410000 */
[----:B------:R-:W-:Y:S01]  /*08b0*/  FMUL.FTZ R122, R30, R45 ;  /* 0x0000002d1e7a7220 */ /* 0x000fe20000410000 */
[----:B------:R-:W-:Y:S01]  /*08c0*/  FADD.FTZ R54, RZ, R124 ;  /* 0x0000007cff367221 */ /* 0x000fe20000010000 */
[----:B------:R-:W-:Y:S01]  /*08d0*/  FFMA.FTZ R45, R3, R124, RZ ;  /* 0x0000007c032d7223 */ /* 0x000fe200000100ff */
[----:B------:R-:W-:Y:S02]  /*08e0*/  HADD2.F32 R50, -RZ, R106.H1_H1 ;  /* 0x3000006aff327230 */ /* 0x000fe40000004100 */
        /* <DEDUP_REMOVED lines=8> */
[----:B------:R-:W-:Y:S01]  /*0970*/  FMUL.FTZ R48, R42, R115 ;  /* 0x000000732a307220 */ /* 0x000fe20000410000 */
[----:B------:R-:W-:Y:S01]  /*0980*/  FMUL.FTZ R115, R107, R136 ;  /* 0x000000886b737220 */ /* 0x000fe20000410000 */
[----:B------:R-:W-:Y:S01]  /*0990*/  FADD.FTZ R47, R138, R125 ;  /* 0x0000007d8a2f7221 */ /* 0x000fe20000010000 */
[----:B------:R-:W-:-:S02]  /*09a0*/  HADD2.F32 R56, -RZ, R105.H1_H1 ;  /* 0x30000069ff387230 */ /* 0x000fc40000004100 */
[----:B------:R-:W-:Y:S01]  /*09b0*/  FFMA.FTZ R136, R118, R125, R45 ;  /* 0x0000007d76887223 */ /* 0x000fe2000001002d */
[----:B------:R-:W-:Y:S02]  /*09c0*/  HADD2.F32 R53, -RZ, R65.H0_H0 ;  /* 0x20000041ff357230 */ /* 0x000fe40000004100 */
[----:B------:R-:W-:Y:S01]  /*09d0*/  FMUL.FTZ R54, R107, R132 ;  /* 0x000000846b367220 */ /* 0x000fe20000410000 */
[----:B------:R-:W-:Y:S02]  /*09e0*/  HADD2.F32 R49, -RZ, R63.H0_H0 ;  /* 0x2000003fff317230 */ /* 0x000fe40000004100 */
[----:B------:R-:W-:Y:S01]  /*09f0*/  FADD.FTZ R132, R47, R116 ;  /* 0x000000742f847221 */ /* 0x000fe20000010000 */
[----:B------:R-:W-:Y:S01]  /*0a00*/  FMUL.FTZ R112, R107, R112 ;  /* 0x000000706b707220 */ /* 0x000fe20000410000 */
[----:B------:R-:W-:Y:S01]  /*0a10*/  FFMA.FTZ R45, R117, R116, R136 ;  /* 0x00000074752d7223 */ /* 0x000fe20000010088 */
[----:B------:R-:W-:Y:S01]  /*0a20*/  FMUL.FTZ R119, R35, R56 ;  /* 0x0000003823777220 */ /* 0x000fe20000410000 */
[----:B------:R-:W-:Y:S01]  /*0a30*/  FMUL.FTZ R56, R38, R53 ;  /* 0x0000003526387220 */ /* 0x000fe20000410000 */
[----:B------:R-:W-:Y:S01]  /*0a40*/  FMUL.FTZ R114, R34, R49 ;  /* 0x0000003122727220 */ /* 0x000fe20000410000 */
[----:B------:R-:W-:Y:S01]  /*0a50*/  FMUL.FTZ R53, R107, R130 ;  /* 0x000000826b357220 */ /* 0x000fe20000410000 */
[----:B------:R-:W-:Y:S01]  /*0a60*/  FADD.FTZ R129, R132, R121 ;  /* 0x0000007984817221 */ /* 0x000fe20000010000 */
[----:B------:R-:W-:Y:S01]  /*0a70*/  FFMA.FTZ R130, R112, R121, R45 ;  /* 0x0000007970827223 */ /* 0x000fe2000001002d */
[----:B------:R-:W-:-:S02]  /*0a80*/  HADD2.F32 R55, -RZ, R66.H0_H0 ;  /* 0x20000042ff377230 */ /* 0x000fc40000004100 */
[----:B------:R-:W-:Y:S01]  /*0a90*/  FMUL.FTZ R47, R107, R128 ;  /* 0x000000806b2f7220 */ /* 0x000fe20000410000 */
[----:B------:R-:W-:Y:S02]  /*0aa0*/  HADD2.F32 R51, -RZ, R64.H0_H0 ;  /* 0x20000040ff337230 */ /* 0x000fe40000004100 */
[----:B------:R-:W-:Y:S01]  /*0ab0*/  FADD.FTZ R128, R129, R114 ;  /* 0x0000007281807221 */ /* 0x000fe20000010000 */
[----:B------:R-:W-:Y:S01]  /*0ac0*/  FMUL.FTZ R110, R107, R110 ;  /* 0x0000006e6b6e7220 */ /* 0x000fe20000410000 */
[----:B------:R-:W-:Y:S01]  /*0ad0*/  FFMA.FTZ R129, R115, R114, R130 ;  /* 0x0000007273817223 */ /* 0x000fe20000010082 */
[C---:B------:R-:W-:Y:S01]  /*0ae0*/  FMUL.FTZ R45, R107.reuse, R44 ;  /* 0x0000002c6b2d7220 */ /* 0x040fe20000410000 */
[----:B------:R-:W-:Y:S01]  /*0af0*/  FMUL.FTZ R50, R40, R55 ;  /* 0x0000003728327220 */ /* 0x000fe20000410000 */
[C---:B------:R-:W-:Y:S01]  /*0b00*/  FMUL.FTZ R44, R107.reuse, R126 ;  /* 0x0000007e6b2c7220 */ /* 0x040fe20000410000 */
        /* <DEDUP_REMOVED lines=43> */
.L_x_3039:
[----:B------:R-:W0:Y:S01]  /*0dc0*/  LDC.64 R6, c[0x0][0x3a8] ;  /* 0x0000ea00ff067b82 */ /* 0x000e220000000a00 */
[C---:B------:R-:W-:Y:S02]  /*0dd0*/  IADD3 R109, PT, PT, R113.reuse, 0x40, RZ ;  /* 0x00000040716d7810 */ /* 0x040fe40007ffe0ff */
[----:B------:R-:W-:-:S05]  /*0de0*/  IADD3 R111, PT, PT, R113, 0x20, RZ ;  /* 0x00000020716f7810 */ /* 0x000fca0007ffe0ff */
[----:B------:R-:W1:Y:S01]  /*0df0*/  LDC.64 R4, c[0x0][0x428] ;  /* 0x00010a00ff047b82 */ /* 0x000e620000000a00 */
[----:B------:R-:W-:-:S07]  /*0e00*/  IADD3 R102, PT, PT, R113, 0x60, RZ ;  /* 0x0000006071667810 */ /* 0x000fce0007ffe0ff */
[----:B------:R-:W2:Y:S01]  /*0e10*/  LDC.64 R16, c[0x0][0x438] ;  /* 0x00010e00ff107b82 */ /* 0x000ea20000000a00 */
[----:B0-----:R-:W-:-:S04]  /*0e20*/  IMAD.WIDE.U32 R44, R113, 0x10, R6 ;  /* 0x00000010712c7825 */ /* 0x001fc800078e0006 */
[--C-:B------:R-:W-:Y:S02]  /*0e30*/  IMAD.WIDE.U32 R52, R109, 0x10, R6.reuse ;  /* 0x000000106d347825 */ /* 0x100fe400078e0006 */
[----:B------:R-:W3:Y:S02]  /*0e40*/  LDG.E.128 R44, desc[UR10][R44.64] ;  /* 0x0000000a2c2c7981 */ /* 0x000ee4000c1e1d00 */
[--C-:B------:R-:W-:Y:S02]  /*0e50*/  IMAD.WIDE.U32 R48, R111, 0x10, R6.reuse ;  /* 0x000000106f307825 */ /* 0x100fe400078e0006 */
[----:B------:R-:W4:Y:S02]  /*0e60*/  LDG.E.128 R52, desc[UR10][R52.64] ;  /* 0x0000000a34347981 */ /* 0x000f24000c1e1d00 */
[----:B------:R-:W-:Y:S02]  /*0e70*/  IMAD.WIDE.U32 R56, R102, 0x10, R6 ;  /* 0x0000001066387825 */ /* 0x000fe400078e0006 */
[----:B------:R-:W4:Y:S02]  /*0e80*/  LDG.E.128 R48, desc[UR10][R48.64] ;  /* 0x0000000a30307981 */ /* 0x000f24000c1e1d00 */
[----:B-1----:R-:W-:-:S02]  /*0e90*/  IMAD.WIDE.U32 R28, R113, 0x10, R4 ;  /* 0x00000010711c7825 */ /* 0x002fc400078e0004 */
[----:B------:R-:W4:Y:S02]  /*0ea0*/  LDG.E.128 R56, desc[UR10][R56.64] ;  /* 0x0000000a38387981 */ /* 0x000f24000c1e1d00 */
[--C-:B------:R-:W-:Y:S02]  /*0eb0*/  IMAD.WIDE.U32 R32, R111, 0x10, R4.reuse ;  /* 0x000000106f207825 */ /* 0x100fe400078e0004 */
[----:B------:R-:W4:Y:S04]  /*0ec0*/  LDG.E.128 R28, desc[UR10][R28.64] ;  /* 0x0000000a1c1c7981 */ /* 0x000f28000c1e1d00 */
[----:B------:R-:W4:Y:S01]  /*0ed0*/  LDG.E.128 R32, desc[UR10][R32.64] ;  /* 0x0000000a20207981 */ /* 0x000f22000c1e1d00 */
[----:B------:R-:W-:-:S04]  /*0ee0*/  IMAD.WIDE.U32 R40, R102, 0x10, R4 ;  /* 0x0000001066287825 */ /* 0x000fc800078e0004 */
[----:B------:R-:W-:Y:S02]  /*0ef0*/  IMAD.WIDE.U32 R36, R109, 0x10, R4 ;  /* 0x000000106d247825 */ /* 0x000fe400078e0004 */
[----:B------:R-:W4:Y:S04]  /*0f00*/  LDG.E.128 R40, desc[UR10][R40.64] ;  /* 0x0000000a28287981 */ /* 0x000f28000c1e1d00 */
[----:B------:R-:W4:Y:S01]  /*0f10*/  LDG.E.128 R36, desc[UR10][R36.64] ;  /* 0x0000000a24247981 */ /* 0x000f22000c1e1d00 */
[----:B--2---:R-:W-:-:S04]  /*0f20*/  IMAD.WIDE.U32 R4, R113, 0x10, R16 ;  /* 0x0000001071047825 */ /* 0x004fc800078e0010 */
[--C-:B------:R-:W-:Y:S02]  /*0f30*/  IMAD.WIDE.U32 R8, R111, 0x10, R16.reuse ;  /* 0x000000106f087825 */ /* 0x100fe400078e0010 */
[----:B------:R-:W5:Y:S02]  /*0f40*/  LDG.E.128 R4, desc[UR10][R4.64] ;  /* 0x0000000a04047981 */ /* 0x000f64000c1e1d00 */
[--C-:B------:R-:W-:Y:S02]  /*0f50*/  IMAD.WIDE.U32 R12, R109, 0x10, R16.reuse ;  /* 0x000000106d0c7825 */ /* 0x100fe400078e0010 */
[----:B------:R-:W5:Y:S02]  /*0f60*/  LDG.E.128 R8, desc[UR10][R8.64] ;  /* 0x0000000a08087981 */ /* 0x000f64000c1e1d00 */
[----:B------:R-:W-:Y:S02]  /*0f70*/  IMAD.WIDE.U32 R16, R102, 0x10, R16 ;  /* 0x0000001066107825 */ /* 0x000fe400078e0010 */
[----:B------:R-:W5:Y:S04]  /*0f80*/  LDG.E.128 R12, desc[UR10][R12.64] ;  /* 0x0000000a0c0c7981 */ /* 0x000f68000c1e1d00 */
[----:B------:R-:W5:Y:S01]  /*0f90*/  LDG.E.128 R16, desc[UR10][R16.64] ;  /* 0x0000000a10107981 */ /* 0x000f62000c1e1d00 */
[----:B------:R-:W-:-:S02]  /*0fa0*/  HADD2.F32 R115, -RZ, R67.H0_H0 ;  /* 0x20000043ff737230 */ /* 0x000fc40000004100 */
[--C-:B------:R-:W-:Y:S02]  /*0fb0*/  HADD2.F32 R144, -RZ, R104.reuse.H0_H0 ;  /* 0x20000068ff907230 */ /* 0x100fe40000004100 */
[----:B------:R-:W-:Y:S02]  /*0fc0*/  HADD2.F32 R146, -RZ, R104.H1_H1 ;  /* 0x30000068ff927230 */ /* 0x000fe40000004100 */
[--C-:B------:R-:W-:Y:S02]  /*0fd0*/  HADD2.F32 R148, -RZ, R103.reuse.H0_H0 ;  /* 0x20000067ff947230 */ /* 0x100fe40000004100 */
[----:B------:R-:W-:Y:S02]  /*0fe0*/  HADD2.F32 R150, -RZ, R103.H1_H1 ;  /* 0x30000067ff967230 */ /* 0x000fe40000004100 */
        /* <DEDUP_REMOVED lines=17> */
[----:B------:R-:W-:Y:S02]  /*1100*/  HADD2.F32 R54, -RZ, R105.H0_H0 ;  /* 0x20000069ff367230 */ /* 0x000fe40000004100 */
[----:B------:R-:W-:Y:S02]  /*1110*/  HADD2.F32 R48, -RZ, R106.H0_H0 ;  /* 0x2000006aff307230 */ /* 0x000fe40000004100 */
[----:B------:R-:W-:Y:S01]  /*1120*/  FMUL.FTZ R124, R28, R3 ;  /* 0x000000031c7c7220 */ /* 0x000fe20000410000 */
[----:B------:R-:W-:Y:S02]  /*1130*/  HADD2.F32 R45, -RZ, R61.H0_H0 ;  /* 0x2000003dff2d7230 */ /* 0x000fe40000004100 */
[----:B-----5:R-:W-:Y:S01]  /*1140*/  FMUL.FTZ R3, R107, R118 ;  /* 0x000000766b037220 */ /* 0x020fe20000410000 */
[----:B------:R-:W-:Y:S02]  /*1150*/  HADD2.F32 R47, -RZ, R62.H0_H0 ;  /* 0x2000003eff2f7230 */ /* 0x000fe40000004100 */
[----:B------:R-:W-:Y:S01]  /*1160*/  FMUL.FTZ R121, R33, R54 ;  /* 0x0000003621797220 */ /* 0x000fe20000410000 */
[----:B------:R-:W-:Y:S01]  /*1170*/  FMUL.FTZ R127, R29, R48 ;  /* 0x000000301d7f7220 */ /* 0x000fe20000410000 */
[----:B------:R-:W-:Y:S01]  /*1180*/  FMUL.FTZ R122, R30, R45 ;  /* 0x0000002d1e7a7220 */ /* 0x000fe20000410000 */
[----:B------:R-:W-:Y:S01]  /*1190*/  FADD.FTZ R54, RZ, R124 ;  /* 0x0000007cff367221 */ /* 0x000fe20000010000 */
[----:B------:R-:W-:Y:S01]  /*11a0*/  FMUL.FTZ R120, R107, R120 ;  /* 0x000000786b787220 */ /* 0x000fe20000410000 */
[----:B------:R-:W-:Y:S01]  /*11b0*/  FFMA.FTZ R45, R3, R124, RZ ;  /* 0x0000007c032d7223 */ /* 0x000fe200000100ff */
[----:B------:R-:W-:-:S02]  /*11c0*/  HADD2.F32 R50, -RZ, R106.H1_H1 ;  /* 0x3000006aff327230 */ /* 0x000fc40000004100 */
[----:B------:R-:W-:Y:S01]  /*11d0*/  FMUL.FTZ R116, R32, R47 ;  /* 0x0000002f20747220 */ /* 0x000fe20000410000 */
[----:B------:R-:W-:Y:S01]  /*11e0*/  FADD.FTZ R47, R54, R127 ;  /* 0x0000007f362f7221 */ /* 0x000fe20000010000 */
[C---:B------:R-:W-:Y:S01]  /*11f0*/  FMUL.FTZ R123, R107.reuse, R140 ;  /* 0x0000008c6b7b7220 */ /* 0x040fe20000410000 */
        /* <DEDUP_REMOVED lines=36> */
[----:B------:R-:W-:-:S02]  /*1440*/  FMUL.FTZ R59, R37, R144 ;  /* 0x00000090253b7220 */ /* 0x000fc40000410000 */
[----:B------:R-:W-:Y:S01]  /*1450*/  FADD.FTZ R128, R131, R58 ;  /* 0x0000003a83807221 */ /* 0x000fe20000010000 */
[----:B------:R-:W-:-:S03]  /*1460*/  FFMA.FTZ R129, R55, R58, R126 ;  /* 0x0000003a37817223 */ /* 0x000fc6000001007e */
        /* <DEDUP_REMOVED lines=14> */
[----:B------:R-:W-:Y:S02]  /*1550*/  FMUL.FTZ R49, R43, R150 ;  /* 0x000000962b317220 */ /* 0x000fe40000410000 */
        /* <DEDUP_REMOVED lines=20> */
.L_x_3040:
[----:B------:R-:W-:Y:S01]  /*16a0*/  UMOV UR8, 0xffffffff ;  /* 0xffffffff00087882 */ /* 0x000fe20000000000 */
        /* <DEDUP_REMOVED lines=51> */
.L_x_3086:
[----:B-1----:R-:W-:Y:S01]  /*19e0*/  FADD.FTZ R29, R32, R29 ;  /* 0x0000001d201d7221 */ /* 0x002fe20000010000 */
[----:B--2---:R-:W-:-:S03]  /*19f0*/  FADD.FTZ R31, R34, R31 ;  /* 0x0000001f221f7221 */ /* 0x004fc60000010000 */
        /* <DEDUP_REMOVED lines=18> */
[C---:B------:R-:W-:Y:S01]  /*1b20*/  FMUL.FTZ R28, R107.reuse, R28 ;  /* 0x0000001c6b1c7220 */ /* 0x040fe20000410000 */
[C---:B------:R-:W-:Y:S01]  /*1b30*/  FMUL.FTZ R29, R107.reuse, R120 ;  /* 0x000000786b1d7220 */ /* 0x040fe20000410000 */
[C---:B------:R-:W-:Y:S01]  /*1b40*/  FMUL.FTZ R30, R107.reuse, R30 ;  /* 0x0000001e6b1e7220 */ /* 0x040fe20000410000 */
[----:B------:R-:W-:Y:S01]  /*1b50*/  FMUL.FTZ R31, R107, R118 ;  /* 0x000000766b1f7220 */ /* 0x000fe20000410000 */
[----:B------:R-:W-:Y:S06]  /*1b60*/  BRA `(.L_x_3045) ;  /* 0x0000000800187947 */ /* 0x000fec0003800000 */
.L_x_3044:
        /* <DEDUP_REMOVED lines=17> */
.L_x_3043:
        /* <DEDUP_REMOVED lines=20> */
.L_x_3046:
        /* <DEDUP_REMOVED lines=21> */
.L_x_3042:
        /* <DEDUP_REMOVED lines=14> */
[C---:B------:R-:W-:Y:S01]  /*1ff0*/  FFMA.FTZ R28, R107.reuse, R3, R4 ;  /* 0x000000036b1c7223 */ /* 0x040fe20000010004 */
[C---:B------:R-:W-:Y:S01]  /*2000*/  FFMA.FTZ R29, R107.reuse, R120, R5 ;  /* 0x000000786b1d7223 */ /* 0x040fe20000010005 */
[C---:B------:R-:W-:Y:S01]  /*2010*/  FFMA.FTZ R30, R107.reuse, R123, R6 ;  /* 0x0000007b6b1e7223 */ /* 0x040fe20000010006 */
[----:B------:R-:W-:Y:S01]  /*2020*/  FFMA.FTZ R31, R107, R118, R7 ;  /* 0x000000766b1f7223 */ /* 0x000fe20000010007 */
[----:B------:R-:W-:Y:S06]  /*2030*/  BRA `(.L_x_3045) ;  /* 0x0000000000e47947 */ /* 0x000fec0003800000 */
.L_x_3048:
        /* <DEDUP_REMOVED lines=17> */
.L_x_3047:
        /* <DEDUP_REMOVED lines=20> */
.L_x_3049:
        /* <DEDUP_REMOVED lines=20> */
.L_x_3045:
[----:B------:R-:W-:Y:S01]  /*23d0*/  ISETP.NE.U32.AND P0, PT, RZ, UR4, PT ;  /* 0x00000004ff007c0c */ /* 0x000fe2000bf05070 */
[----:B0-----:R-:W0:Y:S01]  /*23e0*/  LDC.64 R32, c[0x0][0x468] ;  /* 0x00011a00ff207b82 */ /* 0x001e220000000a00 */
        /* <DEDUP_REMOVED lines=24> */
[C---:B0-----:R-:W-:Y:S01]  /*2570*/  FFMA.FTZ R28, R107.reuse, R117, R8 ;  /* 0x000000756b1c7223 */ /* 0x041fe20000010008 */
        /* <DEDUP_REMOVED lines=12> */
.L_x_3052:
        /* <DEDUP_REMOVED lines=17> */
.L_x_3051:
        /* <DEDUP_REMOVED lines=18> */
.L_x_3054:
        /* <DEDUP_REMOVED lines=11> */
[----:B------:R-:W-:Y:S01]  /*2920*/  FFMA.FTZ R31, R107, R110, R11 ;  /* 0x0000006e6b1f7223 */ /* 0x000fe2000001000b */
[----:B------:R-:W-:Y:S06]  /*2930*/  BRA `(.L_x_3053) ;  /* 0x0000000400187947 */ /* 0x000fec0003800000 */
.L_x_3050:
[----:B------:R-:W-:Y:S05]  /*2940*/  @!P0 BRA `(.L_x_3055) ;  /* 0x00000000009c8947 */ /* 0x000fea0003800000 */
[----:B------:R-:W-:Y:S05]  /*2950*/  @!P1 BRA `(.L_x_3056) ;  /* 0x0000000000549947 */ /* 0x000fea0003800000 */
[C-C-:B------:R-:W-:Y:S01]  /*2960*/  FFMA.FTZ R117, R40.reuse, R117, R41.reuse ;  /* 0x0000007528757223 */ /* 0x140fe20000010029 */
[C-C-:B------:R-:W-:Y:S01]  /*2970*/  FFMA.FTZ R112, R40.reuse, R112, R41.reuse ;  /* 0x0000007028707223 */ /* 0x140fe20000010029 */
[C-C-:B------:R-:W-:Y:S01]  /*2980*/  FFMA.FTZ R115, R40.reuse, R115, R41.reuse ;  /* 0x0000007328737223 */ /* 0x140fe20000010029 */
[----:B------:R-:W-:Y:S01]  /*2990*/  FFMA.FTZ R110, R40, R110, R41 ;  /* 0x0000006e286e7223 */ /* 0x000fe20000010029 */
[----:B0-----:R-:W-:Y:S01]  /*29a0*/  FADD.FTZ R28, -R117, R116 ;  /* 0x00000074751c7221 */ /* 0x001fe20000010100 */
        /* <DEDUP_REMOVED lines=16> */
.L_x_3056:
        /* <DEDUP_REMOVED lines=17> */
.L_x_3055:
        /* <DEDUP_REMOVED lines=18> */
.L_x_3057:
        /* <DEDUP_REMOVED lines=11> */
[----:B------:R-:W-:-:S07]  /*2d90*/  FMUL.FTZ R31, R107, R110 ;  /* 0x0000006e6b1f7220 */ /* 0x000fce0000410000 */
.L_x_3053:
        /* <DEDUP_REMOVED lines=32> */
.L_x_3060:
        /* <DEDUP_REMOVED lines=17> */
.L_x_3059:
        /* <DEDUP_REMOVED lines=18> */
.L_x_3062:
        /* <DEDUP_REMOVED lines=13> */
.L_x_3058:
        /* <DEDUP_REMOVED lines=23> */
.L_x_3064:
        /* <DEDUP_REMOVED lines=17> */
.L_x_3063:
        /* <DEDUP_REMOVED lines=18> */
.L_x_3065:
        /* <DEDUP_REMOVED lines=12> */
.L_x_3061:
        /* <DEDUP_REMOVED lines=32> */
.L_x_3068:
        /* <DEDUP_REMOVED lines=17> */
.L_x_3067:
        /* <DEDUP_REMOVED lines=18> */
.L_x_3070:
        /* <DEDUP_REMOVED lines=13> */
.L_x_3066:
        /* <DEDUP_REMOVED lines=23> */
.L_x_3072:
        /* <DEDUP_REMOVED lines=17> */
.L_x_3071:
        /* <DEDUP_REMOVED lines=18> */
.L_x_3073:
        /* <DEDUP_REMOVED lines=12> */
.L_x_3069:
        /* <DEDUP_REMOVED lines=13> */
.L_x_3038:
        /* <DEDUP_REMOVED lines=32> */
.L_x_3037:
[----:B------:R-:W-:Y:S05]  /*4330*/  BSYNC B0 ;  /* 0x0000000000007941 */ /* 0x000fea0003800000 */
.L_x_3036:
[----:B------:R-:W0:Y:S01]  /*4340*/  S2R R16, SR_CgaCtaId ;  /* 0x0000000000107919 */ /* 0x000e220000008800 */
[----:B------:R-:W-:Y:S01]  /*4350*/  SHF.L.U32 R2, R0, 0x4, RZ ;  /* 0x0000000400027819 */ /* 0x000fe200000006ff */
[----:B------:R-:W-:Y:S05]  /*4360*/  WARPSYNC.ALL ;  /* 0x0000000000007948 */ /* 0x000fea0003800000 */
[----:B------:R-:W-:Y:S01]  /*4370*/  SHF.R.U32.HI R17, RZ, 0x5, R0 ;  /* 0x00000005ff117819 */ /* 0x000fe20000011600 */
[----:B------:R-:W1:Y:S01]  /*4380*/  LDCU.128 UR16, c[0x0][0x440] ;  /* 0x00008800ff1077ac */ /* 0x000e620008000c00 */
[----:B------:R-:W-:Y:S02]  /*4390*/  MOV R3, 0x400 ;  /* 0x0000040000037802 */ /* 0x000fe40000000f00 */
[----:B------:R-:W-:-:S04]  /*43a0*/  LOP3.LUT R2, R2, 0x1f0, RZ, 0xc0, !PT ;  /* 0x000001f002027812 */ /* 0x000fc800078ec0ff */
[----:B------:R-:W-:Y:S02]  /*43b0*/  LEA R2, R17, R2, 0xb ;  /* 0x0000000211027211 */ /* 0x000fe400078e58ff */
[----:B0-----:R-:W-:-:S04]  /*43c0*/  LEA R3, R16, R3, 0x18 ;  /* 0x0000000310037211 */ /* 0x001fc800078ec0ff */
        /* <DEDUP_REMOVED lines=8> */
[----:B------:R-:W2:Y:S04]  /*4450*/  LDS R41, [R3+0x800] ;  /* 0x0008000003297984 */ /* 0x000ea80000000800 */
[----:B------:R-:W3:Y:S04]  /*4460*/  LDS R17, [R3+0x200] ;  /* 0x0002000003117984 */ /* 0x000ee80000000800 */
[----:B------:R-:W4:Y:S04]  /*4470*/  LDS R40, [R3+0xa00] ;  /* 0x000a000003287984 */ /* 0x000f280000000800 */
[----:B------:R-:W5:Y:S04]  /*4480*/  LDS R18, [R3+0x400] ;  /* 0x0004000003127984 */ /* 0x000f680000000800 */
[----:B------:R-:W1:Y:S04]  /*4490*/  LDS R21, [R3+0xc00] ;  /* 0x000c000003157984 */ /* 0x000e680000000800 */
[----:B------:R-:W1:Y:S04]  /*44a0*/  LDS R19, [R3+0x600] ;  /* 0x0006000003137984 */ /* 0x000e680000000800 */
[----:B------:R-:W1:Y:S04]  /*44b0*/  LDS R20, [R3+0xe00] ;  /* 0x000e000003147984 */ /* 0x000e680000000800 */
[----:B------:R-:W1:Y:S04]  /*44c0*/  LDS R23, [R3+0x1000] ;  /* 0x0010000003177984 */ /* 0x000e680000000800 */
[----:B------:R-:W1:Y:S04]  /*44d0*/  LDS R22, [R3+0x1200] ;  /* 0x0012000003167984 */ /* 0x000e680000000800 */
[----:B------:R-:W1:Y:S01]  /*44e0*/  LDS R25, [R3+0x1400] ;  /* 0x0014000003197984 */ /* 0x000e620000000800 */
[----:B0-----:R-:W-:-:S03]  /*44f0*/  FADD.FTZ R16, RZ, R16 ;  /* 0x00000010ff107221 */ /* 0x001fc60000010000 */
[----:B------:R-:W0:Y:S01]  /*4500*/  LDS R24, [R3+0x1600] ;  /* 0x0016000003187984 */ /* 0x000e220000000800 */
[----:B--2---:R-:W-:-:S03]  /*4510*/  FADD.FTZ R16, R16, R41 ;  /* 0x0000002910107221 */ /* 0x004fc60000010000 */
[----:B------:R-:W2:Y:S01]  /*4520*/  LDS R27, [R3+0x1800] ;  /* 0x00180000031b7984 */ /* 0x000ea20000000800 */
[----:B---3--:R-:W-:-:S03]  /*4530*/  FADD.FTZ R17, RZ, R17 ;  /* 0x00000011ff117221 */ /* 0x008fc60000010000 */
[----:B------:R-:W3:Y:S01]  /*4540*/  LDS R26, [R3+0x1a00] ;  /* 0x001a0000031a7984 */ /* 0x000ee20000000800 */
[----:B----4-:R-:W-:-:S03]  /*4550*/  FADD.FTZ R17, R17, R40 ;  /* 0x0000002811117221 */ /* 0x010fc60000010000 */
[----:B------:R-:W4:Y:S01]  /*4560*/  LDS R29, [R3+0x1c00] ;  /* 0x001c0000031d7984 */ /* 0x000f220000000800 */
[----:B-----5:R-:W-:-:S03]  /*4570*/  FADD.FTZ R18, RZ, R18 ;  /* 0x00000012ff127221 */ /* 0x020fc60000010000 */
[----:B------:R-:W5:Y:S01]  /*4580*/  LDS R28, [R3+0x1e00] ;  /* 0x001e0000031c7984 */ /* 0x000f620000000800 */
[----:B-1----:R-:W-:Y:S01]  /*4590*/  FADD.FTZ R18, R18, R21 ;  /* 0x0000001512127221 */ /* 0x002fe20000010000 */
        /* <DEDUP_REMOVED lines=8> */
[----:B--2---:R-:W-:-:S03]  /*4620*/  FADD.FTZ R27, R16, R27 ;  /* 0x0000001b101b7221 */ /* 0x004fc60000010000 */
[----:B------:R0:W-:Y:S01]  /*4630*/  STS.128 [R2+0x200], R4 ;  /* 0x0002000402007388 */ /* 0x0001e20000000c00 */
[----:B---3--:R-:W-:-:S03]  /*4640*/  FADD.FTZ R17, R17, R26 ;  /* 0x0000001a11117221 */ /* 0x008fc60000010000 */
[----:B------:R-:W-:Y:S01]  /*4650*/  STS.128 [R2+0x400], R8 ;  /* 0x0004000802007388 */ /* 0x000fe20000000c00 */
[----:B----4-:R-:W-:-:S03]  /*4660*/  FADD.FTZ R29, R18, R29 ;  /* 0x0000001d121d7221 */ /* 0x010fc60000010000 */
[----:B------:R-:W-:Y:S01]  /*4670*/  STS.128 [R2+0x600], R12 ;  /* 0x0006000c02007388 */ /* 0x000fe20000000c00 */
[----:B-----5:R-:W-:Y:S01]  /*4680*/  FADD.FTZ R19, R19, R28 ;  /* 0x0000001c13137221 */ /* 0x020fe20000010000 */
[----:B------:R-:W-:Y:S08]  /*4690*/  BAR.SYNC.DEFER_BLOCKING 0x0 ;  /* 0x0000000000007b1d */ /* 0x000ff00000010000 */
[----:B0-----:R-:W0:Y:S01]  /*46a0*/  LDC R4, c[0x0][0x388] ;  /* 0x0000e200ff047b82 */ /* 0x001e220000000800 */
[----:B------:R-:W1:Y:S04]  /*46b0*/  LDS R30, [R3] ;  /* 0x00000000031e7984 */ /* 0x000e680000000800 */
[----:B------:R-:W2:Y:S01]  /*46c0*/  LDS R31, [R3+0x200] ;  /* 0x00020000031f7984 */ /* 0x000ea20000000800 */
[----:B0-----:R-:W-:-:S03]  /*46d0*/  IMAD R21, R4, UR9, RZ ;  /* 0x0000000904157c24 */ /* 0x001fc6000f8e02ff */
[----:B------:R-:W0:Y:S02]  /*46e0*/  LDS R33, [R3+0x800] ;  /* 0x0008000003217984 */ /* 0x000e240000000800 */
[----:B------:R-:W-:Y:S02]  /*46f0*/  IADD3 R0, P0, PT, R21, R0, RZ ;  /* 0x0000000015007210 */ /* 0x000fe40007f1e0ff */
[----:B------:R-:W3:Y:S02]  /*4700*/  LDS R32, [R3+0x400] ;  /* 0x0004000003207984 */ /* 0x000ee40000000800 */
[----:B------:R-:W-:Y:S02]  /*4710*/  SHF.L.U32 R4, R0, 0x2, RZ ;  /* 0x0000000200047819 */ /* 0x000fe400000006ff */
[----:B------:R-:W4:Y:S04]  /*4720*/  LDS R34, [R3+0xa00] ;  /* 0x000a000003227984 */ /* 0x000f280000000800 */
[----:B------:R-:W-:Y:S04]  /*4730*/  LDS R5, [R3+0x600] ;  /* 0x0006000003057984 */ /* 0x000fe80000000800 */
        /* <DEDUP_REMOVED lines=11> */
[----:B---3--:R-:W-:-:S03]  /*47f0*/  FADD.FTZ R32, RZ, R32 ;  /* 0x00000020ff207221 */ /* 0x008fc60000010000 */
[----:B------:R-:W3:Y:S01]  /*4800*/  LDS R13, [R3+0x1c00] ;  /* 0x001c0000030d7984 */ /* 0x000ee20000000800 */
[----:B----4-:R-:W-:-:S03]  /*4810*/  FADD.FTZ R31, R31, R34 ;  /* 0x000000221f1f7221 */ /* 0x010fc60000010000 */
[----:B------:R4:W3:Y:S01]  /*4820*/  LDS R15, [R3+0x1e00] ;  /* 0x001e0000030f7984 */ /* 0x0008e20000000800 */
[----:B-----5:R-:W-:Y:S01]  /*4830*/  FADD.FTZ R30, R30, R35 ;  /* 0x000000231e1e7221 */ /* 0x020fe20000010000 */
[----:B----4-:R-:W-:Y:S01]  /*4840*/  IADD3.X R3, PT, PT, RZ, RZ, RZ, P0, !PT ;  /* 0x000000ffff037210 */ /* 0x010fe200007fe4ff */
[----:B------:R-:W-:Y:S01]  /*4850*/  FADD.FTZ R7, R32, R7 ;  /* 0x0000000720077221 */ /* 0x000fe20000010000 */
[----:B------:R-:W-:Y:S02]  /*4860*/  IADD3 R2, P0, PT, R4, UR18, RZ ;  /* 0x0000001204027c10 */ /* 0x000fe4000ff1e0ff */
[----:B------:R-:W-:Y:S01]  /*4870*/  SHF.L.U64.HI R10, R0, 0x2, R3 ;  /* 0x00000002000a7819 */ /* 0x000fe20000010203 */
[----:B------:R-:W-:Y:S01]  /*4880*/  FADD.FTZ R0, RZ, R5 ;  /* 0x00000005ff007221 */ /* 0x000fe20000010000 */
[----:B------:R-:W-:Y:S01]  /*4890*/  IADD3 R4, P1, PT, R4, UR16, RZ ;  /* 0x0000001004047c10 */ /* 0x000fe2000ff3e0ff */
[----:B------:R-:W-:Y:S01]  /*48a0*/  FADD.FTZ R31, R31, R42 ;  /* 0x0000002a1f1f7221 */ /* 0x000fe20000010000 */
[----:B------:R-:W-:Y:S01]  /*48b0*/  IADD3.X R3, PT, PT, R10, UR19, RZ, P0, !PT ;  /* 0x000000130a037c10 */ /* 0x000fe200087fe4ff */
[----:B------:R-:W-:Y:S01]  /*48c0*/  FADD.FTZ R0, R0, R9 ;  /* 0x0000000900007221 */ /* 0x000fe20000010000 */
[----:B------:R-:W-:Y:S01]  /*48d0*/  IADD3.X R5, PT, PT, R10, UR17, RZ, P1, !PT ;  /* 0x000000110a057c10 */ /* 0x000fe20008ffe4ff */
[----:B------:R-:W-:Y:S01]  /*48e0*/  FADD.FTZ R37, R30, R37 ;  /* 0x000000251e257221 */ /* 0x000fe20000010000 */
[----:B-1----:R-:W-:-:S04]  /*48f0*/  FADD.FTZ R6, R7, R6 ;  /* 0x0000000607067221 */ /* 0x002fc80000010000 */
[----:B------:R-:W-:Y:S01]  /*4900*/  STG.E desc[UR10][R2.64], R37 ;  /* 0x0000002502007986 */ /* 0x000fe2000c10190a */
[----:B--2---:R-:W-:-:S03]  /*4910*/  FADD.FTZ R31, R31, R8 ;  /* 0x000000081f1f7221 */ /* 0x004fc60000010000 */
[----:B------:R-:W-:Y:S01]  /*4920*/  STG.E desc[UR10][R4.64], R27 ;  /* 0x0000001b04007986 */ /* 0x000fe2000c10190a */
[----:B0-----:R-:W-:-:S03]  /*4930*/  FADD.FTZ R0, R0, R11 ;  /* 0x0000000b00007221 */ /* 0x001fc60000010000 */
[----:B------:R-:W-:Y:S01]  /*4940*/  STG.E desc[UR10][R2.64+0x200], R31 ;  /* 0x0002001f02007986 */ /* 0x000fe2000c10190a */
[----:B---3--:R-:W-:-:S03]  /*4950*/  FADD.FTZ R13, R6, R13 ;  /* 0x0000000d060d7221 */ /* 0x008fc60000010000 */
[----:B------:R-:W-:Y:S01]  /*4960*/  STG.E desc[UR10][R4.64+0x200], R17 ;  /* 0x0002001104007986 */ /* 0x000fe2000c10190a */
[----:B------:R-:W-:-:S03]  /*4970*/  FADD.FTZ R15, R0, R15 ;  /* 0x0000000f000f7221 */ /* 0x000fc60000010000 */
[----:B------:R-:W-:Y:S04]  /*4980*/  STG.E desc[UR10][R2.64+0x400], R13 ;  /* 0x0004000d02007986 */ /* 0x000fe8000c10190a */
[----:B------:R-:W-:Y:S04]  /*4990*/  STG.E desc[UR10][R4.64+0x400], R29 ;  /* 0x0004001d04007986 */ /* 0x000fe8000c10190a */
[----:B------:R-:W-:Y:S04]  /*49a0*/  STG.E desc[UR10][R2.64+0x600], R15 ;  /* 0x0006000f02007986 */ /* 0x000fe8000c10190a */
[----:B------:R-:W-:Y:S01]  /*49b0*/  STG.E desc[UR10][R4.64+0x600], R19 ;  /* 0x0006001304007986 */ /* 0x000fe2000c10190a */
[----:B------:R-:W-:Y:S05]  /*49c0*/  EXIT ;  /* 0x000000000000794d */ /* 0x000fea0003800000 */
.L_x_3041:
        /* <DEDUP_REMOVED lines=8> */
.L_x_3076:
[----:B------:R-:W-:Y:S05]  /*4a50*/  BSYNC B2 ;  /* 0x0000000000027941 */ /* 0x000fea0003800000 */
.L_x_3075:
        /* <DEDUP_REMOVED lines=8> */
.L_x_3077:
[----:B------:R-:W-:-:S05]  /*4ae0*/  FADD.FTZ R29, R29, R128 ;  /* 0x000000801d1d7221 */ /* 0x000fca0000010000 */
[----:B------:R-:W-:Y:S01]  /*4af0*/  MOV R39, R29 ;  /* 0x0000001d00277202 */ /* 0x000fe20000000f00 */
[----:B------:R-:W-:Y:S01]  /*4b00*/  HFMA2 R38, -RZ, RZ, 0, 1.1920928955078125e-07 ;  /* 0x00000002ff267431 */ /* 0x000fe200000001ff */
[----:B------:R-:W-:-:S07]  /*4b10*/  MOV R31, R37 ;  /* 0x00000025001f7202 */ /* 0x000fce0000000f00 */
[----:B------:R-:W-:Y:S05]  /*4b20*/  WARPSYNC.COLLECTIVE R36, `(.L_x_3078) ;  /* 0x0000000024087348 */ /* 0x000fea0003c00000 */
[----:B------:R0:W1:Y:S02]  /*4b30*/  SHFL.BFLY P2, R37, R39, R38, R41 ;  /* 0x0c00002627257389 */ /* 0x0000640000040029 */
[----:B01----:R-:W-:Y:S05]  /*4b40*/  ENDCOLLECTIVE ;  /* 0x000000000000791b */ /* 0x003fea0003800000 */
.L_x_3078:
[----:B------:R-:W-:-:S05]  /*4b50*/  FADD.FTZ R31, R31, R126 ;  /* 0x0000007e1f1f7221 */ /* 0x000fca0000010000 */
[----:B------:R-:W-:Y:S02]  /*4b60*/  MOV R39, R31 ;  /* 0x0000001f00277202 */ /* 0x000fe40000000f00 */
[----:B------:R-:W-:-:S07]  /*4b70*/  MOV R28, R37 ;  /* 0x00000025001c7202 */ /* 0x000fce0000000f00 */
[----:B------:R-:W-:Y:S05]  /*4b80*/  WARPSYNC.COLLECTIVE R36, `(.L_x_3079) ;  /* 0x0000000024087348 */ /* 0x000fea0003c00000 */
[----:B------:R0:W1:Y:S02]  /*4b90*/  SHFL.BFLY P2, R37, R39, R38, R41 ;  /* 0x0c00002627257389 */ /* 0x0000640000040029 */
[----:B01----:R-:W-:Y:S05]  /*4ba0*/  ENDCOLLECTIVE ;  /* 0x000000000000791b */ /* 0x003fea0003800000 */
.L_x_3079:
[----:B------:R-:W-:-:S05]  /*4bb0*/  FADD.FTZ R28, R29, R28 ;  /* 0x0000001c1d1c7221 */ /* 0x000fca0000010000 */
[----:B------:R-:W-:Y:S01]  /*4bc0*/  MOV R39, R28 ;  /* 0x0000001c00277202 */ /* 0x000fe20000000f00 */
[----:B------:R-:W-:Y:S01]  /*4bd0*/  HFMA2 R38, -RZ, RZ, 0, 2.384185791015625e-07 ;  /* 0x00000004ff267431 */ /* 0x000fe200000001ff */
[----:B------:R-:W-:-:S07]  /*4be0*/  MOV R30, R37 ;  /* 0x00000025001e7202 */ /* 0x000fce0000000f00 */
[----:B------:R-:W-:Y:S05]  /*4bf0*/  WARPSYNC.COLLECTIVE R36, `(.L_x_3080) ;  /* 0x0000000024087348 */ /* 0x000fea0003c00000 */
[----:B------:R0:W1:Y:S02]  /*4c00*/  SHFL.BFLY P2, R37, R39, R38, R41 ;  /* 0x0c00002627257389 */ /* 0x0000640000040029 */
[----:B01----:R-:W-:Y:S05]  /*4c10*/  ENDCOLLECTIVE ;  /* 0x000000000000791b */ /* 0x003fea0003800000 */
.L_x_3080:
[----:B------:R-:W-:-:S05]  /*4c20*/  FADD.FTZ R30, R31, R30 ;  /* 0x0000001e1f1e7221 */ /* 0x000fca0000010000 */
[----:B------:R-:W-:Y:S02]  /*4c30*/  MOV R39, R30 ;  /* 0x0000001e00277202 */ /* 0x000fe40000000f00 */
[----:B------:R-:W-:-:S07]  /*4c40*/  MOV R33, R37 ;  /* 0x0000002500217202 */ /* 0x000fce0000000f00 */
[----:B------:R-:W-:Y:S05]  /*4c50*/  WARPSYNC.COLLECTIVE R36, `(.L_x_3081) ;  /* 0x0000000024087348 */ /* 0x000fea0003c00000 */
[----:B------:R0:W1:Y:S02]  /*4c60*/  SHFL.BFLY P2, R37, R39, R38, R41 ;  /* 0x0c00002627257389 */ /* 0x0000640000040029 */
[----:B01----:R-:W-:Y:S05]  /*4c70*/  ENDCOLLECTIVE ;  /* 0x000000000000791b */ /* 0x003fea0003800000 */
.L_x_3081:
[----:B------:R-:W-:-:S05]  /*4c80*/  FADD.FTZ R33, R28, R33 ;  /* 0x000000211c217221 */ /* 0x000fca0000010000 */
[----:B------:R-:W-:Y:S01]  /*4c90*/  MOV R39, R33 ;  /* 0x0000002100277202 */ /* 0x000fe20000000f00 */
[----:B------:R-:W-:Y:S01]  /*4ca0*/  HFMA2 R38, -RZ, RZ, 0, 4.76837158203125e-07 ;  /* 0x00000008ff267431 */ /* 0x000fe200000001ff */
[----:B------:R-:W-:-:S07]  /*4cb0*/  MOV R35, R37 ;  /* 0x0000002500237202 */ /* 0x000fce0000000f00 */
[----:B------:R-:W-:Y:S05]  /*4cc0*/  WARPSYNC.COLLECTIVE R36, `(.L_x_3082) ;  /* 0x0000000024087348 */ /* 0x000fea0003c00000 */
[----:B------:R0:W1:Y:S02]  /*4cd0*/  SHFL.BFLY P2, R37, R39, R38, R41 ;  /* 0x0c00002627257389 */ /* 0x0000640000040029 */
[----:B01----:R-:W-:Y:S05]  /*4ce0*/  ENDCOLLECTIVE ;  /* 0x000000000000791b */ /* 0x003fea0003800000 */
.L_x_3082:
[----:B------:R-:W-:-:S05]  /*4cf0*/  FADD.FTZ R35, R30, R35 ;  /* 0x000000231e237221 */ /* 0x000fca0000010000 */
[----:B------:R-:W-:Y:S02]  /*4d00*/  MOV R39, R35 ;  /* 0x0000002300277202 */ /* 0x000fe40000000f00 */
[----:B------:R-:W-:-:S07]  /*4d10*/  MOV R32, R37 ;  /* 0x0000002500207202 */ /* 0x000fce0000000f00 */
[----:B------:R-:W-:Y:S05]  /*4d20*/  WARPSYNC.COLLECTIVE R36, `(.L_x_3083) ;  /* 0x0000000024087348 */ /* 0x000fea0003c00000 */
[----:B------:R0:W1:Y:S02]  /*4d30*/  SHFL.BFLY P2, R37, R39, R38, R41 ;  /* 0x0c00002627257389 */ /* 0x0000640000040029 */
[----:B01----:R-:W-:Y:S05]  /*4d40*/  ENDCOLLECTIVE ;  /* 0x000000000000791b */ /* 0x003fea0003800000 */
.L_x_3083:
[----:B------:R-:W-:-:S05]  /*4d50*/  FADD.FTZ R32, R33, R32 ;  /* 0x0000002021207221 */ /* 0x000fca0000010000 */
[----:B------:R-:W-:Y:S01]  /*4d60*/  MOV R39, R32 ;  /* 0x0000002000277202 */ /* 0x000fe20000000f00 */
[----:B------:R-:W-:Y:S01]  /*4d70*/  HFMA2 R38, -RZ, RZ, 0, 9.5367431640625e-07 ;  /* 0x00000010ff267431 */ /* 0x000fe200000001ff */
[----:B------:R-:W-:-:S07]  /*4d80*/  MOV R34, R37 ;  /* 0x0000002500227202 */ /* 0x000fce0000000f00 */
[----:B------:R-:W-:Y:S05]  /*4d90*/  WARPSYNC.COLLECTIVE R36, `(.L_x_3084) ;  /* 0x0000000024087348 */ /* 0x000fea0003c00000 */
[----:B------:R0:W1:Y:S02]  /*4da0*/  SHFL.BFLY P2, R37, R39, R38, R41 ;  /* 0x0c00002627257389 */ /* 0x0000640000040029 */
[----:B01----:R-:W-:Y:S05]  /*4db0*/  ENDCOLLECTIVE ;  /* 0x000000000000791b */ /* 0x003fea0003800000 */
.L_x_3084:
[----:B------:R-:W-:-:S05]  /*4dc0*/  FADD.FTZ R34, R35, R34 ;  /* 0x0000002223227221 */ /* 0x000fca0000010000 */
[----:B------:R-:W-:Y:S02]  /*4dd0*/  MOV R39, R34 ;  /* 0x0000002200277202 */ /* 0x000fe40000000f00 */
[----:B------:R-:W-:-:S07]  /*4de0*/  MOV R29, R37 ;  /* 0x00000025001d7202 */ /* 0x000fce0000000f00 */
[----:B------:R-:W-:Y:S05]  /*4df0*/  WARPSYNC.COLLECTIVE R36, `(.L_x_3085) ;  /* 0x0000000024087348 */ /* 0x000fea0003c00000 */
[----:B------:R0:W1:Y:S02]  /*4e00*/  SHFL.BFLY P2, R37, R39, R38, R41 ;  /* 0x0c00002627257389 */ /* 0x0000640000040029 */
[----:B01----:R-:W-:Y:S05]  /*4e10*/  ENDCOLLECTIVE ;  /* 0x000000000000791b */ /* 0x003fea0003800000 */
.L_x_3085:
[----:B------:R-:W-:Y:S01]  /*4e20*/  MOV R31, R37 ;  /* 0x00000025001f7202 */ /* 0x000fe20000000f00 */
[----:B------:R-:W-:Y:S06]  /*4e30*/  BRA `(.L_x_3086) ;  /* 0xffffffc800e87947 */ /* 0x000fec000383ffff */
.L_x_3087:
        /* <DEDUP_REMOVED lines=12> */
.L_x_3985:


//--------------------- .text._ZN10layer_norm31ln_parallel_residual_bwd_kernelINS_13Kernel_traitsI6__halfffffjLj512ELj1ELj4ELj1ELj16ENS_18Kernel_traits_baseILj512ES2_ffffjLj128EEEEELb1ELb0ELb0EEEvNS_9BwdParamsE --------------------------
	.section	.text._ZN10layer_norm31ln_parallel_residual_bwd_kernelINS_13Kernel_traitsI6__halfffffjLj512ELj1ELj4ELj1ELj16ENS_18Kernel_traits_baseILj512ES2_ffffjLj128EEEEELb1ELb0ELb0EEEvNS_9BwdParamsE,"ax",@progbits
	.align	128
        .global         _ZN10layer_norm31ln_parallel_residual_bwd_kernelINS_13Kernel_traitsI6__halfffffjLj512ELj1ELj4ELj1ELj16ENS_18Kernel_traits_baseILj512ES2_ffffjLj128EEEEELb1ELb0ELb0EEEvNS_9BwdParamsE
        .type           _ZN10layer_norm31ln_parallel_residual_bwd_kernelINS_13Kernel_traitsI6__halfffffjLj512ELj1ELj4ELj1ELj16ENS_18Kernel_traits_baseILj512ES2_ffffjLj128EEEEELb1ELb0ELb0EEEvNS_9BwdParamsE,@function
        .size           _ZN10layer_norm31ln_parallel_residual_bwd_kernelINS_13Kernel_traitsI6__halfffffjLj512ELj1ELj4ELj1ELj16ENS_18Kernel_traits_baseILj512ES2_ffffjLj128EEEEELb1ELb0ELb0EEEvNS_9BwdParamsE,(.L_x_3986 - _ZN10layer_norm31ln_parallel_residual_bwd_kernelINS_13Kernel_traitsI6__halfffffjLj512ELj1ELj4ELj1ELj16ENS_18Kernel_traits_baseILj512ES2_ffffjLj128EEEEELb1ELb0ELb0EEEvNS_9BwdParamsE)
        .other          _ZN10layer_norm31ln_parallel_residual_bwd_kernelINS_13Kernel_traitsI6__halfffffjLj512ELj1ELj4ELj1ELj16ENS_18Kernel_traits_baseILj512ES2_ffffjLj128EEEEELb1ELb0ELb0EEEvNS_9BwdParamsE,@"STO_CUDA_ENTRY STV_DEFAULT"
_ZN10layer_norm31ln_parallel_residual_bwd_kernelINS_13Kernel_traitsI6__halfffffjLj512ELj1ELj4ELj1ELj16ENS_18Kernel_traits_baseILj512ES2_ffffjLj128EEEEELb1ELb0ELb0EEEvNS_9BwdParamsE:
.text._ZN10layer_norm31ln_parallel_residual_bwd_kernelINS_13Kernel_traitsI6__halfffffjLj512ELj1ELj4ELj1ELj16ENS_18Kernel_traits_baseILj512ES2_ffffjLj128EEEEELb1ELb0ELb0EEEvNS_9BwdParamsE:
        /* <DEDUP_REMOVED lines=18> */
[----:B------:R-:W0:Y:S04]  /*0120*/  LDCU.64 UR24, c[0x0][0x438] ;  /* 0x00008700ff1877ac */ /* 0x000e280008000a00 */
[----:B------:R-:W0:Y:S01]  /*0130*/  LDC.64 R20, c[0x0][0x3d8] ;  /* 0x0000f600ff147b82 */ /* 0x000e220000000a00 */
[----:B------:R-:W-:-:S02]  /*0140*/  LOP3.LUT R12, R80, 0x1f, RZ, 0xc0, !PT ;  /* 0x0000001f500c7812 */ /* 0x000fc400078ec0ff */
[----:B------:R-:W-:Y:S01]  /*0150*/  LEA.HI.SX32 R13, R13, R0, 0x1e ;  /* 0x000000000d0d7211 */ /* 0x000fe200078ff2ff */
[----:B------:R-:W0:Y:S01]  /*0160*/  LDCU.64 UR10, c[0x0][0x470] ;  /* 0x00008e00ff0a77ac */ /* 0x000e220008000a00 */
[----:B------:R-:W-:Y:S02]  /*0170*/  MOV R15, R12 ;  /* 0x0000000c000f7202 */ /* 0x000fe40000000f00 */
[C---:B------:R-:W-:Y:S01]  /*0180*/  ISETP.GE.U32.AND P3, PT, R13.reuse, 0x20, PT ;  /* 0x000000200d00780c */ /* 0x040fe20003f66070 */
[----:B------:R-:W0:Y:S01]  /*0190*/  LDC.64 R26, c[0x0][0x3d0] ;  /* 0x0000f400ff1a7b82 */ /* 0x000e220000000a00 */
[C---:B------:R-:W-:Y:S02]  /*01a0*/  ISETP.GE.U32.AND P0, PT, R13.reuse, 0x40, PT ;  /* 0x000000400d00780c */ /* 0x040fe40003f06070 */
[C---:B------:R-:W-:Y:S02]  /*01b0*/  ISETP.GE.U32.AND P1, PT, R13.reuse, 0x60, PT ;  /* 0x000000600d00780c */ /* 0x040fe40003f26070 */
[----:B------:R-:W-:-:S03]  /*01c0*/  ISETP.GE.U32.AND P2, PT, R13, 0x80, PT ;  /* 0x000000800d00780c */ /* 0x000fc60003f46070 */
[----:B------:R-:W0:Y:S04]  /*01d0*/  LDC.64 R32, c[0x0][0x3d8] ;  /* 0x0000f600ff207b82 */ /* 0x000e280000000a00 */
[----:B--2---:R-:W-:-:S04]  /*01e0*/  @P3 IMAD.WIDE.U32 R10, R15, 0x8, R10 ;  /* 0x000000080f0a3825 */ /* 0x004fc800078e000a */
[----:B------:R-:W2:Y:S01]  /*01f0*/  LDC.64 R34, c[0x0][0x3d0] ;  /* 0x0000f400ff227b82 */ /* 0x000ea20000000a00 */
[C---:B---3--:R-:W-:Y:S01]  /*0200*/  @P3 IMAD.WIDE.U32 R16, R15.reuse, 0x8, R16 ;  /* 0x000000080f103825 */ /* 0x048fe200078e0010 */
[----:B------:R-:W-:Y:S01]  /*0210*/  @P3 LOP3.LUT R15, R15, 0x20, RZ, 0xfc, !PT ;  /* 0x000000200f0f3812 */ /* 0x000fe200078efcff */
[----:B-1----:R-:W-:Y:S01]  /*0220*/  USHF.L.U32 UR4, UR4, 0x2, URZ ;  /* 0x0000000204047899 */ /* 0x002fe200080006ff */
[----:B------:R1:W5:Y:S03]  /*0230*/  @P3 LDG.E.64 R28, desc[UR8][R10.64] ;  /* 0x000000080a1c3981 */ /* 0x000366000c1e1b00 */
[C---:B----4-:R-:W-:Y:S01]  /*0240*/  @P0 IMAD.WIDE.U32 R22, R15.reuse, 0x8, R18 ;  /* 0x000000080f160825 */ /* 0x050fe200078e0012 */
[----:B------:R-:W3:Y:S01]  /*0250*/  LDC.64 R36, c[0x0][0x3d8] ;  /* 0x0000f600ff247b82 */ /* 0x000ee20000000a00 */
[----:B------:R-:W5:Y:S02]  /*0260*/  @P3 LDG.E.64 R30, desc[UR8][R16.64] ;  /* 0x00000008101e3981 */ /* 0x000f64000c1e1b00 */
[C---:B0-----:R-:W-:Y:S01]  /*0270*/  @P0 IMAD.WIDE.U32 R24, R15.reuse, 0x8, R20 ;  /* 0x000000080f180825 */ /* 0x041fe200078e0014 */
[----:B------:R-:W-:Y:S01]  /*0280*/  @P0 IADD3 R15, PT, PT, R15, 0x20, RZ ;  /* 0x000000200f0f0810 */ /* 0x000fe20007ffe0ff */
[----:B------:R0:W5:Y:S01]  /*0290*/  @P0 LDG.E.64 R60, desc[UR8][R22.64] ;  /* 0x00000008163c0981 */ /* 0x000162000c1e1b00 */
[----:B-1----:R-:W-:-:S03]  /*02a0*/  SHF.R.U32.HI R11, RZ, 0x5, R80 ;  /* 0x00000005ff0b7819 */ /* 0x002fc60000011650 */
[----:B------:R-:W5:Y:S01]  /*02b0*/  @P0 LDG.E.64 R62, desc[UR8][R24.64] ;  /* 0x00000008183e0981 */ /* 0x000f62000c1e1b00 */
[----:B------:R-:W-:Y:S01]  /*02c0*/  LOP3.LUT R11, R11, UR4, RZ, 0xfc, !PT ;  /* 0x000000040b0b7c12 */ /* 0x000fe2000f8efcff */
[----:B------:R-:W-:-:S03]  /*02d0*/  @P1 IMAD.WIDE.U32 R26, R15, 0x8, R26 ;  /* 0x000000080f1a1825 */ /* 0x000fc600078e001a */
[----:B------:R-:W-:Y:S01]  /*02e0*/  ISETP.GE.AND P0, PT, R11, UR5, PT ;  /* 0x000000050b007c0c */ /* 0x000fe2000bf06270 */
[C---:B------:R-:W-:Y:S01]  /*02f0*/  @P1 IMAD.WIDE.U32 R32, R15.reuse, 0x8, R32 ;  /* 0x000000080f201825 */ /* 0x040fe200078e0020 */
[----:B------:R-:W-:Y:S01]  /*0300*/  @P1 IADD3 R15, PT, PT, R15, 0x20, RZ ;  /* 0x000000200f0f1810 */ /* 0x000fe20007ffe0ff */
[----:B------:R-:W5:Y:S04]  /*0310*/  @P1 LDG.E.64 R2, desc[UR8][R26.64] ;  /* 0x000000081a021981 */ /* 0x000f68000c1e1b00 */
[C---:B--2---:R-:W-:Y:S01]  /*0320*/  @P2 IMAD.WIDE.U32 R18, R15.reuse, 0x8, R34 ;  /* 0x000000080f122825 */ /* 0x044fe200078e0022 */
[----:B------:R1:W5:Y:S03]  /*0330*/  @P1 LDG.E.64 R6, desc[UR8][R32.64] ;  /* 0x0000000820061981 */ /* 0x000366000c1e1b00 */
[----:B---3--:R-:W-:Y:S01]  /*0340*/  @P2 IMAD.WIDE.U32 R20, R15, 0x8, R36 ;  /* 0x000000080f142825 */ /* 0x008fe200078e0024 */
[----:B------:R-:W5:Y:S01]  /*0350*/  @P2 LDG.E.64 R4, desc[UR8][R18.64] ;  /* 0x0000000812042981 */ /* 0x000f62000c1e1b00 */
[----:B------:R-:W-:-:S02]  /*0360*/  CS2R R34, SRZ ;  /* 0x0000000000227805 */ /* 0x000fc4000001ff00 */
[----:B0-----:R-:W-:Y:S02]  /*0370*/  CS2R R22, SRZ ;  /* 0x0000000000167805 */ /* 0x001fe4000001ff00 */
[----:B------:R-:W-:Y:S01]  /*0380*/  CS2R R36, SRZ ;  /* 0x0000000000247805 */ /* 0x000fe2000001ff00 */
[----:B------:R0:W5:Y:S01]  /*0390*/  @P2 LDG.E.64 R8, desc[UR8][R20.64] ;  /* 0x0000000814082981 */ /* 0x000162000c1e1b00 */
        /* <DEDUP_REMOVED lines=92> */
[----:B------:R-:W-:Y:S02]  /*0960*/  SHF.R.U32.HI R8, RZ, 0x10, R9 ;  /* 0x00000010ff087819 */ /* 0x000fe40000011609 */
[----:B------:R-:W-:Y:S02]  /*0970*/  PRMT R155, R155, 0x5410, R16 ;  /* 0x000054109b9b7816 */ /* 0x000fe40000000010 */
[----:B------:R-:W-:Y:S02]  /*0980*/  PRMT R156, R156, 0x5410, R18 ;  /* 0x000054109c9c7816 */ /* 0x000fe40000000012 */
[----:B------:R-:W-:Y:S02]  /*0990*/  PRMT R157, R157, 0x5410, R17 ;  /* 0x000054109d9d7816 */ /* 0x000fe40000000011 */
[----:B------:R-:W-:Y:S02]  /*09a0*/  CS2R R16, SRZ ;  /* 0x0000000000107805 */ /* 0x000fe4000001ff00 */
[----:B------:R-:W-:-:S02]  /*09b0*/  PRMT R158, R158, 0x5410, R19 ;  /* 0x000054109e9e7816 */ /* 0x000fc40000000013 */
[----:B------:R-:W-:Y:S02]  /*09c0*/  CS2R R18, SRZ ;  /* 0x0000000000127805 */ /* 0x000fe4000001ff00 */
[----:B------:R-:W-:Y:S02]  /*09d0*/  PRMT R160, R160, 0x5410, R20 ;  /* 0x00005410a0a07816 */ /* 0x000fe40000000014 */
[----:B------:R-:W-:Y:S02]  /*09e0*/  CS2R R20, SRZ ;  /* 0x0000000000147805 */ /* 0x000fe4000001ff00 */
        /* <DEDUP_REMOVED lines=12> */
.L_x_3138:
        /* <DEDUP_REMOVED lines=23> */
[----:B------:R-:W-:Y:S01]  /*0c20*/  ISETP.NE.U32.AND P0, PT, RZ, UR24, PT ;  /* 0x00000018ff007c0c */ /* 0x000fe2000bf05070 */
[----:B0-----:R-:W-:-:S03]  /*0c30*/  IMAD.WIDE.U32 R104, R10, 0x10, R104 ;  /* 0x000000100a687825 */ /* 0x001fc600078e0068 */
[----:B------:R-:W-:-:S03]  /*0c40*/  ISETP.NE.AND.EX P0, PT, RZ, UR25, PT, P0 ;  /* 0x00000019ff007c0c */ /* 0x000fc6000bf05300 */
[----:B------:R-:W0:Y:S01]  /*0c50*/  LDC.64 R168, c[0x0][0x3b0] ;  /* 0x0000ec00ffa87b82 */ /* 0x000e220000000a00 */
[----:B------:R-:W3:Y:S01]  /*0c60*/  LDG.E.128 R104, desc[UR8][R104.64] ;  /* 0x0000000868687981 */ /* 0x000ee2000c1e1d00 */
[----:B-1----:R-:W-:-:S06]  /*0c70*/  IMAD.WIDE.U32 R108, R10, 0x10, R108 ;  /* 0x000000100a6c7825 */ /* 0x002fcc00078e006c */
[----:B------:R-:W4:Y:S02]  /*0c80*/  LDG.E.128 R108, desc[UR8][R108.64] ;  /* 0x000000086c6c7981 */ /* 0x000f24000c1e1d00 */
[----:B------:R-:W1:Y:S01]  /*0c90*/  @P0 LDC.64 R170, c[0x0][0x438] ;  /* 0x00010e00ffaa0b82 */ /* 0x000e620000000a00 */
[----:B--2---:R-:W-:-:S06]  /*0ca0*/  IMAD.WIDE.U32 R112, R10, 0x10, R112 ;  /* 0x000000100a707825 */ /* 0x004fcc00078e0070 */
[----:B------:R-:W2:Y:S01]  /*0cb0*/  LDG.E.128 R112, desc[UR8][R112.64] ;  /* 0x0000000870707981 */ /* 0x000ea2000c1e1d00 */
[----:B0-----:R-:W-:-:S05]  /*0cc0*/  IMAD.WIDE.U32 R168, R10, 0x4, R168 ;  /* 0x000000040aa87825 */ /* 0x001fca00078e00a8 */
[----:B------:R-:W5:Y:S01]  /*0cd0*/  LDG.E R8, desc[UR8][R168.64] ;  /* 0x00000008a8087981 */ /* 0x000f62000c1e1900 */
[----:B-1----:R-:W-:-:S05]  /*0ce0*/  @P0 IMAD.WIDE.U32 R170, R10, 0x10, R170 ;  /* 0x000000100aaa0825 */ /* 0x002fca00078e00aa */
[----:B------:R-:W5:Y:S01]  /*0cf0*/  @P0 LDG.E.128 R88, desc[UR8][R170.64] ;  /* 0x00000008aa580981 */ /* 0x000f62000c1e1d00 */
[----:B------:R-:W-:-:S04]  /*0d00*/  ISETP.NE.U32.AND P2, PT, RZ, UR10, PT ;  /* 0x0000000aff007c0c */ /* 0x000fc8000bf45070 */
[----:B------:R-:W-:Y:S01]  /*0d10*/  ISETP.NE.AND.EX P2, PT, RZ, UR11, PT, P2 ;  /* 0x0000000bff007c0c */ /* 0x000fe2000bf45320 */
[----:B------:R-:W-:Y:S02]  /*0d20*/  HADD2.F32 R125, -RZ, R153.H0_H0 ;  /* 0x20000099ff7d7230 */ /* 0x000fe40000004100 */
[----:B------:R-:W-:-:S10]  /*0d30*/  HADD2.F32 R116, -RZ, R151.H0_H0 ;  /* 0x20000097ff747230 */ /* 0x000fd40000004100 */
[----:B------:R-:W0:Y:S01]  /*0d40*/  @P2 LDC.64 R148, c[0x0][0x3b8] ;  /* 0x0000ee00ff942b82 */ /* 0x000e220000000a00 */
[--C-:B------:R-:W-:Y:S02]  /*0d50*/  HADD2.F32 R145, -RZ, R152.reuse.H1_H1 ;  /* 0x30000098ff917230 */ /* 0x100fe40000004100 */
[----:B------:R-:W-:Y:S02]  /*0d60*/  HADD2.F32 R134, -RZ, R152.H0_H0 ;  /* 0x20000098ff867230 */ /* 0x000fe40000004100 */
[----:B0-----:R-:W-:-:S05]  /*0d70*/  @P2 IMAD.WIDE.U32 R148, R10, 0x4, R148 ;  /* 0x000000040a942825 */ /* 0x001fca00078e0094 */
[----:B------:R0:W5:Y:S02]  /*0d80*/  @P2 LDG.E R9, desc[UR8][R148.64] ;  /* 0x0000000894092981 */ /* 0x000164000c1e1900 */
[----:B0-----:R-:W-:Y:S01]  /*0d90*/  IADD3 R148, PT, PT, R10, 0x20, RZ ;  /* 0x000000200a947810 */ /* 0x001fe20007ffe0ff */
[----:B---3--:R-:W-:-:S04]  /*0da0*/  FADD.FTZ R104, -R147, R104 ;  /* 0x0000006893687221 */ /* 0x008fc80000010100 */
[----:B-----5:R-:W-:Y:S01]  /*0db0*/  FMUL.FTZ R119, R127, R104 ;  /* 0x000000687f777220 */ /* 0x020fe20000410000 */
[----:B------:R-:W-:Y:S02]  /*0dc0*/  HADD2.F32 R104, -RZ, R153.H1_H1 ;  /* 0x30000099ff687230 */ /* 0x000fe40000004100 */
[----:B----4-:R-:W-:-:S03]  /*0dd0*/  FMUL.FTZ R125, R108, R125 ;  /* 0x0000007d6c7d7220 */ /* 0x010fc60000410000 */
[----:B------:R-:W-:Y:S01]  /*0de0*/  FMUL.FTZ R104, R109, R104 ;  /* 0x000000686d687220 */ /* 0x000fe20000410000 */
[----:B--2---:R-:W-:Y:S01]  /*0df0*/  FFMA.FTZ R116, R112, R116, R125 ;  /* 0x0000007470747223 */ /* 0x004fe2000001007d */
[----:B------:R-:W-:Y:S02]  /*0e00*/  HADD2.F32 R125, -RZ, R151.H1_H1 ;  /* 0x30000097ff7d7230 */ /* 0x000fe40000004100 */
[----:B------:R-:W-:-:S03]  /*0e10*/  FADD.FTZ R128, -R147, R105 ;  /* 0x0000006993807221 */ /* 0x000fc60000010100 */
[----:B------:R-:W-:Y:S01]  /*0e20*/  FFMA.FTZ R125, R113, R125, R104 ;  /* 0x0000007d717d7223 */ /* 0x000fe20000010068 */
[--C-:B------:R-:W-:Y:S02]  /*0e30*/  HADD2.F32 R104, -RZ, R154.reuse.H1_H1 ;  /* 0x3000009aff687230 */ /* 0x100fe40000004100 */
[----:B------:R-:W-:-:S03]  /*0e40*/  HADD2.F32 R105, -RZ, R154.H0_H0 ;  /* 0x2000009aff697230 */ /* 0x000fc60000004100 */
[----:B------:R-:W-:Y:S01]  /*0e50*/  FMUL.FTZ R104, R111, R104 ;  /* 0x000000686f687220 */ /* 0x000fe20000410000 */
[C---:B------:R-:W-:Y:S01]  /*0e60*/  FADD.FTZ R106, -R147.reuse, R106 ;  /* 0x0000006a936a7221 */ /* 0x040fe20000010100 */
[----:B------:R-:W-:Y:S01]  /*0e70*/  FMUL.FTZ R105, R110, R105 ;  /* 0x000000696e697220 */ /* 0x000fe20000410000 */
[----:B------:R-:W-:Y:S01]  /*0e80*/  FADD.FTZ R146, -R147, R107 ;  /* 0x0000006b93927221 */ /* 0x000fe20000010100 */
[----:B------:R-:W-:Y:S01]  /*0e90*/  FFMA.FTZ R145, R115, R145, R104 ;  /* 0x0000009173917223 */ /* 0x000fe20000010068 */
[----:B------:R-:W-:Y:S01]  /*0ea0*/  FADD.FTZ R104, RZ, R116 ;  /* 0x00000074ff687221 */ /* 0x000fe20000010000 */
[----:B------:R-:W-:Y:S01]  /*0eb0*/  FMUL.FTZ R128, R127, R128 ;  /* 0x000000807f807220 */ /* 0x000fe20000410000 */
[----:B------:R-:W-:Y:S01]  /*0ec0*/  FFMA.FTZ R107, R119, R116, RZ ;  /* 0x00000074776b7223 */ /* 0x000fe200000100ff */
        /* <DEDUP_REMOVED lines=24> */
[----:B------:R-:W-:-:S07]  /*1050*/  FFMA.FTZ R150, R146, R145, R105 ;  /* 0x0000009192967223 */ /* 0x000fce0000010069 */
.L_x_3090:
[----:B------:R-:W-:Y:S05]  /*1060*/  BSYNC.RECONVERGENT B0 ;  /* 0x0000000000007941 */ /* 0x000fea0003800200 */
.L_x_3089:
[----:B------:R-:W-:Y:S04]  /*1070*/  BSSY.RECONVERGENT B0, `(.L_x_3091) ;  /* 0x0000049000007945 */ /* 0x000fe80003800200 */
[----:B------:R-:W-:Y:S05]  /*1080*/  @!P1 BRA `(.L_x_3092) ;  /* 0x00000004001c9947 */ /* 0x000fea0003800000 */
[----:B------:R-:W0:Y:S08]  /*1090*/  LDC.64 R104, c[0x0][0x430] ;  /* 0x00010c00ff687b82 */ /* 0x000e300000000a00 */
[----:B------:R-:W1:Y:S01]  /*10a0*/  LDC.64 R108, c[0x0][0x428] ;  /* 0x00010a00ff6c7b82 */ /* 0x000e620000000a00 */
[----:B------:R-:W-:-:S07]  /*10b0*/  ISETP.NE.U32.AND P0, PT, RZ, UR24, PT ;  /* 0x00000018ff007c0c */ /* 0x000fce000bf05070 */
[----:B------:R-:W2:Y:S01]  /*10c0*/  LDC.64 R112, c[0x0][0x3a8] ;  /* 0x0000ea00ff707b82 */ /* 0x000ea20000000a00 */
[----:B0-----:R-:W-:-:S06]  /*10d0*/  IMAD.WIDE.U32 R104, R148, 0x10, R104 ;  /* 0x0000001094687825 */ /* 0x001fcc00078e0068 */
[----:B------:R-:W3:Y:S01]  /*10e0*/  LDG.E.128 R104, desc[UR8][R104.64] ;  /* 0x0000000868687981 */ /* 0x000ee2000c1e1d00 */
[----:B-1----:R-:W-:-:S06]  /*10f0*/  IMAD.WIDE.U32 R108, R148, 0x10, R108 ;  /* 0x00000010946c7825 */ /* 0x002fcc00078e006c */
[----:B------:R-:W4:Y:S01]  /*1100*/  LDG.E.128 R108, desc[UR8][R108.64] ;  /* 0x000000086c6c7981 */ /* 0x000f22000c1e1d00 */
[----:B------:R-:W-:Y:S01]  /*1110*/  ISETP.NE.AND.EX P0, PT, RZ, UR25, PT, P0 ;  /* 0x00000019ff007c0c */ /* 0x000fe2000bf05300 */
[----:B--2---:R-:W-:Y:S01]  /*1120*/  IMAD.WIDE.U32 R114, R148, 0x10, R112 ;  /* 0x0000001094727825 */ /* 0x004fe200078e0070 */
[----:B------:R-:W-:-:S03]  /*1130*/  ISETP.NE.U32.AND P2, PT, RZ, UR10, PT ;  /* 0x0000000aff007c0c */ /* 0x000fc6000bf45070 */
[----:B------:R-:W-:Y:S02]  /*1140*/  HADD2.F32 R7, -RZ, R157.H0_H0 ;  /* 0x2000009dff077230 */ /* 0x000fe40000004100 */
[----:B------:R-:W-:-:S06]  /*1150*/  HADD2.F32 R5, -RZ, R155.H0_H0 ;  /* 0x2000009bff057230 */ /* 0x000fcc0000004100 */
[----:B------:R-:W0:Y:S01]  /*1160*/  @P0 LDC.64 R168, c[0x0][0x438] ;  /* 0x00010e00ffa80b82 */ /* 0x000e220000000a00 */
[----:B------:R-:W-:Y:S01]  /*1170*/  ISETP.NE.AND.EX P2, PT, RZ, UR11, PT, P2 ;  /* 0x0000000bff007c0c */ /* 0x000fe2000bf45320 */
[----:B------:R-:W2:Y:S01]  /*1180*/  LDG.E.128 R112, desc[UR8][R114.64] ;  /* 0x0000000872707981 */ /* 0x000ea2000c1e1d00 */
[----:B0-----:R-:W-:-:S11]  /*1190*/  @P0 IMAD.WIDE.U32 R172, R148, 0x10, R168 ;  /* 0x0000001094ac0825 */ /* 0x001fd600078e00a8 */
[----:B------:R-:W0:Y:S01]  /*11a0*/  @P2 LDC.64 R168, c[0x0][0x3b8] ;  /* 0x0000ee00ffa82b82 */ /* 0x000e220000000a00 */
[----:B------:R1:W5:Y:S01]  /*11b0*/  @P0 LDG.E.128 R28, desc[UR8][R172.64] ;  /* 0x00000008ac1c0981 */ /* 0x000362000c1e1d00 */
[----:B0-----:R-:W-:-:S06]  /*11c0*/  @P2 IMAD.WIDE.U32 R170, R148, 0x4, R168 ;  /* 0x0000000494aa2825 */ /* 0x001fcc00078e00a8 */
[----:B------:R-:W0:Y:S01]  /*11d0*/  LDC.64 R168, c[0x0][0x3b0] ;  /* 0x0000ec00ffa87b82 */ /* 0x000e220000000a00 */
[----:B------:R1:W5:Y:S01]  /*11e0*/  @P2 LDG.E R6, desc[UR8][R170.64] ;  /* 0x00000008aa062981 */ /* 0x000362000c1e1900 */
[----:B0-----:R-:W-:-:S04]  /*11f0*/  IMAD.WIDE.U32 R168, R148, 0x4, R168 ;  /* 0x0000000494a87825 */ /* 0x001fc800078e00a8 */
[----:B---3--:R-:W-:-:S04]  /*1200*/  FMUL.FTZ R7, R104, R7 ;  /* 0x0000000768077220 */ /* 0x008fc80000410000 */
[----:B----4-:R-:W-:Y:S02]  /*1210*/  FFMA.FTZ R7, R108, R5, R7 ;  /* 0x000000056c077223 */ /* 0x010fe40000010007 */
[----:B------:R1:W5:Y:S01]  /*1220*/  LDG.E R5, desc[UR8][R168.64] ;  /* 0x00000008a8057981 */ /* 0x000362000c1e1900 */
[----:B------:R-:W-:Y:S01]  /*1230*/  FADD.FTZ R16, R16, R104 ;  /* 0x0000006810107221 */ /* 0x000fe20000010000 */
[----:B--2---:R-:W-:-:S04]  /*1240*/  FADD.FTZ R112, -R147, R112 ;  /* 0x0000007093707221 */ /* 0x004fc80000010100 */
[----:B-----5:R-:W-:-:S04]  /*1250*/  FMUL.FTZ R117, R127, R112 ;  /* 0x000000707f757220 */ /* 0x020fc80000410000 */
[----:B------:R-:W-:Y:S01]  /*1260*/  FFMA.FTZ R76, R104, R117, R76 ;  /* 0x00000075684c7223 */ /* 0x000fe2000001004c */
[----:B------:R-:W-:Y:S02]  /*1270*/  HADD2.F32 R104, -RZ, R157.H1_H1 ;  /* 0x3000009dff687230 */ /* 0x000fe40000004100 */
[----:B------:R-:W-:Y:S01]  /*1280*/  FADD.FTZ R126, -R147, R113 ;  /* 0x00000071937e7221 */ /* 0x000fe20000010100 */
[----:B------:R-:W-:Y:S02]  /*1290*/  HADD2.F32 R123, -RZ, R155.H1_H1 ;  /* 0x3000009bff7b7230 */ /* 0x000fe40000004100 */
[----:B------:R-:W-:Y:S01]  /*12a0*/  FMUL.FTZ R104, R105, R104 ;  /* 0x0000006869687220 */ /* 0x000fe20000410000 */
[----:B------:R-:W-:-:S03]  /*12b0*/  FMUL.FTZ R126, R127, R126 ;  /* 0x0000007e7f7e7220 */ /* 0x000fc60000410000 */
[----:B------:R-:W-:Y:S01]  /*12c0*/  FFMA.FTZ R123, R109, R123, R104 ;  /* 0x0000007b6d7b7223 */ /* 0x000fe20000010068 */
[--C-:B------:R-:W-:Y:S02]  /*12d0*/  HADD2.F32 R104, -RZ, R158.reuse.H1_H1 ;  /* 0x3000009eff687230 */ /* 0x100fe40000004100 */
[----:B------:R-:W-:Y:S01]  /*12e0*/  FADD.FTZ R144, -R147, R115 ;  /* 0x0000007393907221 */ /* 0x000fe20000010100 */
[----:B------:R-:W-:Y:S01]  /*12f0*/  FADD.FTZ R17, R17, R105 ;  /* 0x0000006911117221 */ /* 0x000fe20000010000 */
[----:B------:R-:W-:Y:S01]  /*1300*/  FFMA.FTZ R77, R105, R126, R77 ;  /* 0x0000007e694d7223 */ /* 0x000fe2000001004d */
[----:B------:R-:W-:Y:S02]  /*1310*/  HADD2.F32 R105, -RZ, R158.H0_H0 ;  /* 0x2000009eff697230 */ /* 0x000fe40000004100 */
[----:B------:R-:W-:Y:S01]  /*1320*/  FMUL.FTZ R104, R107, R104 ;  /* 0x000000686b687220 */ /* 0x000fe20000410000 */
[--C-:B------:R-:W-:Y:S02]  /*1330*/  HADD2.F32 R143, -RZ, R156.reuse.H1_H1 ;  /* 0x3000009cff8f7230 */ /* 0x100fe40000004100 */
[----:B------:R-:W-:Y:S01]  /*1340*/  FADD.FTZ R114, -R147, R114 ;  /* 0x0000007293727221 */ /* 0x000fe20000010100 */
[----:B------:R-:W-:Y:S01]  /*1350*/  FMUL.FTZ R144, R127, R144 ;  /* 0x000000907f907220 */ /* 0x000fe20000410000 */
[----:B------:R-:W-:-:S02]  /*1360*/  HADD2.F32 R132, -RZ, R156.H0_H0 ;  /* 0x2000009cff847230 */ /* 0x000fc40000004100 */
[----:B------:R-:W-:Y:S01]  /*1370*/  FMUL.FTZ R105, R106, R105 ;  /* 0x000000696a697220 */ /* 0x000fe20000410000 */
[----:B------:R-:W-:Y:S01]  /*1380*/  FFMA.FTZ R143, R111, R143, R104 ;  /* 0x0000008f6f8f7223 */ /* 0x000fe20000010068 */
[----:B------:R-:W-:Y:S01]  /*1390*/  FMUL.FTZ R135, R127, R114 ;  /* 0x000000727f877220 */ /* 0x000fe20000410000 */
        /* <DEDUP_REMOVED lines=21> */
[----:B-1----:R-:W-:-:S07]  /*14f0*/  FFMA.FTZ R150, R144, R143, R105 ;  /* 0x0000008f90967223 */ /* 0x002fce0000010069 */
.L_x_3092:
[----:B------:R-:W-:Y:S05]  /*1500*/  BSYNC.RECONVERGENT B0 ;  /* 0x0000000000007941 */ /* 0x000fea0003800200 */
.L_x_3091:
[----:B------:R-:W-:Y:S04]  /*1510*/  BSSY.RECONVERGENT B0, `(.L_x_3093) ;  /* 0x0000049000007945 */ /* 0x000fe80003800200 */
[----:B------:R-:W-:Y:S05]  /*1520*/  @!P5 BRA `(.L_x_3094) ;  /* 0x00000004001cd947 */ /* 0x000fea0003800000 */
[----:B------:R-:W0:Y:S01]  /*1530*/  LDC.64 R104, c[0x0][0x430] ;  /* 0x00010c00ff687b82 */ /* 0x000e220000000a00 */
[----:B------:R-:W-:-:S07]  /*1540*/  ISETP.NE.U32.AND P0, PT, RZ, UR24, PT ;  /* 0x00000018ff007c0c */ /* 0x000fce000bf05070 */
[----:B------:R-:W1:Y:S01]  /*1550*/  LDC.64 R114, c[0x0][0x3a8] ;  /* 0x0000ea00ff727b82 */ /* 0x000e620000000a00 */
[----:B------:R-:W-:-:S07]  /*1560*/  ISETP.NE.AND.EX P0, PT, RZ, UR25, PT, P0 ;  /* 0x00000019ff007c0c */ /* 0x000fce000bf05300 */
[----:B------:R-:W2:Y:S08]  /*1570*/  LDC.64 R108, c[0x0][0x428] ;  /* 0x00010a00ff6c7b82 */ /* 0x000eb00000000a00 */
[----:B------:R-:W3:Y:S01]  /*1580*/  @P0 LDC.64 R168, c[0x0][0x438] ;  /* 0x00010e00ffa80b82 */ /* 0x000ee20000000a00 */
[----:B0-----:R-:W-:Y:S01]  /*1590*/  IMAD.WIDE.U32 R104, R148, 0x10, R104 ;  /* 0x0000001094687825 */ /* 0x001fe200078e0068 */
[----:B------:R-:W-:-:S05]  /*15a0*/  ISETP.NE.U32.AND P2, PT, RZ, UR10, PT ;  /* 0x0000000aff007c0c */ /* 0x000fca000bf45070 */
[----:B------:R-:W4:Y:S01]  /*15b0*/  LDG.E.128 R104, desc[UR8][R104.64] ;  /* 0x0000000868687981 */ /* 0x000f22000c1e1d00 */
[C---:B-1----:R-:W-:Y:S01]  /*15c0*/  IMAD.WIDE.U32 R114, R148.reuse, 0x10, R114 ;  /* 0x0000001094727825 */ /* 0x042fe200078e0072 */
[----:B------:R-:W-:Y:S01]  /*15d0*/  ISETP.NE.AND.EX P2, PT, RZ, UR11, PT, P2 ;  /* 0x0000000bff007c0c */ /* 0x000fe2000bf45320 */
[----:B------:R-:W0:Y:S04]  /*15e0*/  LDC.64 R170, c[0x0][0x3b0] ;  /* 0x0000ec00ffaa7b82 */ /* 0x000e280000000a00 */
[----:B------:R-:W4:Y:S01]  /*15f0*/  LDG.E.128 R112, desc[UR8][R114.64] ;  /* 0x0000000872707981 */ /* 0x000f22000c1e1d00 */
[----:B--2---:R-:W-:-:S06]  /*1600*/  IMAD.WIDE.U32 R108, R148, 0x10, R108 ;  /* 0x00000010946c7825 */ /* 0x004fcc00078e006c */
[----:B------:R-:W2:Y:S01]  /*1610*/  LDG.E.128 R108, desc[UR8][R108.64] ;  /* 0x000000086c6c7981 */ /* 0x000ea2000c1e1d00 */
[----:B------:R-:W-:Y:S02]  /*1620*/  HADD2.F32 R15, -RZ, R161.H0_H0 ;  /* 0x200000a1ff0f7230 */ /* 0x000fe40000004100 */
[C---:B---3--:R-:W-:Y:S02]  /*1630*/  @P0 IMAD.WIDE.U32 R172, R148.reuse, 0x10, R168 ;  /* 0x0000001094ac0825 */ /* 0x048fe400078e00a8 */
[----:B------:R-:W1:Y:S02]  /*1640*/  @P2 LDC.64 R168, c[0x0][0x3b8] ;  /* 0x0000ee00ffa82b82 */ /* 0x000e640000000a00 */
[----:B------:R-:W-:Y:S01]  /*1650*/  HADD2.F32 R4, -RZ, R159.H0_H0 ;  /* 0x2000009fff047230 */ /* 0x000fe20000004100 */
[----:B------:R3:W5:Y:S01]  /*1660*/  @P0 LDG.E.128 R92, desc[UR8][R172.64] ;  /* 0x00000008ac5c0981 */ /* 0x000762000c1e1d00 */
[----:B0-----:R-:W-:-:S05]  /*1670*/  IMAD.WIDE.U32 R170, R148, 0x4, R170 ;  /* 0x0000000494aa7825 */ /* 0x001fca00078e00aa */
[----:B------:R3:W5:Y:S01]  /*1680*/  LDG.E R2, desc[UR8][R170.64] ;  /* 0x00000008aa027981 */ /* 0x000762000c1e1900 */
[----:B-1----:R-:W-:-:S05]  /*1690*/  @P2 IMAD.WIDE.U32 R168, R148, 0x4, R168 ;  /* 0x0000000494a82825 */ /* 0x002fca00078e00a8 */
[----:B------:R3:W5:Y:S01]  /*16a0*/  @P2 LDG.E R3, desc[UR8][R168.64] ;  /* 0x00000008a8032981 */ /* 0x000762000c1e1900 */
[----:B------:R-:W-:Y:S02]  /*16b0*/  HADD2.F32 R122, -RZ, R161.H1_H1 ;  /* 0x300000a1ff7a7230 */ /* 0x000fe40000004100 */
[----:B------:R-:W-:Y:S02]  /*16c0*/  HADD2.F32 R131, -RZ, R162.H0_H0 ;  /* 0x200000a2ff837230 */ /* 0x000fe40000004100 */
[----:B------:R-:W-:Y:S01]  /*16d0*/  HADD2.F32 R141, -RZ, R160.H1_H1 ;  /* 0x300000a0ff8d7230 */ /* 0x000fe20000004100 */
[----:B------:R-:W-:Y:S01]  /*16e0*/  IADD3 R148, PT, PT, R148, 0x20, RZ ;  /* 0x0000002094947810 */ /* 0x000fe20007ffe0ff */
[----:B----4-:R-:W-:Y:S01]  /*16f0*/  FMUL.FTZ R15, R104, R15 ;  /* 0x0000000f680f7220 */ /* 0x010fe20000410000 */
[----:B------:R-:W-:Y:S01]  /*1700*/  FADD.FTZ R112, -R147, R112 ;  /* 0x0000007093707221 */ /* 0x000fe20000010100 */
[----:B------:R-:W-:Y:S02]  /*1710*/  FADD.FTZ R80, R80, R104 ;  /* 0x0000006850507221 */ /* 0x000fe40000010000 */
[----:B--2---:R-:W-:Y:S01]  /*1720*/  FFMA.FTZ R4, R108, R4, R15 ;  /* 0x000000046c047223 */ /* 0x004fe2000001000f */
[----:B-----5:R-:W-:Y:S01]  /*1730*/  FMUL.FTZ R15, R127, R112 ;  /* 0x000000707f0f7220 */ /* 0x020fe20000410000 */
[----:B------:R-:W-:-:S03]  /*1740*/  FMUL.FTZ R122, R105, R122 ;  /* 0x0000007a697a7220 */ /* 0x000fc60000410000 */
[----:B------:R-:W-:Y:S01]  /*1750*/  FFMA.FTZ R64, R104, R15, R64 ;  /* 0x0000000f68407223 */ /* 0x000fe20000010040 */
[----:B------:R-:W-:Y:S02]  /*1760*/  HADD2.F32 R104, -RZ, R159.H1_H1 ;  /* 0x3000009fff687230 */ /* 0x000fe40000004100 */
[----:B------:R-:W-:-:S03]  /*1770*/  FMUL.FTZ R131, R106, R131 ;  /* 0x000000836a837220 */ /* 0x000fc60000410000 */
[----:B------:R-:W-:Y:S01]  /*1780*/  FFMA.FTZ R122, R109, R104, R122 ;  /* 0x000000686d7a7223 */ /* 0x000fe2000001007a */
[----:B------:R-:W-:Y:S02]  /*1790*/  HADD2.F32 R104, -RZ, R160.H0_H0 ;  /* 0x200000a0ff687230 */ /* 0x000fe40000004100 */
[C---:B------:R-:W-:Y:S01]  /*17a0*/  FADD.FTZ R124, -R147.reuse, R113 ;  /* 0x00000071937c7221 */ /* 0x040fe20000010100 */
[----:B------:R-:W-:Y:S02]  /*17b0*/  FADD.FTZ R114, -R147, R114 ;  /* 0x0000007293727221 */ /* 0x000fe40000010100 */
[----:B------:R-:W-:Y:S01]  /*17c0*/  FFMA.FTZ R131, R110, R104, R131 ;  /* 0x000000686e837223 */ /* 0x000fe20000010083 */
[----:B------:R-:W-:Y:S02]  /*17d0*/  HADD2.F32 R104, -RZ, R162.H1_H1 ;  /* 0x300000a2ff687230 */ /* 0x000fe40000004100 */
[----:B------:R-:W-:Y:S01]  /*17e0*/  FMUL.FTZ R124, R127, R124 ;  /* 0x0000007c7f7c7220 */ /* 0x000fe20000410000 */
        /* <DEDUP_REMOVED lines=26> */
[----:B---3--:R-:W-:-:S07]  /*1990*/  FFMA.FTZ R150, R142, R141, R105 ;  /* 0x0000008d8e967223 */ /* 0x008fce0000010069 */
.L_x_3094:
[----:B------:R-:W-:Y:S05]  /*19a0*/  BSYNC.RECONVERGENT B0 ;  /* 0x0000000000007941 */ /* 0x000fea0003800200 */
.L_x_3093:
[----:B------:R-:W-:Y:S04]  /*19b0*/  BSSY.RECONVERGENT B0, `(.L_x_3095) ;  /* 0x0000048000007945 */ /* 0x000fe80003800200 */
[----:B------:R-:W-:Y:S05]  /*19c0*/  @!P4 BRA `(.L_x_3096) ;  /* 0x000000040018c947 */ /* 0x000fea0003800000 */
[----:B------:R-:W-:Y:S01]  /*19d0*/  ISETP.NE.U32.AND P0, PT, RZ, UR24, PT ;  /* 0x00000018ff007c0c */ /* 0x000fe2000bf05070 */
[----:B------:R-:W0:Y:S03]  /*19e0*/  LDC.64 R104, c[0x0][0x3a8] ;  /* 0x0000ea00ff687b82 */ /* 0x000e260000000a00 */
[----:B------:R-:W-:-:S05]  /*19f0*/  ISETP.NE.AND.EX P0, PT, RZ, UR25, PT, P0 ;  /* 0x00000019ff007c0c */ /* 0x000fca000bf05300 */
[----:B------:R-:W1:Y:S08]  /*1a00*/  LDC.64 R108, c[0x0][0x430] ;  /* 0x00010c00ff6c7b82 */ /* 0x000e700000000a00 */
[----:B------:R-:W2:Y:S08]  /*1a10*/  LDC.64 R112, c[0x0][0x428] ;  /* 0x00010a00ff707b82 */ /* 0x000eb00000000a00 */
[----:B------:R-:W3:Y:S01]  /*1a20*/  @P0 LDC.64 R120, c[0x0][0x438] ;  /* 0x00010e00ff780b82 */ /* 0x000ee20000000a00 */
[----:B0-----:R-:W-:-:S06]  /*1a30*/  IMAD.WIDE.U32 R104, R148, 0x10, R104 ;  /* 0x0000001094687825 */ /* 0x001fcc00078e0068 */
[----:B------:R-:W4:Y:S01]  /*1a40*/  LDG.E.128 R104, desc[UR8][R104.64] ;  /* 0x0000000868687981 */ /* 0x000f22000c1e1d00 */
[----:B-1----:R-:W-:-:S06]  /*1a50*/  IMAD.WIDE.U32 R108, R148, 0x10, R108 ;  /* 0x00000010946c7825 */ /* 0x002fcc00078e006c */
[----:B------:R-:W4:Y:S01]  /*1a60*/  LDG.E.128 R108, desc[UR8][R108.64] ;  /* 0x000000086c6c7981 */ /* 0x000f22000c1e1d00 */
[----:B--2---:R-:W-:-:S06]  /*1a70*/  IMAD.WIDE.U32 R112, R148, 0x10, R112 ;  /* 0x0000001094707825 */ /* 0x004fcc00078e0070 */
[----:B------:R-:W2:Y:S01]  /*1a80*/  LDG.E.128 R112, desc[UR8][R112.64] ;  /* 0x0000000870707981 */ /* 0x000ea2000c1e1d00 */
[C---:B---3--:R-:W-:Y:S02]  /*1a90*/  @P0 IMAD.WIDE.U32 R138, R148.reuse, 0x10, R120 ;  /* 0x00000010948a0825 */ /* 0x048fe400078e0078 */
[----:B------:R-:W0:Y:S03]  /*1aa0*/  LDC.64 R120, c[0x0][0x3b0] ;  /* 0x0000ec00ff787b82 */ /* 0x000e260000000a00 */
[----:B------:R1:W5:Y:S01]  /*1ab0*/  @P0 LDG.E.128 R96, desc[UR8][R138.64] ;  /* 0x000000088a600981 */ /* 0x000362000c1e1d00 */
[----:B0-----:R-:W-:-:S05]  /*1ac0*/  IMAD.WIDE.U32 R168, R148, 0x4, R120 ;  /* 0x0000000494a87825 */ /* 0x001fca00078e0078 */
[----:B------:R-:W5:Y:S01]  /*1ad0*/  LDG.E R120, desc[UR8][R168.64] ;  /* 0x00000008a8787981 */ /* 0x000f62000c1e1900 */
[----:B------:R-:W-:-:S04]  /*1ae0*/  ISETP.NE.U32.AND P0, PT, RZ, UR10, PT ;  /* 0x0000000aff007c0c */ /* 0x000fc8000bf05070 */
[----:B------:R-:W-:-:S13]  /*1af0*/  ISETP.NE.AND.EX P0, PT, RZ, UR11, PT, P0 ;  /* 0x0000000bff007c0c */ /* 0x000fda000bf05300 */
[----:B-1----:R-:W0:Y:S01]  /*1b00*/  @P0 LDC.64 R138, c[0x0][0x3b8] ;  /* 0x0000ee00ff8a0b82 */ /* 0x002e220000000a00 */
[--C-:B------:R-:W-:Y:S02]  /*1b10*/  HADD2.F32 R118, -RZ, R163.reuse.H0_H0 ;  /* 0x200000a3ff767230 */ /* 0x100fe40000004100 */
[----:B------:R-:W-:Y:S02]  /*1b20*/  HADD2.F32 R129, -RZ, R163.H1_H1 ;  /* 0x300000a3ff817230 */ /* 0x000fe40000004100 */
[----:B------:R-:W-:Y:S02]  /*1b30*/  HADD2.F32 R136, -RZ, R164.H0_H0 ;  /* 0x200000a4ff887230 */ /* 0x000fe40000004100 */
[----:B0-----:R-:W-:-:S05]  /*1b40*/  @P0 IMAD.WIDE.U32 R138, R148, 0x4, R138 ;  /* 0x00000004948a0825 */ /* 0x001fca00078e008a */
[----:B------:R0:W5:Y:S02]  /*1b50*/  @P0 LDG.E R0, desc[UR8][R138.64] ;  /* 0x000000088a000981 */ /* 0x000164000c1e1900 */
[----:B0-----:R-:W-:Y:S02]  /*1b60*/  HADD2.F32 R138, -RZ, R166.H1_H1 ;  /* 0x300000a6ff8a7230 */ /* 0x001fe40000004100 */
[C---:B----4-:R-:W-:Y:S01]  /*1b70*/  FADD.FTZ R104, -R147.reuse, R104 ;  /* 0x0000006893687221 */ /* 0x050fe20000010100 */
[----:B------:R-:W-:Y:S01]  /*1b80*/  FADD.FTZ R130, -R147, R105 ;  /* 0x0000006993827221 */ /* 0x000fe20000010100 */
[--C-:B------:R-:W-:Y:S02]  /*1b90*/  HADD2.F32 R105, -RZ, R165.reuse.H0_H0 ;  /* 0x200000a5ff697230 */ /* 0x100fe40000004100 */
[----:B-----5:R-:W-:Y:S01]  /*1ba0*/  FMUL.FTZ R121, R127, R104 ;  /* 0x000000687f797220 */ /* 0x020fe20000410000 */
[----:B------:R-:W-:Y:S02]  /*1bb0*/  HADD2.F32 R104, -RZ, R165.H1_H1 ;  /* 0x300000a5ff687230 */ /* 0x000fe40000004100 */
[----:B------:R-:W-:-:S03]  /*1bc0*/  FMUL.FTZ R105, R108, R105 ;  /* 0x000000696c697220 */ /* 0x000fc60000410000 */
[----:B------:R-:W-:Y:S01]  /*1bd0*/  FMUL.FTZ R104, R109, R104 ;  /* 0x000000686d687220 */ /* 0x000fe20000410000 */
[----:B--2---:R-:W-:Y:S01]  /*1be0*/  FFMA.FTZ R118, R112, R118, R105 ;  /* 0x0000007670767223 */ /* 0x004fe20000010069 */
[----:B------:R-:W-:Y:S02]  /*1bf0*/  HADD2.F32 R105, -RZ, R166.H0_H0 ;  /* 0x200000a6ff697230 */ /* 0x000fe40000004100 */
[----:B------:R-:W-:Y:S01]  /*1c00*/  FFMA.FTZ R129, R113, R129, R104 ;  /* 0x0000008171817223 */ /* 0x000fe20000010068 */
[----:B------:R-:W-:Y:S02]  /*1c10*/  HADD2.F32 R104, -RZ, R164.H1_H1 ;  /* 0x300000a4ff687230 */ /* 0x000fe40000004100 */
[----:B------:R-:W-:Y:S01]  /*1c20*/  FMUL.FTZ R138, R111, R138 ;  /* 0x0000008a6f8a7220 */ /* 0x000fe20000410000 */
[----:B------:R-:W-:-:S03]  /*1c30*/  FMUL.FTZ R105, R110, R105 ;  /* 0x000000696e697220 */ /* 0x000fc60000410000 */
[----:B------:R-:W-:Y:S01]  /*1c40*/  FFMA.FTZ R138, R115, R104, R138 ;  /* 0x00000068738a7223 */ /* 0x000fe2000001008a */
[----:B------:R-:W-:Y:S01]  /*1c50*/  FADD.FTZ R104, R149, R118 ;  /* 0x0000007695687221 */ /* 0x000fe20000010000 */
[----:B------:R-:W-:Y:S01]  /*1c60*/  FFMA.FTZ R136, R114, R136, R105 ;  /* 0x0000008872887223 */ /* 0x000fe20000010069 */
[----:B------:R-:W-:Y:S01]  /*1c70*/  FADD.FTZ R106, -R147, R106 ;  /* 0x0000006a936a7221 */ /* 0x000fe20000010100 */
[----:B------:R-:W-:Y:S01]  /*1c80*/  FMUL.FTZ R130, R127, R130 ;  /* 0x000000827f827220 */ /* 0x000fe20000410000 */
[----:B------:R-:W-:Y:S01]  /*1c90*/  FFMA.FTZ R105, R121, R118, R150 ;  /* 0x0000007679697223 */ /* 0x000fe20000010096 */
[----:B------:R-:W-:Y:S01]  /*1ca0*/  FADD.FTZ R149, R104, R129 ;  /* 0x0000008168957221 */ /* 0x000fe20000010000 */
[----:B------:R-:W-:Y:S01]  /*1cb0*/  FADD.FTZ R140, -R147, R107 ;  /* 0x0000006b938c7221 */ /* 0x000fe20000010100 */
        /* <DEDUP_REMOVED lines=23> */
.L_x_3096:
[----:B------:R-:W-:Y:S05]  /*1e30*/  BSYNC.RECONVERGENT B0 ;  /* 0x0000000000007941 */ /* 0x000fea0003800200 */
.L_x_3095:
        /* <DEDUP_REMOVED lines=23> */
.L_x_3156:
        /* <DEDUP_REMOVED lines=26> */
[C---:B-----5:R-:W-:Y:S01]  /*2150*/  FMUL.FTZ R104, R127.reuse, R104 ;  /* 0x000000687f687220 */ /* 0x060fe20000410000 */
[----:B------:R-:W-:Y:S01]  /*2160*/  FMUL.FTZ R105, R127, R106 ;  /* 0x0000006a7f697220 */ /* 0x000fe20000410000 */
[----:B------:R-:W-:Y:S01]  /*2170*/  FADD.FTZ R106, R134, -R107 ;  /* 0x8000006b866a7221 */ /* 0x000fe20000010000 */
[----:B------:R-:W-:Y:S01]  /*2180*/  LOP3.LUT P0, RZ, R8, 0xff00, RZ, 0xc0, !PT ;  /* 0x0000ff0008ff7812 */ /* 0x000fe2000780c0ff */
[----:B------:R-:W-:Y:S01]  /*2190*/  FMUL.FTZ R104, R104, UR13 ;  /* 0x0000000d68687c20 */ /* 0x000fe20008410000 */
[----:B------:R-:W-:Y:S01]  /*21a0*/  FMUL.FTZ R105, R105, UR13 ;  /* 0x0000000d69697c20 */ /* 0x000fe20008410000 */
[C---:B------:R-:W-:Y:S01]  /*21b0*/  FMUL.FTZ R106, R127.reuse, R106 ;  /* 0x0000006a7f6a7220 */ /* 0x040fe20000410000 */
[----:B------:R-:W-:-:S02]  /*21c0*/  FMUL.FTZ R107, R127, R110 ;  /* 0x0000006e7f6b7220 */ /* 0x000fc40000410000 */
[----:B------:R-:W-:Y:S01]  /*21d0*/  SEL R104, R104, RZ, P6 ;  /* 0x000000ff68687207 */ /* 0x000fe20003000000 */
[----:B------:R-:W-:Y:S01]  /*21e0*/  FMUL.FTZ R106, R106, UR13 ;  /* 0x0000000d6a6a7c20 */ /* 0x000fe20008410000 */
[----:B------:R-:W-:Y:S01]  /*21f0*/  SEL R105, R105, RZ, P0 ;  /* 0x000000ff69697207 */ /* 0x000fe20000000000 */
[----:B------:R-:W-:Y:S01]  /*2200*/  FMUL.FTZ R107, R107, UR13 ;  /* 0x0000000d6b6b7c20 */ /* 0x000fe20008410000 */
[C---:B------:R-:W-:Y:S02]  /*2210*/  LOP3.LUT P6, RZ, R8.reuse, 0xff0000, RZ, 0xc0, !PT ;  /* 0x00ff000008ff7812 */ /* 0x040fe400078cc0ff */
[----:B------:R-:W-:Y:S02]  /*2220*/  ISETP.GE.U32.AND P0, PT, R8, 0x1000000, PT ;  /* 0x010000000800780c */ /* 0x000fe40003f06070 */
[----:B------:R-:W-:Y:S02]  /*2230*/  SEL R106, R106, RZ, P6 ;  /* 0x000000ff6a6a7207 */ /* 0x000fe40003000000 */
[----:B------:R-:W-:Y:S01]  /*2240*/  SEL R107, R107, RZ, P0 ;  /* 0x000000ff6b6b7207 */ /* 0x000fe20000000000 */
[----:B------:R-:W-:Y:S08]  /*2250*/  BRA `(.L_x_3103) ;  /* 0x0000000c00807947 */ /* 0x000ff00003800000 */
.L_x_3102:
        /* <DEDUP_REMOVED lines=25> */
.L_x_3101:
        /* <DEDUP_REMOVED lines=15> */
[----:B------:R-:W-:Y:S01]  /*24e0*/  FADD.FTZ R106, R134, -R107 ;  /* 0x8000006b866a7221 */ /* 0x000fe20000010000 */
[----:B------:R-:W-:Y:S01]  /*24f0*/  LOP3.LUT P0, RZ, R8, 0xff00, RZ, 0xc0, !PT ;  /* 0x0000ff0008ff7812 */ /* 0x000fe2000780c0ff */
[----:B------:R-:W-:Y:S01]  /*2500*/  FMUL.FTZ R104, R104, UR13 ;  /* 0x0000000d68687c20 */ /* 0x000fe20008410000 */
[----:B------:R-:W-:Y:S01]  /*2510*/  FMUL.FTZ R105, R105, UR13 ;  /* 0x0000000d69697c20 */ /* 0x000fe20008410000 */
[C---:B------:R-:W-:Y:S01]  /*2520*/  FFMA.FTZ R106, R127.reuse, R106, R90 ;  /* 0x0000006a7f6a7223 */ /* 0x040fe2000001005a */
[----:B------:R-:W-:-:S02]  /*2530*/  FFMA.FTZ R107, R127, R110, R91 ;  /* 0x0000006e7f6b7223 */ /* 0x000fc4000001005b */
        /* <DEDUP_REMOVED lines=9> */
.L_x_3104:
        /* <DEDUP_REMOVED lines=25> */
.L_x_3100:
        /* <DEDUP_REMOVED lines=10> */
[----:B------:R-:W-:Y:S01]  /*2800*/  LOP3.LUT P0, RZ, R8, 0xff, RZ, 0xc0, !PT ;  /* 0x000000ff08ff7812 */ /* 0x000fe2000780c0ff */
[-CC-:B------:R-:W-:Y:S01]  /*2810*/  FFMA.FTZ R106, R146, R109.reuse, R108.reuse ;  /* 0x0000006d926a7223 */ /* 0x180fe2000001006c */
[----:B------:R-:W-:Y:S01]  /*2820*/  FADD.FTZ R60, R116, -R61 ;  /* 0x8000003d743c7221 */ /* 0x000fe20000010000 */
[----:B------:R-:W-:Y:S01]  /*2830*/  FFMA.FTZ R61, R137, R109, R108 ;  /* 0x0000006d893d7223 */ /* 0x000fe2000001006c */
[----:B------:R-:W-:Y:S01]  /*2840*/  FADD.FTZ R104, R125, -R104 ;  /* 0x800000687d687221 */ /* 0x000fe20000010000 */
[----:B------:R-:W-:Y:S01]  /*2850*/  LOP3.LUT P6, RZ, R9, 0xff, RZ, 0xc0, !PT ;  /* 0x000000ff09ff7812 */ /* 0x000fe200078cc0ff */
[C---:B-----5:R-:W-:Y:S01]  /*2860*/  FMUL.FTZ R60, R127.reuse, R60 ;  /* 0x0000003c7f3c7220 */ /* 0x060fe20000410000 */
[----:B------:R-:W-:Y:S01]  /*2870*/  FADD.FTZ R62, R134, -R61 ;  /* 0x8000003d863e7221 */ /* 0x000fe20000010000 */
[----:B------:R-:W-:Y:S01]  /*2880*/  FMUL.FTZ R61, R127, R104 ;  /* 0x000000687f3d7220 */ /* 0x000fe20000410000 */
[----:B------:R-:W-:Y:S01]  /*2890*/  FADD.FTZ R106, R145, -R106 ;  /* 0x8000006a916a7221 */ /* 0x000fe20000010000 */
[----:B------:R-:W-:Y:S01]  /*28a0*/  FMUL.FTZ R60, R60, UR13 ;  /* 0x0000000d3c3c7c20 */ /* 0x000fe20008410000 */
[----:B------:R-:W-:Y:S01]  /*28b0*/  FMUL.FTZ R62, R127, R62 ;  /* 0x0000003e7f3e7220 */ /* 0x000fe20000410000 */
[----:B------:R-:W-:Y:S01]  /*28c0*/  FMUL.FTZ R61, R61, UR13 ;  /* 0x0000000d3d3d7c20 */ /* 0x000fe20008410000 */
[----:B------:R-:W-:-:S02]  /*28d0*/  FMUL.FTZ R63, R127, R106 ;  /* 0x0000006a7f3f7220 */ /* 0x000fc40000410000 */
[----:B------:R-:W-:Y:S01]  /*28e0*/  SEL R104, R60, RZ, P0 ;  /* 0x000000ff3c687207 */ /* 0x000fe20000000000 */
[----:B------:R-:W-:Y:S01]  /*28f0*/  FMUL.FTZ R62, R62, UR13 ;  /* 0x0000000d3e3e7c20 */ /* 0x000fe20008410000 */
[----:B------:R-:W-:Y:S01]  /*2900*/  LOP3.LUT P0, RZ, R8, 0xff00, RZ, 0xc0, !PT ;  /* 0x0000ff0008ff7812 */ /* 0x000fe2000780c0ff */
[----:B------:R-:W-:Y:S01]  /*2910*/  FMUL.FTZ R63, R63, UR13 ;  /* 0x0000000d3f3f7c20 */ /* 0x000fe20008410000 */
[----:B------:R-:W-:Y:S02]  /*2920*/  SEL R60, R60, RZ, P6 ;  /* 0x000000ff3c3c7207 */ /* 0x000fe40003000000 */
[----:B------:R-:W-:Y:S02]  /*2930*/  LOP3.LUT P6, RZ, R9, 0xff00, RZ, 0xc0, !PT ;  /* 0x0000ff0009ff7812 */ /* 0x000fe400078cc0ff */
[----:B------:R-:W-:Y:S02]  /*2940*/  SEL R105, R61, RZ, P0 ;  /* 0x000000ff3d697207 */ /* 0x000fe40000000000 */
[----:B------:R-:W-:-:S02]  /*2950*/  LOP3.LUT P0, RZ, R8, 0xff0000, RZ, 0xc0, !PT ;  /* 0x00ff000008ff7812 */ /* 0x000fc4000780c0ff */
[----:B------:R-:W-:Y:S02]  /*2960*/  SEL R61, R61, RZ, P6 ;  /* 0x000000ff3d3d7207 */ /* 0x000fe40003000000 */
[C---:B------:R-:W-:Y:S02]  /*2970*/  LOP3.LUT P6, RZ, R9.reuse, 0xff0000, RZ, 0xc0, !PT ;  /* 0x00ff000009ff7812 */ /* 0x040fe400078cc0ff */
[----:B------:R-:W-:Y:S02]  /*2980*/  SEL R106, R62, RZ, P0 ;  /* 0x000000ff3e6a7207 */ /* 0x000fe40000000000 */
[----:B------:R-:W-:Y:S02]  /*2990*/  ISETP.GE.U32.AND P0, PT, R8, 0x1000000, PT ;  /* 0x010000000800780c */ /* 0x000fe40003f06070 */
[----:B------:R-:W-:Y:S02]  /*29a0*/  SEL R62, R62, RZ, P6 ;  /* 0x000000ff3e3e7207 */ /* 0x000fe40003000000 */
[----:B------:R-:W-:-:S02]  /*29b0*/  ISETP.GE.U32.AND P6, PT, R9, 0x1000000, PT ;  /* 0x010000000900780c */ /* 0x000fc40003fc6070 */
[C---:B------:R-:W-:Y:S02]  /*29c0*/  SEL R107, R63.reuse, RZ, P0 ;  /* 0x000000ff3f6b7207 */ /* 0x040fe40000000000 */
[----:B------:R-:W-:Y:S01]  /*29d0*/  SEL R63, R63, RZ, P6 ;  /* 0x000000ff3f3f7207 */ /* 0x000fe20003000000 */
[----:B------:R-:W-:Y:S08]  /*29e0*/  BRA `(.L_x_3103) ;  /* 0x00000004009c7947 */ /* 0x000ff00003800000 */
.L_x_3106:
[-CC-:B------:R-:W-:Y:S01]  /*29f0*/  FFMA.FTZ R61, R119, R109.reuse, R108.reuse ;  /* 0x0000006d773d7223 */ /* 0x180fe2000001006c */
[-CC-:B------:R-:W-:Y:S01]  /*2a00*/  FFMA.FTZ R60, R128, R109.reuse, R108.reuse ;  /* 0x0000006d803c7223 */ /* 0x180fe2000001006c */
[----:B------:R-:W-:Y:S01]  /*2a10*/  LOP3.LUT P6, RZ, R8, 0xff, RZ, 0xc0, !PT ;  /* 0x000000ff08ff7812 */ /* 0x000fe200078cc0ff */
[-C--:B------:R-:W-:Y:S01]  /*2a20*/  FFMA.FTZ R106, R146, R109.reuse, R108 ;  /* 0x0000006d926a7223 */ /* 0x080fe2000001006c */
[----:B------:R-:W-:Y:S01]  /*2a30*/  FADD.FTZ R100, R116, -R61 ;  /* 0x8000003d74647221 */ /* 0x000fe20000010000 */
[----:B------:R-:W-:Y:S01]  /*2a40*/  FADD.FTZ R62, R125, -R60 ;  /* 0x8000003c7d3e7221 */ /* 0x000fe20000010000 */
[----:B------:R-:W-:Y:S01]  /*2a50*/  FFMA.FTZ R61, R137, R109, R108 ;  /* 0x0000006d893d7223 */ /* 0x000fe2000001006c */
[----:B------:R-:W-:Y:S01]  /*2a60*/  LOP3.LUT P0, RZ, R9, 0xff, RZ, 0xc0, !PT ;  /* 0x000000ff09ff7812 */ /* 0x000fe2000780c0ff */
[C---:B-----5:R-:W-:Y:S01]  /*2a70*/  FMUL.FTZ R100, R127.reuse, R100 ;  /* 0x000000647f647220 */ /* 0x060fe20000410000 */
[----:B------:R-:W-:Y:S01]  /*2a80*/  FMUL.FTZ R101, R127, R62 ;  /* 0x0000003e7f657220 */ /* 0x000fe20000410000 */
[----:B------:R-:W-:Y:S01]  /*2a90*/  FADD.FTZ R102, R134, -R61 ;  /* 0x8000003d86667221 */ /* 0x000fe20000010000 */
[----:B------:R-:W-:Y:S01]  /*2aa0*/  FADD.FTZ R106, R145, -R106 ;  /* 0x8000006a916a7221 */ /* 0x000fe20000010000 */
[----:B------:R-:W-:Y:S01]  /*2ab0*/  FMUL.FTZ R60, R100, UR13 ;  /* 0x0000000d643c7c20 */ /* 0x000fe20008410000 */
[----:B------:R-:W-:Y:S01]  /*2ac0*/  FMUL.FTZ R61, R101, UR13 ;  /* 0x0000000d653d7c20 */ /* 0x000fe20008410000 */
[C---:B------:R-:W-:Y:S01]  /*2ad0*/  FMUL.FTZ R102, R127.reuse, R102 ;  /* 0x000000667f667220 */ /* 0x040fe20000410000 */
        /* <DEDUP_REMOVED lines=18> */
.L_x_3105:
        /* <DEDUP_REMOVED lines=10> */
[----:B------:R-:W-:Y:S01]  /*2ca0*/  FADD.FTZ R62, R125, -R62 ;  /* 0x8000003e7d3e7221 */ /* 0x000fe20000010000 */
[----:B------:R-:W-:Y:S01]  /*2cb0*/  LOP3.LUT P0, RZ, R9, 0xff, RZ, 0xc0, !PT ;  /* 0x000000ff09ff7812 */ /* 0x000fe2000780c0ff */
[----:B------:R-:W-:Y:S01]  /*2cc0*/  FADD.FTZ R63, R134, -R63 ;  /* 0x8000003f863f7221 */ /* 0x000fe20000010000 */
[C---:B-----5:R-:W-:Y:S01]  /*2cd0*/  FFMA.FTZ R60, R127.reuse, R60, R88 ;  /* 0x0000003c7f3c7223 */ /* 0x060fe20000010058 */
[C---:B------:R-:W-:Y:S01]  /*2ce0*/  FFMA.FTZ R61, R127.reuse, R62, R89 ;  /* 0x0000003e7f3d7223 */ /* 0x040fe20000010059 */
[----:B------:R-:W-:Y:S01]  /*2cf0*/  FFMA.FTZ R106, R146, R109, R108 ;  /* 0x0000006d926a7223 */ /* 0x000fe2000001006c */
[----:B------:R-:W-:Y:S01]  /*2d00*/  FFMA.FTZ R62, R127, R63, R90 ;  /* 0x0000003f7f3e7223 */ /* 0x000fe2000001005a */
[----:B------:R-:W-:Y:S01]  /*2d10*/  FMUL.FTZ R60, R60, UR13 ;  /* 0x0000000d3c3c7c20 */ /* 0x000fe20008410000 */
[----:B------:R-:W-:Y:S01]  /*2d20*/  FMUL.FTZ R61, R61, UR13 ;  /* 0x0000000d3d3d7c20 */ /* 0x000fe20008410000 */
[----:B------:R-:W-:Y:S01]  /*2d30*/  FADD.FTZ R106, R145, -R106 ;  /* 0x8000006a916a7221 */ /* 0x000fe20000010000 */
[----:B------:R-:W-:-:S02]  /*2d40*/  FMUL.FTZ R62, R62, UR13 ;  /* 0x0000000d3e3e7c20 */ /* 0x000fc40008410000 */
[----:B------:R-:W-:Y:S01]  /*2d50*/  SEL R104, R60, RZ, P6 ;  /* 0x000000ff3c687207 */ /* 0x000fe20003000000 */
[----:B------:R-:W-:Y:S01]  /*2d60*/  FFMA.FTZ R63, R127, R106, R91 ;  /* 0x0000006a7f3f7223 */ /* 0x000fe2000001005b */
[----:B------:R-:W-:Y:S02]  /*2d70*/  LOP3.LUT P6, RZ, R8, 0xff00, RZ, 0xc0, !PT ;  /* 0x0000ff0008ff7812 */ /* 0x000fe400078cc0ff */
[----:B------:R-:W-:Y:S01]  /*2d80*/  SEL R60, R60, RZ, P0 ;  /* 0x000000ff3c3c7207 */ /* 0x000fe20000000000 */
[----:B------:R-:W-:Y:S01]  /*2d90*/  FMUL.FTZ R63, R63, UR13 ;  /* 0x0000000d3f3f7c20 */ /* 0x000fe20008410000 */
        /* <DEDUP_REMOVED lines=12> */
.L_x_3107:
[-CC-:B------:R-:W-:Y:S01]  /*2e60*/  FFMA.FTZ R61, R119, R109.reuse, R108.reuse ;  /* 0x0000006d773d7223 */ /* 0x180fe2000001006c */
[-CC-:B------:R-:W-:Y:S01]  /*2e70*/  FFMA.FTZ R60, R128, R109.reuse, R108.reuse ;  /* 0x0000006d803c7223 */ /* 0x180fe2000001006c */
[----:B------:R-:W-:Y:S01]  /*2e80*/  LOP3.LUT P6, RZ, R8, 0xff, RZ, 0xc0, !PT ;  /* 0x000000ff08ff7812 */ /* 0x000fe200078cc0ff */
[----:B------:R-:W-:Y:S01]  /*2e90*/  FFMA.FTZ R106, R146, R109, R108 ;  /* 0x0000006d926a7223 */ /* 0x000fe2000001006c */
[----:B------:R-:W-:Y:S01]  /*2ea0*/  FADD.FTZ R61, R116, -R61 ;  /* 0x8000003d743d7221 */ /* 0x000fe20000010000 */
[----:B------:R-:W-:Y:S01]  /*2eb0*/  FADD.FTZ R62, R125, -R60 ;  /* 0x8000003c7d3e7221 */ /* 0x000fe20000010000 */
[----:B------:R-:W-:Y:S01]  /*2ec0*/  LOP3.LUT P0, RZ, R9, 0xff, RZ, 0xc0, !PT ;  /* 0x000000ff09ff7812 */ /* 0x000fe2000780c0ff */
[----:B------:R-:W-:Y:S01]  /*2ed0*/  FADD.FTZ R106, R145, -R106 ;  /* 0x8000006a916a7221 */ /* 0x000fe20000010000 */
[----:B-----5:R-:W-:Y:S01]  /*2ee0*/  FFMA.FTZ R100, R127, R61, R88 ;  /* 0x0000003d7f647223 */ /* 0x020fe20000010058 */
[----:B------:R-:W-:Y:S01]  /*2ef0*/  FFMA.FTZ R61, R137, R109, R108 ;  /* 0x0000006d893d7223 */ /* 0x000fe2000001006c */
[C---:B------:R-:W-:Y:S01]  /*2f00*/  FFMA.FTZ R101, R127.reuse, R62, R89 ;  /* 0x0000003e7f657223 */ /* 0x040fe20000010059 */
[----:B------:R-:W-:Y:S01]  /*2f10*/  FFMA.FTZ R103, R127, R106, R91 ;  /* 0x0000006a7f677223 */ /* 0x000fe2000001005b */
[----:B------:R-:W-:Y:S01]  /*2f20*/  FMUL.FTZ R60, R100, UR13 ;  /* 0x0000000d643c7c20 */ /* 0x000fe20008410000 */
[----:B------:R-:W-:Y:S01]  /*2f30*/  FADD.FTZ R102, R134, -R61 ;  /* 0x8000003d86667221 */ /* 0x000fe20000010000 */
[----:B------:R-:W-:Y:S01]  /*2f40*/  FMUL.FTZ R61, R101, UR13 ;  /* 0x0000000d653d7c20 */ /* 0x000fe20008410000 */
        /* <DEDUP_REMOVED lines=16> */
[----:B------:R-:W-:-:S09]  /*3050*/  SEL R63, R63, RZ, P0 ;  /* 0x000000ff3f3f7207 */ /* 0x000fd20000000000 */
.L_x_3103:
        /* <DEDUP_REMOVED lines=14> */
.L_x_3099:
[----:B------:R-:W-:Y:S05]  /*3140*/  BSYNC.RECONVERGENT B0 ;  /* 0x0000000000007941 */ /* 0x000fea0003800200 */
.L_x_3098:
        /* <DEDUP_REMOVED lines=14> */
[----:B------:R-:W-:Y:S01]  /*3230*/  LOP3.LUT P6, RZ, R5, 0xff, RZ, 0xc0, !PT ;  /* 0x000000ff05ff7812 */ /* 0x000fe200078cc0ff */
[-C--:B------:R-:W-:Y:S01]  /*3240*/  FFMA.FTZ R63, R135, R109.reuse, R108 ;  /* 0x0000006d873f7223 */ /* 0x080fe2000001006c */
[----:B------:R-:W-:Y:S01]  /*3250*/  FADD.FTZ R60, R7, -R60 ;  /* 0x8000003c073c7221 */ /* 0x000fe20000010000 */
[----:B------:R-:W-:Y:S01]  /*3260*/  FADD.FTZ R62, R123, -R62 ;  /* 0x8000003e7b3e7221 */ /* 0x000fe20000010000 */
[----:B------:R-:W-:Y:S01]  /*3270*/  FFMA.FTZ R110, R144, R109, R108 ;  /* 0x0000006d906e7223 */ /* 0x000fe2000001006c */
[----:B------:R-:W-:Y:S01]  /*3280*/  FADD.FTZ R102, R132, -R63 ;  /* 0x8000003f84667221 */ /* 0x000fe20000010000 */
[C---:B-----5:R-:W-:Y:S01]  /*3290*/  FFMA.FTZ R100, R127.reuse, R60, R28 ;  /* 0x0000003c7f647223 */ /* 0x060fe2000001001c */
[----:B------:R-:W-:Y:S01]  /*32a0*/  FFMA.FTZ R101, R127, R62, R29 ;  /* 0x0000003e7f657223 */ /* 0x000fe2000001001d */
[----:B------:R-:W-:Y:S01]  /*32b0*/  FADD.FTZ R110, R143, -R110 ;  /* 0x8000006e8f6e7221 */ /* 0x000fe20000010000 */
[----:B------:R-:W-:Y:S01]  /*32c0*/  FFMA.FTZ R102, R127, R102, R30 ;  /* 0x000000667f667223 */ /* 0x000fe2000001001e */
[----:B------:R-:W-:Y:S01]  /*32d0*/  FMUL.FTZ R60, R100, UR13 ;  /* 0x0000000d643c7c20 */ /* 0x000fe20008410000 */
[----:B------:R-:W-:Y:S01]  /*32e0*/  FMUL.FTZ R61, R101, UR13 ;  /* 0x0000000d653d7c20 */ /* 0x000fe20008410000 */
[----:B------:R-:W-:Y:S01]  /*32f0*/  FFMA.FTZ R103, R127, R110, R31 ;  /* 0x0000006e7f677223 */ /* 0x000fe2000001001f */
[----:B------:R-:W-:-:S02]  /*3300*/  FMUL.FTZ R62, R102, UR13 ;  /* 0x0000000d663e7c20 */ /* 0x000fc40008410000 */
[----:B------:R-:W-:Y:S01]  /*3310*/  SEL R104, R60, RZ, P6 ;  /* 0x000000ff3c687207 */ /* 0x000fe20003000000 */
[----:B------:R-:W-:Y:S01]  /*3320*/  FMUL.FTZ R63, R103, UR13 ;  /* 0x0000000d673f7c20 */ /* 0x000fe20008410000 */
[----:B------:R-:W-:-:S04]  /*3330*/  LOP3.LUT P6, RZ, R6, 0xff, RZ, 0xc0, !PT ;  /* 0x000000ff06ff7812 */ /* 0x000fc800078cc0ff */
[----:B------:R-:W-:Y:S02]  /*3340*/  SEL R60, R60, RZ, P6 ;  /* 0x000000ff3c3c7207 */ /* 0x000fe40003000000 */
        /* <DEDUP_REMOVED lines=8> */
[----:B------:R-:W-:-:S04]  /*33d0*/  ISETP.GE.U32.AND P6, PT, R5, 0x1000000, PT ;  /* 0x010000000500780c */ /* 0x000fc80003fc6070 */
[----:B------:R-:W-:Y:S02]  /*33e0*/  SEL R107, R63, RZ, P6 ;  /* 0x000000ff3f6b7207 */ /* 0x000fe40003000000 */
[----:B------:R-:W-:-:S04]  /*33f0*/  ISETP.GE.U32.AND P6, PT, R6, 0x1000000, PT ;  /* 0x010000000600780c */ /* 0x000fc80003fc6070 */
[----:B------:R-:W-:Y:S01]  /*3400*/  SEL R63, R63, RZ, P6 ;  /* 0x000000ff3f3f7207 */ /* 0x000fe20003000000 */
[----:B------:R-:W-:Y:S08]  /*3410*/  BRA `(.L_x_3113) ;  /* 0x0000000c00547947 */ /* 0x000ff00003800000 */
.L_x_3112:
[-CC-:B-1----:R-:W-:Y:S01]  /*3420*/  FFMA.FTZ R60, R117, R109.reuse, R108.reuse ;  /* 0x0000006d753c7223 */ /* 0x182fe2000001006c */
[-CC-:B------:R-:W-:Y:S01]  /*3430*/  FFMA.FTZ R62, R126, R109.reuse, R108.reuse ;  /* 0x0000006d7e3e7223 */ /* 0x180fe2000001006c */
[----:B------:R-:W-:Y:S01]  /*3440*/  LOP3.LUT P6, RZ, R5, 0xff, RZ, 0xc0, !PT ;  /* 0x000000ff05ff7812 */ /* 0x000fe200078cc0ff */
[-C--:B------:R-:W-:Y:S01]  /*3450*/  FFMA.FTZ R63, R135, R109.reuse, R108 ;  /* 0x0000006d873f7223 */ /* 0x080fe2000001006c */
[----:B------:R-:W-:Y:S01]  /*3460*/  FADD.FTZ R60, R7, -R60 ;  /* 0x8000003c073c7221 */ /* 0x000fe20000010000 */
[----:B------:R-:W-:Y:S01]  /*3470*/  FADD.FTZ R62, R123, -R62 ;  /* 0x8000003e7b3e7221 */ /* 0x000fe20000010000 */
[----:B------:R-:W-:Y:S02]  /*3480*/  FFMA.FTZ R106, R144, R109, R108 ;  /* 0x0000006d906a7223 */ /* 0x000fe4000001006c */
[C---:B-----5:R-:W-:Y:S01]  /*3490*/  FFMA.FTZ R60, R127.reuse, R60, R28 ;  /* 0x0000003c7f3c7223 */ /* 0x060fe2000001001c */
[----:B------:R-:W-:Y:S01]  /*34a0*/  FFMA.FTZ R61, R127, R62, R29 ;  /* 0x0000003e7f3d7223 */ /* 0x000fe2000001001d */
[----:B------:R-:W-:Y:S01]  /*34b0*/  FADD.FTZ R62, R132, -R63 ;  /* 0x8000003f843e7221 */ /* 0x000fe20000010000 */
[----:B------:R-:W-:Y:S01]  /*34c0*/  FADD.FTZ R106, R143, -R106 ;  /* 0x8000006a8f6a7221 */ /* 0x000fe20000010000 */
[----:B------:R-:W-:Y:S01]  /*34d0*/  FMUL.FTZ R60, R60, UR13 ;  /* 0x0000000d3c3c7c20 */ /* 0x000fe20008410000 */
[----:B------:R-:W-:Y:S01]  /*34e0*/  FMUL.FTZ R61, R61, UR13 ;  /* 0x0000000d3d3d7c20 */ /* 0x000fe20008410000 */
[C---:B------:R-:W-:Y:S01]  /*34f0*/  FFMA.FTZ R62, R127.reuse, R62, R30 ;  /* 0x0000003e7f3e7223 */ /* 0x040fe2000001001e */
[----:B------:R-:W-:-:S02]  /*3500*/  FFMA.FTZ R63, R127, R106, R31 ;  /* 0x0000006a7f3f7223 */ /* 0x000fc4000001001f */
[----:B------:R-:W-:Y:S01]  /*3510*/  SEL R104, R60, RZ, P6 ;  /* 0x000000ff3c687207 */ /* 0x000fe20003000000 */
[----:B------:R-:W-:Y:S01]  /*3520*/  FMUL.FTZ R62, R62, UR13 ;  /* 0x0000000d3e3e7c20 */ /* 0x000fe20008410000 */
[----:B------:R-:W-:Y:S01]  /*3530*/  LOP3.LUT P6, RZ, R6, 0xff, RZ, 0xc0, !PT ;  /* 0x000000ff06ff7812 */ /* 0x000fe200078cc0ff */
[----:B------:R-:W-:-:S03]  /*3540*/  FMUL.FTZ R63, R63, UR13 ;  /* 0x0000000d3f3f7c20 */ /* 0x000fc60008410000 */
        /* <DEDUP_REMOVED lines=14> */
.L_x_3111:
[----:B-1----:R-:W0:Y:S02]  /*3630*/  LDC.64 R60, c[0x0][0x478] ;  /* 0x00011e00ff3c7b82 */ /* 0x002e240000000a00 */
[----:B0-----:R-:W-:-:S04]  /*3640*/  ISETP.NE.U32.AND P1, PT, R60, RZ, PT ;  /* 0x000000ff3c00720c */ /* 0x001fc80003f25070 */
[----:B------:R-:W-:-:S13]  /*3650*/  ISETP.NE.AND.EX P1, PT, R61, RZ, PT, P1 ;  /* 0x000000ff3d00720c */ /* 0x000fda0003f25310 */
[----:B------:R-:W-:Y:S05]  /*3660*/  @!P1 BRA `(.L_x_3114) ;  /* 0x0000000000849947 */ /* 0x000fea0003800000 */
[-CC-:B------:R-:W-:Y:S01]  /*3670*/  FFMA.FTZ R60, R117, R109.reuse, R108.reuse ;  /* 0x0000006d753c7223 */ /* 0x180fe2000001006c */
[-CC-:B------:R-:W-:Y:S01]  /*3680*/  FFMA.FTZ R62, R126, R109.reuse, R108.reuse ;  /* 0x0000006d7e3e7223 */ /* 0x180fe2000001006c */
[----:B------:R-:W-:Y:S01]  /*3690*/  LOP3.LUT P6, RZ, R5, 0xff, RZ, 0xc0, !PT ;  /* 0x000000ff05ff7812 */ /* 0x000fe200078cc0ff */
        /* <DEDUP_REMOVED lines=8> */
[----:B------:R-:W-:Y:S01]  /*3720*/  FMUL.FTZ R102, R127, R102 ;  /* 0x000000667f667220 */ /* 0x000fe20000410000 */
[----:B------:R-:W-:Y:S01]  /*3730*/  FMUL.FTZ R60, R100, UR13 ;  /* 0x0000000d643c7c20 */ /* 0x000fe20008410000 */
[----:B------:R-:W-:Y:S01]  /*3740*/  FMUL.FTZ R61, R101, UR13 ;  /* 0x0000000d653d7c20 */ /* 0x000fe20008410000 */
[----:B------:R-:W-:Y:S01]  /*3750*/  FMUL.FTZ R103, R127, R110 ;  /* 0x0000006e7f677220 */ /* 0x000fe20000410000 */
        /* <DEDUP_REMOVED lines=18> */
.L_x_3114:
[-CC-:B------:R-:W-:Y:S01]  /*3880*/  FFMA.FTZ R60, R117, R109.reuse, R108.reuse ;  /* 0x0000006d753c7223 */ /* 0x180fe2000001006c */
[-CC-:B------:R-:W-:Y:S01]  /*3890*/  FFMA.FTZ R62, R126, R109.reuse, R108.reuse ;  /* 0x0000006d7e3e7223 */ /* 0x180fe2000001006c */
[----:B------:R-:W-:Y:S01]  /*38a0*/  LOP3.LUT P6, RZ, R5, 0xff, RZ, 0xc0, !PT ;  /* 0x000000ff05ff7812 */ /* 0x000fe200078cc0ff */
[-C--:B------:R-:W-:Y:S01]  /*38b0*/  FFMA.FTZ R63, R135, R109.reuse, R108 ;  /* 0x0000006d873f7223 */ /* 0x080fe2000001006c */
[----:B------:R-:W-:Y:S01]  /*38c0*/  FADD.FTZ R60, R7, -R60 ;  /* 0x8000003c073c7221 */ /* 0x000fe20000010000 */
[----:B------:R-:W-:Y:S01]  /*38d0*/  FADD.FTZ R62, R123, -R62 ;  /* 0x8000003e7b3e7221 */ /* 0x000fe20000010000 */
[----:B------:R-:W-:Y:S02]  /*38e0*/  FFMA.FTZ R106, R144, R109, R108 ;  /* 0x0000006d906a7223 */ /* 0x000fe4000001006c */
        /* <DEDUP_REMOVED lines=26> */
.L_x_3110:
        /* <DEDUP_REMOVED lines=9> */
[-C--:B------:R-:W-:Y:S01]  /*3b20*/  FFMA.FTZ R103, R135, R109.reuse, R108 ;  /* 0x0000006d87677223 */ /* 0x080fe2000001006c */
[----:B------:R-:W-:Y:S01]  /*3b30*/  LOP3.LUT P6, RZ, R5, 0xff, RZ, 0xc0, !PT ;  /* 0x000000ff05ff7812 */ /* 0x000fe200078cc0ff */
        /* <DEDUP_REMOVED lines=18> */
[----:B------:R-:W-:-:S04]  /*3c60*/  ISETP.GE.U32.AND P6, PT, R5, 0x1000000, PT ;  /* 0x010000000500780c */ /* 0x000fc80003fc6070 */
[----:B------:R-:W-:Y:S01]  /*3c70*/  SEL R107, R107, RZ, P6 ;  /* 0x000000ff6b6b7207 */ /* 0x000fe20003000000 */
[----:B------:R-:W-:Y:S08]  /*3c80*/  BRA `(.L_x_3113) ;  /* 0x0000000400387947 */ /* 0x000ff00003800000 */
.L_x_3116:
[-CC-:B------:R-:W-:Y:S01]  /*3c90*/  FFMA.FTZ R104, R117, R109.reuse, R108.reuse ;  /* 0x0000006d75687223 */ /* 0x180fe2000001006c */
[-CC-:B------:R-:W-:Y:S01]  /*3ca0*/  FFMA.FTZ R106, R126, R109.reuse, R108.reuse ;  /* 0x0000006d7e6a7223 */ /* 0x180fe2000001006c */
[-C--:B------:R-:W-:Y:S01]  /*3cb0*/  FFMA.FTZ R107, R135, R109.reuse, R108 ;  /* 0x0000006d876b7223 */ /* 0x080fe2000001006c */
[----:B------:R-:W-:Y:S01]  /*3cc0*/  LOP3.LUT P6, RZ, R5, 0xff, RZ, 0xc0, !PT ;  /* 0x000000ff05ff7812 */ /* 0x000fe200078cc0ff */
[----:B------:R-:W-:Y:S01]  /*3cd0*/  FADD.FTZ R104, R7, -R104 ;  /* 0x8000006807687221 */ /* 0x000fe20000010000 */
[----:B------:R-:W-:Y:S01]  /*3ce0*/  FADD.FTZ R106, R123, -R106 ;  /* 0x8000006a7b6a7221 */ /* 0x000fe20000010000 */
[----:B------:R-:W-:Y:S01]  /*3cf0*/  FADD.FTZ R107, R132, -R107 ;  /* 0x8000006b846b7221 */ /* 0x000fe20000010000 */
[----:B------:R-:W-:Y:S01]  /*3d00*/  FFMA.FTZ R110, R144, R109, R108 ;  /* 0x0000006d906e7223 */ /* 0x000fe2000001006c */
[C---:B-----5:R-:W-:Y:S01]  /*3d10*/  FFMA.FTZ R104, R127.reuse, R104, R28 ;  /* 0x000000687f687223 */ /* 0x060fe2000001001c */
[C---:B------:R-:W-:Y:S01]  /*3d20*/  FFMA.FTZ R105, R127.reuse, R106, R29 ;  /* 0x0000006a7f697223 */ /* 0x040fe2000001001d */
[----:B------:R-:W-:Y:S01]  /*3d30*/  FFMA.FTZ R106, R127, R107, R30 ;  /* 0x0000006b7f6a7223 */ /* 0x000fe2000001001e */
[----:B------:R-:W-:Y:S01]  /*3d40*/  FADD.FTZ R110, R143, -R110 ;  /* 0x8000006e8f6e7221 */ /* 0x000fe20000010000 */
[----:B------:R-:W-:Y:S01]  /*3d50*/  FMUL.FTZ R104, R104, UR13 ;  /* 0x0000000d68687c20 */ /* 0x000fe20008410000 */
[----:B------:R-:W-:Y:S01]  /*3d60*/  FMUL.FTZ R105, R105, UR13 ;  /* 0x0000000d69697c20 */ /* 0x000fe20008410000 */
[----:B------:R-:W-:Y:S01]  /*3d70*/  FMUL.FTZ R106, R106, UR13 ;  /* 0x0000000d6a6a7c20 */ /* 0x000fe20008410000 */
[----:B------:R-:W-:-:S02]  /*3d80*/  FFMA.FTZ R107, R127, R110, R31 ;  /* 0x0000006e7f6b7223 */ /* 0x000fc4000001001f */
[----:B------:R-:W-:Y:S02]  /*3d90*/  SEL R104, R104, RZ, P6 ;  /* 0x000000ff68687207 */ /* 0x000fe40003000000 */
        /* <DEDUP_REMOVED lines=8> */
.L_x_3115:
        /* <DEDUP_REMOVED lines=29> */
.L_x_3117:
[-CC-:B------:R-:W-:Y:S01]  /*3ff0*/  FFMA.FTZ R104, R117, R109.reuse, R108.reuse ;  /* 0x0000006d75687223 */ /* 0x180fe2000001006c */
[-CC-:B------:R-:W-:Y:S01]  /*4000*/  FFMA.FTZ R110, R126, R109.reuse, R108.reuse ;  /* 0x0000006d7e6e7223 */ /* 0x180fe2000001006c */
[-C--:B------:R-:W-:Y:S01]  /*4010*/  FFMA.FTZ R105, R135, R109.reuse, R108 ;  /* 0x0000006d87697223 */ /* 0x080fe2000001006c */
[----:B------:R-:W-:Y:S01]  /*4020*/  LOP3.LUT P6, RZ, R5, 0xff, RZ, 0xc0, !PT ;  /* 0x000000ff05ff7812 */ /* 0x000fe200078cc0ff */
[----:B------:R-:W-:Y:S01]  /*4030*/  FADD.FTZ R104, R7, -R104 ;  /* 0x8000006807687221 */ /* 0x000fe20000010000 */
[----:B------:R-:W-:Y:S01]  /*4040*/  FADD.FTZ R110, R123, -R110 ;  /* 0x8000006e7b6e7221 */ /* 0x000fe20000010000 */
[----:B------:R-:W-:Y:S02]  /*4050*/  FADD.FTZ R106, R132, -R105 ;  /* 0x80000069846a7221 */ /* 0x000fe40000010000 */
[C---:B-----5:R-:W-:Y:S01]  /*4060*/  FMUL.FTZ R104, R127.reuse, R104 ;  /* 0x000000687f687220 */ /* 0x060fe20000410000 */
[C---:B------:R-:W-:Y:S01]  /*4070*/  FMUL.FTZ R105, R127.reuse, R110 ;  /* 0x0000006e7f697220 */ /* 0x040fe20000410000 */
[----:B------:R-:W-:Y:S01]  /*4080*/  FFMA.FTZ R110, R144, R109, R108 ;  /* 0x0000006d906e7223 */ /* 0x000fe2000001006c */
[----:B------:R-:W-:Y:S01]  /*4090*/  FMUL.FTZ R106, R127, R106 ;  /* 0x0000006a7f6a7220 */ /* 0x000fe20000410000 */
[----:B------:R-:W-:Y:S01]  /*40a0*/  FMUL.FTZ R104, R104, UR13 ;  /* 0x0000000d68687c20 */ /* 0x000fe20008410000 */
[----:B------:R-:W-:Y:S01]  /*40b0*/  FMUL.FTZ R105, R105, UR13 ;  /* 0x0000000d69697c20 */ /* 0x000fe20008410000 */
[----:B------:R-:W-:Y:S01]  /*40c0*/  FADD.FTZ R110, R143, -R110 ;  /* 0x8000006e8f6e7221 */ /* 0x000fe20000010000 */
[----:B------:R-:W-:-:S02]  /*40d0*/  FMUL.FTZ R106, R106, UR13 ;  /* 0x0000000d6a6a7c20 */ /* 0x000fc40008410000 */
[----:B------:R-:W-:Y:S01]  /*40e0*/  SEL R104, R104, RZ, P6 ;  /* 0x000000ff68687207 */ /* 0x000fe20003000000 */
[----:B------:R-:W-:Y:S01]  /*40f0*/  FMUL.FTZ R107, R127, R110 ;  /* 0x0000006e7f6b7220 */ /* 0x000fe20000410000 */
[----:B------:R-:W-:-:S03]  /*4100*/  LOP3.LUT P6, RZ, R5, 0xff00, RZ, 0xc0, !PT ;  /* 0x0000ff0005ff7812 */ /* 0x000fc600078cc0ff */
[----:B------:R-:W-:Y:S01]  /*4110*/  FMUL.FTZ R107, R107, UR13 ;  /* 0x0000000d6b6b7c20 */ /* 0x000fe20008410000 */
[----:B------:R-:W-:Y:S02]  /*4120*/  SEL R105, R105, RZ, P6 ;  /* 0x000000ff69697207 */ /* 0x000fe40003000000 */
[----:B------:R-:W-:-:S04]  /*4130*/  LOP3.LUT P6, RZ, R5, 0xff0000, RZ, 0xc0, !PT ;  /* 0x00ff000005ff7812 */ /* 0x000fc800078cc0ff */
[----:B------:R-:W-:Y:S02]  /*4140*/  SEL R106, R106, RZ, P6 ;  /* 0x000000ff6a6a7207 */ /* 0x000fe40003000000 */
[----:B------:R-:W-:-:S04]  /*4150*/  ISETP.GE.U32.AND P6, PT, R5, 0x1000000, PT ;  /* 0x010000000500780c */ /* 0x000fc80003fc6070 */
[----:B------:R-:W-:-:S09]  /*4160*/  SEL R107, R107, RZ, P6 ;  /* 0x000000ff6b6b7207 */ /* 0x000fd20003000000 */
.L_x_3113:
        /* <DEDUP_REMOVED lines=10> */
.L_x_3109:
[----:B------:R-:W-:Y:S05]  /*4210*/  BSYNC.RECONVERGENT B0 ;  /* 0x0000000000007941 */ /* 0x000fea0003800200 */
.L_x_3108:
        /* <DEDUP_REMOVED lines=12> */
[-CC-:B01----:R-:W-:Y:S01]  /*42e0*/  FFMA.FTZ R61, R15, R109.reuse, R108.reuse ;  /* 0x0000006d0f3d7223 */ /* 0x183fe2000001006c */
[-CC-:B------:R-:W-:Y:S01]  /*42f0*/  FFMA.FTZ R63, R124, R109.reuse, R108.reuse ;  /* 0x0000006d7c3f7223 */ /* 0x180fe2000001006c */
[----:B------:R-:W-:Y:S01]  /*4300*/  FFMA.FTZ R102, R133, R109, R108 ;  /* 0x0000006d85667223 */ /* 0x000fe2000001006c */
        /* <DEDUP_REMOVED lines=30> */
.L_x_3122:
[-CC-:B01----:R-:W-:Y:S01]  /*44f0*/  FFMA.FTZ R61, R15, R109.reuse, R108.reuse ;  /* 0x0000006d0f3d7223 */ /* 0x183fe2000001006c */
[-CC-:B------:R-:W-:Y:S01]  /*4500*/  FFMA.FTZ R104, R133, R109.reuse, R108.reuse ;  /* 0x0000006d85687223 */ /* 0x180fe2000001006c */
[----:B------:R-:W-:Y:S01]  /*4510*/  LOP3.LUT P6, RZ, R2, 0xff, RZ, 0xc0, !PT ;  /* 0x000000ff02ff7812 */ /* 0x000fe200078cc0ff */
[-CC-:B------:R-:W-:Y:S01]  /*4520*/  FFMA.FTZ R106, R142, R109.reuse, R108.reuse ;  /* 0x0000006d8e6a7223 */ /* 0x180fe2000001006c */
[----:B------:R-:W-:Y:S01]  /*4530*/  FADD.FTZ R60, R4, -R61 ;  /* 0x8000003d043c7221 */ /* 0x000fe20000010000 */
[----:B------:R-:W-:Y:S01]  /*4540*/  FFMA.FTZ R61, R124, R109, R108 ;  /* 0x0000006d7c3d7223 */ /* 0x000fe2000001006c */
[----:B------:R-:W-:Y:S01]  /*4550*/  LOP3.LUT P5, RZ, R3, 0xff, RZ, 0xc0, !PT ;  /* 0x000000ff03ff7812 */ /* 0x000fe200078ac0ff */
[----:B------:R-:W-:Y:S01]  /*4560*/  FADD.FTZ R63, R131, -R104 ;  /* 0x80000068833f7221 */ /* 0x000fe20000010000 */
[----:B-----5:R-:W-:Y:S01]  /*4570*/  FFMA.FTZ R60, R127, R60, R92 ;  /* 0x0000003c7f3c7223 */ /* 0x020fe2000001005c */
[----:B------:R-:W-:Y:S01]  /*4580*/  FADD.FTZ R62, R122, -R61 ;  /* 0x8000003d7a3e7221 */ /* 0x000fe20000010000 */
[----:B------:R-:W-:-:S02]  /*4590*/  FADD.FTZ R106, R141, -R106 ;  /* 0x8000006a8d6a7221 */ /* 0x000fc40000010000 */
[----:B------:R-:W-:Y:S01]  /*45a0*/  FMUL.FTZ R60, R60, UR13 ;  /* 0x0000000d3c3c7c20 */ /* 0x000fe20008410000 */
[C---:B------:R-:W-:Y:S01]  /*45b0*/  FFMA.FTZ R61, R127.reuse, R62, R93 ;  /* 0x0000003e7f3d7223 */ /* 0x040fe2000001005d */
[C---:B------:R-:W-:Y:S01]  /*45c0*/  FFMA.FTZ R62, R127.reuse, R63, R94 ;  /* 0x0000003f7f3e7223 */ /* 0x040fe2000001005e */
[----:B------:R-:W-:Y:S02]  /*45d0*/  FFMA.FTZ R63, R127, R106, R95 ;  /* 0x0000006a7f3f7223 */ /* 0x000fe4000001005f */
[----:B------:R-:W-:Y:S01]  /*45e0*/  SEL R104, R60, RZ, P6 ;  /* 0x000000ff3c687207 */ /* 0x000fe20003000000 */
[----:B------:R-:W-:Y:S01]  /*45f0*/  FMUL.FTZ R61, R61, UR13 ;  /* 0x0000000d3d3d7c20 */ /* 0x000fe20008410000 */
[----:B------:R-:W-:Y:S01]  /*4600*/  LOP3.LUT P6, RZ, R2, 0xff00, RZ, 0xc0, !PT ;  /* 0x0000ff0002ff7812 */ /* 0x000fe200078cc0ff */
[----:B------:R-:W-:Y:S01]  /*4610*/  FMUL.FTZ R62, R62, UR13 ;  /* 0x0000000d3e3e7c20 */ /* 0x000fe20008410000 */
[----:B------:R-:W-:Y:S01]  /*4620*/  SEL R60, R60, RZ, P5 ;  /* 0x000000ff3c3c7207 */ /* 0x000fe20002800000 */
[----:B------:R-:W-:Y:S01]  /*4630*/  FMUL.FTZ R63, R63, UR13 ;  /* 0x0000000d3f3f7c20 */ /* 0x000fe20008410000 */
[----:B------:R-:W-:-:S02]  /*4640*/  LOP3.LUT P5, RZ, R3, 0xff00, RZ, 0xc0, !PT ;  /* 0x0000ff0003ff7812 */ /* 0x000fc400078ac0ff */
[C---:B------:R-:W-:Y:S02]  /*4650*/  SEL R105, R61.reuse, RZ, P6 ;  /* 0x000000ff3d697207 */ /* 0x040fe40003000000 */
[----:B------:R-:W-:Y:S02]  /*4660*/  LOP3.LUT P6, RZ, R2, 0xff0000, RZ, 0xc0, !PT ;  /* 0x00ff000002ff7812 */ /* 0x000fe400078cc0ff */
[----:B------:R-:W-:Y:S02]  /*4670*/  SEL R61, R61, RZ, P5 ;  /* 0x000000ff3d3d7207 */ /* 0x000fe40002800000 */
[----:B------:R-:W-:Y:S02]  /*4680*/  LOP3.LUT P5, RZ, R3, 0xff0000, RZ, 0xc0, !PT ;  /* 0x00ff000003ff7812 */ /* 0x000fe400078ac0ff */
[----:B------:R-:W-:Y:S02]  /*4690*/  SEL R106, R62, RZ, P6 ;  /* 0x000000ff3e6a7207 */ /* 0x000fe40003000000 */
[----:B------:R-:W-:-:S02]  /*46a0*/  ISETP.GE.U32.AND P6, PT, R2, 0x1000000, PT ;  /* 0x010000000200780c */ /* 0x000fc40003fc6070 */
[----:B------:R-:W-:Y:S02]  /*46b0*/  SEL R62, R62, RZ, P5 ;  /* 0x000000ff3e3e7207 */ /* 0x000fe40002800000 */
[----:B------:R-:W-:Y:S02]  /*46c0*/  ISETP.GE.U32.AND P5, PT, R3, 0x1000000, PT ;  /* 0x010000000300780c */ /* 0x000fe40003fa6070 */
[C---:B------:R-:W-:Y:S02]  /*46d0*/  SEL R107, R63.reuse, RZ, P6 ;  /* 0x000000ff3f6b7207 */ /* 0x040fe40003000000 */
[----:B------:R-:W-:Y:S01]  /*46e0*/  SEL R63, R63, RZ, P5 ;  /* 0x000000ff3f3f7207 */ /* 0x000fe20002800000 */
[----:B------:R-:W-:Y:S08]  /*46f0*/  BRA `(.L_x_3123) ;  /* 0x0000000800d07947 */ /* 0x000ff00003800000 */
.L_x_3121:
[----:B01----:R-:W0:Y:S02]  /*4700*/  LDC.64 R60, c[0x0][0x478] ;  /* 0x00011e00ff3c7b82 */ /* 0x003e240000000a00 */
[----:B0-----:R-:W-:-:S04]  /*4710*/  ISETP.NE.U32.AND P1, PT, R60, RZ, PT ;  /* 0x000000ff3c00720c */ /* 0x001fc80003f25070 */
[----:B------:R-:W-:-:S13]  /*4720*/  ISETP.NE.AND.EX P1, PT, R61, RZ, PT, P1 ;  /* 0x000000ff3d00720c */ /* 0x000fda0003f25310 */
[----:B------:R-:W-:Y:S05]  /*4730*/  @!P1 BRA `(.L_x_3124) ;  /* 0x0000000000849947 */ /* 0x000fea0003800000 */
[-CC-:B------:R-:W-:Y:S01]  /*4740*/  FFMA.FTZ R61, R15, R109.reuse, R108.reuse ;  /* 0x0000006d0f3d7223 */ /* 0x180fe2000001006c */
[-CC-:B------:R-:W-:Y:S01]  /*4750*/  FFMA.FTZ R102, R133, R109.reuse, R108.reuse ;  /* 0x0000006d85667223 */ /* 0x180fe2000001006c */
[----:B------:R-:W-:Y:S01]  /*4760*/  LOP3.LUT P6, RZ, R2, 0xff, RZ, 0xc0, !PT ;  /* 0x000000ff02ff7812 */ /* 0x000fe200078cc0ff */
[-CC-:B------:R-:W-:Y:S01]  /*4770*/  FFMA.FTZ R106, R142, R109.reuse, R108.reuse ;  /* 0x0000006d8e6a7223 */ /* 0x180fe2000001006c */
[----:B------:R-:W-:Y:S01]  /*4780*/  FADD.FTZ R100, R4, -R61 ;  /* 0x8000003d04647221 */ /* 0x000fe20000010000 */
[----:B------:R-:W-:Y:S01]  /*4790*/  FFMA.FTZ R61, R124, R109, R108 ;  /* 0x0000006d7c3d7223 */ /* 0x000fe2000001006c */
[----:B------:R-:W-:Y:S01]  /*47a0*/  LOP3.LUT P5, RZ, R3, 0xff, RZ, 0xc0, !PT ;  /* 0x000000ff03ff7812 */ /* 0x000fe200078ac0ff */
[----:B------:R-:W-:Y:S01]  /*47b0*/  FADD.FTZ R102, R131, -R102 ;  /* 0x8000006683667221 */ /* 0x000fe20000010000 */
[----:B-----5:R-:W-:Y:S01]  /*47c0*/  FMUL.FTZ R100, R127, R100 ;  /* 0x000000647f647220 */ /* 0x020fe20000410000 */
[----:B------:R-:W-:Y:S01]  /*47d0*/  FADD.FTZ R62, R122, -R61 ;  /* 0x8000003d7a3e7221 */ /* 0x000fe20000010000 */
[----:B------:R-:W-:Y:S01]  /*47e0*/  FADD.FTZ R106, R141, -R106 ;  /* 0x8000006a8d6a7221 */ /* 0x000fe20000010000 */
[C---:B------:R-:W-:Y:S01]  /*47f0*/  FMUL.FTZ R102, R127.reuse, R102 ;  /* 0x000000667f667220 */ /* 0x040fe20000410000 */
[----:B------:R-:W-:Y:S01]  /*4800*/  FMUL.FTZ R60, R100, UR13 ;  /* 0x0000000d643c7c20 */ /* 0x000fe20008410000 */
[C---:B------:R-:W-:Y:S01]  /*4810*/  FMUL.FTZ R101, R127.reuse, R62 ;  /* 0x0000003e7f657220 */ /* 0x040fe20000410000 */
[----:B------:R-:W-:Y:S01]  /*4820*/  FMUL.FTZ R103, R127, R106 ;  /* 0x0000006a7f677220 */ /* 0x000fe20000410000 */
[----:B------:R-:W-:-:S02]  /*4830*/  FMUL.FTZ R62, R102, UR13 ;  /* 0x0000000d663e7c20 */ /* 0x000fc40008410000 */
        /* <DEDUP_REMOVED lines=17> */
.L_x_3124:
        /* <DEDUP_REMOVED lines=33> */
.L_x_3120:
[----:B------:R-:W-:-:S04]  /*4b60*/  UISETP.NE.U32.AND UP0, UPT, UR24, URZ, UPT ;  /* 0x000000ff1800728c */ /* 0x000fc8000bf05070 */
[----:B------:R-:W-:-:S09]  /*4b70*/  UISETP.NE.AND.EX UP0, UPT, UR25, URZ, UPT, UP0 ;  /* 0x000000ff1900728c */ /* 0x000fd2000bf05300 */
[----:B------:R-:W-:Y:S05]  /*4b80*/  BRA.U !UP0, `(.L_x_3125) ;  /* 0x0000000108d87547 */ /* 0x000fea000b800000 */
[----:B01----:R-:W0:Y:S02]  /*4b90*/  LDC.64 R104, c[0x0][0x478] ;  /* 0x00011e00ff687b82 */ /* 0x003e240000000a00 */
[----:B0-----:R-:W-:-:S04]  /*4ba0*/  ISETP.NE.U32.AND P1, PT, R104, RZ, PT ;  /* 0x000000ff6800720c */ /* 0x001fc80003f25070 */
[----:B------:R-:W-:-:S13]  /*4bb0*/  ISETP.NE.AND.EX P1, PT, R105, RZ, PT, P1 ;  /* 0x000000ff6900720c */ /* 0x000fda0003f25310 */
[----:B------:R-:W-:Y:S05]  /*4bc0*/  @!P1 BRA `(.L_x_3126) ;  /* 0x0000000000649947 */ /* 0x000fea0003800000 */
        /* <DEDUP_REMOVED lines=8> */
[C---:B-----5:R-:W-:Y:S01]  /*4c50*/  FFMA.FTZ R100, R127.reuse, R100, R92 ;  /* 0x000000647f647223 */ /* 0x060fe2000001005c */
[----:B------:R-:W-:Y:S01]  /*4c60*/  FADD.FTZ R110, R122, -R101 ;  /* 0x800000657a6e7221 */ /* 0x000fe20000010000 */
[----:B------:R-:W-:Y:S01]  /*4c70*/  LOP3.LUT P5, RZ, R2, 0xff00, RZ, 0xc0, !PT ;  /* 0x0000ff0002ff7812 */ /* 0x000fe200078ac0ff */
[C---:B------:R-:W-:Y:S01]  /*4c80*/  FFMA.FTZ R102, R127.reuse, R102, R94 ;  /* 0x000000667f667223 */ /* 0x040fe2000001005e */
[----:B------:R-:W-:Y:S01]  /*4c90*/  FMUL.FTZ R104, R100, UR13 ;  /* 0x0000000d64687c20 */ /* 0x000fe20008410000 */
[C---:B------:R-:W-:Y:S01]  /*4ca0*/  FFMA.FTZ R101, R127.reuse, R110, R93 ;  /* 0x0000006e7f657223 */ /* 0x040fe2000001005d */
[----:B------:R-:W-:Y:S01]  /*4cb0*/  FFMA.FTZ R103, R127, R106, R95 ;  /* 0x0000006a7f677223 */ /* 0x000fe2000001005f */
[----:B------:R-:W-:-:S02]  /*4cc0*/  FMUL.FTZ R106, R102, UR13 ;  /* 0x0000000d666a7c20 */ /* 0x000fc40008410000 */
[----:B------:R-:W-:Y:S01]  /*4cd0*/  FMUL.FTZ R105, R101, UR13 ;  /* 0x0000000d65697c20 */ /* 0x000fe20008410000 */
[----:B------:R-:W-:Y:S01]  /*4ce0*/  SEL R104, R104, RZ, P6 ;  /* 0x000000ff68687207 */ /* 0x000fe20003000000 */
[----:B------:R-:W-:Y:S01]  /*4cf0*/  FMUL.FTZ R107, R103, UR13 ;  /* 0x0000000d676b7c20 */ /* 0x000fe20008410000 */
[C---:B------:R-:W-:Y:S02]  /*4d00*/  LOP3.LUT P6, RZ, R2.reuse, 0xff0000, RZ, 0xc0, !PT ;  /* 0x00ff000002ff7812 */ /* 0x040fe400078cc0ff */
[----:B------:R-:W-:Y:S02]  /*4d10*/  SEL R105, R105, RZ, P5 ;  /* 0x000000ff69697207 */ /* 0x000fe40002800000 */
[----:B------:R-:W-:Y:S02]  /*4d20*/  ISETP.GE.U32.AND P5, PT, R2, 0x1000000, PT ;  /* 0x010000000200780c */ /* 0x000fe40003fa6070 */
[----:B------:R-:W-:Y:S02]  /*4d30*/  SEL R106, R106, RZ, P6 ;  /* 0x000000ff6a6a7207 */ /* 0x000fe40003000000 */
[----:B------:R-:W-:Y:S01]  /*4d40*/  SEL R107, R107, RZ, P5 ;  /* 0x000000ff6b6b7207 */ /* 0x000fe20002800000 */
[----:B------:R-:W-:Y:S08]  /*4d50*/  BRA `(.L_x_3123) ;  /* 0x0000000400387947 */ /* 0x000ff00003800000 */
.L_x_3126:
[-CC-:B------:R-:W-:Y:S01]  /*4d60*/  FFMA.FTZ R105, R15, R109.reuse, R108.reuse ;  /* 0x0000006d0f697223 */ /* 0x180fe2000001006c */
[-CC-:B------:R-:W-:Y:S01]  /*4d70*/  FFMA.FTZ R110, R142, R109.reuse, R108.reuse ;  /* 0x0000006d8e6e7223 */ /* 0x180fe2000001006c */
[----:B------:R-:W-:Y:S02]  /*4d80*/  LOP3.LUT P6, RZ, R2, 0xff, RZ, 0xc0, !PT ;  /* 0x000000ff02ff7812 */ /* 0x000fe400078cc0ff */
[----:B------:R-:W-:Y:S01]  /*4d90*/  FADD.FTZ R104, R4, -R105 ;  /* 0x8000006904687221 */ /* 0x000fe20000010000 */
[----:B------:R-:W-:Y:S01]  /*4da0*/  FFMA.FTZ R105, R124, R109, R108 ;  /* 0x0000006d7c697223 */ /* 0x000fe2000001006c */
[----:B------:R-:W-:Y:S01]  /*4db0*/  FADD.FTZ R110, R141, -R110 ;  /* 0x8000006e8d6e7221 */ /* 0x000fe20000010000 */
[----:B------:R-:W-:Y:S01]  /*4dc0*/  LOP3.LUT P5, RZ, R2, 0xff00, RZ, 0xc0, !PT ;  /* 0x0000ff0002ff7812 */ /* 0x000fe200078ac0ff */
[C---:B-----5:R-:W-:Y:S01]  /*4dd0*/  FFMA.FTZ R104, R127.reuse, R104, R92 ;  /* 0x000000687f687223 */ /* 0x060fe2000001005c */
[----:B------:R-:W-:Y:S01]  /*4de0*/  FADD.FTZ R106, R122, -R105 ;  /* 0x800000697a6a7221 */ /* 0x000fe20000010000 */
[----:B------:R-:W-:-:S02]  /*4df0*/  FFMA.FTZ R107, R127, R110, R95 ;  /* 0x0000006e7f6b7223 */ /* 0x000fc4000001005f */
[----:B------:R-:W-:Y:S01]  /*4e00*/  FMUL.FTZ R104, R104, UR13 ;  /* 0x0000000d68687c20 */ /* 0x000fe20008410000 */
[----:B------:R-:W-:Y:S01]  /*4e10*/  FFMA.FTZ R105, R127, R106, R93 ;  /* 0x0000006a7f697223 */ /* 0x000fe2000001005d */
[----:B------:R-:W-:Y:S01]  /*4e20*/  FFMA.FTZ R106, R133, R109, R108 ;  /* 0x0000006d856a7223 */ /* 0x000fe2000001006c */
[----:B------:R-:W-:Y:S02]  /*4e30*/  FMUL.FTZ R107, R107, UR13 ;  /* 0x0000000d6b6b7c20 */ /* 0x000fe40008410000 */
[----:B------:R-:W-:Y:S01]  /*4e40*/  FMUL.FTZ R105, R105, UR13 ;  /* 0x0000000d69697c20 */ /* 0x000fe20008410000 */
[----:B------:R-:W-:Y:S01]  /*4e50*/  FADD.FTZ R106, R131, -R106 ;  /* 0x8000006a836a7221 */ /* 0x000fe20000010000 */
[----:B------:R-:W-:Y:S02]  /*4e60*/  SEL R104, R104, RZ, P6 ;  /* 0x000000ff68687207 */ /* 0x000fe40003000000 */
[----:B------:R-:W-:Y:S01]  /*4e70*/  LOP3.LUT P6, RZ, R2, 0xff0000, RZ, 0xc0, !PT ;  /* 0x00ff000002ff7812 */ /* 0x000fe200078cc0ff */
[----:B------:R-:W-:Y:S01]  /*4e80*/  FFMA.FTZ R106, R127, R106, R94 ;  /* 0x0000006a7f6a7223 */ /* 0x000fe2000001005e */
[----:B------:R-:W-:-:S02]  /*4e90*/  SEL R105, R105, RZ, P5 ;  /* 0x000000ff69697207 */ /* 0x000fc40002800000 */
[----:B------:R-:W-:Y:S01]  /*4ea0*/  ISETP.GE.U32.AND P5, PT, R2, 0x1000000, PT ;  /* 0x010000000200780c */ /* 0x000fe20003fa6070 */
[----:B------:R-:W-:-:S03]  /*4eb0*/  FMUL.FTZ R106, R106, UR13 ;  /* 0x0000000d6a6a7c20 */ /* 0x000fc60008410000 */
[----:B------:R-:W-:Y:S02]  /*4ec0*/  SEL R107, R107, RZ, P5 ;  /* 0x000000ff6b6b7207 */ /* 0x000fe40002800000 */
[----:B------:R-:W-:Y:S01]  /*4ed0*/  SEL R106, R106, RZ, P6 ;  /* 0x000000ff6a6a7207 */ /* 0x000fe20003000000 */
[----:B------:R-:W-:Y:S06]  /*4ee0*/  BRA `(.L_x_3123) ;  /* 0x0000000000d47947 */ /* 0x000fec0003800000 */
.L_x_3125:
        /* <DEDUP_REMOVED lines=12> */
[C---:B-----5:R-:W-:Y:S01]  /*4fb0*/  FMUL.FTZ R100, R127.reuse, R100 ;  /* 0x000000647f647220 */ /* 0x060fe20000410000 */
[----:B------:R-:W-:Y:S01]  /*4fc0*/  FADD.FTZ R110, R122, -R101 ;  /* 0x800000657a6e7221 */ /* 0x000fe20000010000 */
[----:B------:R-:W-:Y:S01]  /*4fd0*/  LOP3.LUT P5, RZ, R2, 0xff00, RZ, 0xc0, !PT ;  /* 0x0000ff0002ff7812 */ /* 0x000fe200078ac0ff */
[C---:B------:R-:W-:Y:S01]  /*4fe0*/  FMUL.FTZ R102, R127.reuse, R102 ;  /* 0x000000667f667220 */ /* 0x040fe20000410000 */
[----:B------:R-:W-:Y:S01]  /*4ff0*/  FMUL.FTZ R104, R100, UR13 ;  /* 0x0000000d64687c20 */ /* 0x000fe20008410000 */
[C---:B------:R-:W-:Y:S01]  /*5000*/  FMUL.FTZ R101, R127.reuse, R110 ;  /* 0x0000006e7f657220 */ /* 0x040fe20000410000 */
[----:B------:R-:W-:Y:S01]  /*5010*/  FMUL.FTZ R103, R127, R106 ;  /* 0x0000006a7f677220 */ /* 0x000fe20000410000 */
        /* <DEDUP_REMOVED lines=10> */
.L_x_3127:
[-CC-:B------:R-:W-:Y:S01]  /*50c0*/  FFMA.FTZ R105, R15, R109.reuse, R108.reuse ;  /* 0x0000006d0f697223 */ /* 0x180fe2000001006c */
[-CC-:B------:R-:W-:Y:S01]  /*50d0*/  FFMA.FTZ R110, R142, R109.reuse, R108.reuse ;  /* 0x0000006d8e6e7223 */ /* 0x180fe2000001006c */
[----:B------:R-:W-:Y:S02]  /*50e0*/  LOP3.LUT P6, RZ, R2, 0xff, RZ, 0xc0, !PT ;  /* 0x000000ff02ff7812 */ /* 0x000fe400078cc0ff */
[----:B------:R-:W-:Y:S01]  /*50f0*/  FADD.FTZ R104, R4, -R105 ;  /* 0x8000006904687221 */ /* 0x000fe20000010000 */
[----:B------:R-:W-:Y:S01]  /*5100*/  FFMA.FTZ R105, R124, R109, R108 ;  /* 0x0000006d7c697223 */ /* 0x000fe2000001006c */
[----:B------:R-:W-:Y:S01]  /*5110*/  FADD.FTZ R110, R141, -R110 ;  /* 0x8000006e8d6e7221 */ /* 0x000fe20000010000 */
[----:B------:R-:W-:Y:S01]  /*5120*/  LOP3.LUT P5, RZ, R2, 0xff00, RZ, 0xc0, !PT ;  /* 0x0000ff0002ff7812 */ /* 0x000fe200078ac0ff */
[C---:B-----5:R-:W-:Y:S01]  /*5130*/  FMUL.FTZ R104, R127.reuse, R104 ;  /* 0x000000687f687220 */ /* 0x060fe20000410000 */
[----:B------:R-:W-:Y:S01]  /*5140*/  FADD.FTZ R106, R122, -R105 ;  /* 0x800000697a6a7221 */ /* 0x000fe20000010000 */
[----:B------:R-:W-:-:S02]  /*5150*/  FMUL.FTZ R107, R127, R110 ;  /* 0x0000006e7f6b7220 */ /* 0x000fc40000410000 */
[----:B------:R-:W-:Y:S01]  /*5160*/  FMUL.FTZ R104, R104, UR13 ;  /* 0x0000000d68687c20 */ /* 0x000fe20008410000 */
[----:B------:R-:W-:Y:S01]  /*5170*/  FMUL.FTZ R105, R127, R106 ;  /* 0x0000006a7f697220 */ /* 0x000fe20000410000 */
[----:B------:R-:W-:Y:S01]  /*5180*/  FFMA.FTZ R106, R133, R109, R108 ;  /* 0x0000006d856a7223 */ /* 0x000fe2000001006c */
[----:B------:R-:W-:Y:S02]  /*5190*/  FMUL.FTZ R107, R107, UR13 ;  /* 0x0000000d6b6b7c20 */ /* 0x000fe40008410000 */
[----:B------:R-:W-:Y:S01]  /*51a0*/  FMUL.FTZ R105, R105, UR13 ;  /* 0x0000000d69697c20 */ /* 0x000fe20008410000 */
[----:B------:R-:W-:Y:S01]  /*51b0*/  FADD.FTZ R106, R131, -R106 ;  /* 0x8000006a836a7221 */ /* 0x000fe20000010000 */
[----:B------:R-:W-:Y:S02]  /*51c0*/  SEL R104, R104, RZ, P6 ;  /* 0x000000ff68687207 */ /* 0x000fe40003000000 */
[----:B------:R-:W-:Y:S01]  /*51d0*/  LOP3.LUT P6, RZ, R2, 0xff0000, RZ, 0xc0, !PT ;  /* 0x00ff000002ff7812 */ /* 0x000fe200078cc0ff */
[----:B------:R-:W-:Y:S01]  /*51e0*/  FMUL.FTZ R106, R127, R106 ;  /* 0x0000006a7f6a7220 */ /* 0x000fe20000410000 */
[----:B------:R-:W-:-:S02]  /*51f0*/  SEL R105, R105, RZ, P5 ;  /* 0x000000ff69697207 */ /* 0x000fc40002800000 */
[----:B------:R-:W-:Y:S01]  /*5200*/  ISETP.GE.U32.AND P5, PT, R2, 0x1000000, PT ;  /* 0x010000000200780c */ /* 0x000fe20003fa6070 */
[----:B------:R-:W-:-:S03]  /*5210*/  FMUL.FTZ R106, R106, UR13 ;  /* 0x0000000d6a6a7c20 */ /* 0x000fc60008410000 */
[----:B------:R-:W-:Y:S02]  /*5220*/  SEL R107, R107, RZ, P5 ;  /* 0x000000ff6b6b7207 */ /* 0x000fe40002800000 */
[----:B------:R-:W-:-:S07]  /*5230*/  SEL R106, R106, RZ, P6 ;  /* 0x000000ff6a6a7207 */ /* 0x000fce0003000000 */
.L_x_3123:
        /* <DEDUP_REMOVED lines=10> */
.L_x_3119:
[----:B------:R-:W-:Y:S05]  /*52e0*/  BSYNC.RECONVERGENT B0 ;  /* 0x0000000000007941 */ /* 0x000fea0003800200 */
.L_x_3118:
        /* <DEDUP_REMOVED lines=12> */
[-CC-:B01-3--:R-:W-:Y:S01]  /*53b0*/  FFMA.FTZ R61, R121, R109.reuse, R108.reuse ;  /* 0x0000006d793d7223 */ /* 0x18bfe2000001006c */
        /* <DEDUP_REMOVED lines=9> */
[----:B------:R-:W-:Y:S01]  /*5450*/  LOP3.LUT P5, RZ, R120, 0xff, RZ, 0xc0, !PT ;  /* 0x000000ff78ff7812 */ /* 0x000fe200078ac0ff */
[----:B------:R-:W-:Y:S01]  /*5460*/  FFMA.FTZ R102, R127, R109, R98 ;  /* 0x0000006d7f667223 */ /* 0x000fe20000010062 */
[----:B------:R-:W-:Y:S01]  /*5470*/  FMUL.FTZ R60, R100, UR13 ;  /* 0x0000000d643c7c20 */ /* 0x000fe20008410000 */
[----:B------:R-:W-:Y:S01]  /*5480*/  LOP3.LUT P4, RZ, R0, 0xff, RZ, 0xc0, !PT ;  /* 0x000000ff00ff7812 */ /* 0x000fe2000788c0ff */
[----:B------:R-:W-:Y:S01]  /*5490*/  FMUL.FTZ R61, R101, UR13 ;  /* 0x0000000d653d7c20 */ /* 0x000fe20008410000 */
[----:B------:R-:W-:Y:S01]  /*54a0*/  FFMA.FTZ R103, R127, R62, R99 ;  /* 0x0000003e7f677223 */ /* 0x000fe20000010063 */
[----:B------:R-:W-:Y:S01]  /*54b0*/  LOP3.LUT P6, RZ, R120, 0xff00, RZ, 0xc0, !PT ;  /* 0x0000ff0078ff7812 */ /* 0x000fe200078cc0ff */
[----:B------:R-:W-:Y:S01]  /*54c0*/  FMUL.FTZ R62, R102, UR13 ;  /* 0x0000000d663e7c20 */ /* 0x000fe20008410000 */
[----:B------:R-:W-:Y:S01]  /*54d0*/  SEL R104, R60, RZ, P5 ;  /* 0x000000ff3c687207 */ /* 0x000fe20002800000 */
[----:B------:R-:W-:Y:S01]  /*54e0*/  FMUL.FTZ R63, R103, UR13 ;  /* 0x0000000d673f7c20 */ /* 0x000fe20008410000 */
[----:B------:R-:W-:-:S02]  /*54f0*/  LOP3.LUT P5, RZ, R0, 0xff00, RZ, 0xc0, !PT ;  /* 0x0000ff0000ff7812 */ /* 0x000fc400078ac0ff */
[----:B------:R-:W-:Y:S02]  /*5500*/  SEL R60, R60, RZ, P4 ;  /* 0x000000ff3c3c7207 */ /* 0x000fe40002000000 */
[C---:B------:R-:W-:Y:S02]  /*5510*/  LOP3.LUT P4, RZ, R120.reuse, 0xff0000, RZ, 0xc0, !PT ;  /* 0x00ff000078ff7812 */ /* 0x040fe4000788c0ff */
[C---:B------:R-:W-:Y:S02]  /*5520*/  SEL R105, R61.reuse, RZ, P6 ;  /* 0x000000ff3d697207 */ /* 0x040fe40003000000 */
[----:B------:R-:W-:Y:S02]  /*5530*/  SEL R61, R61, RZ, P5 ;  /* 0x000000ff3d3d7207 */ /* 0x000fe40002800000 */
[----:B------:R-:W-:Y:S02]  /*5540*/  ISETP.GE.U32.AND P5, PT, R120, 0x1000000, PT ;  /* 0x010000007800780c */ /* 0x000fe40003fa6070 */
[----:B------:R-:W-:-:S02]  /*5550*/  SEL R106, R62, RZ, P4 ;  /* 0x000000ff3e6a7207 */ /* 0x000fc40002000000 */
[C---:B------:R-:W-:Y:S02]  /*5560*/  LOP3.LUT P6, RZ, R0.reuse, 0xff0000, RZ, 0xc0, !PT ;  /* 0x00ff000000ff7812 */ /* 0x040fe400078cc0ff */
[----:B------:R-:W-:Y:S02]  /*5570*/  ISETP.GE.U32.AND P4, PT, R0, 0x1000000, PT ;  /* 0x010000000000780c */ /* 0x000fe40003f86070 */
[C---:B------:R-:W-:Y:S02]  /*5580*/  SEL R107, R63.reuse, RZ, P5 ;  /* 0x000000ff3f6b7207 */ /* 0x040fe40002800000 */
[----:B------:R-:W-:Y:S02]  /*5590*/  SEL R62, R62, RZ, P6 ;  /* 0x000000ff3e3e7207 */ /* 0x000fe40003000000 */
[----:B------:R-:W-:Y:S01]  /*55a0*/  SEL R63, R63, RZ, P4 ;  /* 0x000000ff3f3f7207 */ /* 0x000fe20002000000 */
[----:B------:R-:W-:Y:S06]  /*55b0*/  BRA `(.L_x_3133) ;  /* 0x0000000c00547947 */ /* 0x000fec0003800000 */
.L_x_3132:
        /* <DEDUP_REMOVED lines=10> */
[----:B------:R-:W-:Y:S01]  /*5660*/  FFMA.FTZ R60, R127, R60, R97 ;  /* 0x0000003c7f3c7223 */ /* 0x000fe20000010061 */
[----:B------:R-:W-:Y:S01]  /*5670*/  LOP3.LUT P5, RZ, R120, 0xff, RZ, 0xc0, !PT ;  /* 0x000000ff78ff7812 */ /* 0x000fe200078ac0ff */
[----:B------:R-:W-:Y:S01]  /*5680*/  FMUL.FTZ R105, R61, UR13 ;  /* 0x0000000d3d697c20 */ /* 0x000fe20008410000 */
[----:B------:R-:W-:Y:S01]  /*5690*/  FFMA.FTZ R62, R127, R109, R98 ;  /* 0x0000006d7f3e7223 */ /* 0x000fe20000010062 */
[----:B------:R-:W-:Y:S01]  /*56a0*/  LOP3.LUT P4, RZ, R0, 0xff, RZ, 0xc0, !PT ;  /* 0x000000ff00ff7812 */ /* 0x000fe2000788c0ff */
[----:B------:R-:W-:Y:S01]  /*56b0*/  FMUL.FTZ R61, R60, UR13 ;  /* 0x0000000d3c3d7c20 */ /* 0x000fe20008410000 */
        /* <DEDUP_REMOVED lines=17> */
.L_x_3131:
[----:B01-3--:R-:W0:Y:S02]  /*57d0*/  LDC.64 R60, c[0x0][0x478] ;  /* 0x00011e00ff3c7b82 */ /* 0x00be240000000a00 */
        /* <DEDUP_REMOVED lines=13> */
[----:B------:R-:W-:Y:S01]  /*58b0*/  LOP3.LUT P5, RZ, R120, 0xff, RZ, 0xc0, !PT ;  /* 0x000000ff78ff7812 */ /* 0x000fe200078ac0ff */
[----:B------:R-:W-:Y:S01]  /*58c0*/  FMUL.FTZ R102, R127, R102 ;  /* 0x000000667f667220 */ /* 0x000fe20000410000 */
[----:B------:R-:W-:Y:S01]  /*58d0*/  FMUL.FTZ R60, R100, UR13 ;  /* 0x0000000d643c7c20 */ /* 0x000fe20008410000 */
[----:B------:R-:W-:Y:S01]  /*58e0*/  LOP3.LUT P4, RZ, R0, 0xff, RZ, 0xc0, !PT ;  /* 0x000000ff00ff7812 */ /* 0x000fe2000788c0ff */
[----:B------:R-:W-:Y:S01]  /*58f0*/  FMUL.FTZ R61, R101, UR13 ;  /* 0x0000000d653d7c20 */ /* 0x000fe20008410000 */
[----:B------:R-:W-:Y:S01]  /*5900*/  FMUL.FTZ R103, R127, R62 ;  /* 0x0000003e7f677220 */ /* 0x000fe20000410000 */
        /* <DEDUP_REMOVED lines=17> */
.L_x_3134:
        /* <DEDUP_REMOVED lines=11> */
[C---:B------:R-:W-:Y:S01]  /*5ad0*/  FMUL.FTZ R106, R127.reuse, R106 ;  /* 0x0000006a7f6a7220 */ /* 0x040fe20000410000 */
[----:B------:R-:W-:Y:S01]  /*5ae0*/  FMUL.FTZ R62, R62, UR13 ;  /* 0x0000000d3e3e7c20 */ /* 0x000fe20008410000 */
[----:B------:R-:W-:Y:S01]  /*5af0*/  LOP3.LUT P4, RZ, R0, 0xff, RZ, 0xc0, !PT ;  /* 0x000000ff00ff7812 */ /* 0x000fe2000788c0ff */
[----:B------:R-:W-:Y:S01]  /*5b00*/  FMUL.FTZ R63, R127, R104 ;  /* 0x000000687f3f7220 */ /* 0x000fe20000410000 */
[----:B------:R-:W-:Y:S01]  /*5b10*/  FMUL.FTZ R61, R60, UR13 ;  /* 0x0000000d3c3d7c20 */ /* 0x000fe20008410000 */
[----:B------:R-:W-:-:S02]  /*5b20*/  LOP3.LUT P6, RZ, R120, 0xff00, RZ, 0xc0, !PT ;  /* 0x0000ff0078ff7812 */ /* 0x000fc400078cc0ff */
[C---:B------:R-:W-:Y:S01]  /*5b30*/  SEL R104, R62.reuse, RZ, P5 ;  /* 0x000000ff3e687207 */ /* 0x040fe20002800000 */
[----:B------:R-:W-:Y:S01]  /*5b40*/  FMUL.FTZ R63, R63, UR13 ;  /* 0x0000000d3f3f7c20 */ /* 0x000fe20008410000 */
[----:B------:R-:W-:Y:S01]  /*5b50*/  SEL R60, R62, RZ, P4 ;  /* 0x000000ff3e3c7207 */ /* 0x000fe20002000000 */
[----:B------:R-:W-:Y:S01]  /*5b60*/  FMUL.FTZ R62, R106, UR13 ;  /* 0x0000000d6a3e7c20 */ /* 0x000fe20008410000 */
[----:B------:R-:W-:Y:S02]  /*5b70*/  LOP3.LUT P5, RZ, R0, 0xff00, RZ, 0xc0, !PT ;  /* 0x0000ff0000ff7812 */ /* 0x000fe400078ac0ff */
[----:B------:R-:W-:Y:S02]  /*5b80*/  LOP3.LUT P4, RZ, R120, 0xff0000, RZ, 0xc0, !PT ;  /* 0x00ff000078ff7812 */ /* 0x000fe4000788c0ff */
[C---:B------:R-:W-:Y:S02]  /*5b90*/  SEL R105, R61.reuse, RZ, P6 ;  /* 0x000000ff3d697207 */ /* 0x040fe40003000000 */
[----:B------:R-:W-:-:S02]  /*5ba0*/  SEL R61, R61, RZ, P5 ;  /* 0x000000ff3d3d7207 */ /* 0x000fc40002800000 */
[----:B------:R-:W-:Y:S02]  /*5bb0*/  ISETP.GE.U32.AND P5, PT, R120, 0x1000000, PT ;  /* 0x010000007800780c */ /* 0x000fe40003fa6070 */
[----:B------:R-:W-:Y:S02]  /*5bc0*/  SEL R106, R62, RZ, P4 ;  /* 0x000000ff3e6a7207 */ /* 0x000fe40002000000 */
[C---:B------:R-:W-:Y:S02]  /*5bd0*/  LOP3.LUT P6, RZ, R0.reuse, 0xff0000, RZ, 0xc0, !PT ;  /* 0x00ff000000ff7812 */ /* 0x040fe400078cc0ff */
[----:B------:R-:W-:Y:S02]  /*5be0*/  ISETP.GE.U32.AND P4, PT, R0, 0x1000000, PT ;  /* 0x010000000000780c */ /* 0x000fe40003f86070 */
[----:B------:R-:W-:Y:S02]  /*5bf0*/  SEL R107, R63, RZ, P5 ;  /* 0x000000ff3f6b7207 */ /* 0x000fe40002800000 */
[----:B------:R-:W-:-:S02]  /*5c00*/  SEL R62, R62, RZ, P6 ;  /* 0x000000ff3e3e7207 */ /* 0x000fc40003000000 */
[----:B------:R-:W-:Y:S01]  /*5c10*/  SEL R63, R63, RZ, P4 ;  /* 0x000000ff3f3f7207 */ /* 0x000fe20002000000 */
[----:B------:R-:W-:Y:S06]  /*5c20*/  BRA `(.L_x_3133) ;  /* 0x0000000400b87947 */ /* 0x000fec0003800000 */
.L_x_3130:
[----:B------:R-:W-:-:S04]  /*5c30*/  UISETP.NE.U32.AND UP0, UPT, UR24, URZ, UPT ;  /* 0x000000ff1800728c */ /* 0x000fc8000bf05070 */
[----:B------:R-:W-:-:S09]  /*5c40*/  UISETP.NE.AND.EX UP0, UPT, UR25, URZ, UPT, UP0 ;  /* 0x000000ff1900728c */ /* 0x000fd2000bf05300 */
[----:B------:R-:W-:Y:S05]  /*5c50*/  BRA.U !UP0, `(.L_x_3135) ;  /* 0x0000000108d87547 */ /* 0x000fea000b800000 */
        /* <DEDUP_REMOVED lines=21> */
[----:B------:R-:W-:-:S02]  /*5db0*/  SEL R104, R104, RZ, P6 ;  /* 0x000000ff68687207 */ /* 0x000fc40003000000 */
[C---:B------:R-:W-:Y:S02]  /*5dc0*/  LOP3.LUT P5, RZ, R120.reuse, 0xff00, RZ, 0xc0, !PT ;  /* 0x0000ff0078ff7812 */ /* 0x040fe400078ac0ff */
[C---:B------:R-:W-:Y:S02]  /*5dd0*/  LOP3.LUT P4, RZ, R120.reuse, 0xff0000, RZ, 0xc0, !PT ;  /* 0x00ff000078ff7812 */ /* 0x040fe4000788c0ff */
[----:B------:R-:W-:Y:S02]  /*5de0*/  ISETP.GE.U32.AND P6, PT, R120, 0x1000000, PT ;  /* 0x010000007800780c */ /* 0x000fe40003fc6070 */
[----:B------:R-:W-:Y:S02]  /*5df0*/  SEL R105, R105, RZ, P5 ;  /* 0x000000ff69697207 */ /* 0x000fe40002800000 */
[----:B------:R-:W-:Y:S02]  /*5e00*/  SEL R106, R106, RZ, P4 ;  /* 0x000000ff6a6a7207 */ /* 0x000fe40002000000 */
[----:B------:R-:W-:Y:S01]  /*5e10*/  SEL R107, R107, RZ, P6 ;  /* 0x000000ff6b6b7207 */ /* 0x000fe20003000000 */
[----:B------:R-:W-:Y:S06]  /*5e20*/  BRA `(.L_x_3133) ;  /* 0x0000000400387947 */ /* 0x000fec0003800000 */
.L_x_3136:
        /* <DEDUP_REMOVED lines=9> */
[----:B------:R-:W-:Y:S01]  /*5ec0*/  ISETP.GE.U32.AND P6, PT, R120, 0x1000000, PT ;  /* 0x010000007800780c */ /* 0x000fe20003fc6070 */
[C---:B------:R-:W-:Y:S01]  /*5ed0*/  FFMA.FTZ R105, R127.reuse, R107, R96 ;  /* 0x0000006b7f697223 */ /* 0x040fe20000010060 */
[C---:B------:R-:W-:Y:S01]  /*5ee0*/  FFMA.FTZ R104, R127.reuse, R104, R97 ;  /* 0x000000687f687223 */ /* 0x040fe20000010061 */
[----:B------:R-:W-:Y:S01]  /*5ef0*/  FMUL.FTZ R106, R106, UR13 ;  /* 0x0000000d6a6a7c20 */ /* 0x000fe20008410000 */
[----:B------:R-:W-:Y:S01]  /*5f00*/  FFMA.FTZ R109, R127, R109, R98 ;  /* 0x0000006d7f6d7223 */ /* 0x000fe20000010062 */
[----:B------:R-:W-:-:S02]  /*5f10*/  LOP3.LUT P4, RZ, R120, 0xff, RZ, 0xc0, !PT ;  /* 0x000000ff78ff7812 */ /* 0x000fc4000788c0ff */
[----:B------:R-:W-:Y:S01]  /*5f20*/  LOP3.LUT P5, RZ, R120, 0xff00, RZ, 0xc0, !PT ;  /* 0x0000ff0078ff7812 */ /* 0x000fe200078ac0ff */
[----:B------:R-:W-:Y:S01]  /*5f30*/  FMUL.FTZ R109, R109, UR13 ;  /* 0x0000000d6d6d7c20 */ /* 0x000fe20008410000 */
[----:B------:R-:W-:Y:S01]  /*5f40*/  SEL R107, R106, RZ, P6 ;  /* 0x000000ff6a6b7207 */ /* 0x000fe20003000000 */
[----:B------:R-:W-:Y:S01]  /*5f50*/  FMUL.FTZ R106, R105, UR13 ;  /* 0x0000000d696a7c20 */ /* 0x000fe20008410000 */
[----:B------:R-:W-:Y:S01]  /*5f60*/  FMUL.FTZ R105, R104, UR13 ;  /* 0x0000000d68697c20 */ /* 0x000fe20008410000 */
[----:B------:R-:W-:-:S03]  /*5f70*/  LOP3.LUT P6, RZ, R120, 0xff0000, RZ, 0xc0, !PT ;  /* 0x00ff000078ff7812 */ /* 0x000fc600078cc0ff */
[----:B------:R-:W-:Y:S02]  /*5f80*/  SEL R104, R106, RZ, P4 ;  /* 0x000000ff6a687207 */ /* 0x000fe40002000000 */
[----:B------:R-:W-:Y:S02]  /*5f90*/  SEL R105, R105, RZ, P5 ;  /* 0x000000ff69697207 */ /* 0x000fe40002800000 */
[----:B------:R-:W-:Y:S01]  /*5fa0*/  SEL R106, R109, RZ, P6 ;  /* 0x000000ff6d6a7207 */ /* 0x000fe20003000000 */
[----:B------:R-:W-:Y:S06]  /*5fb0*/  BRA `(.L_x_3133) ;  /* 0x0000000000d47947 */ /* 0x000fec0003800000 */
.L_x_3135:
        /* <DEDUP_REMOVED lines=29> */
.L_x_3137:
        /* <DEDUP_REMOVED lines=13> */
[----:B------:R-:W-:Y:S01]  /*6260*/  ISETP.GE.U32.AND P6, PT, R120, 0x1000000, PT ;  /* 0x010000007800780c */ /* 0x000fe20003fc6070 */
[----:B------:R-:W-:Y:S01]  /*6270*/  FMUL.FTZ R108, R108, UR13 ;  /* 0x0000000d6c6c7c20 */ /* 0x000fe20008410000 */
[----:B------:R-:W-:Y:S01]  /*6280*/  FMUL.FTZ R105, R104, UR13 ;  /* 0x0000000d68697c20 */ /* 0x000fe20008410000 */
[----:B------:R-:W-:Y:S01]  /*6290*/  FMUL.FTZ R110, R110, UR13 ;  /* 0x0000000d6e6e7c20 */ /* 0x000fe20008410000 */
[----:B------:R-:W-:-:S02]  /*62a0*/  SEL R107, R106, RZ, P6 ;  /* 0x000000ff6a6b7207 */ /* 0x000fc40003000000 */
[C---:B------:R-:W-:Y:S02]  /*62b0*/  LOP3.LUT P4, RZ, R120.reuse, 0xff, RZ, 0xc0, !PT ;  /* 0x000000ff78ff7812 */ /* 0x040fe4000788c0ff */
[C---:B------:R-:W-:Y:S02]  /*62c0*/  LOP3.LUT P5, RZ, R120.reuse, 0xff00, RZ, 0xc0, !PT ;  /* 0x0000ff0078ff7812 */ /* 0x040fe400078ac0ff */
[----:B------:R-:W-:Y:S02]  /*62d0*/  LOP3.LUT P6, RZ, R120, 0xff0000, RZ, 0xc0, !PT ;  /* 0x00ff000078ff7812 */ /* 0x000fe400078cc0ff */
[----:B------:R-:W-:Y:S02]  /*62e0*/  SEL R104, R108, RZ, P4 ;  /* 0x000000ff6c687207 */ /* 0x000fe40002000000 */
[----:B------:R-:W-:Y:S02]  /*62f0*/  SEL R105, R105, RZ, P5 ;  /* 0x000000ff69697207 */ /* 0x000fe40002800000 */
[----:B------:R-:W-:-:S07]  /*6300*/  SEL R106, R110, RZ, P6 ;  /* 0x000000ff6e6a7207 */ /* 0x000fce0003000000 */
.L_x_3133:
        /* <DEDUP_REMOVED lines=9> */
.L_x_3129:
[----:B------:R-:W-:Y:S05]  /*63a0*/  BSYNC.RECONVERGENT B0 ;  /* 0x0000000000007941 */ /* 0x000fea0003800200 */
.L_x_3128:
[----:B01-34-:R-:W0:Y:S02]  /*63b0*/  LDC.64 R104, c[0x0][0x380] ;  /* 0x0000e000ff687b82 */ /* 0x01be240000000a00 */
[----:B0-----:R-:W-:-:S04]  /*63c0*/  LEA R11, R104, R11, 0x2 ;  /* 0x0000000b680b7211 */ /* 0x001fc800078e10ff */
[----:B------:R-:W-:-:S13]  /*63d0*/  ISETP.GE.AND P0, PT, R11, R105, PT ;  /* 0x000000690b00720c */ /* 0x000fda0003f06270 */
[----:B------:R-:W-:Y:S05]  /*63e0*/  @!P0 BRA `(.L_x_3138) ;  /* 0xffffffa400b08947 */ /* 0x000fea000383ffff */
.L_x_3088:
        /* <DEDUP_REMOVED lines=18> */
[----:B------:R-:W-:Y:S02]  /*6510*/  IADD3 R5, PT, PT, R5, R14, RZ ;  /* 0x0000000e05057210 */ /* 0x000fe40007ffe0ff */
[----:B------:R-:W-:Y:S01]  /*6520*/  IADD3.X R3, PT, PT, RZ, RZ, RZ, P4, !PT ;  /* 0x000000ffff037210 */ /* 0x000fe200027fe4ff */
[----:B------:R-:W-:Y:S01]  /*6530*/  STS.128 [R9], R44 ;  /* 0x0000002c09007388 */ /* 0x000fe20000000c00 */
[----:B------:R-:W-:Y:S02]  /*6540*/  ISETP.GE.U32.AND P3, PT, R5, 0x80, PT ;  /* 0x000000800500780c */ /* 0x000fe40003f66070 */
[C---:B------:R-:W-:Y:S01]  /*6550*/  SHF.L.U64.HI R3, R2.reuse, 0x2, R3 ;  /* 0x0000000202037819 */ /* 0x040fe20000010203 */
[----:B------:R-:W-:Y:S01]  /*6560*/  STS.128 [R9+0x200], R24 ;  /* 0x0002001809007388 */ /* 0x000fe20000000c00 */
[----:B------:R-:W-:-:S02]  /*6570*/  SHF.L.U32 R2, R2, 0x2, RZ ;  /* 0x0000000202027819 */ /* 0x000fc400000006ff */
[----:B------:R-:W-:Y:S01]  /*6580*/  ISETP.GE.U32.AND P0, PT, R5, 0x100, PT ;  /* 0x000001000500780c */ /* 0x000fe20003f06070 */
[----:B------:R-:W-:Y:S01]  /*6590*/  STS.128 [R9+0x400], R48 ;  /* 0x0004003009007388 */ /* 0x000fe20000000c00 */
[C---:B---3--:R-:W-:Y:S02]  /*65a0*/  IADD3 R6, P6, PT, R2.reuse, UR18, RZ ;  /* 0x0000001202067c10 */ /* 0x048fe4000ffde0ff */
[C---:B------:R-:W-:Y:S01]  /*65b0*/  IADD3 R8, P5, PT, R2.reuse, UR16, RZ ;  /* 0x0000001002087c10 */ /* 0x040fe2000ffbe0ff */
[----:B------:R-:W-:Y:S01]  /*65c0*/  STS.128 [R9+0x600], R52 ;  /* 0x0006003409007388 */ /* 0x000fe20000000c00 */
[----:B------:R-:W-:Y:S01]  /*65d0*/  BAR.SYNC.DEFER_BLOCKING 0x0 ;  /* 0x0000000000007b1d */ /* 0x000fe20000010000 */
[C---:B----4-:R-:W-:Y:S02]  /*65e0*/  IADD3 R4, P4, PT, R2.reuse, UR22, RZ ;  /* 0x0000001602047c10 */ /* 0x050fe4000ff9e0ff */
[----:B------:R-:W-:Y:S02]  /*65f0*/  IADD3.X R7, PT, PT, R3, UR19, RZ, P6, !PT ;  /* 0x0000001303077c10 */ /* 0x000fe4000b7fe4ff */
[----:B------:R-:W-:-:S02]  /*6600*/  IADD3 R2, P6, PT, R2, UR20, RZ ;  /* 0x0000001402027c10 */ /* 0x000fc4000ffde0ff */
[C---:B------:R-:W-:Y:S02]  /*6610*/  ISETP.GE.U32.AND P1, PT, R5.reuse, 0x180, PT ;  /* 0x000001800500780c */ /* 0x040fe40003f26070 */
[----:B------:R-:W-:Y:S02]  /*6620*/  ISETP.GE.U32.AND P2, PT, R5, 0x200, PT ;  /* 0x000002000500780c */ /* 0x000fe40003f46070 */
        /* <DEDUP_REMOVED lines=167> */
.L_x_3140:
[----:B------:R-:W-:Y:S05]  /*70a0*/  BSYNC.RECONVERGENT B0 ;  /* 0x0000000000007941 */ /* 0x000fea0003800200 */
.L_x_3139:
        /* <DEDUP_REMOVED lines=23> */
.L_x_3142:
[----:B------:R-:W-:Y:S05]  /*7220*/  BSYNC.RECONVERGENT B0 ;  /* 0x0000000000007941 */ /* 0x000fea0003800200 */
.L_x_3141:
        /* <DEDUP_REMOVED lines=23> */
.L_x_3144:
[----:B------:R-:W-:Y:S05]  /*73a0*/  BSYNC.RECONVERGENT B0 ;  /* 0x0000000000007941 */ /* 0x000fea0003800200 */
.L_x_3143:
        /* <DEDUP_REMOVED lines=8> */
.L_x_3097:
[----:B------:R-:W-:Y:S01]  /*7430*/  HFMA2 R106, -RZ, RZ, 0, 5.9604644775390625e-08 ;  /* 0x00000001ff6a7431 */ /* 0x000fe200000001ff */
[----:B------:R-:W-:Y:S01]  /*7440*/  BSSY B0, `(.L_x_3145) ;  /* 0x0000006000007945 */ /* 0x000fe20003800000 */
[----:B------:R-:W-:Y:S02]  /*7450*/  MOV R105, 0x1f ;  /* 0x0000001f00697802 */ /* 0x000fe40000000f00 */
[----:B------:R-:W-:-:S07]  /*7460*/  MOV R104, 0xffffffff ;  /* 0xffffffff00687802 */ /* 0x000fce0000000f00 */
[----:B-----5:R-:W-:Y:S05]  /*7470*/  WARPSYNC.COLLECTIVE R104, `(.L_x_3146) ;  /* 0x0000000068087348 */ /* 0x020fea0003c00000 */
[----:B------:R0:W1:Y:S02]  /*7480*/  SHFL.BFLY P0, R107, R149, R106, R105 ;  /* 0x0c00006a956b7389 */ /* 0x0000640000000069 */
[----:B01---5:R-:W-:Y:S05]  /*7490*/  ENDCOLLECTIVE ;  /* 0x000000000000791b */ /* 0x023fea0003800000 */
.L_x_3146:
[----:B------:R-:W-:Y:S05]  /*74a0*/  BSYNC B0 ;  /* 0x0000000000007941 */ /* 0x000fea0003800000 */
.L_x_3145:
[----:B------:R-:W-:Y:S01]  /*74b0*/  MOV R104, R107 ;  /* 0x0000006b00687202 */ /* 0x000fe20000000f00 */
[----:B------:R-:W-:Y:S01]  /*74c0*/  HFMA2 R106, -RZ, RZ, 0, 5.9604644775390625e-08 ;  /* 0x00000001ff6a7431 */ /* 0x000fe200000001ff */
[----:B------:R-:W-:-:S03]  /*74d0*/  MOV R105, 0x1f ;  /* 0x0000001f00697802 */ /* 0x000fc60000000f00 */
[----:B------:R-:W-:Y:S01]  /*74e0*/  FADD.FTZ R109, R104, R149 ;  /* 0x00000095686d7221 */ /* 0x000fe20000010000 */
[----:B------:R-:W-:Y:S02]  /*74f0*/  MOV R149, R150 ;  /* 0x0000009600957202 */ /* 0x000fe40000000f00 */
[----:B------:R-:W-:-:S07]  /*7500*/  MOV R104, 0xffffffff ;  /* 0xffffffff00687802 */ /* 0x000fce0000000f00 */
[----:B------:R-:W-:Y:S05]  /*7510*/  WARPSYNC.COLLECTIVE R104, `(.L_x_3147) ;  /* 0x0000000068087348 */ /* 0x000fea0003c00000 */
[----:B------:R0:W1:Y:S02]  /*7520*/  SHFL.BFLY P0, R107, R149, R106, R105 ;  /* 0x0c00006a956b7389 */ /* 0x0000640000000069 */
[----:B01----:R-:W-:Y:S05]  /*7530*/  ENDCOLLECTIVE ;  /* 0x000000000000791b */ /* 0x003fea0003800000 */
.L_x_3147:
[----:B------:R-:W-:Y:S01]  /*7540*/  MOV R149, R109 ;  /* 0x0000006d00957202 */ /* 0x000fe20000000f00 */
[----:B------:R-:W-:Y:S02]  /*7550*/  HFMA2 R106, -RZ, RZ, 0, 1.1920928955078125e-07 ;  /* 0x00000002ff6a7431 */ /* 0x000fe400000001ff */
[----:B------:R-:W-:-:S07]  /*7560*/  FADD.FTZ R110, R107, R150 ;  /* 0x000000966b6e7221 */ /* 0x000fce0000010000 */
[----:B------:R-:W-:Y:S05]  /*7570*/  WARPSYNC.COLLECTIVE R104, `(.L_x_3148) ;  /* 0x0000000068087348 */ /* 0x000fea0003c00000 */
[----:B------:R0:W1:Y:S02]  /*7580*/  SHFL.BFLY P0, R107, R149, R106, R105 ;  /* 0x0c00006a956b7389 */ /* 0x0000640000000069 */
[----:B01----:R-:W-:Y:S05]  /*7590*/  ENDCOLLECTIVE ;  /* 0x000000000000791b */ /* 0x003fea0003800000 */
.L_x_3148:
[----:B------:R-:W-:Y:S02]  /*75a0*/  MOV R149, R110 ;  /* 0x0000006e00957202 */ /* 0x000fe40000000f00 */
[----:B------:R-:W-:-:S07]  /*75b0*/  MOV R108, R107 ;  /* 0x0000006b006c7202 */ /* 0x000fce0000000f00 */
[----:B------:R-:W-:Y:S05]  /*75c0*/  WARPSYNC.COLLECTIVE R104, `(.L_x_3149) ;  /* 0x0000000068087348 */ /* 0x000fea0003c00000 */
[----:B------:R0:W1:Y:S02]  /*75d0*/  SHFL.BFLY P0, R107, R149, R106, R105 ;  /* 0x0c00006a956b7389 */ /* 0x0000640000000069 */
[----:B01----:R-:W-:Y:S05]  /*75e0*/  ENDCOLLECTIVE ;  /* 0x000000000000791b */ /* 0x003fea0003800000 */
.L_x_3149:
[----:B------:R-:W-:-:S05]  /*75f0*/  FADD.FTZ R111, R109, R108 ;  /* 0x0000006c6d6f7221 */ /* 0x000fca0000010000 */
[----:B------:R-:W-:Y:S01]  /*7600*/  MOV R149, R111 ;  /* 0x0000006f00957202 */ /* 0x000fe20000000f00 */
[----:B------:R-:W-:Y:S02]  /*7610*/  HFMA2 R106, -RZ, RZ, 0, 2.384185791015625e-07 ;  /* 0x00000004ff6a7431 */ /* 0x000fe400000001ff */
[----:B------:R-:W-:-:S07]  /*7620*/  FADD.FTZ R112, R110, R107 ;  /* 0x0000006b6e707221 */ /* 0x000fce0000010000 */
[----:B------:R-:W-:Y:S05]  /*7630*/  WARPSYNC.COLLECTIVE R104, `(.L_x_3150) ;  /* 0x0000000068087348 */ /* 0x000fea0003c00000 */
[----:B------:R0:W1:Y:S02]  /*7640*/  SHFL.BFLY P0, R107, R149, R106, R105 ;  /* 0x0c00006a956b7389 */ /* 0x0000640000000069 */
[----:B01----:R-:W-:Y:S05]  /*7650*/  ENDCOLLECTIVE ;  /* 0x000000000000791b */ /* 0x003fea0003800000 */
.L_x_3150:
[----:B------:R-:W-:Y:S02]  /*7660*/  MOV R149, R112 ;  /* 0x0000007000957202 */ /* 0x000fe40000000f00 */
[----:B------:R-:W-:-:S07]  /*7670*/  MOV R108, R107 ;  /* 0x0000006b006c7202 */ /* 0x000fce0000000f00 */
[----:B------:R-:W-:Y:S05]  /*7680*/  WARPSYNC.COLLECTIVE R104, `(.L_x_3151) ;  /* 0x0000000068087348 */ /* 0x000fea0003c00000 */
[----:B------:R0:W1:Y:S02]  /*7690*/  SHFL.BFLY P0, R107, R149, R106, R105 ;  /* 0x0c00006a956b7389 */ /* 0x0000640000000069 */
[----:B01----:R-:W-:Y:S05]  /*76a0*/  ENDCOLLECTIVE ;  /* 0x000000000000791b */ /* 0x003fea0003800000 */
.L_x_3151:
[----:B------:R-:W-:-:S05]  /*76b0*/  FADD.FTZ R113, R111, R108 ;  /* 0x0000006c6f717221 */ /* 0x000fca0000010000 */
[----:B------:R-:W-:Y:S01]  /*76c0*/  MOV R149, R113 ;  /* 0x0000007100957202 */ /* 0x000fe20000000f00 */
[----:B------:R-:W-:Y:S02]  /*76d0*/  HFMA2 R106, -RZ, RZ, 0, 4.76837158203125e-07 ;  /* 0x00000008ff6a7431 */ /* 0x000fe400000001ff */
[----:B------:R-:W-:-:S07]  /*76e0*/  FADD.FTZ R114, R112, R107 ;  /* 0x0000006b70727221 */ /* 0x000fce0000010000 */
[----:B------:R-:W-:Y:S05]  /*76f0*/  WARPSYNC.COLLECTIVE R104, `(.L_x_3152) ;  /* 0x0000000068087348 */ /* 0x000fea0003c00000 */
[----:B------:R0:W1:Y:S02]  /*7700*/  SHFL.BFLY P0, R107, R149, R106, R105 ;  /* 0x0c00006a956b7389 */ /* 0x0000640000000069 */
[----:B01----:R-:W-:Y:S05]  /*7710*/  ENDCOLLECTIVE ;  /* 0x000000000000791b */ /* 0x003fea0003800000 */
.L_x_3152:
[----:B------:R-:W-:Y:S02]  /*7720*/  MOV R149, R114 ;  /* 0x0000007200957202 */ /* 0x000fe40000000f00 */
[----:B------:R-:W-:-:S07]  /*7730*/  MOV R108, R107 ;  /* 0x0000006b006c7202 */ /* 0x000fce0000000f00 */
[----:B------:R-:W-:Y:S05]  /*7740*/  WARPSYNC.COLLECTIVE R104, `(.L_x_3153) ;  /* 0x0000000068087348 */ /* 0x000fea0003c00000 */
[----:B------:R0:W1:Y:S02]  /*7750*/  SHFL.BFLY P0, R107, R149, R106, R105 ;  /* 0x0c00006a956b7389 */ /* 0x0000640000000069 */
[----:B01----:R-:W-:Y:S05]  /*7760*/  ENDCOLLECTIVE ;  /* 0x000000000000791b */ /* 0x003fea0003800000 */
.L_x_3153:
[----:B------:R-:W-:-:S05]  /*7770*/  FADD.FTZ R108, R113, R108 ;  /* 0x0000006c716c7221 */ /* 0x000fca0000010000 */
[----:B------:R-:W-:Y:S01]  /*7780*/  MOV R149, R108 ;  /* 0x0000006c00957202 */ /* 0x000fe20000000f00 */
[----:B------:R-:W-:Y:S02]  /*7790*/  HFMA2 R106, -RZ, RZ, 0, 9.5367431640625e-07 ;  /* 0x00000010ff6a7431 */ /* 0x000fe400000001ff */
[----:B------:R-:W-:-:S07]  /*77a0*/  FADD.FTZ R109, R114, R107 ;  /* 0x0000006b726d7221 */ /* 0x000fce0000010000 */
[----:B------:R-:W-:Y:S05]  /*77b0*/  WARPSYNC.COLLECTIVE R104, `(.L_x_3154) ;  /* 0x0000000068087348 */ /* 0x000fea0003c00000 */
[----:B------:R0:W1:Y:S02]  /*77c0*/  SHFL.BFLY P0, R107, R149, R106, R105 ;  /* 0x0c00006a956b7389 */ /* 0x0000640000000069 */
[----:B01----:R-:W-:Y:S05]  /*77d0*/  ENDCOLLECTIVE ;  /* 0x000000000000791b */ /* 0x003fea0003800000 */
.L_x_3154:
[----:B------:R-:W-:Y:S02]  /*77e0*/  MOV R149, R109 ;  /* 0x0000006d00957202 */ /* 0x000fe40000000f00 */
[----:B------:R-:W-:-:S07]  /*77f0*/  MOV R115, R107 ;  /* 0x0000006b00737202 */ /* 0x000fce0000000f00 */
[----:B------:R-:W-:Y:S05]  /*7800*/  WARPSYNC.COLLECTIVE R104, `(.L_x_3155) ;  /* 0x0000000068087348 */ /* 0x000fea0003c00000 */
[----:B------:R0:W1:Y:S02]  /*7810*/  SHFL.BFLY P0, R107, R149, R106, R105 ;  /* 0x0c00006a956b7389 */ /* 0x0000640000000069 */
[----:B01----:R-:W-:Y:S05]  /*7820*/  ENDCOLLECTIVE ;  /* 0x000000000000791b */ /* 0x003fea0003800000 */
.L_x_3155:
[----:B------:R-:W-:Y:S05]  /*7830*/  BRA `(.L_x_3156) ;  /* 0xffffffa400dc7947 */ /* 0x000fea000383ffff */
.L_x_3157:
        /* <DEDUP_REMOVED lines=12> */
.L_x_3986:


//--------------------- .text._ZN10layer_norm31ln_parallel_residual_bwd_kernelINS_13Kernel_traitsI6__halfffffjLj512ELj1ELj4ELj1ELj16ENS_18Kernel_traits_baseILj512ES2_ffffjLj128EEEEELb1ELb0ELb1EEEvNS_9BwdParamsE --------------------------
	.section	.text._ZN10layer_norm31ln_parallel_residual_bwd_kernelINS_13Kernel_traitsI6__halfffffjLj512ELj1ELj4ELj1ELj16ENS_18Kernel_traits_baseILj512ES2_ffffjLj128EEEEELb1ELb0ELb1EEEvNS_9BwdParamsE,"ax",@progbits
	.align	128
        .global         _ZN10layer_norm31ln_parallel_residual_bwd_kernelINS_13Kernel_traitsI6__halfffffjLj512ELj1ELj4ELj1ELj16ENS_18Kernel_traits_baseILj512ES2_ffffjLj128EEEEELb1ELb0ELb1EEEvNS_9BwdParamsE
        .type           _ZN10layer_norm31ln_parallel_residual_bwd_kernelINS_13Kernel_traitsI6__halfffffjLj512ELj1ELj4ELj1ELj16ENS_18Kernel_traits_baseILj512ES2_ffffjLj128EEEEELb1ELb0ELb1EEEvNS_9BwdParamsE,@function
        .size           _ZN10layer_norm31ln_parallel_residual_bwd_kernelINS_13Kernel_traitsI6__halfffffjLj512ELj1ELj4ELj1ELj16ENS_18Kernel_traits_baseILj512ES2_ffffjLj128EEEEELb1ELb0ELb1EEEvNS_9BwdParamsE,(.L_x_3987 - _ZN10layer_norm31ln_parallel_residual_bwd_kernelINS_13Kernel_traitsI6__halfffffjLj512ELj1ELj4ELj1ELj16ENS_18Kernel_traits_baseILj512ES2_ffffjLj128EEEEELb1ELb0ELb1EEEvNS_9BwdParamsE)
        .other          _ZN10layer_norm31ln_parallel_residual_bwd_kernelINS_13Kernel_traitsI6__halfffffjLj512ELj1ELj4ELj1ELj16ENS_18Kernel_traits_baseILj512ES2_ffffjLj128EEEEELb1ELb0ELb1EEEvNS_9BwdParamsE,@"STO_CUDA_ENTRY STV_DEFAULT"
_ZN10layer_norm31ln_parallel_residual_bwd_kernelINS_13Kernel_traitsI6__halfffffjLj512ELj1ELj4ELj1ELj16ENS_18Kernel_traits_baseILj512ES2_ffffjLj128EEEEELb1ELb0ELb1EEEvNS_9BwdParamsE:
.text._ZN10layer_norm31ln_parallel_residual_bwd_kernelINS_13Kernel_traitsI6__halfffffjLj512ELj1ELj4ELj1ELj16ENS_18Kernel_traits_baseILj512ES2_ffffjLj128EEEEELb1ELb0ELb1EEEvNS_9BwdParamsE:
        /* <DEDUP_REMOVED lines=57> */
[----:B------:R0:W5:Y:S04]  /*0390*/  LDG.E.64 R152, desc[UR10][R4.64] ;  /* 0x0000000a04987981 */ /* 0x000168000c1e1b00 */
[----:B------:R-:W5:Y:S04]  /*03a0*/  LDG.E.64 R156, desc[UR10][R2.64+0x300] ;  /* 0x0003000a029c7981 */ /* 0x000f68000c1e1b00 */
[----:B------:R-:W5:Y:S04]  /*03b0*/  LDG.E.64 R160, desc[UR10][R2.64+0x200] ;  /* 0x0002000a02a07981 */ /* 0x000f68000c1e1b00 */
[----:B------:R-:W5:Y:S04]  /*03c0*/  LDG.E.64 R186, desc[UR10][R2.64+0x100] ;  /* 0x0001000a02ba7981 */ /* 0x000f68000c1e1b00 */
[----:B------:R1:W5:Y:S01]  /*03d0*/  LDG.E.64 R194, desc[UR10][R2.64] ;  /* 0x0000000a02c27981 */ /* 0x000362000c1e1b00 */
        /* <DEDUP_REMOVED lines=81> */
[----:B------:R-:W-:-:S07]  /*08f0*/  HADD2.F32 R196, -RZ, R196.H0_H0 ;  /* 0x200000c4ffc47230 */ /* 0x000fce0000004100 */
.L_x_3194:
        /* <DEDUP_REMOVED lines=8> */
[----:B0-----:R-:W-:-:S07]  /*0980*/  IMAD.WIDE R86, R138, 0x4, R86 ;  /* 0x000000048a567825 */ /* 0x001fce00078e0256 */
[----:B------:R-:W0:Y:S01]  /*0990*/  LDC.64 R112, c[0x0][0x428] ;  /* 0x00010a00ff707b82 */ /* 0x000e220000000a00 */
[C---:B-1----:R-:W-:Y:S01]  /*09a0*/  IMAD.WIDE.U32 R72, R211.reuse, 0x10, R108 ;  /* 0x00000010d3487825 */ /* 0x042fe200078e006c */
[----:B------:R-:W4:Y:S01]  /*09b0*/  LDG.E R200, desc[UR10][R86.64] ;  /* 0x0000000a56c87981 */ /* 0x000f22000c1e1900 */
[----:B------:R-:W-:-:S04]  /*09c0*/  IADD3 R207, PT, PT, R211, 0x20, RZ ;  /* 0x00000020d3cf7810 */ /* 0x000fc80007ffe0ff */
[----:B------:R-:W4:Y:S01]  /*09d0*/  LDG.E.128 R72, desc[UR10][R72.64] ;  /* 0x0000000a48487981 */ /* 0x000f22000c1e1d00 */
[----:B--2---:R-:W-:Y:S01]  /*09e0*/  IMAD.WIDE.U32 R80, R211, 0x10, R116 ;  /* 0x00000010d3507825 */ /* 0x004fe200078e0074 */
[----:B------:R-:W1:Y:S03]  /*09f0*/  LDC.64 R164, c[0x0][0x438] ;  /* 0x00010e00ffa47b82 */ /* 0x000e660000000a00 */
[C---:B------:R-:W-:Y:S02]  /*0a00*/  IMAD.WIDE.U32 R84, R207.reuse, 0x10, R108 ;  /* 0x00000010cf547825 */ /* 0x040fe400078e006c */
[----:B------:R-:W2:Y:S02]  /*0a10*/  LDG.E.128 R80, desc[UR10][R80.64] ;  /* 0x0000000a50507981 */ /* 0x000ea4000c1e1d00 */
[----:B---3--:R-:W-:Y:S01]  /*0a20*/  IMAD.WIDE R98, R138, 0x4, R98 ;  /* 0x000000048a627825 */ /* 0x008fe200078e0262 */
[----:B------:R-:W-:Y:S01]  /*0a30*/  ISETP.NE.U32.AND P0, PT, RZ, UR14, PT ;  /* 0x0000000eff007c0c */ /* 0x000fe2000bf05070 */
[----:B------:R-:W3:Y:S01]  /*0a40*/  LDG.E.128 R84, desc[UR10][R84.64] ;  /* 0x0000000a54547981 */ /* 0x000ee2000c1e1d00 */
[----:B------:R-:W1:Y:S01]  /*0a50*/  LDC.64 R184, c[0x0][0x3b0] ;  /* 0x0000ec00ffb87b82 */ /* 0x000e620000000a00 */
[----:B------:R-:W-:-:S02]  /*0a60*/  IMAD.WIDE.U32 R92, R207, 0x10, R116 ;  /* 0x00000010cf5c7825 */ /* 0x000fc400078e0074 */
[----:B------:R-:W3:Y:S02]  /*0a70*/  LDG.E R203, desc[UR10][R98.64] ;  /* 0x0000000a62cb7981 */ /* 0x000ee4000c1e1900 */
[C-C-:B0-----:R-:W-:Y:S01]  /*0a80*/  IMAD.WIDE.U32 R76, R211.reuse, 0x10, R112.reuse ;  /* 0x00000010d34c7825 */ /* 0x141fe200078e0070 */
[----:B------:R-:W-:Y:S01]  /*0a90*/  IADD3 R205, PT, PT, R211, 0x40, RZ ;  /* 0x00000040d3cd7810 */ /* 0x000fe20007ffe0ff */
[----:B------:R-:W3:Y:S02]  /*0aa0*/  LDG.E.128 R92, desc[UR10][R92.64] ;  /* 0x0000000a5c5c7981 */ /* 0x000ee4000c1e1d00 */
[----:B------:R-:W-:Y:S02]  /*0ab0*/  IMAD.WIDE.U32 R88, R207, 0x10, R112 ;  /* 0x00000010cf587825 */ /* 0x000fe400078e0070 */
[----:B------:R-:W3:Y:S02]  /*0ac0*/  LDG.E.128 R76, desc[UR10][R76.64] ;  /* 0x0000000a4c4c7981 */ /* 0x000ee4000c1e1d00 */
[----:B------:R-:W-:-:S02]  /*0ad0*/  IMAD.WIDE.U32 R96, R205, 0x10, R108 ;  /* 0x00000010cd607825 */ /* 0x000fc400078e006c */
[----:B------:R-:W3:Y:S02]  /*0ae0*/  LDG.E.128 R88, desc[UR10][R88.64] ;  /* 0x0000000a58587981 */ /* 0x000ee4000c1e1d00 */
[----:B------:R-:W-:Y:S02]  /*0af0*/  IMAD.WIDE.U32 R104, R205, 0x10, R116 ;  /* 0x00000010cd687825 */ /* 0x000fe400078e0074 */
[----:B------:R-:W3:Y:S01]  /*0b00*/  LDG.E.128 R96, desc[UR10][R96.64] ;  /* 0x0000000a60607981 */ /* 0x000ee2000c1e1d00 */
[----:B------:R-:W-:Y:S01]  /*0b10*/  IADD3 R209, PT, PT, R211, 0x60, RZ ;  /* 0x00000060d3d17810 */ /* 0x000fe20007ffe0ff */
[----:B------:R-:W-:Y:S02]  /*0b20*/  IMAD.WIDE.U32 R100, R205, 0x10, R112 ;  /* 0x00000010cd647825 */ /* 0x000fe400078e0070 */
[----:B------:R-:W3:Y:S02]  /*0b30*/  LDG.E.128 R104, desc[UR10][R104.64] ;  /* 0x0000000a68687981 */ /* 0x000ee4000c1e1d00 */
[----:B------:R-:W-:-:S02]  /*0b40*/  IMAD.WIDE.U32 R108, R209, 0x10, R108 ;  /* 0x00000010d16c7825 */ /* 0x000fc400078e006c */
[----:B------:R-:W3:Y:S02]  /*0b50*/  LDG.E.128 R100, desc[UR10][R100.64] ;  /* 0x0000000a64647981 */ /* 0x000ee4000c1e1d00 */
[C---:B------:R-:W-:Y:S02]  /*0b60*/  IMAD.WIDE.U32 R116, R209.reuse, 0x10, R116 ;  /* 0x00000010d1747825 */ /* 0x040fe400078e0074 */
[----:B------:R-:W3:Y:S02]  /*0b70*/  LDG.E.128 R108, desc[UR10][R108.64] ;  /* 0x0000000a6c6c7981 */ /* 0x000ee4000c1e1d00 */
[----:B------:R-:W-:Y:S02]  /*0b80*/  IMAD.WIDE.U32 R112, R209, 0x10, R112 ;  /* 0x00000010d1707825 */ /* 0x000fe400078e0070 */
[----:B------:R-:W3:Y:S04]  /*0b90*/  LDG.E.128 R116, desc[UR10][R116.64] ;  /* 0x0000000a74747981 */ /* 0x000ee8000c1e1d00 */
[----:B------:R-:W3:Y:S01]  /*0ba0*/  LDG.E.128 R112, desc[UR10][R112.64] ;  /* 0x0000000a70707981 */ /* 0x000ee2000c1e1d00 */
[----:B-1----:R-:W-:-:S02]  /*0bb0*/  ISETP.NE.U32.AND P1, PT, R164, RZ, PT ;  /* 0x000000ffa400720c */ /* 0x002fc40003f25070 */
[----:B------:R-:W-:Y:S02]  /*0bc0*/  ISETP.NE.AND.EX P0, PT, RZ, UR15, PT, P0 ;  /* 0x0000000fff007c0c */ /* 0x000fe4000bf05300 */
[----:B------:R-:W-:-:S11]  /*0bd0*/  ISETP.NE.AND.EX P1, PT, R165, RZ, PT, P1 ;  /* 0x000000ffa500720c */ /* 0x000fd60003f25310 */
[----:B------:R-:W0:Y:S08]  /*0be0*/  @P0 LDC.64 R178, c[0x0][0x3b8] ;  /* 0x0000ee00ffb20b82 */ /* 0x000e300000000a00 */
[----:B------:R-:W1:Y:S08]  /*0bf0*/  @P1 LDC.64 R170, c[0x0][0x438] ;  /* 0x00010e00ffaa1b82 */ /* 0x000e700000000a00 */
[----:B------:R-:W1:Y:S08]  /*0c00*/  @P1 LDC.64 R172, c[0x0][0x438] ;  /* 0x00010e00ffac1b82 */ /* 0x000e700000000a00 */
[----:B------:R-:W1:Y:S08]  /*0c10*/  @P1 LDC.64 R174, c[0x0][0x438] ;  /* 0x00010e00ffae1b82 */ /* 0x000e700000000a00 */
[----:B------:R-:W1:Y:S01]  /*0c20*/  @P1 LDC.64 R176, c[0x0][0x438] ;  /* 0x00010e00ffb01b82 */ /* 0x000e620000000a00 */
[----:B0-----:R-:W-:-:S04]  /*0c30*/  @P0 IMAD.WIDE.U32 R190, R207, 0x4, R178 ;  /* 0x00000004cfbe0825 */ /* 0x001fc800078e00b2 */
[--C-:B------:R-:W-:Y:S01]  /*0c40*/  IMAD.WIDE.U32 R178, R211, 0x4, R184.reuse ;  /* 0x00000004d3b27825 */ /* 0x100fe200078e00b8 */
[----:B------:R-:W-:Y:S01]  /*0c50*/  ISETP.NE.AND P3, PT, RZ, UR7, PT ;  /* 0x00000007ff007c0c */ /* 0x000fe2000bf65270 */
[----:B------:R-:W5:Y:S01]  /*0c60*/  @P0 LDG.E R197, desc[UR10][R190.64] ;  /* 0x0000000abec50981 */ /* 0x000f62000c1e1900 */
[----:B------:R-:W0:Y:S01]  /*0c70*/  @P0 LDC.64 R166, c[0x0][0x3b8] ;  /* 0x0000ee00ffa60b82 */ /* 0x000e220000000a00 */
[--C-:B------:R-:W-:Y:S02]  /*0c80*/  IMAD.WIDE.U32 R180, R207, 0x4, R184.reuse ;  /* 0x00000004cfb47825 */ /* 0x100fe400078e00b8 */
[----:B------:R-:W5:Y:S02]  /*0c90*/  LDG.E R178, desc[UR10][R178.64] ;  /* 0x0000000ab2b27981 */ /* 0x000f64000c1e1900 */
[--C-:B------:R-:W-:Y:S02]  /*0ca0*/  IMAD.WIDE.U32 R182, R205, 0x4, R184.reuse ;  /* 0x00000004cdb67825 */ /* 0x100fe400078e00b8 */
[----:B------:R-:W5:Y:S01]  /*0cb0*/  LDG.E R180, desc[UR10][R180.64] ;  /* 0x0000000ab4b47981 */ /* 0x000f62000c1e1900 */
[----:B------:R-:W0:Y:S01]  /*0cc0*/  @P0 LDC.64 R188, c[0x0][0x3b8] ;  /* 0x0000ee00ffbc0b82 */ /* 0x000e220000000a00 */
[----:B------:R-:W-:-:S02]  /*0cd0*/  IMAD.WIDE.U32 R184, R209, 0x4, R184 ;  /* 0x00000004d1b87825 */ /* 0x000fc400078e00b8 */
[----:B------:R-:W5:Y:S02]  /*0ce0*/  LDG.E R182, desc[UR10][R182.64] ;  /* 0x0000000ab6b67981 */ /* 0x000f64000c1e1900 */
[----:B-1----:R-:W-:Y:S02]  /*0cf0*/  @P1 IMAD.WIDE.U32 R170, R211, 0x10, R170 ;  /* 0x00000010d3aa1825 */ /* 0x002fe400078e00aa */
[----:B------:R-:W5:Y:S01]  /*0d00*/  LDG.E R184, desc[UR10][R184.64] ;  /* 0x0000000ab8b87981 */ /* 0x000f62000c1e1900 */
[----:B------:R-:W1:Y:S01]  /*0d10*/  @P0 LDC.64 R168, c[0x0][0x3b8] ;  /* 0x0000ee00ffa80b82 */ /* 0x000e620000000a00 */
[----:B------:R-:W-:Y:S02]  /*0d20*/  @P1 IMAD.WIDE.U32 R172, R207, 0x10, R172 ;  /* 0x00000010cfac1825 */ /* 0x000fe400078e00ac */
[----:B------:R-:W5:Y:S02]  /*0d30*/  @P1 LDG.E.128 R48, desc[UR10][R170.64] ;  /* 0x0000000aaa301981 */ /* 0x000f64000c1e1d00 */
[----:B------:R-:W-:-:S02]  /*0d40*/  @P1 IMAD.WIDE.U32 R174, R205, 0x10, R174 ;  /* 0x00000010cdae1825 */ /* 0x000fc400078e00ae */
[----:B------:R-:W5:Y:S02]  /*0d50*/  @P1 LDG.E.128 R52, desc[UR10][R172.64] ;  /* 0x0000000aac341981 */ /* 0x000f64000c1e1d00 */
[----:B------:R-:W-:Y:S02]  /*0d60*/  @P1 IMAD.WIDE.U32 R176, R209, 0x10, R176 ;  /* 0x00000010d1b01825 */ /* 0x000fe400078e00b0 */
[----:B------:R-:W5:Y:S04]  /*0d70*/  @P1 LDG.E.128 R56, desc[UR10][R174.64] ;  /* 0x0000000aae381981 */ /* 0x000f68000c1e1d00 */
[----:B------:R-:W5:Y:S01]  /*0d80*/  @P1 LDG.E.128 R60, desc[UR10][R176.64] ;  /* 0x0000000ab03c1981 */ /* 0x000f62000c1e1d00 */
[----:B0-----:R-:W-:-:S04]  /*0d90*/  @P0 IMAD.WIDE.U32 R166, R205, 0x4, R166 ;  /* 0x00000004cda60825 */ /* 0x001fc800078e00a6 */
[----:B------:R-:W-:Y:S01]  /*0da0*/  @P0 IMAD.WIDE.U32 R188, R211, 0x4, R188 ;  /* 0x00000004d3bc0825 */ /* 0x000fe200078e00bc */
[----:B------:R0:W5:Y:S04]  /*0db0*/  @P0 LDG.E R198, desc[UR10][R166.64] ;  /* 0x0000000aa6c60981 */ /* 0x000168000c1e1900 */
[----:B------:R0:W5:Y:S01]  /*0dc0*/  @P0 LDG.E R195, desc[UR10][R188.64] ;  /* 0x0000000abcc30981 */ /* 0x000162000c1e1900 */
[----:B-1----:R-:W-:-:S05]  /*0dd0*/  @P0 IMAD.WIDE.U32 R168, R209, 0x4, R168 ;  /* 0x00000004d1a80825 */ /* 0x002fca00078e00a8 */
[----:B------:R1:W5:Y:S01]  /*0de0*/  @P0 LDG.E R199, desc[UR10][R168.64] ;  /* 0x0000000aa8c70981 */ /* 0x000362000c1e1900 */
[----:B------:R-:W-:Y:S01]  /*0df0*/  UMOV UR4, 0xffffffff ;  /* 0xffffffff00047882 */ /* 0x000fe20000000000 */
[----:B------:R-:W-:-:S04]  /*0e00*/  ISETP.NE.U32.AND P2, PT, RZ, UR14, PT ;  /* 0x0000000eff007c0c */ /* 0x000fc8000bf45070 */
[----:B------:R-:W-:Y:S02]  /*0e10*/  ISETP.NE.AND.EX P2, PT, RZ, UR15, PT, P2 ;  /* 0x0000000fff007c0c */ /* 0x000fe4000bf45320 */
[----:B----4-:R-:W-:-:S05]  /*0e20*/  FSEL R200, R200, RZ, !P3 ;  /* 0x000000ffc8c87208 */ /* 0x010fca0005800000 */
[C---:B------:R-:W-:Y:S01]  /*0e30*/  FADD.FTZ R72, -R200.reuse, R72 ;  /* 0x00000048c8487221 */ /* 0x040fe20000010100 */
[C---:B0-----:R-:W-:Y:S01]  /*0e40*/  FADD.FTZ R166, -R200.reuse, R73 ;  /* 0x00000049c8a67221 */ /* 0x041fe20000010100 */
[C---:B------:R-:W-:Y:S01]  /*0e50*/  FADD.FTZ R188, -R200.reuse, R74 ;  /* 0x0000004ac8bc7221 */ /* 0x040fe20000010100 */
[----:B------:R-:W-:Y:S01]  /*0e60*/  FADD.FTZ R190, -R200, R75 ;  /* 0x0000004bc8be7221 */ /* 0x000fe20000010100 */
[----:B--2---:R-:W-:Y:S01]  /*0e70*/  FMUL.FTZ R74, R149, R80 ;  /* 0x00000050954a7220 */ /* 0x004fe20000410000 */
[----:B------:R-:W-:Y:S01]  /*0e80*/  FMUL.FTZ R167, R152, R81 ;  /* 0x0000005198a77220 */ /* 0x000fe20000410000 */
[----:B---3--:R-:W-:Y:S01]  /*0e90*/  FADD.FTZ R84, -R200, R84 ;  /* 0x00000054c8547221 */ /* 0x008fe20000010100 */
[C---:B------:R-:W-:Y:S01]  /*0ea0*/  FMUL.FTZ R72, R203.reuse, R72 ;  /* 0x00000048cb487220 */ /* 0x040fe20000410000 */
[----:B------:R-:W-:Y:S01]  /*0eb0*/  FMUL.FTZ R73, R203, R166 ;  /* 0x000000a6cb497220 */ /* 0x000fe20000410000 */
[----:B------:R-:W-:Y:S01]  /*0ec0*/  FMUL.FTZ R166, R151, R82 ;  /* 0x0000005297a67220 */ /* 0x000fe20000410000 */
[C---:B------:R-:W-:Y:S01]  /*0ed0*/  FADD.FTZ R131, R80.reuse, R131 ;  /* 0x0000008350837221 */ /* 0x040fe20000010000 */
[----:B------:R-:W-:Y:S01]  /*0ee0*/  FFMA.FTZ R133, R80, R72, R133 ;  /* 0x0000004850857223 */ /* 0x000fe20000010085 */
[----:B-1----:R-:W-:Y:S01]  /*0ef0*/  FMUL.FTZ R169, R154, R83 ;  /* 0x000000539aa97220 */ /* 0x002fe20000410000 */
[----:B------:R-:W-:Y:S01]  /*0f00*/  FMUL.FTZ R84, R203, R84 ;  /* 0x00000054cb547220 */ /* 0x000fe20000410000 */
[C---:B------:R-:W-:Y:S01]  /*0f10*/  FADD.FTZ R135, R76.reuse, R135 ;  /* 0x000000874c877221 */ /* 0x040fe20000010000 */
[----:B------:R-:W-:Y:S01]  /*0f20*/  FFMA.FTZ R201, R76, R72, R201 ;  /* 0x000000484cc97223 */ /* 0x000fe200000100c9 */
[----:B------:R-:W-:Y:S01]  /*0f30*/  FFMA.FTZ R75, R187, R76, R74 ;  /* 0x0000004cbb4b7223 */ /* 0x000fe2000001004a */
[C---:B------:R-:W-:Y:S01]  /*0f40*/  FADD.FTZ R132, R77.reuse, R132 ;  /* 0x000000844d847221 */ /* 0x040fe20000010000 */
[----:B------:R-:W-:Y:S01]  /*0f50*/  FFMA.FTZ R134, R77, R73, R134 ;  /* 0x000000494d867223 */ /* 0x000fe20000010086 */
[----:B------:R-:W-:Y:S01]  /*0f60*/  FFMA.FTZ R74, R194, R77, R167 ;  /* 0x0000004dc24a7223 */ /* 0x000fe200000100a7 */
[C---:B------:R-:W-:Y:S01]  /*0f70*/  FMUL.FTZ R76, R203.reuse, R188 ;  /* 0x000000bccb4c7220 */ /* 0x040fe20000410000 */
[----:B------:R-:W-:Y:S01]  /*0f80*/  FMUL.FTZ R77, R203, R190 ;  /* 0x000000becb4d7220 */ /* 0x000fe20000410000 */
[----:B------:R-:W-:Y:S01]  /*0f90*/  FFMA.FTZ R167, R193, R78, R166 ;  /* 0x0000004ec1a77223 */ /* 0x000fe200000100a6 */
[----:B------:R-:W-:Y:S01]  /*0fa0*/  FMUL.FTZ R80, R145, R92 ;  /* 0x0000005c91507220 */ /* 0x000fe20000410000 */
[----:B------:R-:W-:Y:S01]  /*0fb0*/  FADD.FTZ R166, -R200, R86 ;  /* 0x00000056c8a67221 */ /* 0x000fe20000010100 */
[C---:B------:R-:W-:Y:S01]  /*0fc0*/  FADD.FTZ R127, R78.reuse, R127 ;  /* 0x0000007f4e7f7221 */ /* 0x040fe20000010000 */
[----:B------:R-:W-:Y:S01]  /*0fd0*/  FFMA.FTZ R129, R78, R76, R129 ;  /* 0x0000004c4e817223 */ /* 0x000fe20000010081 */
[----:B------:R-:W-:Y:S01]  /*0fe0*/  FADD.FTZ R168, -R200, R87 ;  /* 0x00000057c8a87221 */ /* 0x000fe20000010100 */
[C---:B------:R-:W-:Y:S01]  /*0ff0*/  FADD.FTZ R124, R79.reuse, R124 ;  /* 0x0000007c4f7c7221 */ /* 0x040fe20000010000 */
[----:B------:R-:W-:Y:S01]  /*1000*/  FFMA.FTZ R126, R79, R77, R126 ;  /* 0x0000004d4f7e7223 */ /* 0x000fe2000001007e */
[----:B------:R-:W-:Y:S01]  /*1010*/  FFMA.FTZ R78, R196, R79, R169 ;  /* 0x0000004fc44e7223 */ /* 0x000fe200000100a9 */
[C---:B------:R-:W-:Y:S01]  /*1020*/  FADD.FTZ R15, R88.reuse, R15 ;  /* 0x0000000f580f7221 */ /* 0x040fe20000010000 */
[----:B------:R-:W-:Y:S01]  /*1030*/  FFMA.FTZ R3, R88, R84, R3 ;  /* 0x0000005458037223 */ /* 0x000fe20000010003 */
[----:B------:R-:W-:Y:S01]  /*1040*/  FFMA.FTZ R87, R161, R88, R80 ;  /* 0x00000058a1577223 */ /* 0x000fe20000010050 */
[C---:B------:R-:W-:Y:S01]  /*1050*/  FADD.FTZ R123, R82.reuse, R123 ;  /* 0x0000007b527b7221 */ /* 0x040fe20000010000 */
[----:B------:R-:W-:Y:S01]  /*1060*/  FFMA.FTZ R125, R82, R76, R125 ;  /* 0x0000004c527d7223 */ /* 0x000fe2000001007d */
[----:B------:R-:W-:Y:S01]  /*1070*/  FMUL.FTZ R79, R148, R93 ;  /* 0x0000005d944f7220 */ /* 0x000fe20000410000 */
[----:B------:R-:W-:Y:S01]  /*1080*/  FMUL.FTZ R88, R203, R166 ;  /* 0x000000a6cb587220 */ /* 0x000fe20000410000 */
[----:B------:R-:W-:Y:S01]  /*1090*/  FMUL.FTZ R80, R147, R94 ;  /* 0x0000005e93507220 */ /* 0x000fe20000410000 */
[----:B------:R-:W-:Y:S01]  /*10a0*/  FADD.FTZ R82, -R200, R85 ;  /* 0x00000055c8527221 */ /* 0x000fe20000010100 */
[----:B------:R-:W-:Y:S01]  /*10b0*/  FFMA.FTZ R86, R186, R89, R79 ;  /* 0x00000059ba567223 */ /* 0x000fe2000001004f */
[C---:B------:R-:W-:Y:S01]  /*10c0*/  FADD.FTZ R17, R90.reuse, R17 ;  /* 0x000000115a117221 */ /* 0x040fe20000010000 */
[----:B------:R-:W-:Y:S01]  /*10d0*/  FMUL.FTZ R166, R203, R168 ;  /* 0x000000a8cba67220 */ /* 0x000fe20000410000 */
[----:B------:R-:W-:Y:S01]  /*10e0*/  FFMA.FTZ R5, R90, R88, R5 ;  /* 0x000000585a057223 */ /* 0x000fe20000010005 */
[----:B------:R-:W-:Y:S01]  /*10f0*/  FFMA.FTZ R169, R163, R90, R80 ;  /* 0x0000005aa3a97223 */ /* 0x000fe20000010050 */
[----:B------:R-:W-:Y:S01]  /*1100*/  FMUL.FTZ R85, R203, R82 ;  /* 0x00000052cb557220 */ /* 0x000fe20000410000 */
[----:B------:R-:W-:Y:S01]  /*1110*/  FMUL.FTZ R79, R150, R95 ;  /* 0x0000005f964f7220 */ /* 0x000fe20000410000 */
[C---:B------:R-:W-:Y:S01]  /*1120*/  FADD.FTZ R90, -R200.reuse, R97 ;  /* 0x00000061c85a7221 */ /* 0x040fe20000010100 */
[----:B------:R-:W-:Y:S01]  /*1130*/  FADD.FTZ R96, -R200, R96 ;  /* 0x00000060c8607221 */ /* 0x000fe20000010100 */
[C---:B------:R-:W-:Y:S01]  /*1140*/  FADD.FTZ R14, R91.reuse, R14 ;  /* 0x0000000e5b0e7221 */ /* 0x040fe20000010000 */
[----:B------:R-:W-:Y:S01]  /*1150*/  FFMA.FTZ R2, R91, R166, R2 ;  /* 0x000000a65b027223 */ /* 0x000fe20000010002 */
[C---:B------:R-:W-:Y:S01]  /*1160*/  FADD.FTZ R12, R89.reuse, R12 ;  /* 0x0000000c590c7221 */ /* 0x040fe20000010000 */
[----:B------:R-:W-:Y:S01]  /*1170*/  FFMA.FTZ R0, R89, R85, R0 ;  /* 0x0000005559007223 */ /* 0x000fe20000010000 */
[----:B------:R-:W-:Y:S01]  /*1180*/  FFMA.FTZ R91, R192, R91, R79 ;  /* 0x0000005bc05b7223 */ /* 0x000fe2000001004f */
[C---:B------:R-:W-:Y:S01]  /*1190*/  FADD.FTZ R43, R94.reuse, R43 ;  /* 0x0000002b5e2b7221 */ /* 0x040fe20000010000 */
[----:B------:R-:W-:Y:S01]  /*11a0*/  FFMA.FTZ R29, R94, R88, R29 ;  /* 0x000000585e1d7223 */ /* 0x000fe2000001001d */
[C---:B------:R-:W-:Y:S01]  /*11b0*/  FMUL.FTZ R90, R203.reuse, R90 ;  /* 0x0000005acb5a7220 */ /* 0x040fe20000410000 */
[----:B------:R-:W-:Y:S01]  /*11c0*/  FADD.FTZ R94, -R200, R99 ;  /* 0x00000063c85e7221 */ /* 0x000fe20000010100 */
[----:B------:R-:W-:Y:S01]  /*11d0*/  FMUL.FTZ R89, R203, R96 ;  /* 0x00000060cb597220 */ /* 0x000fe20000410000 */
[----:B------:R-:W-:Y:S01]  /*11e0*/  FMUL.FTZ R79, R144, R105 ;  /* 0x00000069904f7220 */ /* 0x000fe20000410000 */
[----:B------:R-:W-:Y:S01]  /*11f0*/  FADD.FTZ R98, -R200, R98 ;  /* 0x00000062c8627221 */ /* 0x000fe20000010100 */
[----:B------:R-:W-:Y:S01]  /*1200*/  FMUL.FTZ R80, R141, R104 ;  /* 0x000000688d507220 */ /* 0x000fe20000410000 */
[C---:B------:R-:W-:Y:S01]  /*1210*/  FADD.FTZ R16, R101.reuse, R16 ;  /* 0x0000001065107221 */ /* 0x040fe20000010000 */
[----:B------:R-:W-:Y:S01]  /*1220*/  FFMA.FTZ R4, R101, R90, R4 ;  /* 0x0000005a65047223 */ /* 0x000fe20000010004 */
[C---:B------:R-:W-:Y:S01]  /*1230*/  FADD.FTZ R42, R93.reuse, R42 ;  /* 0x0000002a5d2a7221 */ /* 0x040fe20000010000 */
[----:B------:R-:W-:Y:S01]  /*1240*/  FFMA.FTZ R24, R93, R85, R24 ;  /* 0x000000555d187223 */ /* 0x000fe20000010018 */
[C---:B------:R-:W-:Y:S01]  /*1250*/  FADD.FTZ R19, R100.reuse, R19 ;  /* 0x0000001364137221 */ /* 0x040fe20000010000 */
[----:B------:R-:W-:Y:S01]  /*1260*/  FFMA.FTZ R7, R100, R89, R7 ;  /* 0x0000005964077223 */ /* 0x000fe20000010007 */
[----:B------:R-:W-:Y:S01]  /*1270*/  FFMA.FTZ R101, R160, R101, R79 ;  /* 0x00000065a0657223 */ /* 0x000fe2000001004f */
[----:B------:R-:W-:Y:S01]  /*1280*/  FMUL.FTZ R94, R203, R94 ;  /* 0x0000005ecb5e7220 */ /* 0x000fe20000410000 */
[----:B------:R-:W-:Y:S01]  /*1290*/  FFMA.FTZ R100, R157, R100, R80 ;  /* 0x000000649d647223 */ /* 0x000fe20000010050 */
[----:B------:R-:W-:Y:S01]  /*12a0*/  FMUL.FTZ R93, R203, R98 ;  /* 0x00000062cb5d7220 */ /* 0x000fe20000410000 */
[----:B------:R-:W-:Y:S01]  /*12b0*/  FMUL.FTZ R79, R146, R107 ;  /* 0x0000006b924f7220 */ /* 0x000fe20000410000 */
        /* <DEDUP_REMOVED lines=8> */
[----:B------:R-:W-:Y:S01]  /*1340*/  FADD.FTZ R92, -R200, R108 ;  /* 0x0000006cc85c7221 */ /* 0x000fe20000010100 */
[----:B------:R-:W-:Y:S01]  /*1350*/  FFMA.FTZ R102, R159, R102, R80 ;  /* 0x000000669f667223 */ /* 0x000fe20000010050 */
[----:B------:R-:W-:Y:S01]  /*1360*/  FADD.FTZ R79, RZ, R75 ;  /* 0x0000004bff4f7221 */ /* 0x000fe20000010000 */
[----:B------:R-:W-:Y:S01]  /*1370*/  FFMA.FTZ R80, R72, R75, RZ ;  /* 0x0000004b48507223 */ /* 0x000fe200000100ff */
[----:B------:R-:W-:-:S02]  /*1380*/  FMUL.FTZ R92, R203, R92 ;  /* 0x0000005ccb5c7220 */ /* 0x000fc40000410000 */
[----:B------:R-:W-:Y:S01]  /*1390*/  FADD.FTZ R82, R74, R79 ;  /* 0x0000004f4a527221 */ /* 0x000fe20000010000 */
[----:B------:R-:W-:Y:S01]  /*13a0*/  FFMA.FTZ R79, R73, R74, R80 ;  /* 0x0000004a494f7223 */ /* 0x000fe20000010050 */
[C---:B------:R-:W-:Y:S01]  /*13b0*/  FADD.FTZ R128, R81.reuse, R128 ;  /* 0x0000008051807221 */ /* 0x040fe20000010000 */
[----:B------:R-:W-:Y:S01]  /*13c0*/  FFMA.FTZ R130, R81, R73, R130 ;  /* 0x0000004951827223 */ /* 0x000fe20000010082 */
[----:B------:R-:W-:Y:S01]  /*13d0*/  FMUL.FTZ R80, R137, R116 ;  /* 0x0000007489507220 */ /* 0x000fe20000410000 */
[----:B------:R-:W-:Y:S01]  /*13e0*/  FFMA.FTZ R81, R112, R92, R11 ;  /* 0x0000005c70517223 */ /* 0x000fe2000001000b */
[----:B------:R-:W-:Y:S01]  /*13f0*/  FADD.FTZ R11, R167, R82 ;  /* 0x00000052a70b7221 */ /* 0x000fe20000010000 */
[C---:B------:R-:W-:Y:S01]  /*1400*/  FADD.FTZ R40, R95.reuse, R40 ;  /* 0x000000285f287221 */ /* 0x040fe20000010000 */
[----:B------:R-:W-:Y:S01]  /*1410*/  FFMA.FTZ R26, R95, R166, R26 ;  /* 0x000000a65f1a7223 */ /* 0x000fe2000001001a */
[----:B------:R-:W-:Y:S01]  /*1420*/  FFMA.FTZ R82, R76, R167, R79 ;  /* 0x000000a74c527223 */ /* 0x000fe2000001004f */
[----:B------:R-:W-:Y:S01]  /*1430*/  FFMA.FTZ R95, R153, R112, R80 ;  /* 0x00000070995f7223 */ /* 0x000fe20000010050 */
[----:B------:R-:W-:Y:S01]  /*1440*/  FADD.FTZ R96, -R200, R109 ;  /* 0x0000006dc8607221 */ /* 0x000fe20000010100 */
[----:B------:R-:W-:Y:S01]  /*1450*/  FADD.FTZ R80, R113, R20 ;  /* 0x0000001471507221 */ /* 0x000fe20000010000 */
[----:B------:R-:W-:Y:S01]  /*1460*/  FADD.FTZ R20, R78, R11 ;  /* 0x0000000b4e147221 */ /* 0x000fe20000010000 */
[----:B------:R-:W-:Y:S01]  /*1470*/  FFMA.FTZ R79, R77, R78, R82 ;  /* 0x0000004e4d4f7223 */ /* 0x000fe20000010052 */
[----:B------:R-:W-:-:S02]  /*1480*/  FMUL.FTZ R96, R203, R96 ;  /* 0x00000060cb607220 */ /* 0x000fc40000410000 */
[----:B------:R-:W-:Y:S01]  /*1490*/  FADD.FTZ R11, R87, R20 ;  /* 0x00000014570b7221 */ /* 0x000fe20000010000 */
[----:B------:R-:W-:Y:S01]  /*14a0*/  FFMA.FTZ R20, R84, R87, R79 ;  /* 0x0000005754147223 */ /* 0x000fe2000001004f */
[----:B------:R-:W-:Y:S02]  /*14b0*/  FFMA.FTZ R79, R113, R96, R8 ;  /* 0x00000060714f7223 */ /* 0x000fe40000010008 */
[----:B------:R-:W-:Y:S01]  /*14c0*/  FADD.FTZ R8, R86, R11 ;  /* 0x0000000b56087221 */ /* 0x000fe20000010000 */
[----:B------:R-:W-:Y:S01]  /*14d0*/  FFMA.FTZ R11, R85, R86, R20 ;  /* 0x00000056550b7223 */ /* 0x000fe20000010014 */
[----:B------:R-:W-:Y:S01]  /*14e0*/  FADD.FTZ R110, -R200, R110 ;  /* 0x0000006ec86e7221 */ /* 0x000fe20000010100 */
[----:B------:R-:W-:Y:S01]  /*14f0*/  FADD.FTZ R99, R114, R25 ;  /* 0x0000001972637221 */ /* 0x000fe20000010000 */
[----:B------:R-:W-:Y:S01]  /*1500*/  FADD.FTZ R8, R169, R8 ;  /* 0x00000008a9087221 */ /* 0x000fe20000010000 */
[----:B------:R-:W-:Y:S01]  /*1510*/  FFMA.FTZ R25, R88, R169, R11 ;  /* 0x000000a958197223 */ /* 0x000fe2000001000b */
[C---:B------:R-:W-:Y:S01]  /*1520*/  FADD.FTZ R122, R83.reuse, R122 ;  /* 0x0000007a537a7221 */ /* 0x040fe20000010000 */
[----:B------:R-:W-:Y:S01]  /*1530*/  FFMA.FTZ R120, R83, R77, R120 ;  /* 0x0000004d53787223 */ /* 0x000fe20000010078 */
[----:B------:R-:W-:Y:S01]  /*1540*/  FMUL.FTZ R83, R140, R117 ;  /* 0x000000758c537220 */ /* 0x000fe20000410000 */
[----:B------:R-:W-:Y:S01]  /*1550*/  FMUL.FTZ R97, R203, R110 ;  /* 0x0000006ecb617220 */ /* 0x000fe20000410000 */
[----:B------:R-:W-:Y:S01]  /*1560*/  FADD.FTZ R11, R91, R8 ;  /* 0x000000085b0b7221 */ /* 0x000fe20000010000 */
[----:B------:R-:W-:Y:S01]  /*1570*/  FFMA.FTZ R20, R166, R91, R25 ;  /* 0x0000005ba6147223 */ /* 0x000fe20000010019 */
        /* <DEDUP_REMOVED lines=10> */
[----:B------:R-:W-:Y:S01]  /*1620*/  FADD.FTZ R98, -R200, R111 ;  /* 0x0000006fc8627221 */ /* 0x000fe20000010100 */
[----:B------:R-:W-:Y:S01]  /*1630*/  FMUL.FTZ R82, R139, R118 ;  /* 0x000000768b527220 */ /* 0x000fe20000410000 */
[----:B------:R-:W-:Y:S01]  /*1640*/  FADD.FTZ R8, R95, R8 ;  /* 0x000000085f087221 */ /* 0x000fe20000010000 */
[----:B------:R-:W-:Y:S01]  /*1650*/  FFMA.FTZ R11, R92, R95, R11 ;  /* 0x0000005f5c0b7223 */ /* 0x000fe2000001000b */
[----:B------:R-:W-:Y:S01]  /*1660*/  FMUL.FTZ R98, R203, R98 ;  /* 0x00000062cb627220 */ /* 0x000fe20000410000 */
[----:B------:R-:W-:Y:S01]  /*1670*/  FFMA.FTZ R114, R155, R114, R82 ;  /* 0x000000729b727223 */ /* 0x000fe20000010052 */
[----:B------:R-:W-:Y:S01]  /*1680*/  FADD.FTZ R13, R8, R113 ;  /* 0x00000071080d7221 */ /* 0x000fe20000010000 */
[----:B------:R-:W-:Y:S01]  /*1690*/  FMUL.FTZ R25, R142, R119 ;  /* 0x000000778e197220 */ /* 0x000fe20000410000 */
[----:B------:R-:W-:Y:S01]  /*16a0*/  FFMA.FTZ R8, R96, R113, R11 ;  /* 0x0000007160087223 */ /* 0x000fe2000001000b */
[C---:B------:R-:W-:Y:S01]  /*16b0*/  FADD.FTZ R82, R115.reuse, R22 ;  /* 0x0000001673527221 */ /* 0x040fe20000010000 */
[----:B------:R-:W-:Y:S01]  /*16c0*/  FFMA.FTZ R22, R115, R98, R10 ;  /* 0x0000006273167223 */ /* 0x000fe2000001000a */
[----:B------:R-:W-:Y:S01]  /*16d0*/  FFMA.FTZ R115, R158, R115, R25 ;  /* 0x000000739e737223 */ /* 0x000fe20000010019 */
[----:B------:R-:W-:Y:S01]  /*16e0*/  FADD.FTZ R10, R13, R114 ;  /* 0x000000720d0a7221 */ /* 0x000fe20000010000 */
[----:B------:R-:W-:Y:S01]  /*16f0*/  FFMA.FTZ R11, R97, R114, R8 ;  /* 0x00000072610b7223 */ /* 0x000fe20000010008 */
[C---:B------:R-:W-:Y:S01]  /*1700*/  FADD.FTZ R41, R104.reuse, R41 ;  /* 0x0000002968297221 */ /* 0x040fe20000010000 */
[----:B------:R-:W-:Y:S01]  /*1710*/  FFMA.FTZ R31, R104, R89, R31 ;  /* 0x00000059681f7223 */ /* 0x000fe2000001001f */
[C---:B------:R-:W-:Y:S01]  /*1720*/  FADD.FTZ R38, R105.reuse, R38 ;  /* 0x0000002669267221 */ /* 0x040fe20000010000 */
[----:B------:R-:W-:Y:S01]  /*1730*/  FFMA.FTZ R28, R105, R90, R28 ;  /* 0x0000005a691c7223 */ /* 0x000fe2000001001c */
[C---:B------:R-:W-:Y:S01]  /*1740*/  FADD.FTZ R39, R106.reuse, R39 ;  /* 0x000000276a277221 */ /* 0x040fe20000010000 */
[----:B------:R-:W-:Y:S01]  /*1750*/  FFMA.FTZ R33, R106, R93, R33 ;  /* 0x0000005d6a217223 */ /* 0x000fe20000010021 */
[C---:B------:R-:W-:Y:S01]  /*1760*/  FADD.FTZ R36, R107.reuse, R36 ;  /* 0x000000246b247221 */ /* 0x040fe20000010000 */
[----:B------:R-:W-:Y:S01]  /*1770*/  FFMA.FTZ R30, R107, R94, R30 ;  /* 0x0000005e6b1e7223 */ /* 0x000fe2000001001e */
[----:B------:R-:W-:Y:S01]  /*1780*/  FADD.FTZ R23, R112, R23 ;  /* 0x0000001770177221 */ /* 0x000fe20000010000 */
        /* <DEDUP_REMOVED lines=18> */
[----:B------:R-:W-:Y:S01]  /*18b0*/  MOV R13, R83 ;  /* 0x00000053000d7202 */ /* 0x000fe20000000f00 */
[----:B-1----:R-:W-:-:S03]  /*18c0*/  FADD.FTZ R25, R8, R25 ;  /* 0x0000001908197221 */ /* 0x002fc60000010000 */
[----:B------:R-:W0:Y:S01]  /*18d0*/  SHFL.BFLY PT, R105, R20, 0x4, 0x1f ;  /* 0x0c801f0014697f89 */ /* 0x000e2200000e0000 */
[----:B------:R-:W-:-:S03]  /*18e0*/  MOV R8, R79 ;  /* 0x0000004f00087202 */ /* 0x000fc60000000f00 */
        /* <DEDUP_REMOVED lines=8> */
[----:B------:R-:W-:Y:S02]  /*1970*/  MOV R10, R22 ;  /* 0x00000016000a7202 */ /* 0x000fe40000000f00 */
[----:B------:R-:W-:Y:S01]  /*1980*/  MOV R22, R82 ;  /* 0x0000005200167202 */ /* 0x000fe20000000f00 */
[----:B-1----:R-:W-:Y:S01]  /*1990*/  FADD.FTZ R107, R104, R11 ;  /* 0x0000000b686b7221 */ /* 0x002fe20000010000 */
[----:B------:R0:W1:Y:S01]  /*19a0*/  SHFL.BFLY PT, R109, R106, 0x10, 0x1f ;  /* 0x0e001f006a6d7f89 */ /* 0x00006200000e0000 */
[----:B------:R-:W-:-:S03]  /*19b0*/  MOV R11, R81 ;  /* 0x00000051000b7202 */ /* 0x000fc60000000f00 */
[----:B------:R0:W2:Y:S04]  /*19c0*/  SHFL.BFLY PT, R108, R107, 0x10, 0x1f ;  /* 0x0e001f006b6c7f89 */ /* 0x0000a800000e0000 */
.L_x_3206:
        /* <DEDUP_REMOVED lines=24> */
[C---:B------:R-:W-:Y:S01]  /*1b50*/  FMUL.FTZ R76, R203.reuse, R76 ;  /* 0x0000004ccb4c7220 */ /* 0x040fe20000410000 */
[----:B------:R-:W-:Y:S01]  /*1b60*/  FMUL.FTZ R78, R203, R78 ;  /* 0x0000004ecb4e7220 */ /* 0x000fe20000410000 */
[----:B------:R-:W-:Y:S01]  /*1b70*/  FMUL.FTZ R74, R74, UR6 ;  /* 0x000000064a4a7c20 */ /* 0x000fe20008410000 */
[----:B-----5:R-:W-:Y:S01]  /*1b80*/  LOP3.LUT P3, RZ, R178, 0xff00, RZ, 0xc0, !PT ;  /* 0x0000ff00b2ff7812 */ /* 0x020fe2000786c0ff */
[----:B------:R-:W-:Y:S01]  /*1b90*/  FMUL.FTZ R72, R72, UR6 ;  /* 0x0000000648487c20 */ /* 0x000fe20008410000 */
[----:B------:R-:W-:Y:S01]  /*1ba0*/  FMUL.FTZ R76, R76, UR6 ;  /* 0x000000064c4c7c20 */ /* 0x000fe20008410000 */
[----:B------:R-:W-:Y:S01]  /*1bb0*/  FMUL.FTZ R78, R78, UR6 ;  /* 0x000000064e4e7c20 */ /* 0x000fe20008410000 */
[----:B------:R-:W-:-:S02]  /*1bc0*/  LOP3.LUT P2, RZ, R178, 0xff, RZ, 0xc0, !PT ;  /* 0x000000ffb2ff7812 */ /* 0x000fc4000784c0ff */
[C---:B------:R-:W-:Y:S02]  /*1bd0*/  LOP3.LUT P4, RZ, R178.reuse, 0xff0000, RZ, 0xc0, !PT ;  /* 0x00ff0000b2ff7812 */ /* 0x040fe4000788c0ff */
[----:B------:R-:W-:Y:S02]  /*1be0*/  ISETP.GE.U32.AND P5, PT, R178, 0x1000000, PT ;  /* 0x01000000b200780c */ /* 0x000fe40003fa6070 */
[----:B------:R-:W-:Y:S02]  /*1bf0*/  SEL R73, R74, RZ, P3 ;  /* 0x000000ff4a497207 */ /* 0x000fe40001800000 */
[----:B------:R-:W-:Y:S02]  /*1c00*/  SEL R72, R72, RZ, P2 ;  /* 0x000000ff48487207 */ /* 0x000fe40001000000 */
[----:B------:R-:W-:Y:S02]  /*1c10*/  SEL R74, R76, RZ, P4 ;  /* 0x000000ff4c4a7207 */ /* 0x000fe40002000000 */
[----:B------:R-:W-:Y:S01]  /*1c20*/  SEL R75, R78, RZ, P5 ;  /* 0x000000ff4e4b7207 */ /* 0x000fe20002800000 */
[----:B------:R-:W-:Y:S06]  /*1c30*/  BRA `(.L_x_3165) ;  /* 0x0000000c00807947 */ /* 0x000fec0003800000 */
.L_x_3164:
        /* <DEDUP_REMOVED lines=16> */
[----:B-----5:R-:W-:-:S02]  /*1d40*/  LOP3.LUT P2, RZ, R178, 0xff, RZ, 0xc0, !PT ;  /* 0x000000ffb2ff7812 */ /* 0x020fc4000784c0ff */
[C---:B------:R-:W-:Y:S02]  /*1d50*/  LOP3.LUT P3, RZ, R178.reuse, 0xff00, RZ, 0xc0, !PT ;  /* 0x0000ff00b2ff7812 */ /* 0x040fe4000786c0ff */
[C---:B------:R-:W-:Y:S02]  /*1d60*/  LOP3.LUT P4, RZ, R178.reuse, 0xff0000, RZ, 0xc0, !PT ;  /* 0x00ff0000b2ff7812 */ /* 0x040fe4000788c0ff */
[----:B------:R-:W-:Y:S02]  /*1d70*/  ISETP.GE.U32.AND P5, PT, R178, 0x1000000, PT ;  /* 0x01000000b200780c */ /* 0x000fe40003fa6070 */
[----:B------:R-:W-:Y:S02]  /*1d80*/  SEL R72, R72, RZ, P2 ;  /* 0x000000ff48487207 */ /* 0x000fe40001000000 */
[----:B------:R-:W-:Y:S02]  /*1d90*/  SEL R73, R73, RZ, P3 ;  /* 0x000000ff49497207 */ /* 0x000fe40001800000 */
[----:B------:R-:W-:-:S02]  /*1da0*/  SEL R74, R74, RZ, P4 ;  /* 0x000000ff4a4a7207 */ /* 0x000fc40002000000 */
[----:B------:R-:W-:Y:S01]  /*1db0*/  SEL R75, R75, RZ, P5 ;  /* 0x000000ff4b4b7207 */ /* 0x000fe20002800000 */
[----:B------:R-:W-:Y:S06]  /*1dc0*/  BRA `(.L_x_3165) ;  /* 0x0000000c001c7947 */ /* 0x000fec0003800000 */
.L_x_3163:
        /* <DEDUP_REMOVED lines=30> */
.L_x_3166:
        /* <DEDUP_REMOVED lines=25> */
.L_x_3162:
        /* <DEDUP_REMOVED lines=18> */
[----:B-----5:R-:W-:Y:S01]  /*2260*/  LOP3.LUT P5, RZ, R178, 0xff, RZ, 0xc0, !PT ;  /* 0x000000ffb2ff7812 */ /* 0x020fe200078ac0ff */
[C---:B------:R-:W-:Y:S01]  /*2270*/  FMUL.FTZ R76, R203.reuse, R76 ;  /* 0x0000004ccb4c7220 */ /* 0x040fe20000410000 */
[----:B------:R-:W-:Y:S01]  /*2280*/  FMUL.FTZ R68, R72, UR6 ;  /* 0x0000000648447c20 */ /* 0x000fe20008410000 */
[----:B------:R-:W-:Y:S01]  /*2290*/  FMUL.FTZ R74, R74, UR6 ;  /* 0x000000064a4a7c20 */ /* 0x000fe20008410000 */
[----:B------:R-:W-:Y:S01]  /*22a0*/  LOP3.LUT P3, RZ, R178, 0xff00, RZ, 0xc0, !PT ;  /* 0x0000ff00b2ff7812 */ /* 0x000fe2000786c0ff */
[----:B------:R-:W-:Y:S01]  /*22b0*/  FMUL.FTZ R78, R203, R78 ;  /* 0x0000004ecb4e7220 */ /* 0x000fe20000410000 */
[C---:B------:R-:W-:Y:S01]  /*22c0*/  LOP3.LUT P6, RZ, R195.reuse, 0xff, RZ, 0xc0, !PT ;  /* 0x000000ffc3ff7812 */ /* 0x040fe200078cc0ff */
[----:B------:R-:W-:Y:S01]  /*22d0*/  FMUL.FTZ R76, R76, UR6 ;  /* 0x000000064c4c7c20 */ /* 0x000fe20008410000 */
[----:B------:R-:W-:Y:S01]  /*22e0*/  SEL R72, R68, RZ, P5 ;  /* 0x000000ff44487207 */ /* 0x000fe20002800000 */
[----:B------:R-:W-:Y:S01]  /*22f0*/  FMUL.FTZ R78, R78, UR6 ;  /* 0x000000064e4e7c20 */ /* 0x000fe20008410000 */
[----:B------:R-:W-:-:S02]  /*2300*/  LOP3.LUT P5, RZ, R195, 0xff00, RZ, 0xc0, !PT ;  /* 0x0000ff00c3ff7812 */ /* 0x000fc400078ac0ff */
[----:B------:R-:W-:Y:S02]  /*2310*/  SEL R68, R68, RZ, P6 ;  /* 0x000000ff44447207 */ /* 0x000fe40003000000 */
[----:B------:R-:W-:Y:S02]  /*2320*/  SEL R73, R74, RZ, P3 ;  /* 0x000000ff4a497207 */ /* 0x000fe40001800000 */
[C---:B------:R-:W-:Y:S02]  /*2330*/  LOP3.LUT P4, RZ, R178.reuse, 0xff0000, RZ, 0xc0, !PT ;  /* 0x00ff0000b2ff7812 */ /* 0x040fe4000788c0ff */
[----:B------:R-:W-:Y:S02]  /*2340*/  ISETP.GE.U32.AND P2, PT, R178, 0x1000000, PT ;  /* 0x01000000b200780c */ /* 0x000fe40003f46070 */
[C---:B------:R-:W-:Y:S02]  /*2350*/  LOP3.LUT P6, RZ, R195.reuse, 0xff0000, RZ, 0xc0, !PT ;  /* 0x00ff0000c3ff7812 */ /* 0x040fe400078cc0ff */
[----:B------:R-:W-:-:S02]  /*2360*/  ISETP.GE.U32.AND P3, PT, R195, 0x1000000, PT ;  /* 0x01000000c300780c */ /* 0x000fc40003f66070 */
[----:B------:R-:W-:Y:S02]  /*2370*/  SEL R69, R74, RZ, P5 ;  /* 0x000000ff4a457207 */ /* 0x000fe40002800000 */
[C---:B------:R-:W-:Y:S02]  /*2380*/  SEL R74, R76.reuse, RZ, P4 ;  /* 0x000000ff4c4a7207 */ /* 0x040fe40002000000 */
[----:B------:R-:W-:Y:S02]  /*2390*/  SEL R70, R76, RZ, P6 ;  /* 0x000000ff4c467207 */ /* 0x000fe40003000000 */
[C---:B------:R-:W-:Y:S02]  /*23a0*/  SEL R75, R78.reuse, RZ, P2 ;  /* 0x000000ff4e4b7207 */ /* 0x040fe40001000000 */
[----:B------:R-:W-:Y:S01]  /*23b0*/  SEL R71, R78, RZ, P3 ;  /* 0x000000ff4e477207 */ /* 0x000fe20001800000 */
[----:B------:R-:W-:Y:S06]  /*23c0*/  BRA `(.L_x_3165) ;  /* 0x00000004009c7947 */ /* 0x000fec0003800000 */
.L_x_3168:
        /* <DEDUP_REMOVED lines=11> */
[----:B------:R-:W-:Y:S01]  /*2480*/  FMUL.FTZ R66, R203, R76 ;  /* 0x0000004ccb427220 */ /* 0x000fe20000410000 */
[----:B------:R-:W-:Y:S01]  /*2490*/  FMUL.FTZ R68, R64, UR6 ;  /* 0x0000000640447c20 */ /* 0x000fe20008410000 */
[----:B------:R-:W-:Y:S01]  /*24a0*/  FMUL.FTZ R69, R65, UR6 ;  /* 0x0000000641457c20 */ /* 0x000fe20008410000 */
[----:B------:R-:W-:Y:S01]  /*24b0*/  FMUL.FTZ R67, R203, R78 ;  /* 0x0000004ecb437220 */ /* 0x000fe20000410000 */
[----:B------:R-:W-:Y:S01]  /*24c0*/  LOP3.LUT P5, RZ, R178, 0xff00, RZ, 0xc0, !PT ;  /* 0x0000ff00b2ff7812 */ /* 0x000fe200078ac0ff */
[----:B------:R-:W-:Y:S01]  /*24d0*/  FMUL.FTZ R70, R66, UR6 ;  /* 0x0000000642467c20 */ /* 0x000fe20008410000 */
[----:B------:R-:W-:Y:S01]  /*24e0*/  LOP3.LUT P6, RZ, R195, 0xff, RZ, 0xc0, !PT ;  /* 0x000000ffc3ff7812 */ /* 0x000fe200078cc0ff */
[----:B------:R-:W-:Y:S01]  /*24f0*/  FMUL.FTZ R71, R67, UR6 ;  /* 0x0000000643477c20 */ /* 0x000fe20008410000 */
[----:B------:R-:W-:-:S02]  /*2500*/  SEL R72, R68, RZ, P2 ;  /* 0x000000ff44487207 */ /* 0x000fc40001000000 */
[C---:B------:R-:W-:Y:S02]  /*2510*/  LOP3.LUT P4, RZ, R178.reuse, 0xff0000, RZ, 0xc0, !PT ;  /* 0x00ff0000b2ff7812 */ /* 0x040fe4000788c0ff */
[----:B------:R-:W-:Y:S02]  /*2520*/  ISETP.GE.U32.AND P3, PT, R178, 0x1000000, PT ;  /* 0x01000000b200780c */ /* 0x000fe40003f66070 */
[----:B------:R-:W-:Y:S02]  /*2530*/  SEL R68, R68, RZ, P6 ;  /* 0x000000ff44447207 */ /* 0x000fe40003000000 */
[----:B------:R-:W-:Y:S02]  /*2540*/  SEL R73, R69, RZ, P5 ;  /* 0x000000ff45497207 */ /* 0x000fe40002800000 */
[C---:B------:R-:W-:Y:S02]  /*2550*/  LOP3.LUT P2, RZ, R195.reuse, 0xff00, RZ, 0xc0, !PT ;  /* 0x0000ff00c3ff7812 */ /* 0x040fe4000784c0ff */
[----:B------:R-:W-:-:S02]  /*2560*/  LOP3.LUT P6, RZ, R195, 0xff0000, RZ, 0xc0, !PT ;  /* 0x00ff0000c3ff7812 */ /* 0x000fc400078cc0ff */
[----:B------:R-:W-:Y:S02]  /*2570*/  ISETP.GE.U32.AND P5, PT, R195, 0x1000000, PT ;  /* 0x01000000c300780c */ /* 0x000fe40003fa6070 */
[C---:B------:R-:W-:Y:S02]  /*2580*/  SEL R74, R70.reuse, RZ, P4 ;  /* 0x000000ff464a7207 */ /* 0x040fe40002000000 */
[----:B------:R-:W-:Y:S02]  /*2590*/  SEL R75, R71, RZ, P3 ;  /* 0x000000ff474b7207 */ /* 0x000fe40001800000 */
[----:B------:R-:W-:Y:S02]  /*25a0*/  SEL R69, R69, RZ, P2 ;  /* 0x000000ff45457207 */ /* 0x000fe40001000000 */
[----:B------:R-:W-:Y:S02]  /*25b0*/  SEL R70, R70, RZ, P6 ;  /* 0x000000ff46467207 */ /* 0x000fe40003000000 */
[----:B------:R-:W-:Y:S01]  /*25c0*/  SEL R71, R71, RZ, P5 ;  /* 0x000000ff47477207 */ /* 0x000fe20002800000 */
[----:B------:R-:W-:Y:S06]  /*25d0*/  BRA `(.L_x_3165) ;  /* 0x0000000400187947 */ /* 0x000fec0003800000 */
.L_x_3167:
        /* <DEDUP_REMOVED lines=16> */
[C---:B------:R-:W-:Y:S01]  /*26e0*/  FFMA.FTZ R167, R203.reuse, R167, R50 ;  /* 0x000000a7cba77223 */ /* 0x040fe20000010032 */
[----:B------:R-:W-:Y:S01]  /*26f0*/  FMUL.FTZ R68, R72, UR6 ;  /* 0x0000000648447c20 */ /* 0x000fe20008410000 */
[----:B------:R-:W-:Y:S01]  /*2700*/  FMUL.FTZ R74, R74, UR6 ;  /* 0x000000064a4a7c20 */ /* 0x000fe20008410000 */
[----:B------:R-:W-:Y:S01]  /*2710*/  LOP3.LUT P5, RZ, R178, 0xff00, RZ, 0xc0, !PT ;  /* 0x0000ff00b2ff7812 */ /* 0x000fe200078ac0ff */
[----:B------:R-:W-:Y:S01]  /*2720*/  FFMA.FTZ R78, R203, R78, R51 ;  /* 0x0000004ecb4e7223 */ /* 0x000fe20000010033 */
[----:B------:R-:W-:Y:S01]  /*2730*/  LOP3.LUT P6, RZ, R195, 0xff, RZ, 0xc0, !PT ;  /* 0x000000ffc3ff7812 */ /* 0x000fe200078cc0ff */
        /* <DEDUP_REMOVED lines=16> */
.L_x_3169:
        /* <DEDUP_REMOVED lines=13> */
[----:B------:R-:W-:Y:S01]  /*2910*/  FMUL.FTZ R69, R65, UR6 ;  /* 0x0000000641457c20 */ /* 0x000fe20008410000 */
[----:B------:R-:W-:Y:S01]  /*2920*/  FFMA.FTZ R67, R203, R78, R51 ;  /* 0x0000004ecb437223 */ /* 0x000fe20000010033 */
        /* <DEDUP_REMOVED lines=16> */
[----:B------:R-:W-:-:S07]  /*2a30*/  SEL R71, R71, RZ, P5 ;  /* 0x000000ff47477207 */ /* 0x000fce0002800000 */
.L_x_3165:
[----:B------:R-:W-:Y:S01]  /*2a40*/  ISETP.NE.U32.AND P2, PT, RZ, UR4, PT ;  /* 0x00000004ff007c0c */ /* 0x000fe2000bf45070 */
[----:B------:R-:W1:Y:S03]  /*2a50*/  LDC.64 R76, c[0x0][0x468] ;  /* 0x00011a00ff4c7b82 */ /* 0x000e660000000a00 */
[----:B------:R-:W-:-:S05]  /*2a60*/  ISETP.NE.AND.EX P2, PT, RZ, UR5, PT, P2 ;  /* 0x00000005ff007c0c */ /* 0x000fca000bf45320 */
[----:B------:R-:W2:Y:S08]  /*2a70*/  @P0 LDC.64 R78, c[0x0][0x470] ;  /* 0x00011c00ff4e0b82 */ /* 0x000eb00000000a00 */
[----:B------:R-:W3:Y:S01]  /*2a80*/  @P2 LDC.64 R82, c[0x0][0x478] ;  /* 0x00011e00ff522b82 */ /* 0x000ee20000000a00 */
[----:B-1----:R-:W-:-:S04]  /*2a90*/  IMAD.WIDE.U32 R80, R211, 0x10, R76 ;  /* 0x00000010d3507825 */ /* 0x002fc800078e004c */
[----:B--2---:R-:W-:-:S04]  /*2aa0*/  @P0 IMAD.WIDE.U32 R78, R211, 0x10, R78 ;  /* 0x00000010d34e0825 */ /* 0x004fc800078e004e */
[----:B---3--:R-:W-:-:S05]  /*2ab0*/  @P2 IMAD.WIDE.U32 R82, R211, 0x10, R82 ;  /* 0x00000010d3522825 */ /* 0x008fca00078e0052 */
        /* <DEDUP_REMOVED lines=14> */
[C---:B-1----:R-:W-:Y:S01]  /*2ba0*/  FFMA.FTZ R64, R203.reuse, R84, R52 ;  /* 0x00000054cb407223 */ /* 0x042fe20000010034 */
[----:B------:R-:W-:Y:S01]  /*2bb0*/  FFMA.FTZ R65, R203, R86, R53 ;  /* 0x00000056cb417223 */ /* 0x000fe20000010035 */
[----:B------:R-:W-:Y:S01]  /*2bc0*/  FADD.FTZ R166, R91, -R166 ;  /* 0x800000a65ba67221 */ /* 0x000fe20000010000 */
[----:B------:R-:W-:Y:S01]  /*2bd0*/  LOP3.LUT P6, RZ, R180, 0xff00, RZ, 0xc0, !PT ;  /* 0x0000ff00b4ff7812 */ /* 0x000fe200078cc0ff */
[----:B------:R-:W-:Y:S01]  /*2be0*/  FMUL.FTZ R68, R64, UR6 ;  /* 0x0000000640447c20 */ /* 0x000fe20008410000 */
[----:B------:R-:W-:Y:S01]  /*2bf0*/  FMUL.FTZ R69, R65, UR6 ;  /* 0x0000000641457c20 */ /* 0x000fe20008410000 */
[C---:B------:R-:W-:Y:S01]  /*2c00*/  FFMA.FTZ R66, R203.reuse, R88, R54 ;  /* 0x00000058cb427223 */ /* 0x040fe20000010036 */
[----:B------:R-:W-:Y:S01]  /*2c10*/  FFMA.FTZ R67, R203, R166, R55 ;  /* 0x000000a6cb437223 */ /* 0x000fe20000010037 */
[----:B------:R-:W-:-:S02]  /*2c20*/  LOP3.LUT P3, RZ, R180, 0xff0000, RZ, 0xc0, !PT ;  /* 0x00ff0000b4ff7812 */ /* 0x000fc4000786c0ff */
[----:B------:R-:W-:Y:S01]  /*2c30*/  SEL R72, R68, RZ, P5 ;  /* 0x000000ff44487207 */ /* 0x000fe20002800000 */
[----:B------:R-:W-:Y:S01]  /*2c40*/  FMUL.FTZ R70, R66, UR6 ;  /* 0x0000000642467c20 */ /* 0x000fe20008410000 */
[----:B------:R-:W-:Y:S01]  /*2c50*/  LOP3.LUT P5, RZ, R197, 0xff, RZ, 0xc0, !PT ;  /* 0x000000ffc5ff7812 */ /* 0x000fe200078ac0ff */
[----:B------:R-:W-:Y:S01]  /*2c60*/  FMUL.FTZ R71, R67, UR6 ;  /* 0x0000000643477c20 */ /* 0x000fe20008410000 */
[----:B------:R-:W-:Y:S02]  /*2c70*/  SEL R73, R69, RZ, P6 ;  /* 0x000000ff45497207 */ /* 0x000fe40003000000 */
[----:B------:R-:W-:Y:S02]  /*2c80*/  SEL R68, R68, RZ, P5 ;  /* 0x000000ff44447207 */ /* 0x000fe40002800000 */
[----:B------:R-:W-:Y:S02]  /*2c90*/  LOP3.LUT P5, RZ, R197, 0xff00, RZ, 0xc0, !PT ;  /* 0x0000ff00c5ff7812 */ /* 0x000fe400078ac0ff */
[----:B------:R-:W-:-:S02]  /*2ca0*/  ISETP.GE.U32.AND P4, PT, R180, 0x1000000, PT ;  /* 0x01000000b400780c */ /* 0x000fc40003f86070 */
[----:B------:R-:W-:Y:S02]  /*2cb0*/  SEL R69, R69, RZ, P5 ;  /* 0x000000ff45457207 */ /* 0x000fe40002800000 */
[C---:B------:R-:W-:Y:S02]  /*2cc0*/  LOP3.LUT P6, RZ, R197.reuse, 0xff0000, RZ, 0xc0, !PT ;  /* 0x00ff0000c5ff7812 */ /* 0x040fe400078cc0ff */
[----:B------:R-:W-:Y:S02]  /*2cd0*/  ISETP.GE.U32.AND P5, PT, R197, 0x1000000, PT ;  /* 0x01000000c500780c */ /* 0x000fe40003fa6070 */
[C---:B------:R-:W-:Y:S02]  /*2ce0*/  SEL R74, R70.reuse, RZ, P3 ;  /* 0x000000ff464a7207 */ /* 0x040fe40001800000 */
[----:B------:R-:W-:Y:S02]  /*2cf0*/  SEL R75, R71, RZ, P4 ;  /* 0x000000ff474b7207 */ /* 0x000fe40002000000 */
[----:B------:R-:W-:-:S02]  /*2d00*/  SEL R70, R70, RZ, P6 ;  /* 0x000000ff46467207 */ /* 0x000fc40003000000 */
[----:B------:R-:W-:Y:S01]  /*2d10*/  SEL R71, R71, RZ, P5 ;  /* 0x000000ff47477207 */ /* 0x000fe20002800000 */
[----:B------:R-:W-:Y:S06]  /*2d20*/  BRA `(.L_x_3173) ;  /* 0x0000000c00287947 */ /* 0x000fec0003800000 */
.L_x_3172:
        /* <DEDUP_REMOVED lines=17> */
[----:B-1----:R-:W-:Y:S01]  /*2e40*/  SEL R72, R84, RZ, P5 ;  /* 0x000000ff54487207 */ /* 0x002fe20002800000 */
[----:B------:R-:W-:Y:S01]  /*2e50*/  FMUL.FTZ R88, R88, UR6 ;  /* 0x0000000658587c20 */ /* 0x000fe20008410000 */
[C---:B------:R-:W-:Y:S01]  /*2e60*/  LOP3.LUT P5, RZ, R197.reuse, 0xff, RZ, 0xc0, !PT ;  /* 0x000000ffc5ff7812 */ /* 0x040fe200078ac0ff */
        /* <DEDUP_REMOVED lines=13> */
.L_x_3171:
        /* <DEDUP_REMOVED lines=9> */
[C---:B-1----:R-:W-:Y:S01]  /*2fd0*/  FMUL.FTZ R64, R203.reuse, R84 ;  /* 0x00000054cb407220 */ /* 0x042fe20000410000 */
[----:B------:R-:W-:Y:S01]  /*2fe0*/  FMUL.FTZ R65, R203, R86 ;  /* 0x00000056cb417220 */ /* 0x000fe20000410000 */
[----:B------:R-:W-:Y:S01]  /*2ff0*/  FADD.FTZ R166, R91, -R166 ;  /* 0x800000a65ba67221 */ /* 0x000fe20000010000 */
[----:B------:R-:W-:Y:S01]  /*3000*/  LOP3.LUT P6, RZ, R180, 0xff00, RZ, 0xc0, !PT ;  /* 0x0000ff00b4ff7812 */ /* 0x000fe200078cc0ff */
[----:B------:R-:W-:Y:S01]  /*3010*/  FMUL.FTZ R68, R64, UR6 ;  /* 0x0000000640447c20 */ /* 0x000fe20008410000 */
[----:B------:R-:W-:Y:S01]  /*3020*/  FMUL.FTZ R69, R65, UR6 ;  /* 0x0000000641457c20 */ /* 0x000fe20008410000 */
[C---:B------:R-:W-:Y:S01]  /*3030*/  FMUL.FTZ R66, R203.reuse, R88 ;  /* 0x00000058cb427220 */ /* 0x040fe20000410000 */
[----:B------:R-:W-:Y:S01]  /*3040*/  FMUL.FTZ R67, R203, R166 ;  /* 0x000000a6cb437220 */ /* 0x000fe20000410000 */
        /* <DEDUP_REMOVED lines=17> */
.L_x_3174:
        /* <DEDUP_REMOVED lines=33> */
.L_x_3170:
        /* <DEDUP_REMOVED lines=10> */
[C---:B-1----:R-:W-:Y:S01]  /*3410*/  FFMA.FTZ R64, R203.reuse, R84, R52 ;  /* 0x00000054cb407223 */ /* 0x042fe20000010034 */
        /* <DEDUP_REMOVED lines=16> */
.L_x_3176:
        /* <DEDUP_REMOVED lines=20> */
[----:B-1----:R-:W-:Y:S02]  /*3660*/  SEL R72, R84, RZ, P3 ;  /* 0x000000ff54487207 */ /* 0x002fe40001800000 */
[----:B------:R-:W-:Y:S02]  /*3670*/  SEL R73, R86, RZ, P4 ;  /* 0x000000ff56497207 */ /* 0x000fe40002000000 */
[----:B------:R-:W-:-:S02]  /*3680*/  SEL R74, R169, RZ, P5 ;  /* 0x000000ffa94a7207 */ /* 0x000fc40002800000 */
[----:B------:R-:W-:Y:S01]  /*3690*/  SEL R75, R166, RZ, P6 ;  /* 0x000000ffa64b7207 */ /* 0x000fe20003000000 */
[----:B------:R-:W-:Y:S06]  /*36a0*/  BRA `(.L_x_3173) ;  /* 0x0000000000c87947 */ /* 0x000fec0003800000 */
.L_x_3175:
        /* <DEDUP_REMOVED lines=9> */
[C---:B-1----:R-:W-:Y:S01]  /*3740*/  FMUL.FTZ R64, R203.reuse, R84 ;  /* 0x00000054cb407220 */ /* 0x042fe20000410000 */
[C---:B------:R-:W-:Y:S01]  /*3750*/  FMUL.FTZ R65, R203.reuse, R86 ;  /* 0x00000056cb417220 */ /* 0x040fe20000410000 */
[C---:B------:R-:W-:Y:S01]  /*3760*/  FMUL.FTZ R66, R203.reuse, R88 ;  /* 0x00000058cb427220 */ /* 0x040fe20000410000 */
[----:B------:R-:W-:Y:S01]  /*3770*/  FMUL.FTZ R67, R203, R166 ;  /* 0x000000a6cb437220 */ /* 0x000fe20000410000 */
        /* <DEDUP_REMOVED lines=13> */
.L_x_3177:
        /* <DEDUP_REMOVED lines=23> */
[----:B------:R-:W-:-:S07]  /*39c0*/  SEL R75, R166, RZ, P6 ;  /* 0x000000ffa64b7207 */ /* 0x000fce0003000000 */
.L_x_3173:
[----:B------:R-:W1:Y:S01]  /*39d0*/  @P2 LDC.64 R80, c[0x0][0x478] ;  /* 0x00011e00ff502b82 */ /* 0x000e620000000a00 */
[----:B------:R-:W-:-:S07]  /*39e0*/  IMAD.WIDE.U32 R82, R207, 0x10, R76 ;  /* 0x00000010cf527825 */ /* 0x000fce00078e004c */
[----:B------:R-:W2:Y:S01]  /*39f0*/  @P0 LDC.64 R78, c[0x0][0x470] ;  /* 0x00011c00ff4e0b82 */ /* 0x000ea20000000a00 */
        /* <DEDUP_REMOVED lines=41> */
.L_x_3180:
        /* <DEDUP_REMOVED lines=33> */
.L_x_3179:
[----:B------:R-:W-:Y:S05]  /*3ea0*/  @!P2 BRA `(.L_x_3182) ;  /* 0x000000000084a947 */ /* 0x000fea0003800000 */
[-CC-:B------:R-:W-:Y:S01]  /*3eb0*/  FFMA.FTZ R89, R89, R99.reuse, R104.reuse ;  /* 0x0000006359597223 */ /* 0x180fe20000010068 */
[-CC-:B------:R-:W-:Y:S01]  /*3ec0*/  FFMA.FTZ R90, R90, R99.reuse, R104.reuse ;  /* 0x000000635a5a7223 */ /* 0x180fe20000010068 */
[----:B------:R-:W-:Y:S01]  /*3ed0*/  LOP3.LUT P5, RZ, R182, 0xff, RZ, 0xc0, !PT ;  /* 0x000000ffb6ff7812 */ /* 0x000fe200078ac0ff */
[-C--:B------:R-:W-:Y:S01]  /*3ee0*/  FFMA.FTZ R93, R93, R99.reuse, R104 ;  /* 0x000000635d5d7223 */ /* 0x080fe20000010068 */
[----:B-1----:R-:W-:Y:S01]  /*3ef0*/  FADD.FTZ R64, R100, -R89 ;  /* 0x8000005964407221 */ /* 0x002fe20000010000 */
        /* <DEDUP_REMOVED lines=28> */
.L_x_3182:
        /* <DEDUP_REMOVED lines=33> */
.L_x_3178:
        /* <DEDUP_REMOVED lines=27> */
.L_x_3184:
        /* <DEDUP_REMOVED lines=25> */
.L_x_3183:
[----:B------:R-:W-:Y:S05]  /*4610*/  @!P2 BRA `(.L_x_3185) ;  /* 0x000000000064a947 */ /* 0x000fea0003800000 */
[-CC-:B------:R-:W-:Y:S01]  /*4620*/  FFMA.FTZ R89, R89, R99.reuse, R104.reuse ;  /* 0x0000006359597223 */ /* 0x180fe20000010068 */
[-CC-:B------:R-:W-:Y:S01]  /*4630*/  FFMA.FTZ R90, R90, R99.reuse, R104.reuse ;  /* 0x000000635a5a7223 */ /* 0x180fe20000010068 */
[-CC-:B------:R-:W-:Y:S01]  /*4640*/  FFMA.FTZ R93, R93, R99.reuse, R104.reuse ;  /* 0x000000635d5d7223 */ /* 0x180fe20000010068 */
[----:B------:R-:W-:Y:S01]  /*4650*/  FFMA.FTZ R94, R94, R99, R104 ;  /* 0x000000635e5e7223 */ /* 0x000fe20000010068 */
[----:B-1----:R-:W-:Y:S01]  /*4660*/  FADD.FTZ R64, R100, -R89 ;  /* 0x8000005964407221 */ /* 0x002fe20000010000 */
        /* <DEDUP_REMOVED lines=20> */
.L_x_3185:
        /* <DEDUP_REMOVED lines=24> */
.L_x_3181:
        /* <DEDUP_REMOVED lines=21> */
[----:B------:R-:W-:Y:S01]  /*4a80*/  LOP3.LUT P1, RZ, R184, 0xff, RZ, 0xc0, !PT ;  /* 0x000000ffb8ff7812 */ /* 0x000fe2000782c0ff */
[C---:B------:R-:W-:Y:S01]  /*4a90*/  FFMA.FTZ R66, R203.reuse, R97, R62 ;  /* 0x00000061cb427223 */ /* 0x040fe2000001003e */
[----:B------:R-:W-:Y:S01]  /*4aa0*/  FMUL.FTZ R68, R64, UR6 ;  /* 0x0000000640447c20 */ /* 0x000fe20008410000 */
[----:B------:R-:W-:Y:S01]  /*4ab0*/  FFMA.FTZ R67, R203, R98, R63 ;  /* 0x00000062cb437223 */ /* 0x000fe2000001003f */
[----:B------:R-:W-:Y:S01]  /*4ac0*/  FMUL.FTZ R69, R65, UR6 ;  /* 0x0000000641457c20 */ /* 0x000fe20008410000 */
        /* <DEDUP_REMOVED lines=18> */
.L_x_3188:
        /* <DEDUP_REMOVED lines=18> */
[----:B-1----:R-:W-:Y:S01]  /*4d10*/  SEL R72, R92, RZ, P1 ;  /* 0x000000ff5c487207 */ /* 0x002fe20000800000 */
[----:B------:R-:W-:Y:S01]  /*4d20*/  FMUL.FTZ R98, R98, UR6 ;  /* 0x0000000662627c20 */ /* 0x000fe20008410000 */
[----:B------:R-:W-:-:S02]  /*4d30*/  SEL R68, R92, RZ, P6 ;  /* 0x000000ff5c447207 */ /* 0x000fc40003000000 */
[----:B------:R-:W-:Y:S02]  /*4d40*/  SEL R73, R96, RZ, P5 ;  /* 0x000000ff60497207 */ /* 0x000fe40002800000 */
[C---:B------:R-:W-:Y:S02]  /*4d50*/  LOP3.LUT P4, RZ, R184.reuse, 0xff0000, RZ, 0xc0, !PT ;  /* 0x00ff0000b8ff7812 */ /* 0x040fe4000788c0ff */
[----:B------:R-:W-:Y:S02]  /*4d60*/  ISETP.GE.U32.AND P3, PT, R184, 0x1000000, PT ;  /* 0x01000000b800780c */ /* 0x000fe40003f66070 */
[C---:B------:R-:W-:Y:S02]  /*4d70*/  LOP3.LUT P1, RZ, R199.reuse, 0xff00, RZ, 0xc0, !PT ;  /* 0x0000ff00c7ff7812 */ /* 0x040fe4000782c0ff */
        /* <DEDUP_REMOVED lines=8> */
.L_x_3187:
[----:B------:R-:W-:Y:S05]  /*4e00*/  @!P2 BRA `(.L_x_3190) ;  /* 0x000000000084a947 */ /* 0x000fea0003800000 */
[-CC-:B------:R-:W-:Y:S01]  /*4e10*/  FFMA.FTZ R92, R92, R99.reuse, R104.reuse ;  /* 0x000000635c5c7223 */ /* 0x180fe20000010068 */
[-CC-:B------:R-:W-:Y:S01]  /*4e20*/  FFMA.FTZ R96, R96, R99.reuse, R104.reuse ;  /* 0x0000006360607223 */ /* 0x180fe20000010068 */
[-CC-:B------:R-:W-:Y:S01]  /*4e30*/  FFMA.FTZ R97, R97, R99.reuse, R104.reuse ;  /* 0x0000006361617223 */ /* 0x180fe20000010068 */
[----:B------:R-:W-:Y:S01]  /*4e40*/  FFMA.FTZ R98, R98, R99, R104 ;  /* 0x0000006362627223 */ /* 0x000fe20000010068 */
[----:B------:R-:W-:Y:S01]  /*4e50*/  FADD.FTZ R92, R95, -R92 ;  /* 0x8000005c5f5c7221 */ /* 0x000fe20000010000 */
[----:B------:R-:W-:Y:S01]  /*4e60*/  FADD.FTZ R96, R113, -R96 ;  /* 0x8000006071607221 */ /* 0x000fe20000010000 */
[----:B-1----:R-:W-:Y:S01]  /*4e70*/  FADD.FTZ R66, R114, -R97 ;  /* 0x8000006172427221 */ /* 0x002fe20000010000 */
[----:B------:R-:W-:Y:S01]  /*4e80*/  FADD.FTZ R98, R115, -R98 ;  /* 0x8000006273627221 */ /* 0x000fe20000010000 */
[C---:B------:R-:W-:Y:S01]  /*4e90*/  FMUL.FTZ R64, R203.reuse, R92 ;  /* 0x0000005ccb407220 */ /* 0x040fe20000410000 */
[C---:B------:R-:W-:Y:S01]  /*4ea0*/  FMUL.FTZ R65, R203.reuse, R96 ;  /* 0x00000060cb417220 */ /* 0x040fe20000410000 */
[----:B------:R-:W-:Y:S01]  /*4eb0*/  LOP3.LUT P1, RZ, R184, 0xff, RZ, 0xc0, !PT ;  /* 0x000000ffb8ff7812 */ /* 0x000fe2000782c0ff */
[C---:B------:R-:W-:Y:S01]  /*4ec0*/  FMUL.FTZ R66, R203.reuse, R66 ;  /* 0x00000042cb427220 */ /* 0x040fe20000410000 */
[----:B------:R-:W-:Y:S01]  /*4ed0*/  FMUL.FTZ R68, R64, UR6 ;  /* 0x0000000640447c20 */ /* 0x000fe20008410000 */
[----:B------:R-:W-:Y:S01]  /*4ee0*/  FMUL.FTZ R67, R203, R98 ;  /* 0x00000062cb437220 */ /* 0x000fe20000410000 */
        /* <DEDUP_REMOVED lines=19> */
.L_x_3190:
        /* <DEDUP_REMOVED lines=10> */
[----:B------:R-:W-:Y:S01]  /*50c0*/  LOP3.LUT P1, RZ, R184, 0xff, RZ, 0xc0, !PT ;  /* 0x000000ffb8ff7812 */ /* 0x000fe2000782c0ff */
[C---:B------:R-:W-:Y:S01]  /*50d0*/  FMUL.FTZ R114, R203.reuse, R114 ;  /* 0x00000072cb727220 */ /* 0x040fe20000410000 */
[----:B------:R-:W-:Y:S01]  /*50e0*/  FMUL.FTZ R92, R92, UR6 ;  /* 0x000000065c5c7c20 */ /* 0x000fe20008410000 */
[----:B------:R-:W-:Y:S01]  /*50f0*/  FMUL.FTZ R96, R96, UR6 ;  /* 0x0000000660607c20 */ /* 0x000fe20008410000 */
[----:B------:R-:W-:Y:S01]  /*5100*/  LOP3.LUT P5, RZ, R184, 0xff00, RZ, 0xc0, !PT ;  /* 0x0000ff00b8ff7812 */ /* 0x000fe200078ac0ff */
[----:B------:R-:W-:Y:S01]  /*5110*/  FMUL.FTZ R98, R203, R98 ;  /* 0x00000062cb627220 */ /* 0x000fe20000410000 */
        /* <DEDUP_REMOVED lines=17> */
.L_x_3186:
        /* <DEDUP_REMOVED lines=27> */
.L_x_3192:
        /* <DEDUP_REMOVED lines=25> */
.L_x_3191:
        /* <DEDUP_REMOVED lines=26> */
.L_x_3193:
        /* <DEDUP_REMOVED lines=24> */
.L_x_3189:
        /* <DEDUP_REMOVED lines=13> */
.L_x_3160:
        /* <DEDUP_REMOVED lines=64> */
.L_x_3159:
[----:B------:R-:W-:Y:S05]  /*5d60*/  BSYNC B0 ;  /* 0x0000000000007941 */ /* 0x000fea0003800000 */
.L_x_3158:
        /* <DEDUP_REMOVED lines=36> */
[----:B----4-:R-:W-:-:S03]  /*5fb0*/  FADD.FTZ R10, RZ, R10 ;  /* 0x0000000aff0a7221 */ /* 0x010fc60000010000 */
[----:B------:R-:W4:Y:S01]  /*5fc0*/  LDS R29, [R9+0x1c00] ;  /* 0x001c0000091d7984 */ /* 0x000f220000000800 */
[----:B-----5:R-:W-:-:S03]  /*5fd0*/  FADD.FTZ R2, R2, R11 ;  /* 0x0000000b02027221 */ /* 0x020fc60000010000 */
[----:B------:R-:W5:Y:S01]  /*5fe0*/  LDS R31, [R9+0x1e00] ;  /* 0x001e0000091f7984 */ /* 0x000f620000000800 */
[----:B---3--:R-:W-:Y:S01]  /*5ff0*/  FADD.FTZ R3, R3, R12 ;  /* 0x0000000c03037221 */ /* 0x008fe20000010000 */
[----:B------:R-:W-:Y:S01]  /*6000*/  BAR.SYNC.DEFER_BLOCKING 0x0 ;  /* 0x0000000000007b1d */ /* 0x000fe20000010000 */
[----:B------:R-:W-:Y:S01]  /*6010*/  FADD.FTZ R8, R8, R13 ;  /* 0x0000000d08087221 */ /* 0x000fe20000010000 */
        /* <DEDUP_REMOVED lines=32> */
[----:B------:R-:W2:Y:S01]  /*6220*/  LDS R10, [R9+0x1c00] ;  /* 0x001c0000090a7984 */ /* 0x000ea20000000800 */
[----:B----4-:R-:W-:-:S03]  /*6230*/  FADD.FTZ R26, RZ, R26 ;  /* 0x0000001aff1a7221 */ /* 0x010fc60000010000 */
[----:B------:R-:W3:Y:S01]  /*6240*/  LDS R12, [R9+0x1e00] ;  /* 0x001e0000090c7984 */ /* 0x000ee20000000800 */
        /* <DEDUP_REMOVED lines=11> */
[----:B------:R-:W-:Y:S01]  /*6300*/  STS.128 [R0+0x400], R80 ;  /* 0x0004005000007388 */ /* 0x000fe20000000c00 */
[----:B--2---:R-:W-:-:S03]  /*6310*/  FADD.FTZ R15, R15, R10 ;  /* 0x0000000a0f0f7221 */ /* 0x004fc60000010000 */
[----:B------:R0:W-:Y:S01]  /*6320*/  STS.128 [R0+0x600], R16 ;  /* 0x0006001000007388 */ /* 0x0001e20000000c00 */
[----:B---3--:R-:W-:Y:S01]  /*6330*/  FADD.FTZ R21, R21, R12 ;  /* 0x0000000c15157221 */ /* 0x008fe20000010000 */
[----:B------:R-:W-:Y:S01]  /*6340*/  BAR.SYNC.DEFER_BLOCKING 0x0 ;  /* 0x0000000000007b1d */ /* 0x000fe20000010000 */
[----:B0-----:R-:W-:-:S05]  /*6350*/  FADD.FTZ R17, R3, R2 ;  /* 0x0000000203117221 */ /* 0x001fca0000010000 */
        /* <DEDUP_REMOVED lines=58> */
[----:B--2---:R-:W-:-:S03]  /*6700*/  FADD.FTZ R22, RZ, R22 ;  /* 0x00000016ff167221 */ /* 0x004fc60000010000 */
[----:B------:R-:W2:Y:S01]  /*6710*/  LDS R23, [R9+0xe00] ;  /* 0x000e000009177984 */ /* 0x000ea20000000800 */
[----:B---3--:R-:W-:-:S03]  /*6720*/  FADD.FTZ R32, R32, R53 ;  /* 0x0000003520207221 */ /* 0x008fc60000010000 */
[----:B------:R-:W3:Y:S01]  /*6730*/  LDS R39, [R9+0x1c00] ;  /* 0x001c000009277984 */ /* 0x000ee20000000800 */
[----:B----4-:R-:W-:-:S03]  /*6740*/  FADD.FTZ R3, R22, R3 ;  /* 0x0000000316037221 */ /* 0x010fc60000010000 */
[----:B------:R-:W4:Y:S01]  /*6750*/  LDS R33, [R9+0x1600] ;  /* 0x0016000009217984 */ /* 0x000f220000000800 */
[----:B0-----:R-:W-:-:S03]  /*6760*/  FADD.FTZ R5, R32, R5 ;  /* 0x0000000520057221 */ /* 0x001fc60000010000 */
[----:B------:R0:W4:Y:S01]  /*6770*/  LDS R41, [R9+0x1e00] ;  /* 0x001e000009297984 */ /* 0x0001220000000800 */
[----:B-----5:R-:W-:Y:S01]  /*6780*/  FADD.FTZ R7, R3, R2 ;  /* 0x0000000203077221 */ /* 0x020fe20000010000 */
[C---:B------:R-:W-:Y:S01]  /*6790*/  IADD3 R2, P0, PT, R8.reuse, UR18, RZ ;  /* 0x0000001208027c10 */ /* 0x040fe2000ff1e0ff */
[----:B------:R-:W-:Y:S01]  /*67a0*/  FADD.FTZ R35, R5, R4 ;  /* 0x0000000405237221 */ /* 0x000fe20000010000 */
[C---:B------:R-:W-:Y:S02]  /*67b0*/  IADD3 R4, P1, PT, R8.reuse, UR16, RZ ;  /* 0x0000001008047c10 */ /* 0x040fe4000ff3e0ff */
[----:B------:R-:W-:Y:S01]  /*67c0*/  IADD3 R8, P3, PT, R8, UR20, RZ ;  /* 0x0000001408087c10 */ /* 0x000fe2000ff7e0ff */
[----:B------:R-:W-:Y:S01]  /*67d0*/  FADD.FTZ R0, RZ, R0 ;  /* 0x00000000ff007221 */ /* 0x000fe20000010000 */
[C---:B------:R-:W-:Y:S02]  /*67e0*/  IADD3.X R3, PT, PT, R14.reuse, UR19, RZ, P0, !PT ;  /* 0x000000130e037c10 */ /* 0x040fe400087fe4ff */
[C---:B------:R-:W-:Y:S01]  /*67f0*/  IADD3.X R5, PT, PT, R14.reuse, UR17, RZ, P1, !PT ;  /* 0x000000110e057c10 */ /* 0x040fe20008ffe4ff */
[----:B------:R-:W-:Y:S01]  /*6800*/  FADD.FTZ R37, R7, R12 ;  /* 0x0000000c07257221 */ /* 0x000fe20000010000 */
[C---:B------:R-:W-:Y:S01]  /*6810*/  IADD3.X R7, PT, PT, R14.reuse, UR23, RZ, P2, !PT ;  /* 0x000000170e077c10 */ /* 0x040fe200097fe4ff */
[----:B------:R-:W-:Y:S01]  /*6820*/  STG.E desc[UR10][R2.64], R17 ;  /* 0x0000001102007986 */ /* 0x000fe2000c10190a */
[----:B0-----:R-:W-:Y:S01]  /*6830*/  IADD3.X R9, PT, PT, R14, UR21, RZ, P3, !PT ;  /* 0x000000150e097c10 */ /* 0x001fe20009ffe4ff */
        /* <DEDUP_REMOVED lines=23> */
.L_x_3161:
        /* <DEDUP_REMOVED lines=8> */
.L_x_3196:
[----:B------:R-:W-:Y:S05]  /*6a30*/  BSYNC B2 ;  /* 0x0000000000027941 */ /* 0x000fea0003800000 */
.L_x_3195:
        /* <DEDUP_REMOVED lines=8> */
.L_x_3197:
[----:B------:R-:W-:-:S05]  /*6ac0*/  FADD.FTZ R13, R10, R13 ;  /* 0x0000000d0a0d7221 */ /* 0x000fca0000010000 */
[----:B------:R-:W-:Y:S01]  /*6ad0*/  MOV R111, R13 ;  /* 0x0000000d006f7202 */ /* 0x000fe20000000f00 */
[----:B------:R-:W-:Y:S01]  /*6ae0*/  HFMA2 R112, -RZ, RZ, 0, 1.1920928955078125e-07 ;  /* 0x00000002ff707431 */ /* 0x000fe200000001ff */
[----:B------:R-:W-:-:S07]  /*6af0*/  MOV R8, R108 ;  /* 0x0000006c00087202 */ /* 0x000fce0000000f00 */
[----:B------:R-:W-:Y:S05]  /*6b00*/  WARPSYNC.COLLECTIVE R110, `(.L_x_3198) ;  /* 0x000000006e087348 */ /* 0x000fea0003c00000 */
[----:B------:R0:W1:Y:S02]  /*6b10*/  SHFL.BFLY P4, R108, R111, R112, R117 ;  /* 0x0c0000706f6c7389 */ /* 0x0000640000080075 */
[----:B01----:R-:W-:Y:S05]  /*6b20*/  ENDCOLLECTIVE ;  /* 0x000000000000791b */ /* 0x003fea0003800000 */
.L_x_3198:
[----:B------:R-:W-:-:S05]  /*6b30*/  FADD.FTZ R8, R11, R8 ;  /* 0x000000080b087221 */ /* 0x000fca0000010000 */
[----:B------:R-:W-:Y:S02]  /*6b40*/  MOV R111, R8 ;  /* 0x00000008006f7202 */ /* 0x000fe40000000f00 */
[----:B------:R-:W-:-:S07]  /*6b50*/  MOV R20, R108 ;  /* 0x0000006c00147202 */ /* 0x000fce0000000f00 */
[----:B------:R-:W-:Y:S05]  /*6b60*/  WARPSYNC.COLLECTIVE R110, `(.L_x_3199) ;  /* 0x000000006e087348 */ /* 0x000fea0003c00000 */
[----:B------:R0:W1:Y:S02]  /*6b70*/  SHFL.BFLY P4, R108, R111, R112, R117 ;  /* 0x0c0000706f6c7389 */ /* 0x0000640000080075 */
[----:B01----:R-:W-:Y:S05]  /*6b80*/  ENDCOLLECTIVE ;  /* 0x000000000000791b */ /* 0x003fea0003800000 */
.L_x_3199:
[----:B------:R-:W-:Y:S01]  /*6b90*/  FADD.FTZ R20, R13, R20 ;  /* 0x000000140d147221 */ /* 0x000fe20000010000 */
[----:B------:R-:W-:-:S04]  /*6ba0*/  MOV R13, R83 ;  /* 0x00000053000d7202 */ /* 0x000fc80000000f00 */
[----:B------:R-:W-:Y:S01]  /*6bb0*/  MOV R111, R20 ;  /* 0x00000014006f7202 */ /* 0x000fe20000000f00 */
[----:B------:R-:W-:Y:S01]  /*6bc0*/  HFMA2 R112, -RZ, RZ, 0, 2.384185791015625e-07 ;  /* 0x00000004ff707431 */ /* 0x000fe200000001ff */
[----:B------:R-:W-:-:S07]  /*6bd0*/  MOV R25, R108 ;  /* 0x0000006c00197202 */ /* 0x000fce0000000f00 */
[----:B------:R-:W-:Y:S05]  /*6be0*/  WARPSYNC.COLLECTIVE R110, `(.L_x_3200) ;  /* 0x000000006e087348 */ /* 0x000fea0003c00000 */
[----:B------:R0:W1:Y:S02]  /*6bf0*/  SHFL.BFLY P4, R108, R111, R112, R117 ;  /* 0x0c0000706f6c7389 */ /* 0x0000640000080075 */
[----:B01----:R-:W-:Y:S05]  /*6c00*/  ENDCOLLECTIVE ;  /* 0x000000000000791b */ /* 0x003fea0003800000 */
.L_x_3200:
[----:B------:R-:W-:Y:S01]  /*6c10*/  FADD.FTZ R25, R8, R25 ;  /* 0x0000001908197221 */ /* 0x000fe20000010000 */
[----:B------:R-:W-:-:S04]  /*6c20*/  MOV R8, R79 ;  /* 0x0000004f00087202 */ /* 0x000fc80000000f00 */
[----:B------:R-:W-:Y:S02]  /*6c30*/  MOV R111, R25 ;  /* 0x00000019006f7202 */ /* 0x000fe40000000f00 */
[----:B------:R-:W-:-:S07]  /*6c40*/  MOV R105, R108 ;  /* 0x0000006c00697202 */ /* 0x000fce0000000f00 */
[----:B------:R-:W-:Y:S05]  /*6c50*/  WARPSYNC.COLLECTIVE R110, `(.L_x_3201) ;  /* 0x000000006e087348 */ /* 0x000fea0003c00000 */
[----:B------:R0:W1:Y:S02]  /*6c60*/  SHFL.BFLY P4, R108, R111, R112, R117 ;  /* 0x0c0000706f6c7389 */ /* 0x0000640000080075 */
[----:B01----:R-:W-:Y:S05]  /*6c70*/  ENDCOLLECTIVE ;  /* 0x000000000000791b */ /* 0x003fea0003800000 */
.L_x_3201:
[----:B------:R-:W-:Y:S01]  /*6c80*/  FADD.FTZ R105, R20, R105 ;  /* 0x0000006914697221 */ /* 0x000fe20000010000 */
[----:B------:R-:W-:-:S04]  /*6c90*/  MOV R20, R80 ;  /* 0x0000005000147202 */ /* 0x000fc80000000f00 */
[----:B------:R-:W-:Y:S01]  /*6ca0*/  MOV R111, R105 ;  /* 0x00000069006f7202 */ /* 0x000fe20000000f00 */
[----:B------:R-:W-:Y:S01]  /*6cb0*/  HFMA2 R112, -RZ, RZ, 0, 4.76837158203125e-07 ;  /* 0x00000008ff707431 */ /* 0x000fe200000001ff */
[----:B------:R-:W-:-:S07]  /*6cc0*/  MOV R104, R108 ;  /* 0x0000006c00687202 */ /* 0x000fce0000000f00 */
[----:B------:R-:W-:Y:S05]  /*6cd0*/  WARPSYNC.COLLECTIVE R110, `(.L_x_3202) ;  /* 0x000000006e087348 */ /* 0x000fea0003c00000 */
[----:B------:R0:W1:Y:S02]  /*6ce0*/  SHFL.BFLY P4, R108, R111, R112, R117 ;  /* 0x0c0000706f6c7389 */ /* 0x0000640000080075 */
[----:B01----:R-:W-:Y:S05]  /*6cf0*/  ENDCOLLECTIVE ;  /* 0x000000000000791b */ /* 0x003fea0003800000 */
.L_x_3202:
[----:B------:R-:W-:Y:S01]  /*6d00*/  FADD.FTZ R104, R25, R104 ;  /* 0x0000006819687221 */ /* 0x000fe20000010000 */
[----:B------:R-:W-:-:S04]  /*6d10*/  MOV R25, R99 ;  /* 0x0000006300197202 */ /* 0x000fc80000000f00 */
[----:B------:R-:W-:Y:S02]  /*6d20*/  MOV R111, R104 ;  /* 0x00000068006f7202 */ /* 0x000fe40000000f00 */
[----:B------:R-:W-:-:S07]  /*6d30*/  MOV R10, R108 ;  /* 0x0000006c000a7202 */ /* 0x000fce0000000f00 */
[----:B------:R-:W-:Y:S05]  /*6d40*/  WARPSYNC.COLLECTIVE R110, `(.L_x_3203) ;  /* 0x000000006e087348 */ /* 0x000fea0003c00000 */
[----:B------:R0:W1:Y:S02]  /*6d50*/  SHFL.BFLY P4, R108, R111, R112, R117 ;  /* 0x0c0000706f6c7389 */ /* 0x0000640000080075 */
[----:B01----:R-:W-:Y:S05]  /*6d60*/  ENDCOLLECTIVE ;  /* 0x000000000000791b */ /* 0x003fea0003800000 */
.L_x_3203:
[----:B------:R-:W-:Y:S01]  /*6d70*/  FADD.FTZ R106, R105, R10 ;  /* 0x0000000a696a7221 */ /* 0x000fe20000010000 */
[----:B------:R-:W-:Y:S02]  /*6d80*/  MOV R10, R22 ;  /* 0x00000016000a7202 */ /* 0x000fe40000000f00 */
[----:B------:R-:W-:Y:S02]  /*6d90*/  MOV R22, R82 ;  /* 0x0000005200167202 */ /* 0x000fe40000000f00 */
[----:B------:R-:W-:Y:S01]  /*6da0*/  MOV R111, R106 ;  /* 0x0000006a006f7202 */ /* 0x000fe20000000f00 */
[----:B------:R-:W-:Y:S01]  /*6db0*/  HFMA2 R112, -RZ, RZ, 0, 9.5367431640625e-07 ;  /* 0x00000010ff707431 */ /* 0x000fe200000001ff */
[----:B------:R-:W-:-:S07]  /*6dc0*/  MOV R11, R108 ;  /* 0x0000006c000b7202 */ /* 0x000fce0000000f00 */
[----:B------:R-:W-:Y:S05]  /*6dd0*/  WARPSYNC.COLLECTIVE R110, `(.L_x_3204) ;  /* 0x000000006e087348 */ /* 0x000fea0003c00000 */
[----:B------:R0:W1:Y:S02]  /*6de0*/  SHFL.BFLY P4, R108, R111, R112, R117 ;  /* 0x0c0000706f6c7389 */ /* 0x0000640000080075 */
[----:B01----:R-:W-:Y:S05]  /*6df0*/  ENDCOLLECTIVE ;  /* 0x000000000000791b */ /* 0x003fea0003800000 */
.L_x_3204:
[----:B------:R-:W-:Y:S01]  /*6e00*/  FADD.FTZ R107, R104, R11 ;  /* 0x0000000b686b7221 */ /* 0x000fe20000010000 */
[----:B------:R-:W-:-:S04]  /*6e10*/  MOV R11, R81 ;  /* 0x00000051000b7202 */ /* 0x000fc80000000f00 */
[----:B------:R-:W-:Y:S02]  /*6e20*/  MOV R111, R107 ;  /* 0x0000006b006f7202 */ /* 0x000fe40000000f00 */
[----:B------:R-:W-:-:S07]  /*6e30*/  MOV R109, R108 ;  /* 0x0000006c006d7202 */ /* 0x000fce0000000f00 */
[----:B------:R-:W-:Y:S05]  /*6e40*/  WARPSYNC.COLLECTIVE R110, `(.L_x_3205) ;  /* 0x000000006e087348 */ /* 0x000fea0003c00000 */
[----:B------:R0:W1:Y:S02]  /*6e50*/  SHFL.BFLY P4, R108, R111, R112, R117 ;  /* 0x0c0000706f6c7389 */ /* 0x0000640000080075 */
[----:B01----:R-:W-:Y:S05]  /*6e60*/  ENDCOLLECTIVE ;  /* 0x000000000000791b */ /* 0x003fea0003800000 */
.L_x_3205:
[----:B------:R-:W-:Y:S05]  /*6e70*/  BRA `(.L_x_3206) ;  /* 0xffffffa800d47947 */ /* 0x000fea000383ffff */
.L_x_3207:
        /* <DEDUP_REMOVED lines=16> */
.L_x_3987:


//--------------------- .text._ZN10layer_norm22ln_bwd_finalize_kernelINS_22Kernel_traits_finalizeILj512E6__halfffffjLb0ELj1024ELj4ENS_18Kernel_traits_baseILj512ES2_ffffjLj1024EEEEELb0ELb0EEEvNS_9BwdParamsE --------------------------
	.section	.text._ZN10layer_norm22ln_bwd_finalize_kernelINS_22Kernel_traits_finalizeILj512E6__halfffffjLb0ELj1024ELj4ENS_18Kernel_traits_baseILj512ES2_ffffjLj1024EEEEELb0ELb0EEEvNS_9BwdParamsE,"ax",@progbits
	.align	128
        .global         _ZN10layer_norm22ln_bwd_finalize_kernelINS_22Kernel_traits_finalizeILj512E6__halfffffjLb0ELj1024ELj4ENS_18Kernel_traits_baseILj512ES2_ffffjLj1024EEEEELb0ELb0EEEvNS_9BwdParamsE
        .type           _ZN10layer_norm22ln_bwd_finalize_kernelINS_22Kernel_traits_finalizeILj512E6__halfffffjLb0ELj1024ELj4ENS_18Kernel_traits_baseILj512ES2_ffffjLj1024EEEEELb0ELb0EEEvNS_9BwdParamsE,@function
        .size           _ZN10layer_norm22ln_bwd_finalize_kernelINS_22Kernel_traits_finalizeILj512E6__halfffffjLb0ELj1024ELj4ENS_18Kernel_traits_baseILj512ES2_ffffjLj1024EEEEELb0ELb0EEEvNS_9BwdParamsE,(.L_x_3988 - _ZN10layer_norm22ln_bwd_finalize_kernelINS_22Kernel_traits_finalizeILj512E6__halfffffjLb0ELj1024ELj4ENS_18Kernel_traits_baseILj512ES2_ffffjLj1024EEEEELb0ELb0EEEvNS_9BwdParamsE)
        .other          _ZN10layer_norm22ln_bwd_finalize_kernelINS_22Kernel_traits_finalizeILj512E6__halfffffjLb0ELj1024ELj4ENS_18Kernel_traits_baseILj512ES2_ffffjLj1024EEEEELb0ELb0EEEvNS_9BwdParamsE,@"STO_CUDA_ENTRY STV_DEFAULT"
_ZN10layer_norm22ln_bwd_finalize_kernelINS_22Kernel_traits_finalizeILj512E6__halfffffjLb0ELj1024ELj4ENS_18Kernel_traits_baseILj512ES2_ffffjLj1024EEEEELb0ELb0EEEvNS_9BwdParamsE:
.text._ZN10layer_norm22ln_bwd_finalize_kernelINS_22Kernel_traits_finalizeILj512E6__halfffffjLb0ELj1024ELj4ENS_18Kernel_traits_baseILj512ES2_ffffjLj1024EEEEELb0ELb0EEEvNS_9BwdParamsE:
        /* <DEDUP_REMOVED lines=82> */
.L_x_3212:
        /* <DEDUP_REMOVED lines=118> */
.L_x_3211:
[----:B------:R-:W-:Y:S05]  /*0c80*/  BSYNC.RECONVERGENT B1 ;  /* 0x0000000000017941 */ /* 0x000fea0003800200 */
.L_x_3210:
        /* <DEDUP_REMOVED lines=75> */
.L_x_3214:
[----:B------:R-:W-:Y:S05]  /*1140*/  BSYNC.RECONVERGENT B1 ;  /* 0x0000000000017941 */ /* 0x000fea0003800200 */
.L_x_3213:
        /* <DEDUP_REMOVED lines=37> */
.L_x_3216:
[----:B------:R-:W-:Y:S05]  /*13a0*/  BSYNC.RECONVERGENT B1 ;  /* 0x0000000000017941 */ /* 0x000fea0003800200 */
.L_x_3215:
[----:B------:R-:W-:Y:S05]  /*13b0*/  @!P1 BRA `(.L_x_3209) ;  /* 0x0000000000409947 */ /* 0x000fea0003800000 */
[----:B------:R-:W0:Y:S01]  /*13c0*/  LDC.64 R10, c[0x0][0x440] ;  /* 0x00011000ff0a7b82 */ /* 0x000e220000000a00 */
[----:B------:R-:W-:Y:S01]  /*13d0*/  IMAD R59, R0, R56, R59 ;  /* 0x00000038003b7224 */ /* 0x000fe200078e023b */
[----:B------:R-:W-:Y:S02]  /*13e0*/  LOP3.LUT R8, R8, 0x1f, RZ, 0xc0, !PT ;  /* 0x0000001f08087812 */ /* 0x000fe400078ec0ff */
[----:B------:R-:W-:Y:S02]  /*13f0*/  IADD3 R9, PT, PT, -R9, RZ, RZ ;  /* 0x000000ff09097210 */ /* 0x000fe40007ffe1ff */
[----:B------:R-:W-:Y:S02]  /*1400*/  IADD3 R59, PT, PT, R8, R59, RZ ;  /* 0x0000003b083b7210 */ /* 0x000fe40007ffe0ff */
[----:B------:R-:W1:Y:S05]  /*1410*/  LDC.64 R12, c[0x0][0x448] ;  /* 0x00011200ff0c7b82 */ /* 0x000e6a0000000a00 */
.L_x_3217:
        /* <DEDUP_REMOVED lines=10> */
.L_x_3209:
[----:B------:R-:W-:Y:S05]  /*14c0*/  BSYNC.RECONVERGENT B0 ;  /* 0x0000000000007941 */ /* 0x000fea0003800200 */
.L_x_3208:
        /* <DEDUP_REMOVED lines=59> */
.L_x_3218:
        /* <DEDUP_REMOVED lines=16> */
.L_x_3988:


//--------------------- .text._ZN10layer_norm40ln_parallel_residual_bwd_finalize_kernelINS_22Kernel_traits_finalizeILj512E6__halfffffjLb0ELj1024ELj4ENS_18Kernel_traits_baseILj512ES2_ffffjLj1024EEEEELb0EEEvNS_9BwdParamsE --------------------------
	.section	.text._ZN10layer_norm40ln_parallel_residual_bwd_finalize_kernelINS_22Kernel_traits_finalizeILj512E6__halfffffjLb0ELj1024ELj4ENS_18Kernel_traits_baseILj512ES2_ffffjLj1024EEEEELb0EEEvNS_9BwdParamsE,"ax",@progbits
	.align	128
        .global         _ZN10layer_norm40ln_parallel_residual_bwd_finalize_kernelINS_22Kernel_traits_finalizeILj512E6__halfffffjLb0ELj1024ELj4ENS_18Kernel_traits_baseILj512ES2_ffffjLj1024EEEEELb0EEEvNS_9BwdParamsE
        .type           _ZN10layer_norm40ln_parallel_residual_bwd_finalize_kernelINS_22Kernel_traits_finalizeILj512E6__halfffffjLb0ELj1024ELj4ENS_18Kernel_traits_baseILj512ES2_ffffjLj1024EEEEELb0EEEvNS_9BwdParamsE,@function
        .size           _ZN10layer_norm40ln_parallel_residual_bwd_finalize_kernelINS_22Kernel_traits_finalizeILj512E6__halfffffjLb0ELj1024ELj4ENS_18Kernel_traits_baseILj512ES2_ffffjLj1024EEEEELb0EEEvNS_9BwdParamsE,(.L_x_3989 - _ZN10layer_norm40ln_parallel_residual_bwd_finalize_kernelINS_22Kernel_traits_finalizeILj512E6__halfffffjLb0ELj1024ELj4ENS_18Kernel_traits_baseILj512ES2_ffffjLj1024EEEEELb0EEEvNS_9BwdParamsE)
        .other          _ZN10layer_norm40ln_parallel_residual_bwd_finalize_kernelINS_22Kernel_traits_finalizeILj512E6__halfffffjLb0ELj1024ELj4ENS_18Kernel_traits_baseILj512ES2_ffffjLj1024EEEEELb0EEEvNS_9BwdParamsE,@"STO_CUDA_ENTRY STV_DEFAULT"
_ZN10layer_norm40ln_parallel_residual_bwd_finalize_kernelINS_22Kernel_traits_finalizeILj512E6__halfffffjLb0ELj1024ELj4ENS_18Kernel_traits_baseILj512ES2_ffffjLj1024EEEEELb0EEEvNS_9BwdParamsE:
.text._ZN10layer_norm40ln_parallel_residual_bwd_finalize_kernelINS_22Kernel_traits_finalizeILj512E6__halfffffjLb0ELj1024ELj4ENS_18Kernel_traits_baseILj512ES2_ffffjLj1024EEEEELb0EEEvNS_9BwdParamsE:
        /* <DEDUP_REMOVED lines=60> */
.L_x_3223:
        /* <DEDUP_REMOVED lines=112> */
.L_x_3222:
[----:B------:R-:W-:Y:S05]  /*0ac0*/  BSYNC.RECONVERGENT B1 ;  /* 0x0000000000017941 */ /* 0x000fea0003800200 */
.L_x_3221:
        /* <DEDUP_REMOVED lines=65> */
.L_x_3225:
[----:B------:R-:W-:Y:S05]  /*0ee0*/  BSYNC.RECONVERGENT B1 ;  /* 0x0000000000017941 */ /* 0x000fea0003800200 */
.L_x_3224:
        /* <DEDUP_REMOVED lines=36> */
.L_x_3227:
[----:B------:R-:W-:Y:S05]  /*1130*/  BSYNC.RECONVERGENT B1 ;  /* 0x0000000000017941 */ /* 0x000fea0003800200 */
.L_x_3226:
        /* <DEDUP_REMOVED lines=18> */
.L_x_3220:
[----:B------:R-:W-:Y:S05]  /*1260*/  BSYNC.RECONVERGENT B0 ;  /* 0x0000000000007941 */ /* 0x000fea0003800200 */
.L_x_3219:
        /* <DEDUP_REMOVED lines=94> */
.L_x_3228:
        /* <DEDUP_REMOVED lines=11> */
.L_x_3989:


//--------------------- .text._ZN10layer_norm31ln_parallel_residual_bwd_kernelINS_13Kernel_traitsI6__halfffffjLj512ELj1ELj4ELj1ELj16ENS_18Kernel_traits_baseILj512ES2_ffffjLj128EEEEELb1ELb1ELb0EEEvNS_9BwdParamsE --------------------------
	.section	.text._ZN10layer_norm31ln_parallel_residual_bwd_kernelINS_13Kernel_traitsI6__halfffffjLj512ELj1ELj4ELj1ELj16ENS_18Kernel_traits_baseILj512ES2_ffffjLj128EEEEELb1ELb1ELb0EEEvNS_9BwdParamsE,"ax",@progbits
	.align	128
        .global         _ZN10layer_norm31ln_parallel_residual_bwd_kernelINS_13Kernel_traitsI6__halfffffjLj512ELj1ELj4ELj1ELj16ENS_18Kernel_traits_baseILj512ES2_ffffjLj128EEEEELb1ELb1ELb0EEEvNS_9BwdParamsE
        .type           _ZN10layer_norm31ln_parallel_residual_bwd_kernelINS_13Kernel_traitsI6__halfffffjLj512ELj1ELj4ELj1ELj16ENS_18Kernel_traits_baseILj512ES2_ffffjLj128EEEEELb1ELb1ELb0EEEvNS_9BwdParamsE,@function
        .size           _ZN10layer_norm31ln_parallel_residual_bwd_kernelINS_13Kernel_traitsI6__halfffffjLj512ELj1ELj4ELj1ELj16ENS_18Kernel_traits_baseILj512ES2_ffffjLj128EEEEELb1ELb1ELb0EEEvNS_9BwdParamsE,(.L_x_3990 - _ZN10layer_norm31ln_parallel_residual_bwd_kernelINS_13Kernel_traitsI6__halfffffjLj512ELj1ELj4ELj1ELj16ENS_18Kernel_traits_baseILj512ES2_ffffjLj128EEEEELb1ELb1ELb0EEEvNS_9BwdParamsE)
        .other          _ZN10layer_norm31ln_parallel_residual_bwd_kernelINS_13Kernel_traitsI6__halfffffjLj512ELj1ELj4ELj1ELj16ENS_18Kernel_traits_baseILj512ES2_ffffjLj128EEEEELb1ELb1ELb0EEEvNS_9BwdParamsE,@"STO_CUDA_ENTRY STV_DEFAULT"
_ZN10layer_norm31ln_parallel_residual_bwd_kernelINS_13Kernel_traitsI6__halfffffjLj512ELj1ELj4ELj1ELj16ENS_18Kernel_traits_baseILj512ES2_ffffjLj128EEEEELb1ELb1ELb0EEEvNS_9BwdParamsE:
.text._ZN10layer_norm31ln_parallel_residual_bwd_kernelINS_13Kernel_traitsI6__halfffffjLj512ELj1ELj4ELj1ELj16ENS_18Kernel_traits_baseILj512ES2_ffffjLj128EEEEELb1ELb1ELb0EEEvNS_9BwdParamsE:
        /* <DEDUP_REMOVED lines=20> */
[C---:B------:R-:W-:Y:S02]  /*0140*/  ISETP.GE.U32.AND P0, PT, R7.reuse, 0x40, PT ;  /* 0x000000400700780c */ /* 0x040fe40003f06070 */
[C---:B------:R-:W-:Y:S02]  /*0150*/  ISETP.GE.U32.AND P1, PT, R7.reuse, 0x60, PT ;  /* 0x000000600700780c */ /* 0x040fe40003f26070 */
[----:B------:R-:W-:-:S07]  /*0160*/  ISETP.GE.U32.AND P2, PT, R7, 0x80, PT ;  /* 0x000000800700780c */ /* 0x000fce0003f46070 */
[----:B------:R-:W2:Y:S08]  /*0170*/  @P3 LDC.64 R2, c[0x0][0x3d0] ;  /* 0x0000f400ff023b82 */ /* 0x000eb00000000a00 */
[----:B------:R-:W3:Y:S08]  /*0180*/  @P0 LDC.64 R4, c[0x0][0x3d0] ;  /* 0x0000f400ff040b82 */ /* 0x000ef00000000a00 */
[----:B------:R-:W4:Y:S01]  /*0190*/  @P1 LDC.64 R20, c[0x0][0x3d0] ;  /* 0x0000f400ff141b82 */ /* 0x000f220000000a00 */
[----:B--2---:R-:W-:-:S07]  /*01a0*/  @P3 IMAD.WIDE.U32 R2, R9, 0x8, R2 ;  /* 0x0000000809023825 */ /* 0x004fce00078e0002 */
[----:B------:R-:W2:Y:S01]  /*01b0*/  @P2 LDC.64 R22, c[0x0][0x3d0] ;  /* 0x0000f400ff162b82 */ /* 0x000ea20000000a00 */
[----:B------:R-:W-:Y:S01]  /*01c0*/  @P3 LOP3.LUT R9, R9, 0x20, RZ, 0xfc, !PT ;  /* 0x0000002009093812 */ /* 0x000fe200078efcff */
[----:B------:R-:W5:Y:S04]  /*01d0*/  @P3 LDG.E.64 R10, desc[UR8][R2.64] ;  /* 0x00000008020a3981 */ /* 0x000f68000c1e1b00 */
[C---:B---3--:R-:W-:Y:S02]  /*01e0*/  @P0 IMAD.WIDE.U32 R18, R9.reuse, 0x8, R4 ;  /* 0x0000000809120825 */ /* 0x048fe400078e0004 */
[----:B------:R-:W3:Y:S01]  /*01f0*/  S2UR UR4, SR_CTAID.X ;  /* 0x00000000000479c3 */ /* 0x000ee20000002500 */
[----:B------:R-:W-:Y:S02]  /*0200*/  @P0 IADD3 R9, PT, PT, R9, 0x20, RZ ;  /* 0x0000002009090810 */ /* 0x000fe40007ffe0ff */
[----:B------:R-:W5:Y:S03]  /*0210*/  @P0 LDG.E.64 R12, desc[UR8][R18.64] ;  /* 0x00000008120c0981 */ /* 0x000f66000c1e1b00 */
[C---:B----4-:R-:W-:Y:S01]  /*0220*/  @P1 IMAD.WIDE.U32 R20, R9.reuse, 0x8, R20 ;  /* 0x0000000809141825 */ /* 0x050fe200078e0014 */
[----:B------:R-:W-:Y:S01]  /*0230*/  @P1 IADD3 R9, PT, PT, R9, 0x20, RZ ;  /* 0x0000002009091810 */ /* 0x000fe20007ffe0ff */
[----:B------:R-:W-:Y:S01]  /*0240*/  BSSY B0, `(.L_x_3229) ;  /* 0x000058c000007945 */ /* 0x000fe20003800000 */
[----:B------:R-:W-:-:S02]  /*0250*/  CS2R R36, SRZ ;  /* 0x0000000000247805 */ /* 0x000fc4000001ff00 */
[----:B------:R-:W-:Y:S01]  /*0260*/  CS2R R38, SRZ ;  /* 0x0000000000267805 */ /* 0x000fe2000001ff00 */
[----:B------:R-:W5:Y:S01]  /*0270*/  @P1 LDG.E.64 R14, desc[UR8][R20.64] ;  /* 0x00000008140e1981 */ /* 0x000f62000c1e1b00 */
[----:B--2---:R-:W-:-:S05]  /*0280*/  @P2 IMAD.WIDE.U32 R4, R9, 0x8, R22 ;  /* 0x0000000809042825 */ /* 0x004fca00078e0016 */
[----:B------:R2:W5:Y:S01]  /*0290*/  @P2 LDG.E.64 R16, desc[UR8][R4.64] ;  /* 0x0000000804102981 */ /* 0x000562000c1e1b00 */
[----:B---3--:R-:W-:Y:S01]  /*02a0*/  USHF.L.U32 UR4, UR4, 0x2, URZ ;  /* 0x0000000204047899 */ /* 0x008fe200080006ff */
[----:B--2---:R-:W-:-:S05]  /*02b0*/  SHF.R.U32.HI R5, RZ, 0x5, R40 ;  /* 0x00000005ff057819 */ /* 0x004fca0000011628 */
        /* <DEDUP_REMOVED lines=16> */
[----:B01----:R-:W-:Y:S06]  /*03c0*/  @P0 BRA `(.L_x_3230) ;  /* 0x0000005400cc0947 */ /* 0x003fec0003800000 */
        /* <DEDUP_REMOVED lines=42> */
[----:B------:R-:W-:-:S13]  /*0670*/  PLOP3.LUT P2, PT, PT, PT, UP0, 0x80, 0x8 ;  /* 0x000000000008781c */ /* 0x000fda0003f4f008 */
.L_x_3280:
        /* <DEDUP_REMOVED lines=20> */
[----:B------:R-:W0:Y:S01]  /*07c0*/  LDC.64 R72, c[0x0][0x3a8] ;  /* 0x0000ea00ff487b82 */ /* 0x000e220000000a00 */
[----:B------:R-:W-:Y:S02]  /*07d0*/  ISETP.NE.U32.AND P0, PT, RZ, UR20, PT ;  /* 0x00000014ff007c0c */ /* 0x000fe4000bf05070 */
[----:B------:R-:W-:Y:S02]  /*07e0*/  ISETP.NE.U32.AND P2, PT, RZ, UR10, PT ;  /* 0x0000000aff007c0c */ /* 0x000fe4000bf45070 */
[----:B------:R-:W-:Y:S02]  /*07f0*/  ISETP.NE.AND.EX P0, PT, RZ, UR21, PT, P0 ;  /* 0x00000015ff007c0c */ /* 0x000fe4000bf05300 */
[----:B------:R-:W-:Y:S01]  /*0800*/  ISETP.NE.AND.EX P2, PT, RZ, UR11, PT, P2 ;  /* 0x0000000bff007c0c */ /* 0x000fe2000bf45320 */
[----:B------:R-:W1:Y:S08]  /*0810*/  LDC.64 R76, c[0x0][0x428] ;  /* 0x00010a00ff4c7b82 */ /* 0x000e700000000a00 */
[----:B------:R-:W2:Y:S01]  /*0820*/  LDC.64 R112, c[0x0][0x3b0] ;  /* 0x0000ec00ff707b82 */ /* 0x000ea20000000a00 */
[----:B0-----:R-:W-:-:S07]  /*0830*/  IMAD.WIDE.U32 R72, R4, 0x10, R72 ;  /* 0x0000001004487825 */ /* 0x001fce00078e0048 */
[----:B------:R-:W0:Y:S01]  /*0840*/  @P0 LDC.64 R124, c[0x0][0x438] ;  /* 0x00010e00ff7c0b82 */ /* 0x000e220000000a00 */
[----:B------:R-:W3:Y:S01]  /*0850*/  LDG.E.128 R72, desc[UR8][R72.64] ;  /* 0x0000000848487981 */ /* 0x000ee2000c1e1d00 */
[----:B-1----:R-:W-:-:S06]  /*0860*/  IMAD.WIDE.U32 R76, R4, 0x10, R76 ;  /* 0x00000010044c7825 */ /* 0x002fcc00078e004c */
[----:B------:R-:W1:Y:S01]  /*0870*/  @P2 LDC.64 R86, c[0x0][0x3b8] ;  /* 0x0000ee00ff562b82 */ /* 0x000e620000000a00 */
[----:B------:R-:W4:Y:S01]  /*0880*/  LDG.E.128 R76, desc[UR8][R76.64] ;  /* 0x000000084c4c7981 */ /* 0x000f22000c1e1d00 */
[----:B0-----:R-:W-:-:S05]  /*0890*/  @P0 IMAD.WIDE.U32 R124, R4, 0x10, R124 ;  /* 0x00000010047c0825 */ /* 0x001fca00078e007c */
[----:B------:R-:W5:Y:S01]  /*08a0*/  @P0 LDG.E.128 R48, desc[UR8][R124.64] ;  /* 0x000000087c300981 */ /* 0x000f62000c1e1d00 */
[----:B------:R-:W-:Y:S02]  /*08b0*/  HADD2.F32 R81, -RZ, R115.H0_H0 ;  /* 0x20000073ff517230 */ /* 0x000fe40000004100 */
[----:B-1----:R-:W-:-:S05]  /*08c0*/  @P2 IMAD.WIDE.U32 R86, R4, 0x4, R86 ;  /* 0x0000000404562825 */ /* 0x002fca00078e0056 */
[----:B------:R-:W5:Y:S01]  /*08d0*/  @P2 LDG.E R3, desc[UR8][R86.64] ;  /* 0x0000000856032981 */ /* 0x000f62000c1e1900 */
[----:B--2---:R-:W-:-:S05]  /*08e0*/  IMAD.WIDE.U32 R112, R4, 0x4, R112 ;  /* 0x0000000404707825 */ /* 0x004fca00078e0070 */
[----:B------:R0:W5:Y:S02]  /*08f0*/  LDG.E R2, desc[UR8][R112.64] ;  /* 0x0000000870027981 */ /* 0x000164000c1e1900 */
[----:B0-----:R-:W-:Y:S01]  /*0900*/  IADD3 R112, PT, PT, R4, 0x20, RZ ;  /* 0x0000002004707810 */ /* 0x001fe20007ffe0ff */
[C---:B---3--:R-:W-:Y:S01]  /*0910*/  FADD.FTZ R90, -R111.reuse, R73 ;  /* 0x000000496f5a7221 */ /* 0x048fe20000010100 */
[----:B------:R-:W-:Y:S01]  /*0920*/  FADD.FTZ R0, -R111, R72 ;  /* 0x000000486f007221 */ /* 0x000fe20000010100 */
[----:B------:R-:W-:Y:S02]  /*0930*/  HADD2.F32 R72, -RZ, R115.H1_H1 ;  /* 0x30000073ff487230 */ /* 0x000fe40000004100 */
[--C-:B------:R-:W-:Y:S02]  /*0940*/  HADD2.F32 R73, -RZ, R116.reuse.H0_H0 ;  /* 0x20000074ff497230 */ /* 0x100fe40000004100 */
[C---:B-----5:R-:W-:Y:S01]  /*0950*/  FMUL.FTZ R90, R91.reuse, R90 ;  /* 0x0000005a5b5a7220 */ /* 0x060fe20000410000 */
[----:B------:R-:W-:Y:S01]  /*0960*/  FMUL.FTZ R0, R91, R0 ;  /* 0x000000005b007220 */ /* 0x000fe20000410000 */
[----:B----4-:R-:W-:Y:S01]  /*0970*/  FMUL.FTZ R81, R76, R81 ;  /* 0x000000514c517220 */ /* 0x010fe20000410000 */
[----:B------:R-:W-:Y:S01]  /*0980*/  FADD.FTZ R74, -R111, R74 ;  /* 0x0000004a6f4a7221 */ /* 0x000fe20000010100 */
[----:B------:R-:W-:Y:S01]  /*0990*/  FMUL.FTZ R86, R77, R72 ;  /* 0x000000484d567220 */ /* 0x000fe20000410000 */
[----:B------:R-:W-:Y:S01]  /*09a0*/  FADD.FTZ R33, R33, R77 ;  /* 0x0000004d21217221 */ /* 0x000fe20000010000 */
[----:B------:R-:W-:Y:S01]  /*09b0*/  FFMA.FTZ R21, R77, R90, R21 ;  /* 0x0000005a4d157223 */ /* 0x000fe20000010015 */
[----:B------:R-:W-:Y:S01]  /*09c0*/  FMUL.FTZ R98, R78, R73 ;  /* 0x000000494e627220 */ /* 0x000fe20000410000 */
[----:B------:R-:W-:Y:S01]  /*09d0*/  FADD.FTZ R73, RZ, R81 ;  /* 0x00000051ff497221 */ /* 0x000fe20000010000 */
[----:B------:R-:W-:Y:S01]  /*09e0*/  FFMA.FTZ R77, R0, R81, RZ ;  /* 0x00000051004d7223 */ /* 0x000fe200000100ff */
[----:B------:R-:W-:Y:S01]  /*09f0*/  FMUL.FTZ R87, R91, R74 ;  /* 0x0000004a5b577220 */ /* 0x000fe20000410000 */
[----:B------:R-:W-:-:S02]  /*0a00*/  HADD2.F32 R74, -RZ, R116.H1_H1 ;  /* 0x30000074ff4a7230 */ /* 0x000fc40000004100 */
        /* <DEDUP_REMOVED lines=15> */
.L_x_3232:
[----:B------:R-:W-:Y:S05]  /*0b00*/  BSYNC.RECONVERGENT B1 ;  /* 0x0000000000017941 */ /* 0x000fea0003800200 */
.L_x_3231:
[----:B------:R-:W-:Y:S04]  /*0b10*/  BSSY.RECONVERGENT B1, `(.L_x_3233) ;  /* 0x0000036000017945 */ /* 0x000fe80003800200 */
[----:B------:R-:W-:Y:S05]  /*0b20*/  @!P1 BRA `(.L_x_3234) ;  /* 0x0000000000d09947 */ /* 0x000fea0003800000 */
[----:B------:R-:W0:Y:S01]  /*0b30*/  LDC.64 R72, c[0x0][0x3a8] ;  /* 0x0000ea00ff487b82 */ /* 0x000e220000000a00 */
[----:B------:R-:W-:-:S04]  /*0b40*/  ISETP.NE.U32.AND P0, PT, RZ, UR10, PT ;  /* 0x0000000aff007c0c */ /* 0x000fc8000bf05070 */
[----:B------:R-:W-:Y:S02]  /*0b50*/  ISETP.NE.AND.EX P2, PT, RZ, UR11, PT, P0 ;  /* 0x0000000bff007c0c */ /* 0x000fe4000bf45300 */
[----:B------:R-:W-:Y:S01]  /*0b60*/  ISETP.NE.U32.AND P0, PT, RZ, UR20, PT ;  /* 0x00000014ff007c0c */ /* 0x000fe2000bf05070 */
[----:B------:R-:W1:Y:S03]  /*0b70*/  LDC.64 R76, c[0x0][0x428] ;  /* 0x00010a00ff4c7b82 */ /* 0x000e660000000a00 */
[----:B------:R-:W-:-:S05]  /*0b80*/  ISETP.NE.AND.EX P0, PT, RZ, UR21, PT, P0 ;  /* 0x00000015ff007c0c */ /* 0x000fca000bf05300 */
        /* <DEDUP_REMOVED lines=9> */
[----:B-1----:R-:W-:-:S04]  /*0c20*/  @P2 IMAD.WIDE.U32 R84, R112, 0x4, R84 ;  /* 0x0000000470542825 */ /* 0x002fc800078e0054 */
[----:B------:R-:W-:Y:S01]  /*0c30*/  HADD2.F32 R105, -RZ, R117.H0_H0 ;  /* 0x20000075ff697230 */ /* 0x000fe20000004100 */
[----:B------:R0:W5:Y:S01]  /*0c40*/  @P2 LDG.E R9, desc[UR8][R84.64] ;  /* 0x0000000854092981 */ /* 0x000162000c1e1900 */
[----:B--2---:R-:W-:-:S05]  /*0c50*/  IMAD.WIDE.U32 R96, R112, 0x4, R96 ;  /* 0x0000000470607825 */ /* 0x004fca00078e0060 */
[----:B------:R1:W5:Y:S01]  /*0c60*/  LDG.E R10, desc[UR8][R96.64] ;  /* 0x00000008600a7981 */ /* 0x000362000c1e1900 */
[----:B------:R-:W-:Y:S01]  /*0c70*/  HADD2.F32 R110, -RZ, R118.H1_H1 ;  /* 0x30000076ff6e7230 */ /* 0x000fe20000004100 */
[----:B------:R-:W-:Y:S01]  /*0c80*/  IADD3 R112, PT, PT, R112, 0x20, RZ ;  /* 0x0000002070707810 */ /* 0x000fe20007ffe0ff */
[----:B---3--:R-:W-:-:S04]  /*0c90*/  FADD.FTZ R72, -R111, R72 ;  /* 0x000000486f487221 */ /* 0x008fc80000010100 */
[----:B-----5:R-:W-:Y:S01]  /*0ca0*/  FMUL.FTZ R15, R91, R72 ;  /* 0x000000485b0f7220 */ /* 0x020fe20000410000 */
[----:B------:R-:W-:-:S04]  /*0cb0*/  FADD.FTZ R72, -R111, R73 ;  /* 0x000000496f487221 */ /* 0x000fc80000010100 */
[----:B0-----:R-:W-:Y:S01]  /*0cc0*/  FMUL.FTZ R84, R91, R72 ;  /* 0x000000485b547220 */ /* 0x001fe20000410000 */
[----:B------:R-:W-:Y:S02]  /*0cd0*/  HADD2.F32 R72, -RZ, R117.H1_H1 ;  /* 0x30000075ff487230 */ /* 0x000fe40000004100 */
[----:B----4-:R-:W-:Y:S01]  /*0ce0*/  FMUL.FTZ R85, R76, R105 ;  /* 0x000000694c557220 */ /* 0x010fe20000410000 */
[----:B------:R-:W-:Y:S02]  /*0cf0*/  HADD2.F32 R73, -RZ, R118.H0_H0 ;  /* 0x20000076ff497230 */ /* 0x000fe40000004100 */
[----:B------:R-:W-:Y:S01]  /*0d00*/  FADD.FTZ R74, -R111, R74 ;  /* 0x0000004a6f4a7221 */ /* 0x000fe20000010100 */
[----:B-1----:R-:W-:Y:S01]  /*0d10*/  FMUL.FTZ R97, R77, R72 ;  /* 0x000000484d617220 */ /* 0x002fe20000410000 */
[----:B------:R-:W-:Y:S01]  /*0d20*/  FADD.FTZ R114, R114, R85 ;  /* 0x0000005572727221 */ /* 0x000fe20000010000 */
[----:B------:R-:W-:Y:S01]  /*0d30*/  FFMA.FTZ R113, R15, R85, R113 ;  /* 0x000000550f717223 */ /* 0x000fe20000010071 */
[----:B------:R-:W-:Y:S01]  /*0d40*/  FADD.FTZ R72, -R111, R75 ;  /* 0x0000004b6f487221 */ /* 0x000fe20000010100 */
[----:B------:R-:W-:Y:S01]  /*0d50*/  FMUL.FTZ R106, R78, R73 ;  /* 0x000000494e6a7220 */ /* 0x000fe20000410000 */
[C---:B------:R-:W-:Y:S01]  /*0d60*/  FMUL.FTZ R96, R91.reuse, R74 ;  /* 0x0000004a5b607220 */ /* 0x040fe20000410000 */
        /* <DEDUP_REMOVED lines=16> */
.L_x_3234:
[----:B------:R-:W-:Y:S05]  /*0e70*/  BSYNC.RECONVERGENT B1 ;  /* 0x0000000000017941 */ /* 0x000fea0003800200 */
.L_x_3233:
        /* <DEDUP_REMOVED lines=18> */
[C---:B--2---:R-:W-:Y:S01]  /*0fa0*/  IMAD.WIDE.U32 R94, R112.reuse, 0x4, R94 ;  /* 0x00000004705e7825 */ /* 0x044fe200078e005e */
[----:B------:R0:W5:Y:S03]  /*0fb0*/  @P2 LDG.E R11, desc[UR8][R82.64] ;  /* 0x00000008520b2981 */ /* 0x000166000c1e1900 */
[----:B------:R-:W-:Y:S01]  /*0fc0*/  HADD2.F32 R103, -RZ, R119.H0_H0 ;  /* 0x20000077ff677230 */ /* 0x000fe20000004100 */
[----:B------:R1:W5:Y:S01]  /*0fd0*/  LDG.E R12, desc[UR8][R94.64] ;  /* 0x000000085e0c7981 */ /* 0x000362000c1e1900 */
[----:B------:R-:W-:Y:S01]  /*0fe0*/  IADD3 R112, PT, PT, R112, 0x20, RZ ;  /* 0x0000002070707810 */ /* 0x000fe20007ffe0ff */
[----:B---3--:R-:W-:-:S04]  /*0ff0*/  FADD.FTZ R72, -R111, R72 ;  /* 0x000000486f487221 */ /* 0x008fc80000010100 */
[----:B-----5:R-:W-:Y:S01]  /*1000*/  FMUL.FTZ R80, R91, R72 ;  /* 0x000000485b507220 */ /* 0x020fe20000410000 */
[----:B------:R-:W-:-:S04]  /*1010*/  FADD.FTZ R72, -R111, R73 ;  /* 0x000000496f487221 */ /* 0x000fc80000010100 */
[----:B0-----:R-:W-:Y:S01]  /*1020*/  FMUL.FTZ R82, R91, R72 ;  /* 0x000000485b527220 */ /* 0x001fe20000410000 */
[----:B------:R-:W-:Y:S02]  /*1030*/  HADD2.F32 R72, -RZ, R119.H1_H1 ;  /* 0x30000077ff487230 */ /* 0x000fe40000004100 */
[----:B----4-:R-:W-:Y:S01]  /*1040*/  FMUL.FTZ R83, R76, R103 ;  /* 0x000000674c537220 */ /* 0x010fe20000410000 */
[--C-:B------:R-:W-:Y:S02]  /*1050*/  HADD2.F32 R73, -RZ, R120.reuse.H0_H0 ;  /* 0x20000078ff497230 */ /* 0x100fe40000004100 */
[----:B-1----:R-:W-:Y:S01]  /*1060*/  FMUL.FTZ R95, R77, R72 ;  /* 0x000000484d5f7220 */ /* 0x002fe20000410000 */
[C---:B------:R-:W-:Y:S01]  /*1070*/  FADD.FTZ R72, -R111.reuse, R75 ;  /* 0x0000004b6f487221 */ /* 0x040fe20000010100 */
[----:B------:R-:W-:Y:S01]  /*1080*/  FADD.FTZ R74, -R111, R74 ;  /* 0x0000004a6f4a7221 */ /* 0x000fe20000010100 */
[----:B------:R-:W-:Y:S01]  /*1090*/  FADD.FTZ R114, R114, R83 ;  /* 0x0000005372727221 */ /* 0x000fe20000010000 */
[----:B------:R-:W-:Y:S01]  /*10a0*/  FFMA.FTZ R113, R80, R83, R113 ;  /* 0x0000005350717223 */ /* 0x000fe20000010071 */
[----:B------:R-:W-:Y:S01]  /*10b0*/  FMUL.FTZ R103, R91, R72 ;  /* 0x000000485b677220 */ /* 0x000fe20000410000 */
[----:B------:R-:W-:-:S02]  /*10c0*/  HADD2.F32 R72, -RZ, R120.H1_H1 ;  /* 0x30000078ff487230 */ /* 0x000fc40000004100 */
[----:B------:R-:W-:Y:S01]  /*10d0*/  FMUL.FTZ R104, R78, R73 ;  /* 0x000000494e687220 */ /* 0x000fe20000410000 */
[----:B------:R-:W-:Y:S01]  /*10e0*/  FMUL.FTZ R94, R91, R74 ;  /* 0x0000004a5b5e7220 */ /* 0x000fe20000410000 */
        /* <DEDUP_REMOVED lines=15> */
.L_x_3236:
[----:B------:R-:W-:Y:S05]  /*11e0*/  BSYNC.RECONVERGENT B1 ;  /* 0x0000000000017941 */ /* 0x000fea0003800200 */
.L_x_3235:
[----:B------:R-:W-:Y:S04]  /*11f0*/  BSSY.RECONVERGENT B1, `(.L_x_3237) ;  /* 0x0000035000017945 */ /* 0x000fe80003800200 */
[----:B------:R-:W-:Y:S05]  /*1200*/  @!P4 BRA `(.L_x_3238) ;  /* 0x0000000000ccc947 */ /* 0x000fea0003800000 */
        /* <DEDUP_REMOVED lines=13> */
[----:B--2---:R-:W-:-:S05]  /*12e0*/  IMAD.WIDE.U32 R92, R112, 0x4, R92 ;  /* 0x00000004705c7825 */ /* 0x004fca00078e005c */
[----:B------:R-:W5:Y:S01]  /*12f0*/  LDG.E R14, desc[UR8][R92.64] ;  /* 0x000000085c0e7981 */ /* 0x000f62000c1e1900 */
[----:B0-----:R-:W-:-:S05]  /*1300*/  @P2 IMAD.WIDE.U32 R88, R112, 0x4, R88 ;  /* 0x0000000470582825 */ /* 0x001fca00078e0058 */
[----:B------:R-:W5:Y:S01]  /*1310*/  @P2 LDG.E R13, desc[UR8][R88.64] ;  /* 0x00000008580d2981 */ /* 0x000f62000c1e1900 */
[----:B-1----:R-:W-:-:S05]  /*1320*/  @P0 IMAD.WIDE.U32 R100, R112, 0x10, R100 ;  /* 0x0000001070640825 */ /* 0x002fca00078e0064 */
[----:B------:R0:W5:Y:S02]  /*1330*/  @P0 LDG.E.128 R64, desc[UR8][R100.64] ;  /* 0x0000000864400981 */ /* 0x000164000c1e1d00 */
[----:B0-----:R-:W-:Y:S02]  /*1340*/  HADD2.F32 R100, -RZ, R122.H1_H1 ;  /* 0x3000007aff647230 */ /* 0x001fe40000004100 */
[C---:B---3--:R-:W-:Y:S01]  /*1350*/  FADD.FTZ R112, -R111.reuse, R72 ;  /* 0x000000486f707221 */ /* 0x048fe20000010100 */
[C---:B------:R-:W-:Y:S01]  /*1360*/  FADD.FTZ R102, -R111.reuse, R73 ;  /* 0x000000496f667221 */ /* 0x040fe20000010100 */
[--C-:B------:R-:W-:Y:S02]  /*1370*/  HADD2.F32 R73, -RZ, R121.reuse.H0_H0 ;  /* 0x20000079ff497230 */ /* 0x100fe40000004100 */
[----:B------:R-:W-:Y:S01]  /*1380*/  FADD.FTZ R74, -R111, R74 ;  /* 0x0000004a6f4a7221 */ /* 0x000fe20000010100 */
[----:B-----5:R-:W-:Y:S01]  /*1390*/  FMUL.FTZ R88, R91, R112 ;  /* 0x000000705b587220 */ /* 0x020fe20000410000 */
[----:B------:R-:W-:-:S02]  /*13a0*/  HADD2.F32 R112, -RZ, R121.H1_H1 ;  /* 0x30000079ff707230 */ /* 0x000fc40000004100 */
[----:B------:R-:W-:Y:S01]  /*13b0*/  FADD.FTZ R72, -R111, R75 ;  /* 0x0000004b6f487221 */ /* 0x000fe20000010100 */
[----:B----4-:R-:W-:Y:S01]  /*13c0*/  FMUL.FTZ R93, R76, R73 ;  /* 0x000000494c5d7220 */ /* 0x010fe20000410000 */
[----:B------:R-:W-:Y:S02]  /*13d0*/  HADD2.F32 R75, -RZ, R122.H0_H0 ;  /* 0x2000007aff4b7230 */ /* 0x000fe40000004100 */
[C---:B------:R-:W-:Y:S01]  /*13e0*/  FMUL.FTZ R99, R91.reuse, R74 ;  /* 0x0000004a5b637220 */ /* 0x040fe20000410000 */
[----:B------:R-:W-:Y:S01]  /*13f0*/  FMUL.FTZ R89, R91, R102 ;  /* 0x000000665b597220 */ /* 0x000fe20000410000 */
[----:B------:R-:W-:Y:S01]  /*1400*/  FMUL.FTZ R92, R77, R112 ;  /* 0x000000704d5c7220 */ /* 0x000fe20000410000 */
[----:B------:R-:W-:Y:S01]  /*1410*/  FADD.FTZ R73, R114, R93 ;  /* 0x0000005d72497221 */ /* 0x000fe20000010000 */
[----:B------:R-:W-:Y:S01]  /*1420*/  FFMA.FTZ R74, R88, R93, R113 ;  /* 0x0000005d584a7223 */ /* 0x000fe20000010071 */
[----:B------:R-:W-:Y:S02]  /*1430*/  FMUL.FTZ R102, R78, R75 ;  /* 0x0000004b4e667220 */ /* 0x000fe40000410000 */
        /* <DEDUP_REMOVED lines=16> */
.L_x_3238:
[----:B------:R-:W-:Y:S05]  /*1540*/  BSYNC.RECONVERGENT B1 ;  /* 0x0000000000017941 */ /* 0x000fea0003800200 */
.L_x_3237:
        /* <DEDUP_REMOVED lines=23> */
.L_x_3292:
        /* <DEDUP_REMOVED lines=27> */
[----:B------:R-:W-:Y:S01]  /*1870*/  FFMA.FTZ R74, R108, R76, R77 ;  /* 0x0000004c6c4a7223 */ /* 0x000fe2000001004d */
[C---:B------:R-:W-:Y:S01]  /*1880*/  FMUL.FTZ R72, R91.reuse, R72 ;  /* 0x000000485b487220 */ /* 0x040fe20000410000 */
[----:B------:R-:W-:Y:S01]  /*1890*/  FMUL.FTZ R78, R91, R78 ;  /* 0x0000004e5b4e7220 */ /* 0x000fe20000410000 */
[----:B------:R-:W-:Y:S01]  /*18a0*/  FMUL.FTZ R73, R73, UR13 ;  /* 0x0000000d49497c20 */ /* 0x000fe20008410000 */
[----:B------:R-:W-:Y:S01]  /*18b0*/  FADD.FTZ R74, R107, -R74 ;  /* 0x8000004a6b4a7221 */ /* 0x000fe20000010000 */
[----:B------:R-:W-:Y:S01]  /*18c0*/  FMUL.FTZ R72, R72, UR13 ;  /* 0x0000000d48487c20 */ /* 0x000fe20008410000 */
[----:B------:R-:W-:-:S02]  /*18d0*/  FMUL.FTZ R78, R78, UR13 ;  /* 0x0000000d4e4e7c20 */ /* 0x000fc40008410000 */
[----:B------:R-:W-:Y:S01]  /*18e0*/  FMUL.FTZ R74, R91, R74 ;  /* 0x0000004a5b4a7220 */ /* 0x000fe20000410000 */
[----:B------:R-:W-:Y:S02]  /*18f0*/  SEL R73, R73, RZ, P0 ;  /* 0x000000ff49497207 */ /* 0x000fe40000000000 */
[----:B------:R-:W-:Y:S01]  /*1900*/  SEL R72, R72, RZ, P6 ;  /* 0x000000ff48487207 */ /* 0x000fe20003000000 */
[----:B------:R-:W-:Y:S01]  /*1910*/  FMUL.FTZ R75, R74, UR13 ;  /* 0x0000000d4a4b7c20 */ /* 0x000fe20008410000 */
[C---:B------:R-:W-:Y:S02]  /*1920*/  LOP3.LUT P6, RZ, R2.reuse, 0xff0000, RZ, 0xc0, !PT ;  /* 0x00ff000002ff7812 */ /* 0x040fe400078cc0ff */
[----:B------:R-:W-:Y:S02]  /*1930*/  ISETP.GE.U32.AND P0, PT, R2, 0x1000000, PT ;  /* 0x010000000200780c */ /* 0x000fe40003f06070 */
[----:B------:R-:W-:Y:S02]  /*1940*/  SEL R74, R78, RZ, P6 ;  /* 0x000000ff4e4a7207 */ /* 0x000fe40003000000 */
[----:B------:R-:W-:Y:S01]  /*1950*/  SEL R75, R75, RZ, P0 ;  /* 0x000000ff4b4b7207 */ /* 0x000fe20000000000 */
[----:B------:R-:W-:Y:S08]  /*1960*/  BRA `(.L_x_3245) ;  /* 0x0000000c00807947 */ /* 0x000ff00003800000 */
.L_x_3244:
        /* <DEDUP_REMOVED lines=25> */
.L_x_3243:
        /* <DEDUP_REMOVED lines=30> */
.L_x_3246:
        /* <DEDUP_REMOVED lines=13> */
[----:B------:R-:W-:Y:S01]  /*1db0*/  FMUL.FTZ R73, R69, UR13 ;  /* 0x0000000d45497c20 */ /* 0x000fe20008410000 */
[----:B------:R-:W-:Y:S01]  /*1dc0*/  LOP3.LUT P0, RZ, R2, 0xff00, RZ, 0xc0, !PT ;  /* 0x0000ff0002ff7812 */ /* 0x000fe2000780c0ff */
[----:B------:R-:W-:Y:S01]  /*1dd0*/  FFMA.FTZ R71, R91, R74, R51 ;  /* 0x0000004a5b477223 */ /* 0x000fe20000010033 */
[----:B------:R-:W-:Y:S01]  /*1de0*/  FMUL.FTZ R74, R70, UR13 ;  /* 0x0000000d464a7c20 */ /* 0x000fe20008410000 */
[----:B------:R-:W-:-:S02]  /*1df0*/  SEL R72, R72, RZ, P6 ;  /* 0x000000ff48487207 */ /* 0x000fc40003000000 */
[----:B------:R-:W-:Y:S01]  /*1e00*/  SEL R73, R73, RZ, P0 ;  /* 0x000000ff49497207 */ /* 0x000fe20000000000 */
[----:B------:R-:W-:Y:S01]  /*1e10*/  FMUL.FTZ R75, R71, UR13 ;  /* 0x0000000d474b7c20 */ /* 0x000fe20008410000 */
[C---:B------:R-:W-:Y:S02]  /*1e20*/  LOP3.LUT P6, RZ, R2.reuse, 0xff0000, RZ, 0xc0, !PT ;  /* 0x00ff000002ff7812 */ /* 0x040fe400078cc0ff */
[----:B------:R-:W-:Y:S02]  /*1e30*/  ISETP.GE.U32.AND P0, PT, R2, 0x1000000, PT ;  /* 0x010000000200780c */ /* 0x000fe40003f06070 */
[----:B------:R-:W-:Y:S02]  /*1e40*/  SEL R74, R74, RZ, P6 ;  /* 0x000000ff4a4a7207 */ /* 0x000fe40003000000 */
[----:B------:R-:W-:Y:S01]  /*1e50*/  SEL R75, R75, RZ, P0 ;  /* 0x000000ff4b4b7207 */ /* 0x000fe20000000000 */
[----:B------:R-:W-:Y:S08]  /*1e60*/  BRA `(.L_x_3245) ;  /* 0x0000000800407947 */ /* 0x000ff00003800000 */
.L_x_3242:
        /* <DEDUP_REMOVED lines=14> */
[----:B------:R-:W-:Y:S01]  /*1f50*/  LOP3.LUT P6, RZ, R3, 0xff, RZ, 0xc0, !PT ;  /* 0x000000ff03ff7812 */ /* 0x000fe200078cc0ff */
[----:B------:R-:W-:Y:S01]  /*1f60*/  FADD.FTZ R74, R98, -R59 ;  /* 0x8000003b624a7221 */ /* 0x000fe20000010000 */
        /* <DEDUP_REMOVED lines=8> */
[C---:B------:R-:W-:Y:S01]  /*1ff0*/  SEL R72, R56.reuse, RZ, P0 ;  /* 0x000000ff38487207 */ /* 0x040fe20000000000 */
[----:B------:R-:W-:Y:S01]  /*2000*/  FMUL.FTZ R78, R91, R78 ;  /* 0x0000004e5b4e7220 */ /* 0x000fe20000410000 */
[----:B------:R-:W-:Y:S02]  /*2010*/  SEL R56, R56, RZ, P6 ;  /* 0x000000ff38387207 */ /* 0x000fe40003000000 */
[----:B------:R-:W-:Y:S01]  /*2020*/  LOP3.LUT P0, RZ, R2, 0xff00, RZ, 0xc0, !PT ;  /* 0x0000ff0002ff7812 */ /* 0x000fe2000780c0ff */
[----:B------:R-:W-:Y:S01]  /*2030*/  FMUL.FTZ R78, R78, UR13 ;  /* 0x0000000d4e4e7c20 */ /* 0x000fe20008410000 */
[----:B------:R-:W-:Y:S02]  /*2040*/  LOP3.LUT P6, RZ, R3, 0xff00, RZ, 0xc0, !PT ;  /* 0x0000ff0003ff7812 */ /* 0x000fe400078cc0ff */
[C---:B------:R-:W-:Y:S02]  /*2050*/  SEL R73, R58.reuse, RZ, P0 ;  /* 0x000000ff3a497207 */ /* 0x040fe40000000000 */
[----:B------:R-:W-:-:S02]  /*2060*/  SEL R57, R58, RZ, P6 ;  /* 0x000000ff3a397207 */ /* 0x000fc40003000000 */
[C---:B------:R-:W-:Y:S02]  /*2070*/  LOP3.LUT P0, RZ, R2.reuse, 0xff0000, RZ, 0xc0, !PT ;  /* 0x00ff000002ff7812 */ /* 0x040fe4000780c0ff */
[----:B------:R-:W-:Y:S02]  /*2080*/  LOP3.LUT P6, RZ, R3, 0xff0000, RZ, 0xc0, !PT ;  /* 0x00ff000003ff7812 */ /* 0x000fe400078cc0ff */
[C---:B------:R-:W-:Y:S02]  /*2090*/  SEL R74, R59.reuse, RZ, P0 ;  /* 0x000000ff3b4a7207 */ /* 0x040fe40000000000 */
[----:B------:R-:W-:Y:S02]  /*20a0*/  SEL R58, R59, RZ, P6 ;  /* 0x000000ff3b3a7207 */ /* 0x000fe40003000000 */
[----:B------:R-:W-:Y:S02]  /*20b0*/  ISETP.GE.U32.AND P0, PT, R2, 0x1000000, PT ;  /* 0x010000000200780c */ /* 0x000fe40003f06070 */
[----:B------:R-:W-:-:S02]  /*20c0*/  ISETP.GE.U32.AND P6, PT, R3, 0x1000000, PT ;  /* 0x010000000300780c */ /* 0x000fc40003fc6070 */
[C---:B------:R-:W-:Y:S02]  /*20d0*/  SEL R75, R78.reuse, RZ, P0 ;  /* 0x000000ff4e4b7207 */ /* 0x040fe40000000000 */
[----:B------:R-:W-:Y:S01]  /*20e0*/  SEL R59, R78, RZ, P6 ;  /* 0x000000ff4e3b7207 */ /* 0x000fe20003000000 */
[----:B------:R-:W-:Y:S08]  /*20f0*/  BRA `(.L_x_3245) ;  /* 0x00000004009c7947 */ /* 0x000ff00003800000 */
.L_x_3248:
        /* <DEDUP_REMOVED lines=33> */
.L_x_3247:
        /* <DEDUP_REMOVED lines=21> */
[C---:B------:R-:W-:Y:S01]  /*2460*/  SEL R72, R56.reuse, RZ, P6 ;  /* 0x000000ff38487207 */ /* 0x040fe20003000000 */
[----:B------:R-:W-:Y:S01]  /*2470*/  FFMA.FTZ R75, R91, R74, R51 ;  /* 0x0000004a5b4b7223 */ /* 0x000fe20000010033 */
[----:B------:R-:W-:Y:S02]  /*2480*/  SEL R56, R56, RZ, P0 ;  /* 0x000000ff38387207 */ /* 0x000fe40000000000 */
[----:B------:R-:W-:Y:S02]  /*2490*/  LOP3.LUT P6, RZ, R2, 0xff00, RZ, 0xc0, !PT ;  /* 0x0000ff0002ff7812 */ /* 0x000fe400078cc0ff */
[----:B------:R-:W-:Y:S02]  /*24a0*/  LOP3.LUT P0, RZ, R3, 0xff00, RZ, 0xc0, !PT ;  /* 0x0000ff0003ff7812 */ /* 0x000fe4000780c0ff */
[C---:B------:R-:W-:Y:S02]  /*24b0*/  SEL R73, R58.reuse, RZ, P6 ;  /* 0x000000ff3a497207 */ /* 0x040fe40003000000 */
[----:B------:R-:W-:-:S02]  /*24c0*/  SEL R57, R58, RZ, P0 ;  /* 0x000000ff3a397207 */ /* 0x000fc40000000000 */
[C---:B------:R-:W-:Y:S02]  /*24d0*/  LOP3.LUT P6, RZ, R2.reuse, 0xff0000, RZ, 0xc0, !PT ;  /* 0x00ff000002ff7812 */ /* 0x040fe400078cc0ff */
[----:B------:R-:W-:Y:S02]  /*24e0*/  LOP3.LUT P0, RZ, R3, 0xff0000, RZ, 0xc0, !PT ;  /* 0x00ff000003ff7812 */ /* 0x000fe4000780c0ff */
[C---:B------:R-:W-:Y:S02]  /*24f0*/  SEL R74, R59.reuse, RZ, P6 ;  /* 0x000000ff3b4a7207 */ /* 0x040fe40003000000 */
[----:B------:R-:W-:Y:S01]  /*2500*/  SEL R58, R59, RZ, P0 ;  /* 0x000000ff3b3a7207 */ /* 0x000fe20000000000 */
[----:B------:R-:W-:Y:S01]  /*2510*/  FMUL.FTZ R59, R75, UR13 ;  /* 0x0000000d4b3b7c20 */ /* 0x000fe20008410000 */
[----:B------:R-:W-:Y:S02]  /*2520*/  ISETP.GE.U32.AND P6, PT, R2, 0x1000000, PT ;  /* 0x010000000200780c */ /* 0x000fe40003fc6070 */
[----:B------:R-:W-:-:S02]  /*2530*/  ISETP.GE.U32.AND P0, PT, R3, 0x1000000, PT ;  /* 0x010000000300780c */ /* 0x000fc40003f06070 */
[C---:B------:R-:W-:Y:S02]  /*2540*/  SEL R75, R59.reuse, RZ, P6 ;  /* 0x000000ff3b4b7207 */ /* 0x040fe40003000000 */
[----:B------:R-:W-:Y:S01]  /*2550*/  SEL R59, R59, RZ, P0 ;  /* 0x000000ff3b3b7207 */ /* 0x000fe20000000000 */
[----:B------:R-:W-:Y:S08]  /*2560*/  BRA `(.L_x_3245) ;  /* 0x0000000000807947 */ /* 0x000ff00003800000 */
.L_x_3249:
        /* <DEDUP_REMOVED lines=32> */
.L_x_3245:
[----:B------:R-:W-:Y:S01]  /*2770*/  ISETP.NE.U32.AND P0, PT, RZ, UR4, PT ;  /* 0x00000004ff007c0c */ /* 0x000fe2000bf05070 */
[----:B------:R-:W0:Y:S01]  /*2780*/  LDC.64 R112, c[0x0][0x468] ;  /* 0x00011a00ff707b82 */ /* 0x000e220000000a00 */
[----:B------:R-:W-:Y:S02]  /*2790*/  ISETP.NE.U32.AND P6, PT, RZ, UR10, PT ;  /* 0x0000000aff007c0c */ /* 0x000fe4000bfc5070 */
[----:B------:R-:W-:Y:S02]  /*27a0*/  ISETP.NE.AND.EX P0, PT, RZ, UR5, PT, P0 ;  /* 0x00000005ff007c0c */ /* 0x000fe4000bf05300 */
[----:B------:R-:W-:-:S11]  /*27b0*/  ISETP.NE.AND.EX P6, PT, RZ, UR11, PT, P6 ;  /* 0x0000000bff007c0c */ /* 0x000fd6000bfc5360 */
[----:B------:R-:W1:Y:S01]  /*27c0*/  @P0 LDC.64 R78, c[0x0][0x478] ;  /* 0x00011e00ff4e0b82 */ /* 0x000e620000000a00 */
[----:B0-----:R-:W-:-:S04]  /*27d0*/  IMAD.WIDE.U32 R112, R4, 0x10, R112 ;  /* 0x0000001004707825 */ /* 0x001fc800078e0070 */
[----:B-1----:R-:W-:-:S05]  /*27e0*/  @P0 IMAD.WIDE.U32 R78, R4, 0x10, R78 ;  /* 0x00000010044e0825 */ /* 0x002fca00078e004e */
[----:B------:R0:W-:Y:S04]  /*27f0*/  @P0 STG.E.128 desc[UR8][R78.64], R68 ;  /* 0x000000444e000986 */ /* 0x0001e8000c101d08 */
[----:B------:R1:W-:Y:S01]  /*2800*/  STG.E.128 desc[UR8][R112.64], R72 ;  /* 0x0000004870007986 */ /* 0x0003e2000c101d08 */
[----:B0-----:R-:W0:Y:S02]  /*2810*/  @P6 LDC.64 R78, c[0x0][0x470] ;  /* 0x00011c00ff4e6b82 */ /* 0x001e240000000a00 */
[C---:B0-----:R-:W-:Y:S01]  /*2820*/  @P6 IMAD.WIDE.U32 R78, R4.reuse, 0x10, R78 ;  /* 0x00000010044e6825 */ /* 0x041fe200078e004e */
[----:B------:R-:W-:-:S04]  /*2830*/  IADD3 R4, PT, PT, R4, 0x20, RZ ;  /* 0x0000002004047810 */ /* 0x000fc80007ffe0ff */
[----:B------:R1:W-:Y:S03]  /*2840*/  @P6 STG.E.128 desc[UR8][R78.64], R56 ;  /* 0x000000384e006986 */ /* 0x0003e6000c101d08 */
.L_x_3241:
[----:B------:R-:W-:Y:S05]  /*2850*/  BSYNC.RECONVERGENT B1 ;  /* 0x0000000000017941 */ /* 0x000fea0003800200 */
.L_x_3240:
        /* <DEDUP_REMOVED lines=15> */
[-CC-:B------:R-:W-:Y:S01]  /*2950*/  FFMA.FTZ R57, R96, R76.reuse, R77.reuse ;  /* 0x0000004c60397223 */ /* 0x180fe2000001004d */
[----:B------:R-:W-:Y:S01]  /*2960*/  FADD.FTZ R56, R85, -R56 ;  /* 0x8000003855387221 */ /* 0x000fe20000010000 */
[----:B------:R-:W-:Y:S01]  /*2970*/  FADD.FTZ R58, R97, -R58 ;  /* 0x8000003a613a7221 */ /* 0x000fe20000010000 */
[----:B------:R-:W-:Y:S01]  /*2980*/  FFMA.FTZ R59, R105, R76, R77 ;  /* 0x0000004c693b7223 */ /* 0x000fe2000001004d */
[----:B------:R-:W-:Y:S01]  /*2990*/  FADD.FTZ R70, R106, -R57 ;  /* 0x800000396a467221 */ /* 0x000fe20000010000 */
[C---:B-----5:R-:W-:Y:S01]  /*29a0*/  FFMA.FTZ R68, R91.reuse, R56, R16 ;  /* 0x000000385b447223 */ /* 0x060fe20000010010 */
[C---:B------:R-:W-:Y:S01]  /*29b0*/  FFMA.FTZ R69, R91.reuse, R58, R17 ;  /* 0x0000003a5b457223 */ /* 0x040fe20000010011 */
        /* <DEDUP_REMOVED lines=23> */
.L_x_3254:
        /* <DEDUP_REMOVED lines=33> */
.L_x_3253:
[----:B-1----:R-:W0:Y:S02]  /*2d40*/  LDC.64 R56, c[0x0][0x478] ;  /* 0x00011e00ff387b82 */ /* 0x002e240000000a00 */
        /* <DEDUP_REMOVED lines=8> */
[----:B------:R-:W-:Y:S01]  /*2dd0*/  FADD.FTZ R58, R97, -R58 ;  /* 0x8000003a613a7221 */ /* 0x000fe20000010000 */
[----:B------:R-:W-:Y:S01]  /*2de0*/  FFMA.FTZ R59, R105, R76, R77 ;  /* 0x0000004c693b7223 */ /* 0x000fe2000001004d */
[----:B------:R-:W-:Y:S01]  /*2df0*/  FADD.FTZ R70, R106, -R57 ;  /* 0x800000396a467221 */ /* 0x000fe20000010000 */
[C---:B-----5:R-:W-:Y:S01]  /*2e00*/  FMUL.FTZ R68, R91.reuse, R56 ;  /* 0x000000385b447220 */ /* 0x060fe20000410000 */
[C---:B------:R-:W-:Y:S01]  /*2e10*/  FMUL.FTZ R69, R91.reuse, R58 ;  /* 0x0000003a5b457220 */ /* 0x040fe20000410000 */
        /* <DEDUP_REMOVED lines=23> */
.L_x_3256:
[-CC-:B------:R-:W-:Y:S01]  /*2f90*/  FFMA.FTZ R56, R15, R76.reuse, R77.reuse ;  /* 0x0000004c0f387223 */ /* 0x180fe2000001004d */
[-CC-:B------:R-:W-:Y:S01]  /*2fa0*/  FFMA.FTZ R58, R84, R76.reuse, R77.reuse ;  /* 0x0000004c543a7223 */ /* 0x180fe2000001004d */
[----:B------:R-:W-:Y:S01]  /*2fb0*/  LOP3.LUT P6, RZ, R10, 0xff, RZ, 0xc0, !PT ;  /* 0x000000ff0aff7812 */ /* 0x000fe200078cc0ff */
[----:B------:R-:W-:Y:S01]  /*2fc0*/  FFMA.FTZ R59, R96, R76, R77 ;  /* 0x0000004c603b7223 */ /* 0x000fe2000001004d */
[----:B------:R-:W-:Y:S01]  /*2fd0*/  FADD.FTZ R56, R85, -R56 ;  /* 0x8000003855387221 */ /* 0x000fe20000010000 */
[----:B------:R-:W-:-:S03]  /*2fe0*/  FADD.FTZ R58, R97, -R58 ;  /* 0x8000003a613a7221 */ /* 0x000fc60000010000 */
[C---:B-----5:R-:W-:Y:S01]  /*2ff0*/  FMUL.FTZ R56, R91.reuse, R56 ;  /* 0x000000385b387220 */ /* 0x060fe20000410000 */
[----:B------:R-:W-:Y:S01]  /*3000*/  FMUL.FTZ R57, R91, R58 ;  /* 0x0000003a5b397220 */ /* 0x000fe20000410000 */
[----:B------:R-:W-:Y:S01]  /*3010*/  FADD.FTZ R58, R106, -R59 ;  /* 0x8000003b6a3a7221 */ /* 0x000fe20000010000 */
[----:B------:R-:W-:Y:S01]  /*3020*/  FFMA.FTZ R59, R105, R76, R77 ;  /* 0x0000004c693b7223 */ /* 0x000fe2000001004d */
[----:B------:R-:W-:Y:S01]  /*3030*/  FMUL.FTZ R56, R56, UR13 ;  /* 0x0000000d38387c20 */ /* 0x000fe20008410000 */
[----:B------:R-:W-:Y:S01]  /*3040*/  FMUL.FTZ R57, R57, UR13 ;  /* 0x0000000d39397c20 */ /* 0x000fe20008410000 */
[----:B------:R-:W-:Y:S01]  /*3050*/  FMUL.FTZ R58, R91, R58 ;  /* 0x0000003a5b3a7220 */ /* 0x000fe20000410000 */
[----:B------:R-:W-:Y:S02]  /*3060*/  FADD.FTZ R74, R110, -R59 ;  /* 0x8000003b6e4a7221 */ /* 0x000fe40000010000 */
[----:B------:R-:W-:Y:S01]  /*3070*/  SEL R72, R56, RZ, P6 ;  /* 0x000000ff38487207 */ /* 0x000fe20003000000 */
[----:B------:R-:W-:Y:S01]  /*3080*/  FMUL.FTZ R58, R58, UR13 ;  /* 0x0000000d3a3a7c20 */ /* 0x000fe20008410000 */
[----:B------:R-:W-:Y:S01]  /*3090*/  LOP3.LUT P6, RZ, R9, 0xff, RZ, 0xc0, !PT ;  /* 0x000000ff09ff7812 */ /* 0x000fe200078cc0ff */
[----:B------:R-:W-:-:S03]  /*30a0*/  FMUL.FTZ R59, R91, R74 ;  /* 0x0000004a5b3b7220 */ /* 0x000fc60000410000 */
        /* <DEDUP_REMOVED lines=15> */
.L_x_3252:
        /* <DEDUP_REMOVED lines=32> */
.L_x_3258:
        /* <DEDUP_REMOVED lines=25> */
.L_x_3257:
[----:B-1----:R-:W0:Y:S02]  /*3530*/  LDC.64 R72, c[0x0][0x478] ;  /* 0x00011e00ff487b82 */ /* 0x002e240000000a00 */
[----:B0-----:R-:W-:-:S04]  /*3540*/  ISETP.NE.U32.AND P1, PT, R72, RZ, PT ;  /* 0x000000ff4800720c */ /* 0x001fc80003f25070 */
[----:B------:R-:W-:-:S13]  /*3550*/  ISETP.NE.AND.EX P1, PT, R73, RZ, PT, P1 ;  /* 0x000000ff4900720c */ /* 0x000fda0003f25310 */
[----:B------:R-:W-:Y:S05]  /*3560*/  @!P1 BRA `(.L_x_3259) ;  /* 0x0000000000649947 */ /* 0x000fea0003800000 */
[-CC-:B------:R-:W-:Y:S01]  /*3570*/  FFMA.FTZ R68, R15, R76.reuse, R77.reuse ;  /* 0x0000004c0f447223 */ /* 0x180fe2000001004d */
[-CC-:B------:R-:W-:Y:S01]  /*3580*/  FFMA.FTZ R70, R84, R76.reuse, R77.reuse ;  /* 0x0000004c54467223 */ /* 0x180fe2000001004d */
[----:B------:R-:W-:Y:S01]  /*3590*/  FFMA.FTZ R71, R96, R76, R77 ;  /* 0x0000004c60477223 */ /* 0x000fe2000001004d */
[----:B------:R-:W-:Y:S01]  /*35a0*/  LOP3.LUT P6, RZ, R10, 0xff, RZ, 0xc0, !PT ;  /* 0x000000ff0aff7812 */ /* 0x000fe200078cc0ff */
        /* <DEDUP_REMOVED lines=8> */
[C---:B------:R-:W-:Y:S01]  /*3630*/  FMUL.FTZ R70, R91.reuse, R70 ;  /* 0x000000465b467220 */ /* 0x040fe20000410000 */
        /* <DEDUP_REMOVED lines=9> */
[----:B------:R-:W-:-:S04]  /*36d0*/  ISETP.GE.U32.AND P6, PT, R10, 0x1000000, PT ;  /* 0x010000000a00780c */ /* 0x000fc80003fc6070 */
[----:B------:R-:W-:Y:S01]  /*36e0*/  SEL R75, R75, RZ, P6 ;  /* 0x000000ff4b4b7207 */ /* 0x000fe20003000000 */
[----:B------:R-:W-:Y:S08]  /*36f0*/  BRA `(.L_x_3255) ;  /* 0x0000000000607947 */ /* 0x000ff00003800000 */
.L_x_3259:
        /* <DEDUP_REMOVED lines=8> */
[C---:B-----5:R-:W-:Y:S01]  /*3780*/  FMUL.FTZ R72, R91.reuse, R72 ;  /* 0x000000485b487220 */ /* 0x060fe20000410000 */
[C---:B------:R-:W-:Y:S01]  /*3790*/  FMUL.FTZ R73, R91.reuse, R74 ;  /* 0x0000004a5b497220 */ /* 0x040fe20000410000 */
[----:B------:R-:W-:Y:S01]  /*37a0*/  FMUL.FTZ R75, R91, R78 ;  /* 0x0000004e5b4b7220 */ /* 0x000fe20000410000 */
[----:B------:R-:W-:Y:S01]  /*37b0*/  FADD.FTZ R74, R110, -R79 ;  /* 0x8000004f6e4a7221 */ /* 0x000fe20000010000 */
[----:B------:R-:W-:Y:S01]  /*37c0*/  FMUL.FTZ R72, R72, UR13 ;  /* 0x0000000d48487c20 */ /* 0x000fe20008410000 */
[----:B------:R-:W-:Y:S01]  /*37d0*/  FMUL.FTZ R73, R73, UR13 ;  /* 0x0000000d49497c20 */ /* 0x000fe20008410000 */
[----:B------:R-:W-:Y:S01]  /*37e0*/  FMUL.FTZ R75, R75, UR13 ;  /* 0x0000000d4b4b7c20 */ /* 0x000fe20008410000 */
[----:B------:R-:W-:-:S02]  /*37f0*/  FMUL.FTZ R78, R91, R74 ;  /* 0x0000004a5b4e7220 */ /* 0x000fc40000410000 */
[----:B------:R-:W-:Y:S02]  /*3800*/  SEL R72, R72, RZ, P6 ;  /* 0x000000ff48487207 */ /* 0x000fe40003000000 */
[----:B------:R-:W-:Y:S01]  /*3810*/  LOP3.LUT P6, RZ, R10, 0xff00, RZ, 0xc0, !PT ;  /* 0x0000ff000aff7812 */ /* 0x000fe200078cc0ff */
[----:B------:R-:W-:-:S03]  /*3820*/  FMUL.FTZ R78, R78, UR13 ;  /* 0x0000000d4e4e7c20 */ /* 0x000fc60008410000 */
[----:B------:R-:W-:Y:S02]  /*3830*/  SEL R73, R73, RZ, P6 ;  /* 0x000000ff49497207 */ /* 0x000fe40003000000 */
[----:B------:R-:W-:-:S04]  /*3840*/  LOP3.LUT P6, RZ, R10, 0xff0000, RZ, 0xc0, !PT ;  /* 0x00ff00000aff7812 */ /* 0x000fc800078cc0ff */
[----:B------:R-:W-:Y:S02]  /*3850*/  SEL R74, R75, RZ, P6 ;  /* 0x000000ff4b4a7207 */ /* 0x000fe40003000000 */
[----:B------:R-:W-:-:S04]  /*3860*/  ISETP.GE.U32.AND P6, PT, R10, 0x1000000, PT ;  /* 0x010000000a00780c */ /* 0x000fc80003fc6070 */
[----:B------:R-:W-:-:S09]  /*3870*/  SEL R75, R78, RZ, P6 ;  /* 0x000000ff4e4b7207 */ /* 0x000fd20003000000 */
.L_x_3255:
[----:B------:R-:W0:Y:S08]  /*3880*/  @P1 LDC.64 R78, c[0x0][0x478] ;  /* 0x00011e00ff4e1b82 */ /* 0x000e300000000a00 */
[----:B------:R-:W1:Y:S01]  /*3890*/  LDC.64 R112, c[0x0][0x468] ;  /* 0x00011a00ff707b82 */ /* 0x000e620000000a00 */
[----:B0-----:R-:W-:-:S05]  /*38a0*/  @P1 IMAD.WIDE.U32 R78, R4, 0x10, R78 ;  /* 0x00000010044e1825 */ /* 0x001fca00078e004e */
[----:B------:R0:W-:Y:S01]  /*38b0*/  @P1 STG.E.128 desc[UR8][R78.64], R68 ;  /* 0x000000444e001986 */ /* 0x0001e2000c101d08 */
[----:B-1----:R-:W-:-:S05]  /*38c0*/  IMAD.WIDE.U32 R112, R4, 0x10, R112 ;  /* 0x0000001004707825 */ /* 0x002fca00078e0070 */
[----:B------:R2:W-:Y:S01]  /*38d0*/  STG.E.128 desc[UR8][R112.64], R72 ;  /* 0x0000004870007986 */ /* 0x0005e2000c101d08 */
[----:B0-----:R-:W0:Y:S02]  /*38e0*/  @P0 LDC.64 R78, c[0x0][0x470] ;  /* 0x00011c00ff4e0b82 */ /* 0x001e240000000a00 */
[C---:B0-----:R-:W-:Y:S01]  /*38f0*/  @P0 IMAD.WIDE.U32 R78, R4.reuse, 0x10, R78 ;  /* 0x00000010044e0825 */ /* 0x041fe200078e004e */
[----:B------:R-:W-:-:S04]  /*3900*/  IADD3 R4, PT, PT, R4, 0x20, RZ ;  /* 0x0000002004047810 */ /* 0x000fc80007ffe0ff */
[----:B------:R2:W-:Y:S03]  /*3910*/  @P0 STG.E.128 desc[UR8][R78.64], R56 ;  /* 0x000000384e000986 */ /* 0x0005e6000c101d08 */
.L_x_3251:
[----:B------:R-:W-:Y:S05]  /*3920*/  BSYNC.RECONVERGENT B1 ;  /* 0x0000000000017941 */ /* 0x000fea0003800200 */
.L_x_3250:
        /* <DEDUP_REMOVED lines=12> */
[-CC-:B-12---:R-:W-:Y:S01]  /*39f0*/  FFMA.FTZ R56, R80, R76.reuse, R77.reuse ;  /* 0x0000004c50387223 */ /* 0x186fe2000001004d */
[-CC-:B------:R-:W-:Y:S01]  /*3a00*/  FFMA.FTZ R58, R82, R76.reuse, R77.reuse ;  /* 0x0000004c523a7223 */ /* 0x180fe2000001004d */
[----:B------:R-:W-:Y:S01]  /*3a10*/  FFMA.FTZ R57, R94, R76, R77 ;  /* 0x0000004c5e397223 */ /* 0x000fe2000001004d */
[----:B------:R-:W-:Y:S01]  /*3a20*/  LOP3.LUT P6, RZ, R12, 0xff, RZ, 0xc0, !PT ;  /* 0x000000ff0cff7812 */ /* 0x000fe200078cc0ff */
[----:B------:R-:W-:Y:S01]  /*3a30*/  FADD.FTZ R56, R83, -R56 ;  /* 0x8000003853387221 */ /* 0x000fe20000010000 */
[----:B------:R-:W-:Y:S01]  /*3a40*/  FADD.FTZ R58, R95, -R58 ;  /* 0x8000003a5f3a7221 */ /* 0x000fe20000010000 */
[----:B------:R-:W-:Y:S01]  /*3a50*/  FADD.FTZ R57, R104, -R57 ;  /* 0x8000003968397221 */ /* 0x000fe20000010000 */
[----:B------:R-:W-:Y:S01]  /*3a60*/  LOP3.LUT P5, RZ, R11, 0xff, RZ, 0xc0, !PT ;  /* 0x000000ff0bff7812 */ /* 0x000fe200078ac0ff */
[C---:B-----5:R-:W-:Y:S01]  /*3a70*/  FFMA.FTZ R68, R91.reuse, R56, R60 ;  /* 0x000000385b447223 */ /* 0x060fe2000001003c */
[----:B------:R-:W-:Y:S01]  /*3a80*/  FFMA.FTZ R69, R91, R58, R61 ;  /* 0x0000003a5b457223 */ /* 0x000fe2000001003d */
        /* <DEDUP_REMOVED lines=23> */
.L_x_3264:
[-CC-:B-12---:R-:W-:Y:S01]  /*3c00*/  FFMA.FTZ R56, R80, R76.reuse, R77.reuse ;  /* 0x0000004c50387223 */ /* 0x186fe2000001004d */
        /* <DEDUP_REMOVED lines=32> */
.L_x_3263:
[----:B-12---:R-:W0:Y:S02]  /*3e10*/  LDC.64 R56, c[0x0][0x478] ;  /* 0x00011e00ff387b82 */ /* 0x006e240000000a00 */
        /* <DEDUP_REMOVED lines=12> */
[----:B------:R-:W-:Y:S01]  /*3ee0*/  FMUL.FTZ R69, R91, R58 ;  /* 0x0000003a5b457220 */ /* 0x000fe20000410000 */
        /* <DEDUP_REMOVED lines=23> */
.L_x_3266:
        /* <DEDUP_REMOVED lines=33> */
.L_x_3262:
[----:B------:R-:W-:-:S04]  /*4270*/  UISETP.NE.U32.AND UP0, UPT, UR20, URZ, UPT ;  /* 0x000000ff1400728c */ /* 0x000fc8000bf05070 */
[----:B------:R-:W-:-:S09]  /*4280*/  UISETP.NE.AND.EX UP0, UPT, UR21, URZ, UPT, UP0 ;  /* 0x000000ff1500728c */ /* 0x000fd2000bf05300 */
[----:B------:R-:W-:Y:S05]  /*4290*/  BRA.U !UP0, `(.L_x_3267) ;  /* 0x0000000108d87547 */ /* 0x000fea000b800000 */
[----:B-12---:R-:W0:Y:S02]  /*42a0*/  LDC.64 R72, c[0x0][0x478] ;  /* 0x00011e00ff487b82 */ /* 0x006e240000000a00 */
        /* <DEDUP_REMOVED lines=28> */
.L_x_3268:
        /* <DEDUP_REMOVED lines=16> */
[----:B------:R-:W-:Y:S01]  /*4570*/  FFMA.FTZ R74, R91, R74, R63 ;  /* 0x0000004a5b4a7223 */ /* 0x000fe2000001003f */
        /* <DEDUP_REMOVED lines=8> */
.L_x_3267:
        /* <DEDUP_REMOVED lines=29> */
.L_x_3269:
        /* <DEDUP_REMOVED lines=8> */
[----:B-----5:R-:W-:Y:S01]  /*4850*/  FMUL.FTZ R73, R91, R74 ;  /* 0x0000004a5b497220 */ /* 0x020fe20000410000 */
        /* <DEDUP_REMOVED lines=14> */
[----:B------:R-:W-:-:S09]  /*4940*/  SEL R75, R75, RZ, P5 ;  /* 0x000000ff4b4b7207 */ /* 0x000fd20002800000 */
.L_x_3265:
        /* <DEDUP_REMOVED lines=10> */
.L_x_3261:
[----:B------:R-:W-:Y:S05]  /*49f0*/  BSYNC.RECONVERGENT B1 ;  /* 0x0000000000017941 */ /* 0x000fea0003800200 */
.L_x_3260:
        /* <DEDUP_REMOVED lines=12> */
[-CC-:B-123--:R-:W-:Y:S01]  /*4ac0*/  FFMA.FTZ R56, R88, R76.reuse, R77.reuse ;  /* 0x0000004c58387223 */ /* 0x18efe2000001004d */
        /* <DEDUP_REMOVED lines=32> */
.L_x_3274:
[-CC-:B-123--:R-:W-:Y:S01]  /*4cd0*/  FFMA.FTZ R56, R88, R76.reuse, R77.reuse ;  /* 0x0000004c58387223 */ /* 0x18efe2000001004d */
        /* <DEDUP_REMOVED lines=8> */
[C---:B------:R-:W-:Y:S01]  /*4d60*/  FFMA.FTZ R72, R91.reuse, R72, R65 ;  /* 0x000000485b487223 */ /* 0x040fe20000010041 */
[----:B------:R-:W-:Y:S01]  /*4d70*/  FADD.FTZ R58, R100, -R59 ;  /* 0x8000003b643a7221 */ /* 0x000fe20000010000 */
[----:B------:R-:W-:Y:S01]  /*4d80*/  FFMA.FTZ R77, R91, R77, R66 ;  /* 0x0000004d5b4d7223 */ /* 0x000fe20000010042 */
[----:B------:R-:W-:Y:S01]  /*4d90*/  FMUL.FTZ R56, R56, UR13 ;  /* 0x0000000d38387c20 */ /* 0x000fe20008410000 */
[----:B------:R-:W-:Y:S01]  /*4da0*/  LOP3.LUT P4, RZ, R13, 0xff, RZ, 0xc0, !PT ;  /* 0x000000ff0dff7812 */ /* 0x000fe2000788c0ff */
[----:B------:R-:W-:Y:S01]  /*4db0*/  FMUL.FTZ R57, R72, UR13 ;  /* 0x0000000d48397c20 */ /* 0x000fe20008410000 */
[----:B------:R-:W-:Y:S01]  /*4dc0*/  LOP3.LUT P6, RZ, R14, 0xff00, RZ, 0xc0, !PT ;  /* 0x0000ff000eff7812 */ /* 0x000fe200078cc0ff */
[----:B------:R-:W-:Y:S01]  /*4dd0*/  FFMA.FTZ R58, R91, R58, R67 ;  /* 0x0000003a5b3a7223 */ /* 0x000fe20000010043 */
[----:B------:R-:W-:Y:S01]  /*4de0*/  SEL R72, R56, RZ, P5 ;  /* 0x000000ff38487207 */ /* 0x000fe20002800000 */
[----:B------:R-:W-:Y:S01]  /*4df0*/  FMUL.FTZ R77, R77, UR13 ;  /* 0x0000000d4d4d7c20 */ /* 0x000fe20008410000 */
[----:B------:R-:W-:Y:S01]  /*4e00*/  LOP3.LUT P5, RZ, R13, 0xff00, RZ, 0xc0, !PT ;  /* 0x0000ff000dff7812 */ /* 0x000fe200078ac0ff */
[----:B------:R-:W-:Y:S01]  /*4e10*/  FMUL.FTZ R59, R58, UR13 ;  /* 0x0000000d3a3b7c20 */ /* 0x000fe20008410000 */
[----:B------:R-:W-:-:S02]  /*4e20*/  SEL R56, R56, RZ, P4 ;  /* 0x000000ff38387207 */ /* 0x000fc40002000000 */
[C---:B------:R-:W-:Y:S02]  /*4e30*/  LOP3.LUT P4, RZ, R14.reuse, 0xff0000, RZ, 0xc0, !PT ;  /* 0x00ff00000eff7812 */ /* 0x040fe4000788c0ff */
[C---:B------:R-:W-:Y:S02]  /*4e40*/  SEL R73, R57.reuse, RZ, P6 ;  /* 0x000000ff39497207 */ /* 0x040fe40003000000 */
[----:B------:R-:W-:Y:S02]  /*4e50*/  SEL R57, R57, RZ, P5 ;  /* 0x000000ff39397207 */ /* 0x000fe40002800000 */
[----:B------:R-:W-:Y:S02]  /*4e60*/  ISETP.GE.U32.AND P5, PT, R14, 0x1000000, PT ;  /* 0x010000000e00780c */ /* 0x000fe40003fa6070 */
[----:B------:R-:W-:Y:S02]  /*4e70*/  SEL R74, R77, RZ, P4 ;  /* 0x000000ff4d4a7207 */ /* 0x000fe40002000000 */
[----:B------:R-:W-:-:S02]  /*4e80*/  LOP3.LUT P6, RZ, R13, 0xff0000, RZ, 0xc0, !PT ;  /* 0x00ff00000dff7812 */ /* 0x000fc400078cc0ff */
[----:B------:R-:W-:Y:S02]  /*4e90*/  ISETP.GE.U32.AND P4, PT, R13, 0x1000000, PT ;  /* 0x010000000d00780c */ /* 0x000fe40003f86070 */
[----:B------:R-:W-:Y:S02]  /*4ea0*/  SEL R75, R59, RZ, P5 ;  /* 0x000000ff3b4b7207 */ /* 0x000fe40002800000 */
[----:B------:R-:W-:Y:S02]  /*4eb0*/  SEL R58, R77, RZ, P6 ;  /* 0x000000ff4d3a7207 */ /* 0x000fe40003000000 */
[----:B------:R-:W-:Y:S01]  /*4ec0*/  SEL R59, R59, RZ, P4 ;  /* 0x000000ff3b3b7207 */ /* 0x000fe20002000000 */
[----:B------:R-:W-:Y:S06]  /*4ed0*/  BRA `(.L_x_3275) ;  /* 0x0000000800d07947 */ /* 0x000fec0003800000 */
.L_x_3273:
[----:B-123--:R-:W0:Y:S02]  /*4ee0*/  LDC.64 R56, c[0x0][0x478] ;  /* 0x00011e00ff387b82 */ /* 0x00ee240000000a00 */
        /* <DEDUP_REMOVED lines=17> */
[----:B------:R-:W-:Y:S01]  /*5000*/  FMUL.FTZ R71, R91, R72 ;  /* 0x000000485b477220 */ /* 0x000fe20000410000 */
        /* <DEDUP_REMOVED lines=18> */
.L_x_3276:
        /* <DEDUP_REMOVED lines=13> */
[----:B------:R-:W-:Y:S01]  /*5200*/  FADD.FTZ R58, R100, -R59 ;  /* 0x8000003b643a7221 */ /* 0x000fe20000010000 */
[----:B------:R-:W-:Y:S01]  /*5210*/  FMUL.FTZ R57, R72, UR13 ;  /* 0x0000000d48397c20 */ /* 0x000fe20008410000 */
[----:B------:R-:W-:Y:S01]  /*5220*/  LOP3.LUT P6, RZ, R14, 0xff00, RZ, 0xc0, !PT ;  /* 0x0000ff000eff7812 */ /* 0x000fe200078cc0ff */
[----:B------:R-:W-:Y:S01]  /*5230*/  FMUL.FTZ R59, R74, UR13 ;  /* 0x0000000d4a3b7c20 */ /* 0x000fe20008410000 */
[C---:B------:R-:W-:Y:S01]  /*5240*/  SEL R72, R56.reuse, RZ, P5 ;  /* 0x000000ff38487207 */ /* 0x040fe20002800000 */
[----:B------:R-:W-:Y:S01]  /*5250*/  FMUL.FTZ R58, R91, R58 ;  /* 0x0000003a5b3a7220 */ /* 0x000fe20000410000 */
[----:B------:R-:W-:-:S02]  /*5260*/  SEL R56, R56, RZ, P4 ;  /* 0x000000ff38387207 */ /* 0x000fc40002000000 */
[----:B------:R-:W-:Y:S01]  /*5270*/  LOP3.LUT P5, RZ, R13, 0xff00, RZ, 0xc0, !PT ;  /* 0x0000ff000dff7812 */ /* 0x000fe200078ac0ff */
[----:B------:R-:W-:Y:S01]  /*5280*/  FMUL.FTZ R76, R58, UR13 ;  /* 0x0000000d3a4c7c20 */ /* 0x000fe20008410000 */
[----:B------:R-:W-:Y:S02]  /*5290*/  LOP3.LUT P4, RZ, R14, 0xff0000, RZ, 0xc0, !PT ;  /* 0x00ff00000eff7812 */ /* 0x000fe4000788c0ff */
[----:B------:R-:W-:Y:S02]  /*52a0*/  SEL R73, R57, RZ, P6 ;  /* 0x000000ff39497207 */ /* 0x000fe40003000000 */
[----:B------:R-:W-:Y:S02]  /*52b0*/  LOP3.LUT P6, RZ, R13, 0xff0000, RZ, 0xc0, !PT ;  /* 0x00ff00000dff7812 */ /* 0x000fe400078cc0ff */
[----:B------:R-:W-:Y:S02]  /*52c0*/  SEL R57, R57, RZ, P5 ;  /* 0x000000ff39397207 */ /* 0x000fe40002800000 */
[----:B------:R-:W-:-:S02]  /*52d0*/  SEL R74, R59, RZ, P4 ;  /* 0x000000ff3b4a7207 */ /* 0x000fc40002000000 */
[----:B------:R-:W-:Y:S02]  /*52e0*/  ISETP.GE.U32.AND P5, PT, R14, 0x1000000, PT ;  /* 0x010000000e00780c */ /* 0x000fe40003fa6070 */
[----:B------:R-:W-:Y:S02]  /*52f0*/  ISETP.GE.U32.AND P4, PT, R13, 0x1000000, PT ;  /* 0x010000000d00780c */ /* 0x000fe40003f86070 */
[----:B------:R-:W-:Y:S02]  /*5300*/  SEL R58, R59, RZ, P6 ;  /* 0x000000ff3b3a7207 */ /* 0x000fe40003000000 */
[C---:B------:R-:W-:Y:S02]  /*5310*/  SEL R75, R76.reuse, RZ, P5 ;  /* 0x000000ff4c4b7207 */ /* 0x040fe40002800000 */
[----:B------:R-:W-:Y:S01]  /*5320*/  SEL R59, R76, RZ, P4 ;  /* 0x000000ff4c3b7207 */ /* 0x000fe20002000000 */
[----:B------:R-:W-:Y:S06]  /*5330*/  BRA `(.L_x_3275) ;  /* 0x0000000400b87947 */ /* 0x000fec0003800000 */
.L_x_3272:
[----:B------:R-:W-:-:S04]  /*5340*/  UISETP.NE.U32.AND UP0, UPT, UR20, URZ, UPT ;  /* 0x000000ff1400728c */ /* 0x000fc8000bf05070 */
[----:B------:R-:W-:-:S09]  /*5350*/  UISETP.NE.AND.EX UP0, UPT, UR21, URZ, UPT, UP0 ;  /* 0x000000ff1500728c */ /* 0x000fd2000bf05300 */
[----:B------:R-:W-:Y:S05]  /*5360*/  BRA.U !UP0, `(.L_x_3277) ;  /* 0x0000000108d87547 */ /* 0x000fea000b800000 */
        /* <DEDUP_REMOVED lines=18> */
[----:B------:R-:W-:Y:S01]  /*5490*/  FMUL.FTZ R73, R69, UR13 ;  /* 0x0000000d45497c20 */ /* 0x000fe20008410000 */
        /* <DEDUP_REMOVED lines=8> */
[----:B------:R-:W-:Y:S01]  /*5520*/  SEL R75, R75, RZ, P6 ;  /* 0x000000ff4b4b7207 */ /* 0x000fe20003000000 */
[----:B------:R-:W-:Y:S06]  /*5530*/  BRA `(.L_x_3275) ;  /* 0x0000000400387947 */ /* 0x000fec0003800000 */
.L_x_3278:
        /* <DEDUP_REMOVED lines=10> */
[----:B------:R-:W-:Y:S01]  /*55e0*/  ISETP.GE.U32.AND P6, PT, R14, 0x1000000, PT ;  /* 0x010000000e00780c */ /* 0x000fe20003fc6070 */
[C---:B------:R-:W-:Y:S01]  /*55f0*/  FFMA.FTZ R72, R91.reuse, R72, R65 ;  /* 0x000000485b487223 */ /* 0x040fe20000010041 */
[----:B------:R-:W-:Y:S01]  /*5600*/  FMUL.FTZ R74, R74, UR13 ;  /* 0x0000000d4a4a7c20 */ /* 0x000fe20008410000 */
[----:B------:R-:W-:Y:S01]  /*5610*/  FFMA.FTZ R77, R91, R77, R66 ;  /* 0x0000004d5b4d7223 */ /* 0x000fe20000010042 */
[----:B------:R-:W-:Y:S01]  /*5620*/  FMUL.FTZ R73, R73, UR13 ;  /* 0x0000000d49497c20 */ /* 0x000fe20008410000 */
[----:B------:R-:W-:-:S02]  /*5630*/  LOP3.LUT P4, RZ, R14, 0xff, RZ, 0xc0, !PT ;  /* 0x000000ff0eff7812 */ /* 0x000fc4000788c0ff */
[----:B------:R-:W-:Y:S01]  /*5640*/  SEL R75, R74, RZ, P6 ;  /* 0x000000ff4a4b7207 */ /* 0x000fe20003000000 */
[----:B------:R-:W-:Y:S01]  /*5650*/  FMUL.FTZ R74, R72, UR13 ;  /* 0x0000000d484a7c20 */ /* 0x000fe20008410000 */
[C---:B------:R-:W-:Y:S01]  /*5660*/  LOP3.LUT P5, RZ, R14.reuse, 0xff00, RZ, 0xc0, !PT ;  /* 0x0000ff000eff7812 */ /* 0x040fe200078ac0ff */
[----:B------:R-:W-:Y:S01]  /*5670*/  FMUL.FTZ R77, R77, UR13 ;  /* 0x0000000d4d4d7c20 */ /* 0x000fe20008410000 */
[----:B------:R-:W-:Y:S02]  /*5680*/  LOP3.LUT P6, RZ, R14, 0xff0000, RZ, 0xc0, !PT ;  /* 0x00ff00000eff7812 */ /* 0x000fe400078cc0ff */
[----:B------:R-:W-:Y:S02]  /*5690*/  SEL R72, R73, RZ, P4 ;  /* 0x000000ff49487207 */ /* 0x000fe40002000000 */
[----:B------:R-:W-:Y:S02]  /*56a0*/  SEL R73, R74, RZ, P5 ;  /* 0x000000ff4a497207 */ /* 0x000fe40002800000 */
[----:B------:R-:W-:Y:S01]  /*56b0*/  SEL R74, R77, RZ, P6 ;  /* 0x000000ff4d4a7207 */ /* 0x000fe20003000000 */
[----:B------:R-:W-:Y:S06]  /*56c0*/  BRA `(.L_x_3275) ;  /* 0x0000000000d47947 */ /* 0x000fec0003800000 */
.L_x_3277:
        /* <DEDUP_REMOVED lines=15> */
[----:B------:R-:W-:Y:S01]  /*57c0*/  LOP3.LUT P6, RZ, R14, 0xff, RZ, 0xc0, !PT ;  /* 0x000000ff0eff7812 */ /* 0x000fe200078cc0ff */
[----:B------:R-:W-:Y:S01]  /*57d0*/  FMUL.FTZ R72, R68, UR13 ;  /* 0x0000000d44487c20 */ /* 0x000fe20008410000 */
[----:B------:R-:W-:Y:S01]  /*57e0*/  FMUL.FTZ R70, R91, R74 ;  /* 0x0000004a5b467220 */ /* 0x000fe20000410000 */
        /* <DEDUP_REMOVED lines=11> */
.L_x_3279:
        /* <DEDUP_REMOVED lines=13> */
[C---:B------:R-:W-:Y:S01]  /*5970*/  ISETP.GE.U32.AND P6, PT, R14.reuse, 0x1000000, PT ;  /* 0x010000000e00780c */ /* 0x040fe20003fc6070 */
[----:B------:R-:W-:Y:S01]  /*5980*/  FMUL.FTZ R73, R73, UR13 ;  /* 0x0000000d49497c20 */ /* 0x000fe20008410000 */
[----:B------:R-:W-:Y:S01]  /*5990*/  LOP3.LUT P4, RZ, R14, 0xff, RZ, 0xc0, !PT ;  /* 0x000000ff0eff7812 */ /* 0x000fe2000788c0ff */
[----:B------:R-:W-:Y:S01]  /*59a0*/  FMUL.FTZ R74, R72, UR13 ;  /* 0x0000000d484a7c20 */ /* 0x000fe20008410000 */
[----:B------:R-:W-:Y:S01]  /*59b0*/  LOP3.LUT P5, RZ, R14, 0xff00, RZ, 0xc0, !PT ;  /* 0x0000ff000eff7812 */ /* 0x000fe200078ac0ff */
[----:B------:R-:W-:Y:S01]  /*59c0*/  FMUL.FTZ R76, R76, UR13 ;  /* 0x0000000d4c4c7c20 */ /* 0x000fe20008410000 */
[----:B------:R-:W-:-:S02]  /*59d0*/  SEL R75, R78, RZ, P6 ;  /* 0x000000ff4e4b7207 */ /* 0x000fc40003000000 */
[----:B------:R-:W-:Y:S02]  /*59e0*/  LOP3.LUT P6, RZ, R14, 0xff0000, RZ, 0xc0, !PT ;  /* 0x00ff00000eff7812 */ /* 0x000fe400078cc0ff */
[----:B------:R-:W-:Y:S02]  /*59f0*/  SEL R72, R73, RZ, P4 ;  /* 0x000000ff49487207 */ /* 0x000fe40002000000 */
[----:B------:R-:W-:Y:S02]  /*5a00*/  SEL R73, R74, RZ, P5 ;  /* 0x000000ff4a497207 */ /* 0x000fe40002800000 */
[----:B------:R-:W-:-:S07]  /*5a10*/  SEL R74, R76, RZ, P6 ;  /* 0x000000ff4c4a7207 */ /* 0x000fce0003000000 */
.L_x_3275:
        /* <DEDUP_REMOVED lines=9> */
.L_x_3271:
[----:B------:R-:W-:Y:S05]  /*5ab0*/  BSYNC.RECONVERGENT B1 ;  /* 0x0000000000017941 */ /* 0x000fea0003800200 */
.L_x_3270:
[----:B0123--:R-:W0:Y:S02]  /*5ac0*/  LDC.64 R72, c[0x0][0x380] ;  /* 0x0000e000ff487b82 */ /* 0x00fe240000000a00 */
[----:B0-----:R-:W-:-:S04]  /*5ad0*/  LEA R5, R72, R5, 0x2 ;  /* 0x0000000548057211 */ /* 0x001fc800078e10ff */
[----:B------:R-:W-:-:S13]  /*5ae0*/  ISETP.GE.AND P0, PT, R5, R73, PT ;  /* 0x000000490500720c */ /* 0x000fda0003f06270 */
[----:B------:R-:W-:Y:S05]  /*5af0*/  @!P0 BRA `(.L_x_3280) ;  /* 0xffffffa800e08947 */ /* 0x000fea000383ffff */
.L_x_3230:
[----:B------:R-:W-:Y:S05]  /*5b00*/  BSYNC B0 ;  /* 0x0000000000007941 */ /* 0x000fea0003800000 */
.L_x_3229:
        /* <DEDUP_REMOVED lines=21> */
[----:B------:R-:W-:-:S04]  /*5c60*/  IADD3 R45, PT, PT, R45, R8, RZ ;  /* 0x000000082d2d7210 */ /* 0x000fc80007ffe0ff */
[C---:B------:R-:W-:Y:S02]  /*5c70*/  ISETP.GE.U32.AND P3, PT, R45.reuse, 0x80, PT ;  /* 0x000000802d00780c */ /* 0x040fe40003f66070 */
[C---:B------:R-:W-:Y:S01]  /*5c80*/  ISETP.GE.U32.AND P2, PT, R45.reuse, 0x100, PT ;  /* 0x000001002d00780c */ /* 0x040fe20003f46070 */
[----:B------:R-:W0:Y:S01]  /*5c90*/  LDS R2, [R5] ;  /* 0x0000000005027984 */ /* 0x000e220000000800 */
[----:B------:R-:W-:-:S03]  /*5ca0*/  ISETP.GE.U32.AND P1, PT, R45, 0x180, PT ;  /* 0x000001802d00780c */ /* 0x000fc60003f26070 */
[----:B------:R-:W1:Y:S04]  /*5cb0*/  LDS R7, [R5+0x800] ;  /* 0x0008000005077984 */ /* 0x000e680000000800 */
[----:B------:R-:W2:Y:S04]  /*5cc0*/  LDS R3, [R5+0x200] ;  /* 0x0002000005037984 */ /* 0x000ea80000000800 */
[----:B-----5:R-:W4:Y:S04]  /*5cd0*/  LDS R10, [R5+0xa00] ;  /* 0x000a0000050a7984 */ /* 0x020f280000000800 */
        /* <DEDUP_REMOVED lines=30> */
[----:B----4-:R-:W-:-:S03]  /*5ec0*/  FADD.FTZ R33, R4, R33 ;  /* 0x0000002104217221 */ /* 0x010fc60000010000 */
[----:B------:R-:W-:Y:S01]  /*5ed0*/  STS.128 [R0+0x600], R28 ;  /* 0x0006001c00007388 */ /* 0x000fe20000000c00 */
[----:B---3--:R-:W-:Y:S01]  /*5ee0*/  FADD.FTZ R35, R6, R35 ;  /* 0x0000002306237221 */ /* 0x008fe20000010000 */
[----:B------:R-:W-:Y:S01]  /*5ef0*/  BAR.SYNC.DEFER_BLOCKING 0x0 ;  /* 0x0000000000007b1d */ /* 0x000fe20000010000 */
[----:B0-----:R-:W-:Y:S02]  /*5f00*/  IADD3.X R39, PT, PT, RZ, RZ, RZ, P0, !PT ;  /* 0x000000ffff277210 */ /* 0x001fe400007fe4ff */
        /* <DEDUP_REMOVED lines=77> */
.L_x_3239:
        /* <DEDUP_REMOVED lines=8> */
.L_x_3282:
[----:B------:R-:W-:Y:S05]  /*6460*/  BSYNC B1 ;  /* 0x0000000000017941 */ /* 0x000fea0003800000 */
.L_x_3281:
        /* <DEDUP_REMOVED lines=8> */
.L_x_3283:
[----:B------:R-:W-:Y:S01]  /*64f0*/  MOV R75, R114 ;  /* 0x00000072004b7202 */ /* 0x000fe20000000f00 */
[----:B------:R-:W-:Y:S01]  /*6500*/  HFMA2 R74, -RZ, RZ, 0, 1.1920928955078125e-07 ;  /* 0x00000002ff4a7431 */ /* 0x000fe200000001ff */
[----:B------:R-:W-:-:S07]  /*6510*/  MOV R78, R76 ;  /* 0x0000004c004e7202 */ /* 0x000fce0000000f00 */
[----:B------:R-:W-:Y:S05]  /*6520*/  WARPSYNC.COLLECTIVE R72, `(.L_x_3284) ;  /* 0x0000000048087348 */ /* 0x000fea0003c00000 */
[----:B------:R0:W1:Y:S02]  /*6530*/  SHFL.BFLY P0, R76, R75, R74, R73 ;  /* 0x0c00004a4b4c7389 */ /* 0x0000640000000049 */
[----:B01----:R-:W-:Y:S05]  /*6540*/  ENDCOLLECTIVE ;  /* 0x000000000000791b */ /* 0x003fea0003800000 */
.L_x_3284:
[----:B------:R-:W-:-:S05]  /*6550*/  FADD.FTZ R113, R78, R113 ;  /* 0x000000714e717221 */ /* 0x000fca0000010000 */
[----:B------:R-:W-:Y:S01]  /*6560*/  MOV R75, R113 ;  /* 0x00000071004b7202 */ /* 0x000fe20000000f00 */
[----:B------:R-:W-:-:S07]  /*6570*/  FADD.FTZ R114, R114, R76 ;  /* 0x0000004c72727221 */ /* 0x000fce0000010000 */
[----:B------:R-:W-:Y:S05]  /*6580*/  WARPSYNC.COLLECTIVE R72, `(.L_x_3285) ;  /* 0x0000000048087348 */ /* 0x000fea0003c00000 */
[----:B------:R0:W1:Y:S02]  /*6590*/  SHFL.BFLY P0, R76, R75, R74, R73 ;  /* 0x0c00004a4b4c7389 */ /* 0x0000640000000049 */
[----:B01----:R-:W-:Y:S05]  /*65a0*/  ENDCOLLECTIVE ;  /* 0x000000000000791b */ /* 0x003fea0003800000 */
.L_x_3285:
[----:B------:R-:W-:Y:S01]  /*65b0*/  MOV R75, R114 ;  /* 0x00000072004b7202 */ /* 0x000fe20000000f00 */
[----:B------:R-:W-:Y:S01]  /*65c0*/  HFMA2 R74, -RZ, RZ, 0, 2.384185791015625e-07 ;  /* 0x00000004ff4a7431 */ /* 0x000fe200000001ff */
[----:B------:R-:W-:-:S07]  /*65d0*/  MOV R78, R76 ;  /* 0x0000004c004e7202 */ /* 0x000fce0000000f00 */
[----:B------:R-:W-:Y:S05]  /*65e0*/  WARPSYNC.COLLECTIVE R72, `(.L_x_3286) ;  /* 0x0000000048087348 */ /* 0x000fea0003c00000 */
[----:B------:R0:W1:Y:S02]  /*65f0*/  SHFL.BFLY P0, R76, R75, R74, R73 ;  /* 0x0c00004a4b4c7389 */ /* 0x0000640000000049 */
[----:B01----:R-:W-:Y:S05]  /*6600*/  ENDCOLLECTIVE ;  /* 0x000000000000791b */ /* 0x003fea0003800000 */
.L_x_3286:
[----:B------:R-:W-:-:S05]  /*6610*/  FADD.FTZ R113, R113, R78 ;  /* 0x0000004e71717221 */ /* 0x000fca0000010000 */
[----:B------:R-:W-:Y:S01]  /*6620*/  MOV R75, R113 ;  /* 0x00000071004b7202 */ /* 0x000fe20000000f00 */
[----:B------:R-:W-:-:S07]  /*6630*/  FADD.FTZ R77, R114, R76 ;  /* 0x0000004c724d7221 */ /* 0x000fce0000010000 */
[----:B------:R-:W-:Y:S05]  /*6640*/  WARPSYNC.COLLECTIVE R72, `(.L_x_3287) ;  /* 0x0000000048087348 */ /* 0x000fea0003c00000 */
[----:B------:R0:W1:Y:S02]  /*6650*/  SHFL.BFLY P0, R76, R75, R74, R73 ;  /* 0x0c00004a4b4c7389 */ /* 0x0000640000000049 */
[----:B01----:R-:W-:Y:S05]  /*6660*/  ENDCOLLECTIVE ;  /* 0x000000000000791b */ /* 0x003fea0003800000 */
.L_x_3287:
[----:B------:R-:W-:Y:S01]  /*6670*/  MOV R75, R77 ;  /* 0x0000004d004b7202 */ /* 0x000fe20000000f00 */
[----:B------:R-:W-:Y:S01]  /*6680*/  HFMA2 R74, -RZ, RZ, 0, 4.76837158203125e-07 ;  /* 0x00000008ff4a7431 */ /* 0x000fe200000001ff */
[----:B------:R-:W-:-:S07]  /*6690*/  MOV R78, R76 ;  /* 0x0000004c004e7202 */ /* 0x000fce0000000f00 */
[----:B------:R-:W-:Y:S05]  /*66a0*/  WARPSYNC.COLLECTIVE R72, `(.L_x_3288) ;  /* 0x0000000048087348 */ /* 0x000fea0003c00000 */
[----:B------:R0:W1:Y:S02]  /*66b0*/  SHFL.BFLY P0, R76, R75, R74, R73 ;  /* 0x0c00004a4b4c7389 */ /* 0x0000640000000049 */
[----:B01----:R-:W-:Y:S05]  /*66c0*/  ENDCOLLECTIVE ;  /* 0x000000000000791b */ /* 0x003fea0003800000 */
.L_x_3288:
[----:B------:R-:W-:-:S05]  /*66d0*/  FADD.FTZ R113, R113, R78 ;  /* 0x0000004e71717221 */ /* 0x000fca0000010000 */
[----:B------:R-:W-:Y:S01]  /*66e0*/  MOV R75, R113 ;  /* 0x00000071004b7202 */ /* 0x000fe20000000f00 */
[----:B------:R-:W-:-:S07]  /*66f0*/  FADD.FTZ R77, R77, R76 ;  /* 0x0000004c4d4d7221 */ /* 0x000fce0000010000 */
[----:B------:R-:W-:Y:S05]  /*6700*/  WARPSYNC.COLLECTIVE R72, `(.L_x_3289) ;  /* 0x0000000048087348 */ /* 0x000fea0003c00000 */
[----:B------:R0:W1:Y:S02]  /*6710*/  SHFL.BFLY P0, R76, R75, R74, R73 ;  /* 0x0c00004a4b4c7389 */ /* 0x0000640000000049 */
[----:B01----:R-:W-:Y:S05]  /*6720*/  ENDCOLLECTIVE ;  /* 0x000000000000791b */ /* 0x003fea0003800000 */
.L_x_3289:
[----:B------:R-:W-:Y:S01]  /*6730*/  MOV R75, R77 ;  /* 0x0000004d004b7202 */ /* 0x000fe20000000f00 */
[----:B------:R-:W-:Y:S01]  /*6740*/  HFMA2 R74, -RZ, RZ, 0, 9.5367431640625e-07 ;  /* 0x00000010ff4a7431 */ /* 0x000fe200000001ff */
[----:B------:R-:W-:-:S07]  /*6750*/  MOV R78, R76 ;  /* 0x0000004c004e7202 */ /* 0x000fce0000000f00 */
[----:B------:R-:W-:Y:S05]  /*6760*/  WARPSYNC.COLLECTIVE R72, `(.L_x_3290) ;  /* 0x0000000048087348 */ /* 0x000fea0003c00000 */
[----:B------:R0:W1:Y:S02]  /*6770*/  SHFL.BFLY P0, R76, R75, R74, R73 ;  /* 0x0c00004a4b4c7389 */ /* 0x0000640000000049 */
[----:B01----:R-:W-:Y:S05]  /*6780*/  ENDCOLLECTIVE ;  /* 0x000000000000791b */ /* 0x003fea0003800000 */
.L_x_3290:
[----:B------:R-:W-:-:S05]  /*6790*/  FADD.FTZ R113, R113, R78 ;  /* 0x0000004e71717221 */ /* 0x000fca0000010000 */
[----:B------:R-:W-:Y:S02]  /*67a0*/  MOV R75, R113 ;  /* 0x00000071004b7202 */ /* 0x000fe40000000f00 */
[----:B------:R-:W-:-:S07]  /*67b0*/  MOV R78, R76 ;  /* 0x0000004c004e7202 */ /* 0x000fce0000000f00 */
[----:B------:R-:W-:Y:S05]  /*67c0*/  WARPSYNC.COLLECTIVE R72, `(.L_x_3291) ;  /* 0x0000000048087348 */ /* 0x000fea0003c00000 */
[----:B------:R0:W1:Y:S02]  /*67d0*/  SHFL.BFLY P0, R76, R75, R74, R73 ;  /* 0x0c00004a4b4c7389 */ /* 0x0000640000000049 */
[----:B01----:R-:W-:Y:S05]  /*67e0*/  ENDCOLLECTIVE ;  /* 0x000000000000791b */ /* 0x003fea0003800000 */
.L_x_3291:
[----:B------:R-:W-:Y:S05]  /*67f0*/  BRA `(.L_x_3292) ;  /* 0xffffffac00b07947 */ /* 0x000fea000383ffff */
.L_x_3293:
        /* <DEDUP_REMOVED lines=16> */
.L_x_3990:


//--------------------- .text._ZN10layer_norm22ln_bwd_finalize_kernelINS_22Kernel_traits_finalizeILj512E6__halfffffjLb0ELj1024ELj4ENS_18Kernel_traits_baseILj512ES2_ffffjLj1024EEEEELb0ELb1EEEvNS_9BwdParamsE --------------------------
	.section	.text._ZN10layer_norm22ln_bwd_finalize_kernelINS_22Kernel_traits_finalizeILj512E6__halfffffjLb0ELj1024ELj4ENS_18Kernel_traits_baseILj512ES2_ffffjLj1024EEEEELb0ELb1EEEvNS_9BwdParamsE,"ax",@progbits
	.align	128
        .global         _ZN10layer_norm22ln_bwd_finalize_kernelINS_22Kernel_traits_finalizeILj512E6__halfffffjLb0ELj1024ELj4ENS_18Kernel_traits_baseILj512ES2_ffffjLj1024EEEEELb0ELb1EEEvNS_9BwdParamsE
        .type           _ZN10layer_norm22ln_bwd_finalize_kernelINS_22Kernel_traits_finalizeILj512E6__halfffffjLb0ELj1024ELj4ENS_18Kernel_traits_baseILj512ES2_ffffjLj1024EEEEELb0ELb1EEEvNS_9BwdParamsE,@function
        .size           _ZN10layer_norm22ln_bwd_finalize_kernelINS_22Kernel_traits_finalizeILj512E6__halfffffjLb0ELj1024ELj4ENS_18Kernel_traits_baseILj512ES2_ffffjLj1024EEEEELb0ELb1EEEvNS_9BwdParamsE,(.L_x_3991 - _ZN10layer_norm22ln_bwd_finalize_kernelINS_22Kernel_traits_finalizeILj512E6__halfffffjLb0ELj1024ELj4ENS_18Kernel_traits_baseILj512ES2_ffffjLj1024EEEEELb0ELb1EEEvNS_9BwdParamsE)
        .other          _ZN10layer_norm22ln_bwd_finalize_kernelINS_22Kernel_traits_finalizeILj512E6__halfffffjLb0ELj1024ELj4ENS_18Kernel_traits_baseILj512ES2_ffffjLj1024EEEEELb0ELb1EEEvNS_9BwdParamsE,@"STO_CUDA_ENTRY STV_DEFAULT"
_ZN10layer_norm22ln_bwd_finalize_kernelINS_22Kernel_traits_finalizeILj512E6__halfffffjLb0ELj1024ELj4ENS_18Kernel_traits_baseILj512ES2_ffffjLj1024EEEEELb0ELb1EEEvNS_9BwdParamsE:
.text._ZN10layer_norm22ln_bwd_finalize_kernelINS_22Kernel_traits_finalizeILj512E6__halfffffjLb0ELj1024ELj4ENS_18Kernel_traits_baseILj512ES2_ffffjLj1024EEEEELb0ELb1EEEvNS_9BwdParamsE:
        /* <DEDUP_REMOVED lines=81> */
.L_x_3298:
        /* <DEDUP_REMOVED lines=118> */
.L_x_3297:
[----:B------:R-:W-:Y:S05]  /*0c70*/  BSYNC.RECONVERGENT B1 ;  /* 0x0000000000017941 */ /* 0x000fea0003800200 */
.L_x_3296:
        /* <DEDUP_REMOVED lines=77> */
.L_x_3300:
[----:B------:R-:W-:Y:S05]  /*1150*/  BSYNC.RECONVERGENT B1 ;  /* 0x0000000000017941 */ /* 0x000fea0003800200 */
.L_x_3299:
        /* <DEDUP_REMOVED lines=38> */
.L_x_3302:
[----:B------:R-:W-:Y:S05]  /*13c0*/  BSYNC.RECONVERGENT B1 ;  /* 0x0000000000017941 */ /* 0x000fea0003800200 */
.L_x_3301:
        /* <DEDUP_REMOVED lines=8> */
.L_x_3303:
        /* <DEDUP_REMOVED lines=10> */
.L_x_3295:
[----:B------:R-:W-:Y:S05]  /*14f0*/  BSYNC.RECONVERGENT B0 ;  /* 0x0000000000007941 */ /* 0x000fea0003800200 */
.L_x_3294:
        /* <DEDUP_REMOVED lines=57> */
.L_x_3304:
        /* <DEDUP_REMOVED lines=15> */
.L_x_3991:


//--------------------- .text._ZN10layer_norm40ln_parallel_residual_bwd_finalize_kernelINS_22Kernel_traits_finalizeILj512E6__halfffffjLb0ELj1024ELj4ENS_18Kernel_traits_baseILj512ES2_ffffjLj1024EEEEELb1EEEvNS_9BwdParamsE --------------------------
	.section	.text._ZN10layer_norm40ln_parallel_residual_bwd_finalize_kernelINS_22Kernel_traits_finalizeILj512E6__halfffffjLb0ELj1024ELj4ENS_18Kernel_traits_baseILj512ES2_ffffjLj1024EEEEELb1EEEvNS_9BwdParamsE,"ax",@progbits
	.align	128
        .global         _ZN10layer_norm40ln_parallel_residual_bwd_finalize_kernelINS_22Kernel_traits_finalizeILj512E6__halfffffjLb0ELj1024ELj4ENS_18Kernel_traits_baseILj512ES2_ffffjLj1024EEEEELb1EEEvNS_9BwdParamsE
        .type           _ZN10layer_norm40ln_parallel_residual_bwd_finalize_kernelINS_22Kernel_traits_finalizeILj512E6__halfffffjLb0ELj1024ELj4ENS_18Kernel_traits_baseILj512ES2_ffffjLj1024EEEEELb1EEEvNS_9BwdParamsE,@function
        .size           _ZN10layer_norm40ln_parallel_residual_bwd_finalize_kernelINS_22Kernel_traits_finalizeILj512E6__halfffffjLb0ELj1024ELj4ENS_18Kernel_traits_baseILj512ES2_ffffjLj1024EEEEELb1EEEvNS_9BwdParamsE,(.L_x_3992 - _ZN10layer_norm40ln_parallel_residual_bwd_finalize_kernelINS_22Kernel_traits_finalizeILj512E6__halfffffjLb0ELj1024ELj4ENS_18Kernel_traits_baseILj512ES2_ffffjLj1024EEEEELb1EEEvNS_9BwdParamsE)
        .other          _ZN10layer_norm40ln_parallel_residual_bwd_finalize_kernelINS_22Kernel_traits_finalizeILj512E6__halfffffjLb0ELj1024ELj4ENS_18Kernel_traits_baseILj512ES2_ffffjLj1024EEEEELb1EEEvNS_9BwdParamsE,@"STO_CUDA_ENTRY STV_DEFAULT"
_ZN10layer_norm40ln_parallel_residual_bwd_finalize_kernelINS_22Kernel_traits_finalizeILj512E6__halfffffjLb0ELj1024ELj4ENS_18Kernel_traits_baseILj512ES2_ffffjLj1024EEEEELb1EEEvNS_9BwdParamsE:
.text._ZN10layer_norm40ln_parallel_residual_bwd_finalize_kernelINS_22Kernel_traits_finalizeILj512E6__halfffffjLb0ELj1024ELj4ENS_18Kernel_traits_baseILj512ES2_ffffjLj1024EEEEELb1EEEvNS_9BwdParamsE:
        /* <DEDUP_REMOVED lines=60> */
.L_x_3309:
        /* <DEDUP_REMOVED lines=112> */
.L_x_3308:
[----:B------:R-:W-:Y:S05]  /*0ac0*/  BSYNC.RECONVERGENT B1 ;  /* 0x0000000000017941 */ /* 0x000fea0003800200 */
.L_x_3307:
        /* <DEDUP_REMOVED lines=66> */
.L_x_3311:
[----:B------:R-:W-:Y:S05]  /*0ef0*/  BSYNC.RECONVERGENT B1 ;  /* 0x0000000000017941 */ /* 0x000fea0003800200 */
.L_x_3310:
        /* <DEDUP_REMOVED lines=37> */
.L_x_3313:
[----:B------:R-:W-:Y:S05]  /*1150*/  BSYNC.RECONVERGENT B1 ;  /* 0x0000000000017941 */ /* 0x000fea0003800200 */
.L_x_3312:
        /* <DEDUP_REMOVED lines=19> */
.L_x_3306:
[----:B------:R-:W-:Y:S05]  /*1290*/  BSYNC.RECONVERGENT B0 ;  /* 0x0000000000007941 */ /* 0x000fea0003800200 */
.L_x_3305:
        /* <DEDUP_REMOVED lines=92> */
.L_x_3314:
        /* <DEDUP_REMOVED lines=10> */
.L_x_3992:


//--------------------- .text._ZN10layer_norm31ln_parallel_residual_bwd_kernelINS_13Kernel_traitsI6__halfffffjLj512ELj1ELj4ELj1ELj16ENS_18Kernel_traits_baseILj512ES2_ffffjLj128EEEEELb1ELb1ELb1EEEvNS_9BwdParamsE --------------------------
	.section	.text._ZN10layer_norm31ln_parallel_residual_bwd_kernelINS_13Kernel_traitsI6__halfffffjLj512ELj1ELj4ELj1ELj16ENS_18Kernel_traits_baseILj512ES2_ffffjLj128EEEEELb1ELb1ELb1EEEvNS_9BwdParamsE,"ax",@progbits
	.align	128
        .global         _ZN10layer_norm31ln_parallel_residual_bwd_kernelINS_13Kernel_traitsI6__halfffffjLj512ELj1ELj4ELj1ELj16ENS_18Kernel_traits_baseILj512ES2_ffffjLj128EEEEELb1ELb1ELb1EEEvNS_9BwdParamsE
        .type           _ZN10layer_norm31ln_parallel_residual_bwd_kernelINS_13Kernel_traitsI6__halfffffjLj512ELj1ELj4ELj1ELj16ENS_18Kernel_traits_baseILj512ES2_ffffjLj128EEEEELb1ELb1ELb1EEEvNS_9BwdParamsE,@function
        .size           _ZN10layer_norm31ln_parallel_residual_bwd_kernelINS_13Kernel_traitsI6__halfffffjLj512ELj1ELj4ELj1ELj16ENS_18Kernel_traits_baseILj512ES2_ffffjLj128EEEEELb1ELb1ELb1EEEvNS_9BwdParamsE,(.L_x_3993 - _ZN10layer_norm31ln_parallel_residual_bwd_kernelINS_13Kernel_traitsI6__halfffffjLj512ELj1ELj4ELj1ELj16ENS_18Kernel_traits_baseILj512ES2_ffffjLj128EEEEELb1ELb1ELb1EEEvNS_9BwdParamsE)
        .other          _ZN10layer_norm31ln_parallel_residual_bwd_kernelINS_13Kernel_traitsI6__halfffffjLj512ELj1ELj4ELj1ELj16ENS_18Kernel_traits_baseILj512ES2_ffffjLj128EEEEELb1ELb1ELb1EEEvNS_9BwdParamsE,@"STO_CUDA_ENTRY STV_DEFAULT"
_ZN10layer_norm31ln_parallel_residual_bwd_kernelINS_13Kernel_traitsI6__halfffffjLj512ELj1ELj4ELj1ELj16ENS_18Kernel_traits_baseILj512ES2_ffffjLj128EEEEELb1ELb1ELb1EEEvNS_9BwdParamsE:
.text._ZN10layer_norm31ln_parallel_residual_bwd_kernelINS_13Kernel_traitsI6__halfffffjLj512ELj1ELj4ELj1ELj16ENS_18Kernel_traits_baseILj512ES2_ffffjLj128EEEEELb1ELb1ELb1EEEvNS_9BwdParamsE:
        /* <DEDUP_REMOVED lines=37> */
[----:B------:R-:W2:Y:S04]  /*0250*/  LDG.E.64 R12, desc[UR10][R10.64+0x300] ;  /* 0x0003000a0a0c7981 */ /* 0x000ea8000c1e1b00 */
[----:B------:R-:W3:Y:S04]  /*0260*/  LDG.E.64 R16, desc[UR10][R10.64+0x200] ;  /* 0x0002000a0a107981 */ /* 0x000ee8000c1e1b00 */
[----:B------:R-:W4:Y:S04]  /*0270*/  LDG.E.64 R20, desc[UR10][R10.64+0x100] ;  /* 0x0001000a0a147981 */ /* 0x000f28000c1e1b00 */
[----:B------:R0:W5:Y:S01]  /*0280*/  LDG.E.64 R24, desc[UR10][R10.64] ;  /* 0x0000000a0a187981 */ /* 0x000162000c1e1b00 */
[----:B-1----:R-:W-:Y:S01]  /*0290*/  UISETP.NE.U32.AND UP0, UPT, UR4, URZ, UPT ;  /* 0x000000ff0400728c */ /* 0x002fe2000bf05070 */
[----:B------:R-:W-:Y:S01]  /*02a0*/  HFMA2 R23, -RZ, RZ, 0, 0 ;  /* 0x00000000ff177431 */ /* 0x000fe200000001ff */
[----:B------:R-:W1:Y:S01]  /*02b0*/  LDCU.U8 UR4, c[0x0][0x410] ;  /* 0x00008200ff0477ac */ /* 0x000e620008000000 */
[----:B------:R-:W-:Y:S01]  /*02c0*/  HFMA2 R6, -RZ, RZ, 0, 0 ;  /* 0x00000000ff067431 */ /* 0x000fe200000001ff */
[----:B------:R-:W-:Y:S01]  /*02d0*/  BSSY B1, `(.L_x_3317) ;  /* 0x00004f6000017945 */ /* 0x000fe20003800000 */
[----:B------:R-:W-:Y:S01]  /*02e0*/  MOV R4, R0 ;  /* 0x0000000000047202 */ /* 0x000fe20000000f00 */
        /* <DEDUP_REMOVED lines=15> */
[----:B0-----:R-:W-:-:S02]  /*03e0*/  MOV R10, RZ ;  /* 0x000000ff000a7202 */ /* 0x001fc40000000f00 */
[----:B------:R-:W-:Y:S02]  /*03f0*/  MOV R19, RZ ;  /* 0x000000ff00137202 */ /* 0x000fe40000000f00 */
[----:B------:R-:W-:Y:S02]  /*0400*/  MOV R8, RZ ;  /* 0x000000ff00087202 */ /* 0x000fe40000000f00 */
[----:B------:R-:W-:Y:S02]  /*0410*/  PLOP3.LUT P3, PT, PT, PT, UP1, 0x80, 0x8 ;  /* 0x000000000008781c */ /* 0x000fe40003f6f018 */
[----:B------:R-:W-:Y:S01]  /*0420*/  PLOP3.LUT P0, PT, PT, PT, UP0, 0x80, 0x8 ;  /* 0x000000000008781c */ /* 0x000fe20003f0f008 */
        /* <DEDUP_REMOVED lines=14> */
[----:B------:R-:W-:Y:S01]  /*0510*/  HFMA2 R21, -RZ, RZ, 0, 0 ;  /* 0x00000000ff157431 */ /* 0x000fe200000001ff */
        /* <DEDUP_REMOVED lines=9> */
[----:B------:R-:W-:-:S07]  /*05b0*/  HADD2.F32 R26, -RZ, R26.H0_H0 ;  /* 0x2000001aff1a7230 */ /* 0x000fce0000004100 */
.L_x_3351:
[----:B------:R-:W0:Y:S01]  /*05c0*/  LDC.64 R64, c[0x0][0x3c0] ;  /* 0x0000f000ff407b82 */ /* 0x000e220000000a00 */
[----:B------:R-:W-:-:S05]  /*05d0*/  IMAD R25, R4, UR7, RZ ;  /* 0x0000000704197c24 */ /* 0x000fca000f8e02ff */
[----:B------:R-:W-:Y:S02]  /*05e0*/  SHF.R.S32.HI R52, RZ, 0x1f, R25 ;  /* 0x0000001fff347819 */ /* 0x000fe40000011419 */
[----:B------:R-:W1:Y:S02]  /*05f0*/  LDC.64 R60, c[0x0][0x3a8] ;  /* 0x0000ea00ff3c7b82 */ /* 0x000e640000000a00 */
[----:B------:R-:W-:-:S04]  /*0600*/  LEA.HI R131, R52, R25, RZ, 0x2 ;  /* 0x0000001934837211 */ /* 0x000fc800078f10ff */
[----:B------:R-:W-:Y:S02]  /*0610*/  LEA.HI.SX32 R131, R131, R2, 0x1e ;  /* 0x0000000283837211 */ /* 0x000fe400078ff2ff */
[----:B------:R-:W2:Y:S01]  /*0620*/  @P0 LDC.64 R72, c[0x0][0x438] ;  /* 0x00010e00ff480b82 */ /* 0x000ea20000000a00 */
[----:B0-----:R-:W-:-:S07]  /*0630*/  IMAD.WIDE R64, R4, 0x4, R64 ;  /* 0x0000000404407825 */ /* 0x001fce00078e0240 */
[----:B------:R-:W0:Y:S01]  /*0640*/  LDC.64 R106, c[0x0][0x438] ;  /* 0x00010e00ff6a7b82 */ /* 0x000e220000000a00 */
[----:B------:R-:W3:Y:S01]  /*0650*/  LDG.E R120, desc[UR10][R64.64] ;  /* 0x0000000a40787981 */ /* 0x000ee2000c1e1900 */
[----:B------:R-:W-:Y:S01]  /*0660*/  ISETP.NE.U32.AND P1, PT, RZ, UR12, PT ;  /* 0x0000000cff007c0c */ /* 0x000fe2000bf25070 */
[----:B-1----:R-:W-:-:S05]  /*0670*/  IMAD.WIDE.U32 R52, R131, 0x10, R60 ;  /* 0x0000001083347825 */ /* 0x002fca00078e003c */
[----:B------:R-:W1:Y:S01]  /*0680*/  LDC.64 R70, c[0x0][0x3c8] ;  /* 0x0000f200ff467b82 */ /* 0x000e620000000a00 */
[C---:B------:R-:W-:Y:S02]  /*0690*/  IADD3 R127, PT, PT, R131.reuse, 0x20, RZ ;  /* 0x00000020837f7810 */ /* 0x040fe40007ffe0ff */
[C---:B------:R-:W-:Y:S01]  /*06a0*/  IADD3 R121, PT, PT, R131.reuse, 0x40, RZ ;  /* 0x0000004083797810 */ /* 0x040fe20007ffe0ff */
[----:B------:R-:W4:Y:S01]  /*06b0*/  LDG.E.128 R52, desc[UR10][R52.64] ;  /* 0x0000000a34347981 */ /* 0x000f22000c1e1d00 */
[----:B------:R-:W-:Y:S01]  /*06c0*/  ISETP.NE.AND.EX P1, PT, RZ, UR13, PT, P1 ;  /* 0x0000000dff007c0c */ /* 0x000fe2000bf25310 */
[C---:B--2---:R-:W-:Y:S02]  /*06d0*/  @P0 IMAD.WIDE.U32 R72, R131.reuse, 0x10, R72 ;  /* 0x0000001083480825 */ /* 0x044fe400078e0048 */
[----:B------:R-:W2:Y:S01]  /*06e0*/  LDC.64 R108, c[0x0][0x428] ;  /* 0x00010a00ff6c7b82 */ /* 0x000ea20000000a00 */
[----:B------:R-:W-:Y:S01]  /*06f0*/  IADD3 R25, PT, PT, R131, 0x60, RZ ;  /* 0x0000006083197810 */ /* 0x000fe20007ffe0ff */
[----:B------:R-:W-:Y:S01]  /*0700*/  IMAD.WIDE.U32 R56, R127, 0x10, R60 ;  /* 0x000000107f387825 */ /* 0x000fe200078e003c */
[----:B------:R1:W5:Y:S01]  /*0710*/  @P0 LDG.E.128 R28, desc[UR10][R72.64] ;  /* 0x0000000a481c0981 */ /* 0x000362000c1e1d00 */
[----:B0-----:R-:W-:-:S04]  /*0720*/  ISETP.NE.U32.AND P2, PT, R106, RZ, PT ;  /* 0x000000ff6a00720c */ /* 0x001fc80003f45070 */
[----:B------:R-:W0:Y:S08]  /*0730*/  LDC.64 R110, c[0x0][0x3b0] ;  /* 0x0000ec00ff6e7b82 */ /* 0x000e300000000a00 */
[----:B------:R-:W2:Y:S01]  /*0740*/  @P1 LDC.64 R116, c[0x0][0x3b8] ;  /* 0x0000ee00ff741b82 */ /* 0x000ea20000000a00 */
[----:B------:R-:W-:-:S07]  /*0750*/  ISETP.NE.AND.EX P0, PT, R107, RZ, PT, P2 ;  /* 0x000000ff6b00720c */ /* 0x000fce0003f05320 */
[----:B------:R-:W0:Y:S01]  /*0760*/  @P1 LDC.64 R74, c[0x0][0x3b8] ;  /* 0x0000ee00ff4a1b82 */ /* 0x000e220000000a00 */
[----:B------:R-:W-:Y:S01]  /*0770*/  IMAD.WIDE.U32 R62, R121, 0x10, R60 ;  /* 0x00000010793e7825 */ /* 0x000fe200078e003c */
[----:B------:R-:W4:Y:S06]  /*0780*/  LDG.E.128 R56, desc[UR10][R56.64] ;  /* 0x0000000a38387981 */ /* 0x000f2c000c1e1d00 */
[----:B------:R-:W0:Y:S08]  /*0790*/  @P0 LDC.64 R68, c[0x0][0x438] ;  /* 0x00010e00ff440b82 */ /* 0x000e300000000a00 */
[----:B-1----:R-:W1:Y:S01]  /*07a0*/  @P0 LDC.64 R72, c[0x0][0x438] ;  /* 0x00010e00ff480b82 */ /* 0x002e620000000a00 */
[----:B--2---:R-:W-:-:S05]  /*07b0*/  @P1 IMAD.WIDE.U32 R116, R131, 0x4, R116 ;  /* 0x0000000483741825 */ /* 0x004fca00078e0074 */
[----:B------:R2:W5:Y:S02]  /*07c0*/  @P1 LDG.E R0, desc[UR10][R116.64] ;  /* 0x0000000a74001981 */ /* 0x000564000c1e1900 */
[----:B------:R-:W1:Y:S01]  /*07d0*/  @P0 LDC.64 R76, c[0x0][0x438] ;  /* 0x00010e00ff4c0b82 */ /* 0x000e620000000a00 */
[----:B------:R-:W-:Y:S02]  /*07e0*/  IMAD.WIDE.U32 R66, R25, 0x10, R60 ;  /* 0x0000001019427825 */ /* 0x000fe400078e003c */
[----:B------:R-:W4:Y:S04]  /*07f0*/  LDG.E.128 R60, desc[UR10][R62.64] ;  /* 0x0000000a3e3c7981 */ /* 0x000f28000c1e1d00 */
[----:B------:R-:W4:Y:S01]  /*0800*/  LDG.E.128 R64, desc[UR10][R66.64] ;  /* 0x0000000a42407981 */ /* 0x000f22000c1e1d00 */
[----:B0-----:R-:W-:Y:S01]  /*0810*/  @P0 IMAD.WIDE.U32 R118, R127, 0x10, R68 ;  /* 0x000000107f760825 */ /* 0x001fe200078e0044 */
[----:B------:R-:W0:Y:S03]  /*0820*/  @P1 LDC.64 R78, c[0x0][0x3b8] ;  /* 0x0000ee00ff4e1b82 */ /* 0x000e260000000a00 */
[----:B--2---:R-:W-:Y:S01]  /*0830*/  IMAD.WIDE R116, R4, 0x4, R70 ;  /* 0x0000000404747825 */ /* 0x004fe200078e0246 */
[----:B------:R-:W5:Y:S03]  /*0840*/  @P0 LDG.E.128 R32, desc[UR10][R118.64] ;  /* 0x0000000a76200981 */ /* 0x000f66000c1e1d00 */
[----:B------:R-:W-:Y:S01]  /*0850*/  IMAD.WIDE.U32 R68, R131, 0x10, R108 ;  /* 0x0000001083447825 */ /* 0x000fe200078e006c */
[----:B------:R-:W2:Y:S01]  /*0860*/  @P1 LDC.64 R114, c[0x0][0x3b8] ;  /* 0x0000ee00ff721b82 */ /* 0x000ea20000000a00 */
[----:B------:R-:W2:Y:S04]  /*0870*/  LDG.E R117, desc[UR10][R116.64] ;  /* 0x0000000a74757981 */ /* 0x000ea8000c1e1900 */
[----:B------:R-:W2:Y:S01]  /*0880*/  LDG.E.128 R68, desc[UR10][R68.64] ;  /* 0x0000000a44447981 */ /* 0x000ea2000c1e1d00 */
[----:B-1----:R-:W-:-:S04]  /*0890*/  @P0 IMAD.WIDE.U32 R124, R25, 0x10, R72 ;  /* 0x00000010197c0825 */ /* 0x002fc800078e0048 */
[----:B------:R-:W-:Y:S01]  /*08a0*/  @P1 IMAD.WIDE.U32 R74, R25, 0x4, R74 ;  /* 0x00000004194a1825 */ /* 0x000fe200078e004a */
[----:B------:R-:W5:Y:S03]  /*08b0*/  @P0 LDG.E.128 R40, desc[UR10][R124.64] ;  /* 0x0000000a7c280981 */ /* 0x000f66000c1e1d00 */
[----:B------:R-:W-:Y:S01]  /*08c0*/  IMAD.WIDE.U32 R72, R127, 0x10, R108 ;  /* 0x000000107f487825 */ /* 0x000fe200078e006c */
[----:B------:R-:W5:Y:S03]  /*08d0*/  @P1 LDG.E R81, desc[UR10][R74.64] ;  /* 0x0000000a4a511981 */ /* 0x000f66000c1e1900 */
[----:B------:R-:W-:-:S04]  /*08e0*/  @P0 IMAD.WIDE.U32 R76, R121, 0x10, R76 ;  /* 0x00000010794c0825 */ /* 0x000fc800078e004c */
[----:B0-----:R-:W-:Y:S01]  /*08f0*/  @P1 IMAD.WIDE.U32 R78, R127, 0x4, R78 ;  /* 0x000000047f4e1825 */ /* 0x001fe200078e004e */
[----:B------:R0:W5:Y:S04]  /*0900*/  @P0 LDG.E.128 R36, desc[UR10][R76.64] ;  /* 0x0000000a4c240981 */ /* 0x000168000c1e1d00 */
[----:B------:R-:W2:Y:S04]  /*0910*/  LDG.E.128 R72, desc[UR10][R72.64] ;  /* 0x0000000a48487981 */ /* 0x000ea8000c1e1d00 */
[----:B------:R-:W5:Y:S01]  /*0920*/  @P1 LDG.E R27, desc[UR10][R78.64] ;  /* 0x0000000a4e1b1981 */ /* 0x000f62000c1e1900 */
[----:B0-----:R-:W-:-:S06]  /*0930*/  IMAD.WIDE.U32 R76, R121, 0x10, R108 ;  /* 0x00000010794c7825 */ /* 0x001fcc00078e006c */
[----:B------:R-:W2:Y:S01]  /*0940*/  LDG.E.128 R76, desc[UR10][R76.64] ;  /* 0x0000000a4c4c7981 */ /* 0x000ea2000c1e1d00 */
[----:B------:R-:W-:-:S06]  /*0950*/  IMAD.WIDE.U32 R128, R127, 0x4, R110 ;  /* 0x000000047f807825 */ /* 0x000fcc00078e006e */
[----:B------:R-:W5:Y:S01]  /*0960*/  LDG.E R128, desc[UR10][R128.64] ;  /* 0x0000000a80807981 */ /* 0x000f62000c1e1900 */
[----:B---3--:R-:W-:-:S05]  /*0970*/  FSEL R119, R120, RZ, !P3 ;  /* 0x000000ff78777208 */ /* 0x008fca0005800000 */
[C---:B----4-:R-:W-:Y:S01]  /*0980*/  FADD.FTZ R116, -R119.reuse, R52 ;  /* 0x0000003477747221 */ /* 0x050fe20000010100 */
[----:B------:R-:W-:Y:S01]  /*0990*/  FADD.FTZ R118, -R119, R53 ;  /* 0x0000003577767221 */ /* 0x000fe20000010100 */
[----:B------:R-:W-:-:S04]  /*09a0*/  IMAD.WIDE.U32 R52, R25, 0x10, R108 ;  /* 0x0000001019347825 */ /* 0x000fc800078e006c */
[C---:B------:R-:W-:Y:S01]  /*09b0*/  FADD.FTZ R120, -R119.reuse, R54 ;  /* 0x0000003677787221 */ /* 0x040fe20000010100 */
[----:B------:R-:W-:Y:S02]  /*09c0*/  FADD.FTZ R124, -R119, R55 ;  /* 0x00000037777c7221 */ /* 0x000fe40000010100 */
[----:B------:R-:W3:Y:S01]  /*09d0*/  LDG.E.128 R52, desc[UR10][R52.64] ;  /* 0x0000000a34347981 */ /* 0x000ee2000c1e1d00 */
[----:B--2---:R-:W-:-:S05]  /*09e0*/  @P1 IMAD.WIDE.U32 R114, R121, 0x4, R114 ;  /* 0x0000000479721825 */ /* 0x004fca00078e0072 */
[----:B------:R0:W5:Y:S02]  /*09f0*/  @P1 LDG.E R80, desc[UR10][R114.64] ;  /* 0x0000000a72501981 */ /* 0x000164000c1e1900 */
[----:B0-----:R-:W-:-:S04]  /*0a00*/  IMAD.WIDE.U32 R114, R121, 0x4, R110 ;  /* 0x0000000479727825 */ /* 0x001fc800078e006e */
[C---:B------:R-:W-:Y:S01]  /*0a10*/  FADD.FTZ R130, -R119.reuse, R56 ;  /* 0x0000003877827221 */ /* 0x040fe20000010100 */
[C---:B------:R-:W-:Y:S01]  /*0a20*/  FADD.FTZ R138, -R119.reuse, R59 ;  /* 0x0000003b778a7221 */ /* 0x040fe20000010100 */
[----:B------:R-:W-:Y:S01]  /*0a30*/  FADD.FTZ R134, -R119, R57 ;  /* 0x0000003977867221 */ /* 0x000fe20000010100 */
[----:B------:R0:W5:Y:S01]  /*0a40*/  LDG.E R114, desc[UR10][R114.64] ;  /* 0x0000000a72727981 */ /* 0x000162000c1e1900 */
[----:B------:R-:W-:-:S04]  /*0a50*/  IMAD.WIDE.U32 R122, R131, 0x4, R110 ;  /* 0x00000004837a7825 */ /* 0x000fc800078e006e */
[C---:B------:R-:W-:Y:S02]  /*0a60*/  FADD.FTZ R136, -R119.reuse, R58 ;  /* 0x0000003a77887221 */ /* 0x040fe40000010100 */
[----:B------:R1:W5:Y:S01]  /*0a70*/  LDG.E R122, desc[UR10][R122.64] ;  /* 0x0000000a7a7a7981 */ /* 0x000362000c1e1900 */
[C---:B------:R-:W-:Y:S01]  /*0a80*/  FADD.FTZ R140, -R119.reuse, R60 ;  /* 0x0000003c778c7221 */ /* 0x040fe20000010100 */
[C---:B------:R-:W-:Y:S01]  /*0a90*/  FADD.FTZ R144, -R119.reuse, R62 ;  /* 0x0000003e77907221 */ /* 0x040fe20000010100 */
[C---:B------:R-:W-:Y:S01]  /*0aa0*/  FADD.FTZ R132, -R119.reuse, R65 ;  /* 0x0000004177847221 */ /* 0x040fe20000010100 */
[C---:B------:R-:W-:Y:S01]  /*0ab0*/  FADD.FTZ R60, -R119.reuse, R66 ;  /* 0x00000042773c7221 */ /* 0x040fe20000010100 */
[----:B------:R-:W-:Y:S01]  /*0ac0*/  FADD.FTZ R142, -R119, R61 ;  /* 0x0000003d778e7221 */ /* 0x000fe20000010100 */
[----:B------:R-:W-:Y:S01]  /*0ad0*/  FMUL.FTZ R56, R117, R116 ;  /* 0x0000007475387220 */ /* 0x000fe20000410000 */
[----:B------:R-:W-:Y:S01]  /*0ae0*/  FMUL.FTZ R59, R15, R68 ;  /* 0x000000440f3b7220 */ /* 0x000fe20000410000 */
[----:B------:R-:W-:Y:S01]  /*0af0*/  FMUL.FTZ R57, R117, R118 ;  /* 0x0000007675397220 */ /* 0x000fe20000410000 */
[----:B------:R-:W-:-:S02]  /*0b00*/  FMUL.FTZ R62, R24, R69 ;  /* 0x00000045183e7220 */ /* 0x000fc40000410000 */
[----:B------:R-:W-:Y:S01]  /*0b10*/  FADD.FTZ R65, RZ, R59 ;  /* 0x0000003bff417221 */ /* 0x000fe20000010000 */
[----:B------:R-:W-:Y:S01]  /*0b20*/  FFMA.FTZ R66, R56, R59, RZ ;  /* 0x0000003b38427223 */ /* 0x000fe200000100ff */
[----:B------:R-:W-:Y:S01]  /*0b30*/  FMUL.FTZ R61, R117, R120 ;  /* 0x00000078753d7220 */ /* 0x000fe20000410000 */
[----:B------:R-:W-:Y:S01]  /*0b40*/  FMUL.FTZ R126, R17, R70 ;  /* 0x00000046117e7220 */ /* 0x000fe20000410000 */
[----:B------:R-:W-:Y:S01]  /*0b50*/  FADD.FTZ R65, R62, R65 ;  /* 0x000000413e417221 */ /* 0x000fe20000010000 */
[----:B------:R-:W-:Y:S01]  /*0b60*/  FFMA.FTZ R66, R57, R62, R66 ;  /* 0x0000003e39427223 */ /* 0x000fe20000010042 */
[----:B------:R-:W-:Y:S01]  /*0b70*/  FADD.FTZ R146, -R119, R63 ;  /* 0x0000003f77927221 */ /* 0x000fe20000010100 */
[C---:B0-----:R-:W-:Y:S01]  /*0b80*/  FMUL.FTZ R115, R117.reuse, R130 ;  /* 0x0000008275737220 */ /* 0x041fe20000410000 */
[----:B------:R-:W-:Y:S01]  /*0b90*/  FMUL.FTZ R63, R117, R124 ;  /* 0x0000007c753f7220 */ /* 0x000fe20000410000 */
[----:B------:R-:W-:Y:S01]  /*0ba0*/  FMUL.FTZ R130, R26, R71 ;  /* 0x000000471a827220 */ /* 0x000fe20000410000 */
[----:B------:R-:W-:Y:S01]  /*0bb0*/  FADD.FTZ R65, R126, R65 ;  /* 0x000000417e417221 */ /* 0x000fe20000010000 */
[----:B------:R-:W-:-:S03]  /*0bc0*/  FFMA.FTZ R66, R61, R126, R66 ;  /* 0x0000007e3d427223 */ /* 0x000fc60000010042 */
[----:B------:R-:W-:Y:S01]  /*0bd0*/  FADD.FTZ R65, R130, R65 ;  /* 0x0000004182417221 */ /* 0x000fe20000010000 */
[----:B------:R-:W-:Y:S01]  /*0be0*/  FFMA.FTZ R66, R63, R130, R66 ;  /* 0x000000823f427223 */ /* 0x000fe20000010042 */
[----:B------:R-:W-:Y:S01]  /*0bf0*/  FMUL.FTZ R116, R11, R72 ;  /* 0x000000480b747220 */ /* 0x000fe20000410000 */
[C---:B------:R-:W-:Y:S01]  /*0c00*/  FADD.FTZ R64, -R119.reuse, R64 ;  /* 0x0000004077407221 */ /* 0x040fe20000010100 */
[----:B------:R-:W-:Y:S01]  /*0c10*/  FADD.FTZ R58, -R119, R67 ;  /* 0x00000043773a7221 */ /* 0x000fe20000010100 */
[----:B------:R-:W-:Y:S01]  /*0c20*/  FMUL.FTZ R119, R117, R134 ;  /* 0x0000008675777220 */ /* 0x000fe20000410000 */
[----:B------:R-:W-:Y:S01]  /*0c30*/  FMUL.FTZ R118, R20, R73 ;  /* 0x0000004914767220 */ /* 0x000fe20000410000 */
[----:B------:R-:W-:Y:S01]  /*0c40*/  FADD.FTZ R65, R116, R65 ;  /* 0x0000004174417221 */ /* 0x000fe20000010000 */
[----:B------:R-:W-:Y:S01]  /*0c50*/  FFMA.FTZ R66, R115, R116, R66 ;  /* 0x0000007473427223 */ /* 0x000fe20000010042 */
[----:B-1----:R-:W-:Y:S01]  /*0c60*/  FMUL.FTZ R123, R117, R136 ;  /* 0x00000088757b7220 */ /* 0x002fe20000410000 */
[----:B------:R-:W-:Y:S01]  /*0c70*/  FMUL.FTZ R120, R13, R74 ;  /* 0x0000004a0d787220 */ /* 0x000fe20000410000 */
[----:B------:R-:W-:Y:S01]  /*0c80*/  FADD.FTZ R65, R118, R65 ;  /* 0x0000004176417221 */ /* 0x000fe20000010000 */
[----:B------:R-:W-:Y:S01]  /*0c90*/  FFMA.FTZ R66, R119, R118, R66 ;  /* 0x0000007677427223 */ /* 0x000fe20000010042 */
[C---:B------:R-:W-:Y:S01]  /*0ca0*/  FMUL.FTZ R125, R117.reuse, R138 ;  /* 0x0000008a757d7220 */ /* 0x040fe20000410000 */
[C---:B------:R-:W-:Y:S01]  /*0cb0*/  FMUL.FTZ R109, R117.reuse, R140 ;  /* 0x0000008c756d7220 */ /* 0x040fe20000410000 */
[----:B------:R-:W-:Y:S01]  /*0cc0*/  FMUL.FTZ R64, R117, R64 ;  /* 0x0000004075407220 */ /* 0x000fe20000410000 */
[----:B------:R-:W-:Y:S01]  /*0cd0*/  FMUL.FTZ R124, R22, R75 ;  /* 0x0000004b167c7220 */ /* 0x000fe20000410000 */
[----:B------:R-:W-:Y:S01]  /*0ce0*/  FADD.FTZ R67, R120, R65 ;  /* 0x0000004178437221 */ /* 0x000fe20000010000 */
[----:B------:R-:W-:Y:S01]  /*0cf0*/  FFMA.FTZ R66, R123, R120, R66 ;  /* 0x000000787b427223 */ /* 0x000fe20000010042 */
[C---:B------:R-:W-:Y:S01]  /*0d00*/  FADD.FTZ R96, R75.reuse, R96 ;  /* 0x000000604b607221 */ /* 0x040fe20000010000 */
[----:B------:R-:W-:Y:S01]  /*0d10*/  FFMA.FTZ R98, R75, R125, R98 ;  /* 0x0000007d4b627223 */ /* 0x000fe20000010062 */
[----:B------:R-:W-:Y:S01]  /*0d20*/  FMUL.FTZ R75, R117, R142 ;  /* 0x0000008e754b7220 */ /* 0x000fe20000410000 */
[C---:B------:R-:W-:Y:S01]  /*0d30*/  FADD.FTZ R99, R76.reuse, R99 ;  /* 0x000000634c637221 */ /* 0x040fe20000010000 */
[----:B------:R-:W-:Y:S01]  /*0d40*/  FFMA.FTZ R101, R76, R109, R101 ;  /* 0x0000006d4c657223 */ /* 0x000fe20000010065 */
[----:B------:R-:W-:Y:S01]  /*0d50*/  FMUL.FTZ R76, R7, R76 ;  /* 0x0000004c074c7220 */ /* 0x000fe20000410000 */
[----:B------:R-:W-:Y:S01]  /*0d60*/  FADD.FTZ R67, R124, R67 ;  /* 0x000000437c437221 */ /* 0x000fe20000010000 */
[C---:B------:R-:W-:Y:S01]  /*0d70*/  FADD.FTZ R95, R74.reuse, R95 ;  /* 0x0000005f4a5f7221 */ /* 0x040fe20000010000 */
        /* <DEDUP_REMOVED lines=8> */
[----:B------:R-:W-:-:S04]  /*0e00*/  IMAD.WIDE.U32 R110, R25, 0x4, R110 ;  /* 0x00000004196e7825 */ /* 0x000fc800078e006e */
[C---:B------:R-:W-:Y:S01]  /*0e10*/  FADD.FTZ R103, R78.reuse, R103 ;  /* 0x000000674e677221 */ /* 0x040fe20000010000 */
[----:B------:R-:W-:Y:S01]  /*0e20*/  FFMA.FTZ R19, R78, R77, R19 ;  /* 0x0000004d4e137223 */ /* 0x000fe20000010013 */
[----:B------:R-:W-:Y:S01]  /*0e30*/  FMUL.FTZ R78, R9, R78 ;  /* 0x0000004e094e7220 */ /* 0x000fe20000410000 */
[----:B------:R-:W-:Y:S01]  /*0e40*/  FADD.FTZ R69, R74, R69 ;  /* 0x000000454a457221 */ /* 0x000fe20000010000 */
[C---:B------:R-:W-:Y:S01]  /*0e50*/  FADD.FTZ R83, R68.reuse, R83 ;  /* 0x0000005344537221 */ /* 0x040fe20000010000 */
[----:B------:R-:W-:Y:S01]  /*0e60*/  FFMA.FTZ R85, R68, R56, R85 ;  /* 0x0000003844557223 */ /* 0x000fe20000010055 */
[----:B------:R0:W5:Y:S01]  /*0e70*/  LDG.E R110, desc[UR10][R110.64] ;  /* 0x0000000a6e6e7981 */ /* 0x000162000c1e1900 */
[C---:B------:R-:W-:Y:S01]  /*0e80*/  FMUL.FTZ R68, R117.reuse, R60 ;  /* 0x0000003c75447220 */ /* 0x040fe20000410000 */
[----:B------:R-:W-:Y:S01]  /*0e90*/  FMUL.FTZ R108, R18, R79 ;  /* 0x0000004f126c7220 */ /* 0x000fe20000410000 */
[C---:B------:R-:W-:Y:S01]  /*0ea0*/  FADD.FTZ R91, R72.reuse, R91 ;  /* 0x0000005b485b7221 */ /* 0x040fe20000010000 */
[----:B------:R-:W-:Y:S01]  /*0eb0*/  FFMA.FTZ R93, R72, R115, R93 ;  /* 0x00000073485d7223 */ /* 0x000fe2000001005d */
[----:B0-----:R-:W-:Y:S01]  /*0ec0*/  FMUL.FTZ R111, R117, R146 ;  /* 0x00000092756f7220 */ /* 0x001fe20000410000 */
[----:B------:R-:W-:Y:S01]  /*0ed0*/  UISETP.NE.AND UP0, UPT, UR15, URZ, UPT ;  /* 0x000000ff0f00728c */ /* 0x000fe2000bf05270 */
[C---:B------:R-:W-:Y:S01]  /*0ee0*/  FADD.FTZ R87, R70.reuse, R87 ;  /* 0x0000005746577221 */ /* 0x040fe20000010000 */
[----:B------:R-:W-:Y:S01]  /*0ef0*/  FFMA.FTZ R89, R70, R61, R89 ;  /* 0x0000003d46597223 */ /* 0x000fe20000010059 */
[C---:B------:R-:W-:Y:S01]  /*0f00*/  FADD.FTZ R88, R71.reuse, R88 ;  /* 0x0000005847587221 */ /* 0x040fe20000010000 */
[----:B------:R-:W-:Y:S01]  /*0f10*/  FFMA.FTZ R8, R71, R63, R8 ;  /* 0x0000003f47087223 */ /* 0x000fe20000010008 */
[----:B------:R-:W-:Y:S01]  /*0f20*/  UMOV UR4, 0xffffffff ;  /* 0xffffffff00047882 */ /* 0x000fe20000000000 */
[----:B------:R-:W-:Y:S01]  /*0f30*/  ISETP.NE.U32.AND P2, PT, RZ, UR12, PT ;  /* 0x0000000cff007c0c */ /* 0x000fe2000bf45070 */
[----:B------:R-:W-:Y:S01]  /*0f40*/  FMUL.FTZ R70, R117, R58 ;  /* 0x0000003a75467220 */ /* 0x000fe20000410000 */
[----:B------:R-:W-:Y:S01]  /*0f50*/  PLOP3.LUT P3, PT, PT, PT, UP0, 0x80, 0x8 ;  /* 0x000000000008781c */ /* 0x000fe20003f6f008 */
[C---:B------:R-:W-:Y:S01]  /*0f60*/  FADD.FTZ R92, R73.reuse, R92 ;  /* 0x0000005c495c7221 */ /* 0x040fe20000010000 */
[----:B------:R-:W-:Y:S01]  /*0f70*/  FFMA.FTZ R94, R73, R119, R94 ;  /* 0x00000077495e7223 */ /* 0x000fe2000001005e */
[C---:B------:R-:W-:Y:S01]  /*0f80*/  FADD.FTZ R102, R79.reuse, R102 ;  /* 0x000000664f667221 */ /* 0x040fe20000010000 */
[----:B------:R-:W-:Y:S01]  /*0f90*/  FFMA.FTZ R104, R79, R111, R104 ;  /* 0x0000006f4f687223 */ /* 0x000fe20000010068 */
[----:B------:R-:W-:Y:S01]  /*0fa0*/  ISETP.NE.AND.EX P2, PT, RZ, UR13, PT, P2 ;  /* 0x0000000dff007c0c */ /* 0x000fe2000bf45320 */
[C---:B---3--:R-:W-:Y:S01]  /*0fb0*/  FADD.FTZ R105, R52.reuse, R105 ;  /* 0x0000006934697221 */ /* 0x048fe20000010000 */
[----:B------:R-:W-:Y:S01]  /*0fc0*/  FFMA.FTZ R113, R52, R64, R113 ;  /* 0x0000004034717223 */ /* 0x000fe20000010071 */
[----:B------:R-:W-:Y:S01]  /*0fd0*/  FMUL.FTZ R65, R3, R52 ;  /* 0x0000003403417220 */ /* 0x000fe20000410000 */
[----:B------:R-:W-:Y:S01]  /*0fe0*/  FFMA.FTZ R52, R125, R124, R66 ;  /* 0x0000007c7d347223 */ /* 0x000fe20000010042 */
[----:B------:R-:W-:-:S03]  /*0ff0*/  FMUL.FTZ R66, R117, R132 ;  /* 0x0000008475427220 */ /* 0x000fc60000410000 */
[----:B------:R-:W-:Y:S01]  /*1000*/  FFMA.FTZ R52, R109, R76, R52 ;  /* 0x0000004c6d347223 */ /* 0x000fe20000010034 */
[----:B------:R-:W-:-:S03]  /*1010*/  FADD.FTZ R112, R53, R112 ;  /* 0x0000007035707221 */ /* 0x000fc60000010000 */
[----:B------:R-:W-:Y:S01]  /*1020*/  FFMA.FTZ R52, R75, R74, R52 ;  /* 0x0000004a4b347223 */ /* 0x000fe20000010034 */
[----:B------:R-:W-:Y:S01]  /*1030*/  FFMA.FTZ R90, R53, R66, R90 ;  /* 0x00000042355a7223 */ /* 0x000fe2000001005a */
[----:B------:R-:W-:Y:S01]  /*1040*/  FMUL.FTZ R67, R12, R53 ;  /* 0x000000350c437220 */ /* 0x000fe20000410000 */
        /* <DEDUP_REMOVED lines=10> */
[----:B------:R-:W-:Y:S02]  /*10f0*/  FMUL.FTZ R71, R14, R55 ;  /* 0x000000370e477220 */ /* 0x000fe40000410000 */
[----:B------:R-:W-:Y:S01]  /*1100*/  FADD.FTZ R52, R52, R69 ;  /* 0x0000004534347221 */ /* 0x000fe20000010000 */
[----:B------:R-:W-:Y:S01]  /*1110*/  FFMA.FTZ R21, R68, R69, R21 ;  /* 0x0000004544157223 */ /* 0x000fe20000010015 */
[----:B------:R-:W-:Y:S01]  /*1120*/  FADD.FTZ R23, R54, R23 ;  /* 0x0000001736177221 */ /* 0x000fe20000010000 */
        /* <DEDUP_REMOVED lines=21> */
[----:B------:R0:W1:Y:S01]  /*1280*/  SHFL.BFLY PT, R55, R52, 0x10, 0x1f ;  /* 0x0e001f0034377f89 */ /* 0x00006200000e0000 */
[----:B------:R-:W-:-:S03]  /*1290*/  MOV R21, R72 ;  /* 0x0000004800157202 */ /* 0x000fc60000000f00 */
[----:B------:R0:W2:Y:S04]  /*12a0*/  SHFL.BFLY PT, R54, R53, 0x10, 0x1f ;  /* 0x0e001f0035367f89 */ /* 0x0000a800000e0000 */
.L_x_3363:
        /* <DEDUP_REMOVED lines=34> */
[----:B0-----:R-:W-:Y:S02]  /*14d0*/  SEL R52, R56, RZ, P2 ;  /* 0x000000ff38347207 */ /* 0x001fe40001000000 */
[----:B------:R-:W-:Y:S02]  /*14e0*/  SEL R53, R62, RZ, P4 ;  /* 0x000000ff3e357207 */ /* 0x000fe40002000000 */
[----:B------:R-:W-:-:S02]  /*14f0*/  SEL R54, R126, RZ, P5 ;  /* 0x000000ff7e367207 */ /* 0x000fc40002800000 */
[----:B------:R-:W-:Y:S01]  /*1500*/  SEL R55, R130, RZ, P6 ;  /* 0x000000ff82377207 */ /* 0x000fe20003000000 */
[----:B------:R-:W-:Y:S06]  /*1510*/  BRA `(.L_x_3322) ;  /* 0x0000000c00807947 */ /* 0x000fec0003800000 */
.L_x_3321:
        /* <DEDUP_REMOVED lines=12> */
[----:B0-----:R-:W-:Y:S01]  /*15e0*/  FMUL.FTZ R52, R44, UR6 ;  /* 0x000000062c347c20 */ /* 0x001fe20008410000 */
        /* <DEDUP_REMOVED lines=12> */
.L_x_3320:
        /* <DEDUP_REMOVED lines=30> */
.L_x_3323:
        /* <DEDUP_REMOVED lines=12> */
[----:B0-----:R-:W-:Y:S01]  /*1950*/  FMUL.FTZ R52, R44, UR6 ;  /* 0x000000062c347c20 */ /* 0x001fe20008410000 */
        /* <DEDUP_REMOVED lines=12> */
.L_x_3319:
        /* <DEDUP_REMOVED lines=10> */
[----:B-----5:R-:W-:Y:S01]  /*1ac0*/  LOP3.LUT P5, RZ, R122, 0xff, RZ, 0xc0, !PT ;  /* 0x000000ff7aff7812 */ /* 0x020fe200078ac0ff */
        /* <DEDUP_REMOVED lines=8> */
[----:B------:R-:W-:Y:S01]  /*1b50*/  LOP3.LUT P6, RZ, R122, 0xff00, RZ, 0xc0, !PT ;  /* 0x0000ff007aff7812 */ /* 0x000fe200078cc0ff */
[----:B------:R-:W-:Y:S01]  /*1b60*/  FMUL.FTZ R56, R56, UR6 ;  /* 0x0000000638387c20 */ /* 0x000fe20008410000 */
[----:B------:R-:W-:Y:S01]  /*1b70*/  FMUL.FTZ R62, R62, UR6 ;  /* 0x000000063e3e7c20 */ /* 0x000fe20008410000 */
[C---:B------:R-:W-:Y:S01]  /*1b80*/  FMUL.FTZ R126, R117.reuse, R126 ;  /* 0x0000007e757e7220 */ /* 0x040fe20000410000 */
[----:B------:R-:W-:Y:S01]  /*1b90*/  FMUL.FTZ R130, R117, R130 ;  /* 0x0000008275827220 */ /* 0x000fe20000410000 */
[----:B------:R-:W-:-:S02]  /*1ba0*/  LOP3.LUT P2, RZ, R122, 0xff0000, RZ, 0xc0, !PT ;  /* 0x00ff00007aff7812 */ /* 0x000fc4000784c0ff */
[----:B0-----:R-:W-:Y:S01]  /*1bb0*/  SEL R52, R56, RZ, P5 ;  /* 0x000000ff38347207 */ /* 0x001fe20002800000 */
        /* <DEDUP_REMOVED lines=15> */
.L_x_3325:
        /* <DEDUP_REMOVED lines=33> */
.L_x_3324:
        /* <DEDUP_REMOVED lines=13> */
[C---:B------:R-:W-:Y:S01]  /*1f90*/  FFMA.FTZ R56, R117.reuse, R56, R28 ;  /* 0x0000003875387223 */ /* 0x040fe2000001001c */
[C---:B------:R-:W-:Y:S01]  /*1fa0*/  FFMA.FTZ R62, R117.reuse, R62, R29 ;  /* 0x0000003e753e7223 */ /* 0x040fe2000001001d */
[----:B------:R-:W-:Y:S01]  /*1fb0*/  FADD.FTZ R130, R130, -R63 ;  /* 0x8000003f82827221 */ /* 0x000fe20000010000 */
[----:B------:R-:W-:Y:S01]  /*1fc0*/  LOP3.LUT P6, RZ, R122, 0xff00, RZ, 0xc0, !PT ;  /* 0x0000ff007aff7812 */ /* 0x000fe200078cc0ff */
[----:B------:R-:W-:Y:S01]  /*1fd0*/  FMUL.FTZ R56, R56, UR6 ;  /* 0x0000000638387c20 */ /* 0x000fe20008410000 */
[----:B------:R-:W-:Y:S01]  /*1fe0*/  FMUL.FTZ R62, R62, UR6 ;  /* 0x000000063e3e7c20 */ /* 0x000fe20008410000 */
[C---:B------:R-:W-:Y:S01]  /*1ff0*/  FFMA.FTZ R61, R117.reuse, R61, R30 ;  /* 0x0000003d753d7223 */ /* 0x040fe2000001001e */
[----:B------:R-:W-:Y:S01]  /*2000*/  FFMA.FTZ R130, R117, R130, R31 ;  /* 0x0000008275827223 */ /* 0x000fe2000001001f */
        /* <DEDUP_REMOVED lines=17> */
.L_x_3326:
        /* <DEDUP_REMOVED lines=31> */
[----:B------:R-:W-:-:S07]  /*2310*/  SEL R51, R51, RZ, P5 ;  /* 0x000000ff33337207 */ /* 0x000fce0002800000 */
.L_x_3322:
        /* <DEDUP_REMOVED lines=22> */
[C---:B0-----:R-:W-:Y:S01]  /*2480*/  FFMA.FTZ R44, R117.reuse, R115, R32 ;  /* 0x00000073752c7223 */ /* 0x041fe20000010020 */
[----:B------:R-:W-:Y:S01]  /*2490*/  FFMA.FTZ R45, R117, R118, R33 ;  /* 0x00000076752d7223 */ /* 0x000fe20000010021 */
[----:B------:R-:W-:Y:S01]  /*24a0*/  FADD.FTZ R124, R124, -R125 ;  /* 0x8000007d7c7c7221 */ /* 0x000fe20000010000 */
[----:B------:R-:W-:Y:S01]  /*24b0*/  LOP3.LUT P4, RZ, R27, 0xff, RZ, 0xc0, !PT ;  /* 0x000000ff1bff7812 */ /* 0x000fe2000788c0ff */
[----:B------:R-:W-:Y:S01]  /*24c0*/  FMUL.FTZ R48, R44, UR6 ;  /* 0x000000062c307c20 */ /* 0x000fe20008410000 */
[----:B------:R-:W-:Y:S01]  /*24d0*/  FFMA.FTZ R46, R117, R123, R34 ;  /* 0x0000007b752e7223 */ /* 0x000fe20000010022 */
[----:B------:R-:W-:Y:S01]  /*24e0*/  FMUL.FTZ R49, R45, UR6 ;  /* 0x000000062d317c20 */ /* 0x000fe20008410000 */
[----:B------:R-:W-:Y:S01]  /*24f0*/  LOP3.LUT P6, RZ, R128, 0xff00, RZ, 0xc0, !PT ;  /* 0x0000ff0080ff7812 */ /* 0x000fe200078cc0ff */
[----:B------:R-:W-:Y:S01]  /*2500*/  FFMA.FTZ R47, R117, R124, R35 ;  /* 0x0000007c752f7223 */ /* 0x000fe20000010023 */
[----:B------:R-:W-:Y:S01]  /*2510*/  SEL R52, R48, RZ, P5 ;  /* 0x000000ff30347207 */ /* 0x000fe20002800000 */
[----:B------:R-:W-:Y:S01]  /*2520*/  FMUL.FTZ R50, R46, UR6 ;  /* 0x000000062e327c20 */ /* 0x000fe20008410000 */
[----:B------:R-:W-:Y:S01]  /*2530*/  SEL R48, R48, RZ, P4 ;  /* 0x000000ff30307207 */ /* 0x000fe20002000000 */
[----:B------:R-:W-:Y:S01]  /*2540*/  FMUL.FTZ R51, R47, UR6 ;  /* 0x000000062f337c20 */ /* 0x000fe20008410000 */
[----:B------:R-:W-:-:S02]  /*2550*/  LOP3.LUT P5, RZ, R27, 0xff00, RZ, 0xc0, !PT ;  /* 0x0000ff001bff7812 */ /* 0x000fc400078ac0ff */
[C---:B------:R-:W-:Y:S02]  /*2560*/  LOP3.LUT P4, RZ, R128.reuse, 0xff0000, RZ, 0xc0, !PT ;  /* 0x00ff000080ff7812 */ /* 0x040fe4000788c0ff */
[C---:B------:R-:W-:Y:S02]  /*2570*/  SEL R53, R49.reuse, RZ, P6 ;  /* 0x000000ff31357207 */ /* 0x040fe40003000000 */
[----:B------:R-:W-:Y:S02]  /*2580*/  ISETP.GE.U32.AND P6, PT, R128, 0x1000000, PT ;  /* 0x010000008000780c */ /* 0x000fe40003fc6070 */
[----:B------:R-:W-:Y:S02]  /*2590*/  SEL R49, R49, RZ, P5 ;  /* 0x000000ff31317207 */ /* 0x000fe40002800000 */
[----:B------:R-:W-:Y:S02]  /*25a0*/  SEL R54, R50, RZ, P4 ;  /* 0x000000ff32367207 */ /* 0x000fe40002000000 */
[----:B------:R-:W-:-:S02]  /*25b0*/  LOP3.LUT P5, RZ, R27, 0xff0000, RZ, 0xc0, !PT ;  /* 0x00ff00001bff7812 */ /* 0x000fc400078ac0ff */
[----:B------:R-:W-:Y:S02]  /*25c0*/  ISETP.GE.U32.AND P4, PT, R27, 0x1000000, PT ;  /* 0x010000001b00780c */ /* 0x000fe40003f86070 */
[C---:B------:R-:W-:Y:S02]  /*25d0*/  SEL R55, R51.reuse, RZ, P6 ;  /* 0x000000ff33377207 */ /* 0x040fe40003000000 */
[----:B------:R-:W-:Y:S02]  /*25e0*/  SEL R50, R50, RZ, P5 ;  /* 0x000000ff32327207 */ /* 0x000fe40002800000 */
[----:B------:R-:W-:Y:S01]  /*25f0*/  SEL R51, R51, RZ, P4 ;  /* 0x000000ff33337207 */ /* 0x000fe20002000000 */
[----:B------:R-:W-:Y:S06]  /*2600*/  BRA `(.L_x_3330) ;  /* 0x0000000c00287947 */ /* 0x000fec0003800000 */
.L_x_3329:
        /* <DEDUP_REMOVED lines=9> */
[----:B------:R-:W-:Y:S01]  /*26a0*/  FFMA.FTZ R118, R117, R118, R33 ;  /* 0x0000007675767223 */ /* 0x000fe20000010021 */
[----:B------:R-:W-:Y:S01]  /*26b0*/  LOP3.LUT P4, RZ, R27, 0xff, RZ, 0xc0, !PT ;  /* 0x000000ff1bff7812 */ /* 0x000fe2000788c0ff */
[----:B------:R-:W-:Y:S01]  /*26c0*/  FFMA.FTZ R123, R117, R123, R34 ;  /* 0x0000007b757b7223 */ /* 0x000fe20000010022 */
[----:B------:R-:W-:Y:S01]  /*26d0*/  FMUL.FTZ R115, R115, UR6 ;  /* 0x0000000673737c20 */ /* 0x000fe20008410000 */
[----:B------:R-:W-:Y:S01]  /*26e0*/  FADD.FTZ R124, R124, -R125 ;  /* 0x8000007d7c7c7221 */ /* 0x000fe20000010000 */
[----:B------:R-:W-:Y:S01]  /*26f0*/  FMUL.FTZ R118, R118, UR6 ;  /* 0x0000000676767c20 */ /* 0x000fe20008410000 */
[----:B------:R-:W-:Y:S01]  /*2700*/  FMUL.FTZ R123, R123, UR6 ;  /* 0x000000067b7b7c20 */ /* 0x000fe20008410000 */
[----:B------:R-:W-:Y:S01]  /*2710*/  LOP3.LUT P6, RZ, R128, 0xff00, RZ, 0xc0, !PT ;  /* 0x0000ff0080ff7812 */ /* 0x000fe200078cc0ff */
[----:B------:R-:W-:Y:S01]  /*2720*/  FFMA.FTZ R124, R117, R124, R35 ;  /* 0x0000007c757c7223 */ /* 0x000fe20000010023 */
[----:B0-----:R-:W-:-:S02]  /*2730*/  SEL R52, R115, RZ, P5 ;  /* 0x000000ff73347207 */ /* 0x001fc40002800000 */
[----:B------:R-:W-:Y:S01]  /*2740*/  SEL R48, R115, RZ, P4 ;  /* 0x000000ff73307207 */ /* 0x000fe20002000000 */
[----:B------:R-:W-:Y:S01]  /*2750*/  FMUL.FTZ R124, R124, UR6 ;  /* 0x000000067c7c7c20 */ /* 0x000fe20008410000 */
[----:B------:R-:W-:Y:S02]  /*2760*/  LOP3.LUT P5, RZ, R27, 0xff00, RZ, 0xc0, !PT ;  /* 0x0000ff001bff7812 */ /* 0x000fe400078ac0ff */
[----:B------:R-:W-:Y:S02]  /*2770*/  LOP3.LUT P4, RZ, R128, 0xff0000, RZ, 0xc0, !PT ;  /* 0x00ff000080ff7812 */ /* 0x000fe4000788c0ff */
[C---:B------:R-:W-:Y:S02]  /*2780*/  SEL R53, R118.reuse, RZ, P6 ;  /* 0x000000ff76357207 */ /* 0x040fe40003000000 */
[----:B------:R-:W-:Y:S02]  /*2790*/  SEL R49, R118, RZ, P5 ;  /* 0x000000ff76317207 */ /* 0x000fe40002800000 */
[----:B------:R-:W-:-:S02]  /*27a0*/  SEL R54, R123, RZ, P4 ;  /* 0x000000ff7b367207 */ /* 0x000fc40002000000 */
[----:B------:R-:W-:Y:S02]  /*27b0*/  ISETP.GE.U32.AND P6, PT, R128, 0x1000000, PT ;  /* 0x010000008000780c */ /* 0x000fe40003fc6070 */
[C---:B------:R-:W-:Y:S02]  /*27c0*/  LOP3.LUT P5, RZ, R27.reuse, 0xff0000, RZ, 0xc0, !PT ;  /* 0x00ff00001bff7812 */ /* 0x040fe400078ac0ff */
[----:B------:R-:W-:Y:S02]  /*27d0*/  ISETP.GE.U32.AND P4, PT, R27, 0x1000000, PT ;  /* 0x010000001b00780c */ /* 0x000fe40003f86070 */
[----:B------:R-:W-:Y:S02]  /*27e0*/  SEL R50, R123, RZ, P5 ;  /* 0x000000ff7b327207 */ /* 0x000fe40002800000 */
[C---:B------:R-:W-:Y:S02]  /*27f0*/  SEL R55, R124.reuse, RZ, P6 ;  /* 0x000000ff7c377207 */ /* 0x040fe40003000000 */
[----:B------:R-:W-:Y:S01]  /*2800*/  SEL R51, R124, RZ, P4 ;  /* 0x000000ff7c337207 */ /* 0x000fe20002000000 */
[----:B------:R-:W-:Y:S06]  /*2810*/  BRA `(.L_x_3330) ;  /* 0x0000000800a47947 */ /* 0x000fec0003800000 */
.L_x_3328:
[----:B------:R-:W-:Y:S05]  /*2820*/  @!P2 BRA `(.L_x_3331) ;  /* 0x000000000084a947 */ /* 0x000fea0003800000 */
[-CC-:B------:R-:W-:Y:S01]  /*2830*/  FFMA.FTZ R115, R115, R73.reuse, R72.reuse ;  /* 0x0000004973737223 */ /* 0x180fe20000010048 */
[-CC-:B------:R-:W-:Y:S01]  /*2840*/  FFMA.FTZ R119, R119, R73.reuse, R72.reuse ;  /* 0x0000004977777223 */ /* 0x180fe20000010048 */
[-CC-:B------:R-:W-:Y:S01]  /*2850*/  FFMA.FTZ R123, R123, R73.reuse, R72.reuse ;  /* 0x000000497b7b7223 */ /* 0x180fe20000010048 */
[----:B------:R-:W-:Y:S01]  /*2860*/  FFMA.FTZ R125, R125, R73, R72 ;  /* 0x000000497d7d7223 */ /* 0x000fe20000010048 */
[----:B0-----:R-:W-:Y:S01]  /*2870*/  FADD.FTZ R44, R116, -R115 ;  /* 0x80000073742c7221 */ /* 0x001fe20000010000 */
[----:B------:R-:W-:Y:S01]  /*2880*/  FADD.FTZ R118, R118, -R119 ;  /* 0x8000007776767221 */ /* 0x000fe20000010000 */
[----:B------:R-:W-:Y:S01]  /*2890*/  FADD.FTZ R46, R120, -R123 ;  /* 0x8000007b782e7221 */ /* 0x000fe20000010000 */
[----:B------:R-:W-:Y:S01]  /*28a0*/  LOP3.LUT P5, RZ, R128, 0xff, RZ, 0xc0, !PT ;  /* 0x000000ff80ff7812 */ /* 0x000fe200078ac0ff */
[C---:B------:R-:W-:Y:S01]  /*28b0*/  FMUL.FTZ R44, R117.reuse, R44 ;  /* 0x0000002c752c7220 */ /* 0x040fe20000410000 */
[----:B------:R-:W-:Y:S01]  /*28c0*/  FMUL.FTZ R45, R117, R118 ;  /* 0x00000076752d7220 */ /* 0x000fe20000410000 */
[----:B------:R-:W-:Y:S01]  /*28d0*/  FADD.FTZ R124, R124, -R125 ;  /* 0x8000007d7c7c7221 */ /* 0x000fe20000010000 */
[----:B------:R-:W-:Y:S01]  /*28e0*/  LOP3.LUT P4, RZ, R27, 0xff, RZ, 0xc0, !PT ;  /* 0x000000ff1bff7812 */ /* 0x000fe2000788c0ff */
[----:B------:R-:W-:Y:S01]  /*28f0*/  FMUL.FTZ R48, R44, UR6 ;  /* 0x000000062c307c20 */ /* 0x000fe20008410000 */
[----:B------:R-:W-:Y:S01]  /*2900*/  FMUL.FTZ R46, R117, R46 ;  /* 0x0000002e752e7220 */ /* 0x000fe20000410000 */
[----:B------:R-:W-:Y:S01]  /*2910*/  FMUL.FTZ R49, R45, UR6 ;  /* 0x000000062d317c20 */ /* 0x000fe20008410000 */
[----:B------:R-:W-:Y:S01]  /*2920*/  LOP3.LUT P6, RZ, R128, 0xff00, RZ, 0xc0, !PT ;  /* 0x0000ff0080ff7812 */ /* 0x000fe200078cc0ff */
[----:B------:R-:W-:Y:S01]  /*2930*/  FMUL.FTZ R47, R117, R124 ;  /* 0x0000007c752f7220 */ /* 0x000fe20000410000 */
        /* <DEDUP_REMOVED lines=16> */
.L_x_3331:
        /* <DEDUP_REMOVED lines=9> */
[----:B------:R-:W-:Y:S01]  /*2ad0*/  FMUL.FTZ R118, R117, R118 ;  /* 0x0000007675767220 */ /* 0x000fe20000410000 */
[----:B------:R-:W-:Y:S01]  /*2ae0*/  LOP3.LUT P4, RZ, R27, 0xff, RZ, 0xc0, !PT ;  /* 0x000000ff1bff7812 */ /* 0x000fe2000788c0ff */
[C---:B------:R-:W-:Y:S01]  /*2af0*/  FMUL.FTZ R120, R117.reuse, R120 ;  /* 0x0000007875787220 */ /* 0x040fe20000410000 */
[----:B------:R-:W-:Y:S01]  /*2b00*/  FMUL.FTZ R116, R116, UR6 ;  /* 0x0000000674747c20 */ /* 0x000fe20008410000 */
[----:B------:R-:W-:Y:S01]  /*2b10*/  FADD.FTZ R124, R124, -R125 ;  /* 0x8000007d7c7c7221 */ /* 0x000fe20000010000 */
[----:B------:R-:W-:Y:S01]  /*2b20*/  FMUL.FTZ R118, R118, UR6 ;  /* 0x0000000676767c20 */ /* 0x000fe20008410000 */
[----:B------:R-:W-:Y:S01]  /*2b30*/  FMUL.FTZ R120, R120, UR6 ;  /* 0x0000000678787c20 */ /* 0x000fe20008410000 */
[----:B------:R-:W-:Y:S01]  /*2b40*/  LOP3.LUT P6, RZ, R128, 0xff00, RZ, 0xc0, !PT ;  /* 0x0000ff0080ff7812 */ /* 0x000fe200078cc0ff */
[----:B------:R-:W-:Y:S01]  /*2b50*/  FMUL.FTZ R124, R117, R124 ;  /* 0x0000007c757c7220 */ /* 0x000fe20000410000 */
        /* <DEDUP_REMOVED lines=15> */
.L_x_3327:
        /* <DEDUP_REMOVED lines=10> */
[C---:B0-----:R-:W-:Y:S01]  /*2cf0*/  FFMA.FTZ R44, R117.reuse, R115, R32 ;  /* 0x00000073752c7223 */ /* 0x041fe20000010020 */
[----:B------:R-:W-:Y:S01]  /*2d00*/  LOP3.LUT P6, RZ, R128, 0xff, RZ, 0xc0, !PT ;  /* 0x000000ff80ff7812 */ /* 0x000fe200078cc0ff */
[C---:B------:R-:W-:Y:S01]  /*2d10*/  FFMA.FTZ R45, R117.reuse, R118, R33 ;  /* 0x00000076752d7223 */ /* 0x040fe20000010021 */
[C---:B------:R-:W-:Y:S01]  /*2d20*/  FFMA.FTZ R46, R117.reuse, R123, R34 ;  /* 0x0000007b752e7223 */ /* 0x040fe20000010022 */
        /* <DEDUP_REMOVED lines=13> */
.L_x_3333:
        /* <DEDUP_REMOVED lines=9> */
[----:B------:R-:W-:Y:S01]  /*2e90*/  LOP3.LUT P6, RZ, R128, 0xff, RZ, 0xc0, !PT ;  /* 0x000000ff80ff7812 */ /* 0x000fe200078cc0ff */
[C---:B------:R-:W-:Y:S01]  /*2ea0*/  FFMA.FTZ R118, R117.reuse, R118, R33 ;  /* 0x0000007675767223 */ /* 0x040fe20000010021 */
[----:B------:R-:W-:Y:S01]  /*2eb0*/  FFMA.FTZ R123, R117, R123, R34 ;  /* 0x0000007b757b7223 */ /* 0x000fe20000010022 */
[----:B------:R-:W-:Y:S01]  /*2ec0*/  FMUL.FTZ R115, R115, UR6 ;  /* 0x0000000673737c20 */ /* 0x000fe20008410000 */
[----:B------:R-:W-:Y:S01]  /*2ed0*/  FFMA.FTZ R124, R117, R124, R35 ;  /* 0x0000007c757c7223 */ /* 0x000fe20000010023 */
[----:B------:R-:W-:Y:S01]  /*2ee0*/  FMUL.FTZ R118, R118, UR6 ;  /* 0x0000000676767c20 */ /* 0x000fe20008410000 */
[----:B------:R-:W-:Y:S01]  /*2ef0*/  FMUL.FTZ R123, R123, UR6 ;  /* 0x000000067b7b7c20 */ /* 0x000fe20008410000 */
[----:B------:R-:W-:Y:S01]  /*2f00*/  LOP3.LUT P5, RZ, R128, 0xff00, RZ, 0xc0, !PT ;  /* 0x0000ff0080ff7812 */ /* 0x000fe200078ac0ff */
[----:B------:R-:W-:Y:S01]  /*2f10*/  FMUL.FTZ R124, R124, UR6 ;  /* 0x000000067c7c7c20 */ /* 0x000fe20008410000 */
[----:B0-----:R-:W-:-:S02]  /*2f20*/  SEL R52, R115, RZ, P6 ;  /* 0x000000ff73347207 */ /* 0x001fc40003000000 */
[C---:B------:R-:W-:Y:S02]  /*2f30*/  LOP3.LUT P4, RZ, R128.reuse, 0xff0000, RZ, 0xc0, !PT ;  /* 0x00ff000080ff7812 */ /* 0x040fe4000788c0ff */
[----:B------:R-:W-:Y:S02]  /*2f40*/  ISETP.GE.U32.AND P6, PT, R128, 0x1000000, PT ;  /* 0x010000008000780c */ /* 0x000fe40003fc6070 */
[----:B------:R-:W-:Y:S02]  /*2f50*/  SEL R53, R118, RZ, P5 ;  /* 0x000000ff76357207 */ /* 0x000fe40002800000 */
[----:B------:R-:W-:Y:S02]  /*2f60*/  SEL R54, R123, RZ, P4 ;  /* 0x000000ff7b367207 */ /* 0x000fe40002000000 */
[----:B------:R-:W-:Y:S01]  /*2f70*/  SEL R55, R124, RZ, P6 ;  /* 0x000000ff7c377207 */ /* 0x000fe20003000000 */
[----:B------:R-:W-:Y:S06]  /*2f80*/  BRA `(.L_x_3330) ;  /* 0x0000000000c87947 */ /* 0x000fec0003800000 */
.L_x_3332:
        /* <DEDUP_REMOVED lines=9> */
[C---:B------:R-:W-:Y:S01]  /*3020*/  FMUL.FTZ R44, R117.reuse, R44 ;  /* 0x0000002c752c7220 */ /* 0x040fe20000410000 */
[----:B------:R-:W-:Y:S01]  /*3030*/  LOP3.LUT P6, RZ, R128, 0xff, RZ, 0xc0, !PT ;  /* 0x000000ff80ff7812 */ /* 0x000fe200078cc0ff */
[C---:B------:R-:W-:Y:S01]  /*3040*/  FMUL.FTZ R45, R117.reuse, R118 ;  /* 0x00000076752d7220 */ /* 0x040fe20000410000 */
[C---:B------:R-:W-:Y:S01]  /*3050*/  FMUL.FTZ R46, R117.reuse, R46 ;  /* 0x0000002e752e7220 */ /* 0x040fe20000410000 */
        /* <DEDUP_REMOVED lines=13> */
.L_x_3334:
        /* <DEDUP_REMOVED lines=23> */
[----:B------:R-:W-:-:S07]  /*32a0*/  SEL R55, R124, RZ, P6 ;  /* 0x000000ff7c377207 */ /* 0x000fce0003000000 */
.L_x_3330:
        /* <DEDUP_REMOVED lines=20> */
[C---:B------:R-:W-:Y:S01]  /*33f0*/  FFMA.FTZ R45, R117.reuse, R74, R37 ;  /* 0x0000004a752d7223 */ /* 0x040fe20000010025 */
        /* <DEDUP_REMOVED lines=23> */
.L_x_3337:
        /* <DEDUP_REMOVED lines=33> */
.L_x_3336:
        /* <DEDUP_REMOVED lines=10> */
[C---:B------:R-:W-:Y:S01]  /*3820*/  FMUL.FTZ R45, R117.reuse, R74 ;  /* 0x0000004a752d7220 */ /* 0x040fe20000410000 */
        /* <DEDUP_REMOVED lines=23> */
.L_x_3339:
        /* <DEDUP_REMOVED lines=33> */
.L_x_3335:
        /* <DEDUP_REMOVED lines=27> */
.L_x_3341:
        /* <DEDUP_REMOVED lines=25> */
.L_x_3340:
        /* <DEDUP_REMOVED lines=26> */
.L_x_3342:
        /* <DEDUP_REMOVED lines=24> */
.L_x_3338:
        /* <DEDUP_REMOVED lines=44> */
.L_x_3345:
        /* <DEDUP_REMOVED lines=33> */
.L_x_3344:
        /* <DEDUP_REMOVED lines=9> */
[C---:B0-----:R-:W-:Y:S01]  /*4770*/  FMUL.FTZ R44, R117.reuse, R64 ;  /* 0x00000040752c7220 */ /* 0x041fe20000410000 */
        /* <DEDUP_REMOVED lines=24> */
.L_x_3347:
        /* <DEDUP_REMOVED lines=11> */
[----:B------:R-:W-:Y:S01]  /*49b0*/  FMUL.FTZ R68, R117, R68 ;  /* 0x0000004475447220 */ /* 0x000fe20000410000 */
        /* <DEDUP_REMOVED lines=21> */
.L_x_3343:
        /* <DEDUP_REMOVED lines=27> */
.L_x_3349:
        /* <DEDUP_REMOVED lines=25> */
.L_x_3348:
        /* <DEDUP_REMOVED lines=26> */
.L_x_3350:
        /* <DEDUP_REMOVED lines=24> */
.L_x_3346:
        /* <DEDUP_REMOVED lines=13> */
.L_x_3317:
        /* <DEDUP_REMOVED lines=32> */
.L_x_3316:
[----:B------:R-:W-:Y:S05]  /*5440*/  BSYNC B0 ;  /* 0x0000000000007941 */ /* 0x000fea0003800000 */
.L_x_3315:
        /* <DEDUP_REMOVED lines=50> */
[----:B------:R1:W-:Y:S01]  /*5770*/  STS.128 [R0+0x400], R4 ;  /* 0x0004000400007388 */ /* 0x0003e20000000c00 */
[----:B----4-:R-:W-:-:S03]  /*5780*/  FADD.FTZ R37, R8, R37 ;  /* 0x0000002508257221 */ /* 0x010fc60000010000 */
[----:B------:R-:W-:Y:S01]  /*5790*/  STS.128 [R0+0x600], R16 ;  /* 0x0006001000007388 */ /* 0x000fe20000000c00 */
[----:B---3--:R-:W-:Y:S01]  /*57a0*/  FADD.FTZ R39, R10, R39 ;  /* 0x000000270a277221 */ /* 0x008fe20000010000 */
[----:B------:R-:W-:Y:S08]  /*57b0*/  BAR.SYNC.DEFER_BLOCKING 0x0 ;  /* 0x0000000000007b1d */ /* 0x000ff00000010000 */
[----:B0-----:R-:W0:Y:S01]  /*57c0*/  LDC R14, c[0x0][0x388] ;  /* 0x0000e200ff0e7b82 */ /* 0x001e220000000800 */
[----:B-1----:R-:W-:Y:S01]  /*57d0*/  FADD.FTZ R7, R3, R24 ;  /* 0x0000001803077221 */ /* 0x002fe20000010000 */
        /* <DEDUP_REMOVED lines=20> */
[----:B---3--:R-:W-:-:S03]  /*5920*/  FADD.FTZ R34, RZ, R34 ;  /* 0x00000022ff227221 */ /* 0x008fc60000010000 */
[----:B------:R-:W3:Y:S01]  /*5930*/  LDS R12, [R9+0x1c00] ;  /* 0x001c0000090c7984 */ /* 0x000ee20000000800 */
[----:B----4-:R-:W-:-:S03]  /*5940*/  FADD.FTZ R13, R26, R13 ;  /* 0x0000000d1a0d7221 */ /* 0x010fc60000010000 */
[----:B------:R4:W3:Y:S01]  /*5950*/  LDS R11, [R9+0x1e00] ;  /* 0x001e0000090b7984 */ /* 0x0008e20000000800 */
[----:B-----5:R-:W-:Y:S01]  /*5960*/  FADD.FTZ R32, R32, R43 ;  /* 0x0000002b20207221 */ /* 0x020fe20000010000 */
[----:B------:R-:W-:Y:S01]  /*5970*/  FADD.FTZ R0, RZ, R0 ;  /* 0x00000000ff007221 */ /* 0x000fe20000010000 */
[----:B----4-:R-:W-:Y:S01]  /*5980*/  IADD3.X R9, PT, PT, RZ, RZ, RZ, P0, !PT ;  /* 0x000000ffff097210 */ /* 0x010fe200007fe4ff */
[----:B------:R-:W-:Y:S01]  /*5990*/  FADD.FTZ R34, R34, R45 ;  /* 0x0000002d22227221 */ /* 0x000fe20000010000 */
[----:B------:R-:W-:Y:S02]  /*59a0*/  IADD3 R2, P0, PT, R3, UR18, RZ ;  /* 0x0000001203027c10 */ /* 0x000fe4000ff1e0ff */
[----:B------:R-:W-:Y:S01]  /*59b0*/  SHF.L.U64.HI R8, R8, 0x2, R9 ;  /* 0x0000000208087819 */ /* 0x000fe20000010209 */
[----:B------:R-:W-:Y:S01]  /*59c0*/  FADD.FTZ R13, R13, R4 ;  /* 0x000000040d0d7221 */ /* 0x000fe20000010000 */
[----:B------:R-:W-:Y:S01]  /*59d0*/  IADD3 R4, P1, PT, R3, UR16, RZ ;  /* 0x0000001003047c10 */ /* 0x000fe2000ff3e0ff */
[----:B------:R-:W-:Y:S01]  /*59e0*/  FADD.FTZ R15, R32, R15 ;  /* 0x0000000f200f7221 */ /* 0x000fe20000010000 */
[----:B------:R-:W-:Y:S01]  /*59f0*/  IADD3.X R3, PT, PT, R8, UR19, RZ, P0, !PT ;  /* 0x0000001308037c10 */ /* 0x000fe200087fe4ff */
[----:B------:R-:W-:Y:S01]  /*5a00*/  FADD.FTZ R0, R0, R5 ;  /* 0x0000000500007221 */ /* 0x000fe20000010000 */
[----:B------:R-:W-:-:S03]  /*5a10*/  IADD3.X R5, PT, PT, R8, UR17, RZ, P1, !PT ;  /* 0x0000001108057c10 */ /* 0x000fc60008ffe4ff */
[----:B------:R-:W-:Y:S01]  /*5a20*/  STG.E desc[UR10][R2.64], R13 ;  /* 0x0000000d02007986 */ /* 0x000fe2000c10190a */
[----:B-1----:R-:W-:-:S03]  /*5a30*/  FADD.FTZ R29, R34, R29 ;  /* 0x0000001d221d7221 */ /* 0x002fc60000010000 */
[----:B------:R-:W-:Y:S01]  /*5a40*/  STG.E desc[UR10][R4.64], R35 ;  /* 0x0000002304007986 */ /* 0x000fe2000c10190a */
[----:B--2---:R-:W-:Y:S01]  /*5a50*/  FADD.FTZ R15, R15, R6 ;  /* 0x000000060f0f7221 */ /* 0x004fe20000010000 */
[----:B0-----:R-:W-:-:S04]  /*5a60*/  FADD.FTZ R0, R0, R17 ;  /* 0x0000001100007221 */ /* 0x001fc80000010000 */
        /* <DEDUP_REMOVED lines=9> */
.L_x_3318:
        /* <DEDUP_REMOVED lines=8> */
.L_x_3353:
[----:B------:R-:W-:Y:S05]  /*5b80*/  BSYNC B2 ;  /* 0x0000000000027941 */ /* 0x000fea0003800000 */
.L_x_3352:
        /* <DEDUP_REMOVED lines=8> */
.L_x_3354:
[----:B------:R-:W-:-:S05]  /*5c10*/  FADD.FTZ R53, R52, R53 ;  /* 0x0000003534357221 */ /* 0x000fca0000010000 */
[----:B------:R-:W-:Y:S01]  /*5c20*/  MOV R132, R53 ;  /* 0x0000003500847202 */ /* 0x000fe20000000f00 */
[----:B------:R-:W-:Y:S01]  /*5c30*/  HFMA2 R133, -RZ, RZ, 0, 1.1920928955078125e-07 ;  /* 0x00000002ff857431 */ /* 0x000fe200000001ff */
[----:B------:R-:W-:-:S07]  /*5c40*/  MOV R54, R129 ;  /* 0x0000008100367202 */ /* 0x000fce0000000f00 */
[----:B------:R-:W-:Y:S05]  /*5c50*/  WARPSYNC.COLLECTIVE R79, `(.L_x_3355) ;  /* 0x000000004f087348 */ /* 0x000fea0003c00000 */
[----:B------:R0:W1:Y:S02]  /*5c60*/  SHFL.BFLY P4, R129, R132, R133, R134 ;  /* 0x0c00008584817389 */ /* 0x0000640000080086 */
[----:B01----:R-:W-:Y:S05]  /*5c70*/  ENDCOLLECTIVE ;  /* 0x000000000000791b */ /* 0x003fea0003800000 */
.L_x_3355:
[----:B------:R-:W-:-:S05]  /*5c80*/  FADD.FTZ R54, R21, R54 ;  /* 0x0000003615367221 */ /* 0x000fca0000010000 */
[----:B------:R-:W-:Y:S02]  /*5c90*/  MOV R132, R54 ;  /* 0x0000003600847202 */ /* 0x000fe40000000f00 */
[----:B------:R-:W-:-:S07]  /*5ca0*/  MOV R58, R129 ;  /* 0x00000081003a7202 */ /* 0x000fce0000000f00 */
[----:B------:R-:W-:Y:S05]  /*5cb0*/  WARPSYNC.COLLECTIVE R79, `(.L_x_3356) ;  /* 0x000000004f087348 */ /* 0x000fea0003c00000 */
[----:B------:R0:W1:Y:S02]  /*5cc0*/  SHFL.BFLY P4, R129, R132, R133, R134 ;  /* 0x0c00008584817389 */ /* 0x0000640000080086 */
[----:B01----:R-:W-:Y:S05]  /*5cd0*/  ENDCOLLECTIVE ;  /* 0x000000000000791b */ /* 0x003fea0003800000 */
.L_x_3356:
[----:B------:R-:W-:-:S05]  /*5ce0*/  FADD.FTZ R58, R53, R58 ;  /* 0x0000003a353a7221 */ /* 0x000fca0000010000 */
[----:B------:R-:W-:Y:S01]  /*5cf0*/  MOV R132, R58 ;  /* 0x0000003a00847202 */ /* 0x000fe20000000f00 */
[----:B------:R-:W-:Y:S01]  /*5d00*/  HFMA2 R133, -RZ, RZ, 0, 2.384185791015625e-07 ;  /* 0x00000004ff857431 */ /* 0x000fe200000001ff */
[----:B------:R-:W-:-:S07]  /*5d10*/  MOV R55, R129 ;  /* 0x0000008100377202 */ /* 0x000fce0000000f00 */
[----:B------:R-:W-:Y:S05]  /*5d20*/  WARPSYNC.COLLECTIVE R79, `(.L_x_3357) ;  /* 0x000000004f087348 */ /* 0x000fea0003c00000 */
[----:B------:R0:W1:Y:S02]  /*5d30*/  SHFL.BFLY P4, R129, R132, R133, R134 ;  /* 0x0c00008584817389 */ /* 0x0000640000080086 */
[----:B01----:R-:W-:Y:S05]  /*5d40*/  ENDCOLLECTIVE ;  /* 0x000000000000791b */ /* 0x003fea0003800000 */
.L_x_3357:
[----:B------:R-:W-:-:S05]  /*5d50*/  FADD.FTZ R55, R54, R55 ;  /* 0x0000003736377221 */ /* 0x000fca0000010000 */
[----:B------:R-:W-:Y:S02]  /*5d60*/  MOV R132, R55 ;  /* 0x0000003700847202 */ /* 0x000fe40000000f00 */
[----:B------:R-:W-:-:S07]  /*5d70*/  MOV R73, R129 ;  /* 0x0000008100497202 */ /* 0x000fce0000000f00 */
[----:B------:R-:W-:Y:S05]  /*5d80*/  WARPSYNC.COLLECTIVE R79, `(.L_x_3358) ;  /* 0x000000004f087348 */ /* 0x000fea0003c00000 */
[----:B------:R0:W1:Y:S02]  /*5d90*/  SHFL.BFLY P4, R129, R132, R133, R134 ;  /* 0x0c00008584817389 */ /* 0x0000640000080086 */
[----:B01----:R-:W-:Y:S05]  /*5da0*/  ENDCOLLECTIVE ;  /* 0x000000000000791b */ /* 0x003fea0003800000 */
.L_x_3358:
[----:B------:R-:W-:-:S05]  /*5db0*/  FADD.FTZ R73, R58, R73 ;  /* 0x000000493a497221 */ /* 0x000fca0000010000 */
[----:B------:R-:W-:Y:S01]  /*5dc0*/  MOV R132, R73 ;  /* 0x0000004900847202 */ /* 0x000fe20000000f00 */
[----:B------:R-:W-:Y:S01]  /*5dd0*/  HFMA2 R133, -RZ, RZ, 0, 4.76837158203125e-07 ;  /* 0x00000008ff857431 */ /* 0x000fe200000001ff */
[----:B------:R-:W-:-:S07]  /*5de0*/  MOV R60, R129 ;  /* 0x00000081003c7202 */ /* 0x000fce0000000f00 */
[----:B------:R-:W-:Y:S05]  /*5df0*/  WARPSYNC.COLLECTIVE R79, `(.L_x_3359) ;  /* 0x000000004f087348 */ /* 0x000fea0003c00000 */
[----:B------:R0:W1:Y:S02]  /*5e00*/  SHFL.BFLY P4, R129, R132, R133, R134 ;  /* 0x0c00008584817389 */ /* 0x0000640000080086 */
[----:B01----:R-:W-:Y:S05]  /*5e10*/  ENDCOLLECTIVE ;  /* 0x000000000000791b */ /* 0x003fea0003800000 */
.L_x_3359:
[----:B------:R-:W-:-:S05]  /*5e20*/  FADD.FTZ R60, R55, R60 ;  /* 0x0000003c373c7221 */ /* 0x000fca0000010000 */
[----:B------:R-:W-:Y:S02]  /*5e30*/  MOV R132, R60 ;  /* 0x0000003c00847202 */ /* 0x000fe40000000f00 */
[----:B------:R-:W-:-:S07]  /*5e40*/  MOV R52, R129 ;  /* 0x0000008100347202 */ /* 0x000fce0000000f00 */
[----:B------:R-:W-:Y:S05]  /*5e50*/  WARPSYNC.COLLECTIVE R79, `(.L_x_3360) ;  /* 0x000000004f087348 */ /* 0x000fea0003c00000 */
[----:B------:R0:W1:Y:S02]  /*5e60*/  SHFL.BFLY P4, R129, R132, R133, R134 ;  /* 0x0c00008584817389 */ /* 0x0000640000080086 */
[----:B01----:R-:W-:Y:S05]  /*5e70*/  ENDCOLLECTIVE ;  /* 0x000000000000791b */ /* 0x003fea0003800000 */
.L_x_3360:
[----:B------:R-:W-:-:S05]  /*5e80*/  FADD.FTZ R52, R73, R52 ;  /* 0x0000003449347221 */ /* 0x000fca0000010000 */
[----:B------:R-:W-:Y:S01]  /*5e90*/  MOV R132, R52 ;  /* 0x0000003400847202 */ /* 0x000fe20000000f00 */
[----:B------:R-:W-:Y:S01]  /*5ea0*/  HFMA2 R133, -RZ, RZ, 0, 9.5367431640625e-07 ;  /* 0x00000010ff857431 */ /* 0x000fe200000001ff */
[----:B------:R-:W-:-:S07]  /*5eb0*/  MOV R21, R129 ;  /* 0x0000008100157202 */ /* 0x000fce0000000f00 */
[----:B------:R-:W-:Y:S05]  /*5ec0*/  WARPSYNC.COLLECTIVE R79, `(.L_x_3361) ;  /* 0x000000004f087348 */ /* 0x000fea0003c00000 */
[----:B------:R0:W1:Y:S02]  /*5ed0*/  SHFL.BFLY P4, R129, R132, R133, R134 ;  /* 0x0c00008584817389 */ /* 0x0000640000080086 */
[----:B01----:R-:W-:Y:S05]  /*5ee0*/  ENDCOLLECTIVE ;  /* 0x000000000000791b */ /* 0x003fea0003800000 */
.L_x_3361:
[----:B------:R-:W-:Y:S01]  /*5ef0*/  FADD.FTZ R53, R60, R21 ;  /* 0x000000153c357221 */ /* 0x000fe20000010000 */
[----:B------:R-:W-:-:S04]  /*5f00*/  MOV R21, R72 ;  /* 0x0000004800157202 */ /* 0x000fc80000000f00 */
[----:B------:R-:W-:Y:S02]  /*5f10*/  MOV R132, R53 ;  /* 0x0000003500847202 */ /* 0x000fe40000000f00 */
[----:B------:R-:W-:-:S07]  /*5f20*/  MOV R55, R129 ;  /* 0x0000008100377202 */ /* 0x000fce0000000f00 */
[----:B------:R-:W-:Y:S05]  /*5f30*/  WARPSYNC.COLLECTIVE R79, `(.L_x_3362) ;  /* 0x000000004f087348 */ /* 0x000fea0003c00000 */
[----:B------:R0:W1:Y:S02]  /*5f40*/  SHFL.BFLY P4, R129, R132, R133, R134 ;  /* 0x0c00008584817389 */ /* 0x0000640000080086 */
[----:B01----:R-:W-:Y:S05]  /*5f50*/  ENDCOLLECTIVE ;  /* 0x000000000000791b */ /* 0x003fea0003800000 */
.L_x_3362:
[----:B------:R-:W-:Y:S01]  /*5f60*/  MOV R54, R129 ;  /* 0x0000008100367202 */ /* 0x000fe20000000f00 */
[----:B------:R-:W-:Y:S06]  /*5f70*/  BRA `(.L_x_3363) ;  /* 0xffffffb000cc7947 */ /* 0x000fec000383ffff */
.L_x_3364:
        /* <DEDUP_REMOVED lines=16> */
.L_x_3993:


//--------------------- .text._ZN10layer_norm31ln_parallel_residual_bwd_kernelINS_13Kernel_traitsIfffffjLj512ELj1ELj4ELj1ELj16ENS_18Kernel_traits_baseILj512EfffffjLj128EEEEELb0ELb0ELb0EEEvNS_9BwdParamsE --------------------------
	.section	.text._ZN10layer_norm31ln_parallel_residual_bwd_kernelINS_13Kernel_traitsIfffffjLj512ELj1ELj4ELj1ELj16ENS_18Kernel_traits_baseILj512EfffffjLj128EEEEELb0ELb0ELb0EEEvNS_9BwdParamsE,"ax",@progbits
	.align	128
        .global         _ZN10layer_norm31ln_parallel_residual_bwd_kernelINS_13Kernel_traitsIfffffjLj512ELj1ELj4ELj1ELj16ENS_18Kernel_traits_baseILj512EfffffjLj128EEEEELb0ELb0ELb0EEEvNS_9BwdParamsE
        .type           _ZN10layer_norm31ln_parallel_residual_bwd_kernelINS_13Kernel_traitsIfffffjLj512ELj1ELj4ELj1ELj16ENS_18Kernel_traits_baseILj512EfffffjLj128EEEEELb0ELb0ELb0EEEvNS_9BwdParamsE,@function
        .size           _ZN10layer_norm31ln_parallel_residual_bwd_kernelINS_13Kernel_traitsIfffffjLj512ELj1ELj4ELj1ELj16ENS_18Kernel_traits_baseILj512EfffffjLj128EEEEELb0ELb0ELb0EEEvNS_9BwdParamsE,(.L_x_3994 - _ZN10layer_norm31ln_parallel_residual_bwd_kernelINS_13Kernel_traitsIfffffjLj512ELj1ELj4ELj1ELj16ENS_18Kernel_traits_baseILj512EfffffjLj128EEEEELb0ELb0ELb0EEEvNS_9BwdParamsE)
        .other          _ZN10layer_norm31ln_parallel_residual_bwd_kernelINS_13Kernel_traitsIfffffjLj512ELj1ELj4ELj1ELj16ENS_18Kernel_traits_baseILj512EfffffjLj128EEEEELb0ELb0ELb0EEEvNS_9BwdParamsE,@"STO_CUDA_ENTRY STV_DEFAULT"
_ZN10layer_norm31ln_parallel_residual_bwd_kernelINS_13Kernel_traitsIfffffjLj512ELj1ELj4ELj1ELj16ENS_18Kernel_traits_baseILj512EfffffjLj128EEEEELb0ELb0ELb0EEEvNS_9BwdParamsE:
.text._ZN10layer_norm31ln_parallel_residual_bwd_kernelINS_13Kernel_traitsIfffffjLj512ELj1ELj4ELj1ELj16ENS_18Kernel_traits_baseILj512EfffffjLj128EEEEELb0ELb0ELb0EEEvNS_9BwdParamsE:
        /* <DEDUP_REMOVED lines=32> */
[----:B------:R-:W5:Y:S01]  /*0200*/  @P3 LDG.E.128 R100, desc[UR10][R4.64] ;  /* 0x0000000a04643981 */ /* 0x000f62000c1e1d00 */
[----:B------:R-:W2:Y:S01]  /*0210*/  LDC.64 R8, c[0x0][0x3d0] ;  /* 0x0000f400ff087b82 */ /* 0x000ea20000000a00 */
[----:B------:R-:W-:Y:S02]  /*0220*/  @P3 LOP3.LUT R3, R3, 0x20, RZ, 0xfc, !PT ;  /* 0x0000002003033812 */ /* 0x000fe400078efcff */
[----:B------:R-:W5:Y:S03]  /*0230*/  @P3 LDG.E.128 R96, desc[UR10][R6.64] ;  /* 0x0000000a06603981 */ /* 0x000f66000c1e1d00 */
[----:B----4-:R-:W-:Y:S02]  /*0240*/  @P0 IMAD.WIDE.U32 R14, R3, 0x10, R10 ;  /* 0x00000010030e0825 */ /* 0x010fe400078e000a */
[----:B------:R-:W3:Y:S01]  /*0250*/  LDC.64 R22, c[0x0][0x3d8] ;  /* 0x0000f600ff167b82 */ /* 0x000ee20000000a00 */
[----:B------:R-:W-:-:S02]  /*0260*/  USHF.L.U32 UR4, UR4, 0x2, URZ ;  /* 0x0000000204047899 */ /* 0x000fc400080006ff */
[----:B------:R-:W5:Y:S04]  /*0270*/  @P0 LDG.E.128 R88, desc[UR10][R14.64] ;  /* 0x0000000a0e580981 */ /* 0x000f68000c1e1d00 */
[----:B------:R-:W-:Y:S01]  /*0280*/  LOP3.LUT R137, R137, UR4, RZ, 0xfc, !PT ;  /* 0x0000000489897c12 */ /* 0x000fe2000f8efcff */
[C---:B--2---:R-:W-:Y:S01]  /*0290*/  @P0 IMAD.WIDE.U32 R12, R3.reuse, 0x10, R8 ;  /* 0x00000010030c0825 */ /* 0x044fe200078e0008 */
[----:B------:R-:W-:-:S04]  /*02a0*/  @P0 IADD3 R3, PT, PT, R3, 0x20, RZ ;  /* 0x0000002003030810 */ /* 0x000fc80007ffe0ff */
[----:B------:R-:W5:Y:S01]  /*02b0*/  @P0 LDG.E.128 R92, desc[UR10][R12.64] ;  /* 0x0000000a0c5c0981 */ /* 0x000f62000c1e1d00 */
[----:B------:R-:W-:Y:S01]  /*02c0*/  ISETP.GE.AND P0, PT, R137, UR5, PT ;  /* 0x0000000589007c0c */ /* 0x000fe2000bf06270 */
[----:B-1----:R-:W-:-:S04]  /*02d0*/  @P1 IMAD.WIDE.U32 R16, R3, 0x10, R16 ;  /* 0x0000001003101825 */ /* 0x002fc800078e0010 */
[C---:B0-----:R-:W-:Y:S01]  /*02e0*/  @P1 IMAD.WIDE.U32 R18, R3.reuse, 0x10, R18 ;  /* 0x0000001003121825 */ /* 0x041fe200078e0012 */
[----:B------:R-:W-:Y:S01]  /*02f0*/  @P1 IADD3 R3, PT, PT, R3, 0x20, RZ ;  /* 0x0000002003031810 */ /* 0x000fe20007ffe0ff */
[----:B------:R0:W5:Y:S04]  /*0300*/  @P1 LDG.E.128 R84, desc[UR10][R16.64] ;  /* 0x0000000a10541981 */ /* 0x000168000c1e1d00 */
[C---:B------:R-:W-:Y:S01]  /*0310*/  @P2 IMAD.WIDE.U32 R8, R3.reuse, 0x10, R20 ;  /* 0x0000001003082825 */ /* 0x040fe200078e0014 */
[----:B------:R1:W5:Y:S03]  /*0320*/  @P1 LDG.E.128 R80, desc[UR10][R18.64] ;  /* 0x0000000a12501981 */ /* 0x000366000c1e1d00 */
[----:B---3--:R-:W-:Y:S01]  /*0330*/  @P2 IMAD.WIDE.U32 R10, R3, 0x10, R22 ;  /* 0x00000010030a2825 */ /* 0x008fe200078e0016 */
[----:B------:R2:W5:Y:S01]  /*0340*/  @P2 LDG.E.128 R76, desc[UR10][R8.64] ;  /* 0x0000000a084c2981 */ /* 0x000562000c1e1d00 */
[----:B------:R-:W-:-:S02]  /*0350*/  CS2R R68, SRZ ;  /* 0x0000000000447805 */ /* 0x000fc4000001ff00 */
[----:B------:R-:W-:Y:S02]  /*0360*/  CS2R R70, SRZ ;  /* 0x0000000000467805 */ /* 0x000fe4000001ff00 */
[----:B------:R-:W-:Y:S01]  /*0370*/  CS2R R64, SRZ ;  /* 0x0000000000407805 */ /* 0x000fe2000001ff00 */
[----:B------:R3:W5:Y:S01]  /*0380*/  @P2 LDG.E.128 R72, desc[UR10][R10.64] ;  /* 0x0000000a0a482981 */ /* 0x000762000c1e1d00 */
        /* <DEDUP_REMOVED lines=27> */
[----:B--2---:R-:W-:-:S02]  /*0540*/  CS2R R8, SRZ ;  /* 0x0000000000087805 */ /* 0x004fc4000001ff00 */
[----:B---3--:R-:W-:Y:S01]  /*0550*/  CS2R R10, SRZ ;  /* 0x00000000000a7805 */ /* 0x008fe2000001ff00 */
        /* <DEDUP_REMOVED lines=36> */
.L_x_3415:
        /* <DEDUP_REMOVED lines=33> */
[----:B------:R0:W5:Y:S02]  /*09b0*/  @P0 LDG.E.128 R4, desc[UR10][R172.64] ;  /* 0x0000000aac040981 */ /* 0x000164000c1e1d00 */
[----:B0-----:R-:W-:Y:S01]  /*09c0*/  IADD3 R172, PT, PT, R138, 0x20, RZ ;  /* 0x000000208aac7810 */ /* 0x001fe20007ffe0ff */
[C---:B---3--:R-:W-:Y:S01]  /*09d0*/  FADD.FTZ R146, -R171.reuse, R132 ;  /* 0x00000084ab927221 */ /* 0x048fe20000010100 */
[----:B------:R-:W-:-:S03]  /*09e0*/  FADD.FTZ R148, -R171, R133 ;  /* 0x00000085ab947221 */ /* 0x000fc60000010100 */
[C---:B-----5:R-:W-:Y:S01]  /*09f0*/  FMUL.FTZ R3, R139.reuse, R146 ;  /* 0x000000928b037220 */ /* 0x060fe20000410000 */
[----:B------:R-:W-:Y:S01]  /*0a00*/  FMUL.FTZ R146, R139, R148 ;  /* 0x000000948b927220 */ /* 0x000fe20000410000 */
[----:B----4-:R-:W-:Y:S01]  /*0a10*/  FMUL.FTZ R132, R97, R125 ;  /* 0x0000007d61847220 */ /* 0x010fe20000410000 */
[----:B------:R-:W-:Y:S01]  /*0a20*/  FMUL.FTZ R133, R96, R124 ;  /* 0x0000007c60857220 */ /* 0x000fe20000410000 */
[----:B------:R-:W-:Y:S01]  /*0a30*/  FADD.FTZ R134, -R171, R134 ;  /* 0x00000086ab867221 */ /* 0x000fe20000010100 */
[----:B------:R-:W-:Y:S01]  /*0a40*/  FADD.FTZ R20, R20, R124 ;  /* 0x0000007c14147221 */ /* 0x000fe20000010000 */
[----:B------:R-:W-:Y:S01]  /*0a50*/  FFMA.FTZ R36, R124, R3, R36 ;  /* 0x000000037c247223 */ /* 0x000fe20000010024 */
[----:B--2---:R-:W-:Y:S01]  /*0a60*/  FADD.FTZ R53, R53, R129 ;  /* 0x0000008135357221 */ /* 0x004fe20000010000 */
[----:B------:R-:W-:Y:S01]  /*0a70*/  FFMA.FTZ R149, R101, R129, R132 ;  /* 0x0000008165957223 */ /* 0x000fe20000010084 */
[----:B------:R-:W-:Y:S01]  /*0a80*/  FFMA.FTZ R69, R129, R146, R69 ;  /* 0x0000009281457223 */ /* 0x000fe20000010045 */
[----:B------:R-:W-:Y:S01]  /*0a90*/  FFMA.FTZ R148, R100, R128, R133 ;  /* 0x0000008064947223 */ /* 0x000fe20000010085 */
[----:B------:R-:W-:-:S03]  /*0aa0*/  FMUL.FTZ R129, R98, R126 ;  /* 0x0000007e62817220 */ /* 0x000fc60000410000 */
[----:B------:R-:W-:Y:S01]  /*0ab0*/  FADD.FTZ R124, RZ, R148 ;  /* 0x00000094ff7c7221 */ /* 0x000fe20000010000 */
[----:B------:R-:W-:Y:S01]  /*0ac0*/  FFMA.FTZ R162, R102, R130, R129 ;  /* 0x0000008266a27223 */ /* 0x000fe20000010081 */
[----:B------:R-:W-:Y:S01]  /*0ad0*/  FFMA.FTZ R129, R3, R148, RZ ;  /* 0x0000009403817223 */ /* 0x000fe200000100ff */
[----:B------:R-:W-:Y:S01]  /*0ae0*/  FMUL.FTZ R157, R139, R134 ;  /* 0x000000868b9d7220 */ /* 0x000fe20000410000 */
[----:B------:R-:W-:Y:S01]  /*0af0*/  FADD.FTZ R21, R21, R125 ;  /* 0x0000007d15157221 */ /* 0x000fe20000010000 */
[----:B------:R-:W-:Y:S01]  /*0b00*/  FFMA.FTZ R37, R125, R146, R37 ;  /* 0x000000927d257223 */ /* 0x000fe20000010025 */
[----:B------:R-:W-:Y:S01]  /*0b10*/  FADD.FTZ R52, R52, R128 ;  /* 0x0000008034347221 */ /* 0x000fe20000010000 */
[----:B------:R-:W-:Y:S01]  /*0b20*/  FFMA.FTZ R68, R128, R3, R68 ;  /* 0x0000000380447223 */ /* 0x000fe20000010044 */
[----:B------:R-:W-:Y:S01]  /*0b30*/  FADD.FTZ R125, R124, R149 ;  /* 0x000000957c7d7221 */ /* 0x000fe20000010000 */
[----:B------:R-:W-:Y:S01]  /*0b40*/  FADD.FTZ R160, -R171, R135 ;  /* 0x00000087aba07221 */ /* 0x000fe20000010100 */
[----:B------:R-:W-:Y:S01]  /*0b50*/  FMUL.FTZ R128, R99, R127 ;  /* 0x0000007f63807220 */ /* 0x000fe20000410000 */
[----:B------:R-:W-:Y:S01]  /*0b60*/  FFMA.FTZ R124, R146, R149, R129 ;  /* 0x00000095927c7223 */ /* 0x000fe20000010081 */
[----:B------:R-:W-:Y:S01]  /*0b70*/  FADD.FTZ R22, R22, R126 ;  /* 0x0000007e16167221 */ /* 0x000fe20000010000 */
[----:B------:R-:W-:Y:S01]  /*0b80*/  FFMA.FTZ R38, R126, R157, R38 ;  /* 0x0000009d7e267223 */ /* 0x000fe20000010026 */
[----:B------:R-:W-:Y:S01]  /*0b90*/  FADD.FTZ R126, R125, R162 ;  /* 0x000000a27d7e7221 */ /* 0x000fe20000010000 */
[----:B------:R-:W-:Y:S01]  /*0ba0*/  FMUL.FTZ R160, R139, R160 ;  /* 0x000000a08ba07220 */ /* 0x000fe20000410000 */
[----:B------:R-:W-:Y:S01]  /*0bb0*/  FFMA.FTZ R165, R103, R131, R128 ;  /* 0x0000008367a57223 */ /* 0x000fe20000010080 */
        /* <DEDUP_REMOVED lines=9> */
.L_x_3367:
[----:B------:R-:W-:Y:S05]  /*0c50*/  BSYNC.RECONVERGENT B0 ;  /* 0x0000000000007941 */ /* 0x000fea0003800200 */
.L_x_3366:
[----:B------:R-:W-:Y:S04]  /*0c60*/  BSSY.RECONVERGENT B0, `(.L_x_3368) ;  /* 0x0000039000007945 */ /* 0x000fe80003800200 */
[----:B------:R-:W-:Y:S05]  /*0c70*/  @!P6 BRA `(.L_x_3369) ;  /* 0x0000000000dce947 */ /* 0x000fea0003800000 */
[----:B------:R-:W0:Y:S01]  /*0c80*/  LDC.64 R132, c[0x0][0x3a8] ;  /* 0x0000ea00ff847b82 */ /* 0x000e220000000a00 */
[----:B------:R-:W-:-:S07]  /*0c90*/  ISETP.NE.U32.AND P0, PT, RZ, UR12, PT ;  /* 0x0000000cff007c0c */ /* 0x000fce000bf05070 */
        /* <DEDUP_REMOVED lines=8> */
[----:B------:R-:W-:-:S13]  /*0d20*/  ISETP.NE.AND.EX P0, PT, RZ, UR13, PT, P0 ;  /* 0x0000000dff007c0c */ /* 0x000fda000bf05300 */
[----:B------:R-:W0:Y:S02]  /*0d30*/  @P0 LDC.64 R168, c[0x0][0x438] ;  /* 0x00010e00ffa80b82 */ /* 0x000e240000000a00 */
[----:B0-----:R-:W-:-:S05]  /*0d40*/  @P0 IMAD.WIDE.U32 R168, R172, 0x10, R168 ;  /* 0x00000010aca80825 */ /* 0x001fca00078e00a8 */
[----:B------:R0:W5:Y:S01]  /*0d50*/  @P0 LDG.E.128 R104, desc[UR10][R168.64] ;  /* 0x0000000aa8680981 */ /* 0x000162000c1e1d00 */
[----:B------:R-:W-:Y:S01]  /*0d60*/  IADD3 R172, PT, PT, R172, 0x20, RZ ;  /* 0x00000020acac7810 */ /* 0x000fe20007ffe0ff */
[C---:B---3--:R-:W-:Y:S01]  /*0d70*/  FADD.FTZ R150, -R171.reuse, R132 ;  /* 0x00000084ab967221 */ /* 0x048fe20000010100 */
[----:B------:R-:W-:-:S03]  /*0d80*/  FADD.FTZ R152, -R171, R133 ;  /* 0x00000085ab987221 */ /* 0x000fc60000010100 */
[C---:B-----5:R-:W-:Y:S01]  /*0d90*/  FMUL.FTZ R147, R139.reuse, R150 ;  /* 0x000000968b937220 */ /* 0x060fe20000410000 */
[----:B----4-:R-:W-:Y:S01]  /*0da0*/  FMUL.FTZ R133, R88, R124 ;  /* 0x0000007c58857220 */ /* 0x010fe20000410000 */
[----:B------:R-:W-:Y:S01]  /*0db0*/  FMUL.FTZ R152, R139, R152 ;  /* 0x000000988b987220 */ /* 0x000fe20000410000 */
[----:B------:R-:W-:Y:S01]  /*0dc0*/  FADD.FTZ R134, -R171, R134 ;  /* 0x00000086ab867221 */ /* 0x000fe20000010100 */
[----:B--2---:R-:W-:Y:S01]  /*0dd0*/  FADD.FTZ R48, R48, R128 ;  /* 0x0000008030307221 */ /* 0x004fe20000010000 */
[----:B------:R-:W-:Y:S01]  /*0de0*/  FFMA.FTZ R150, R92, R128, R133 ;  /* 0x000000805c967223 */ /* 0x000fe20000010085 */
[----:B------:R-:W-:Y:S01]  /*0df0*/  FFMA.FTZ R64, R128, R147, R64 ;  /* 0x0000009380407223 */ /* 0x000fe20000010040 */
[----:B------:R-:W-:Y:S01]  /*0e00*/  FMUL.FTZ R128, R89, R125 ;  /* 0x0000007d59807220 */ /* 0x000fe20000410000 */
[----:B------:R-:W-:Y:S01]  /*0e10*/  FADD.FTZ R49, R49, R129 ;  /* 0x0000008131317221 */ /* 0x000fe20000010000 */
        /* <DEDUP_REMOVED lines=10> */
[----:B0-----:R-:W-:Y:S01]  /*0ec0*/  FFMA.FTZ R168, R94, R130, R129 ;  /* 0x000000825ea87223 */ /* 0x001fe20000010081 */
[----:B------:R-:W-:Y:S01]  /*0ed0*/  FADD.FTZ R18, R18, R126 ;  /* 0x0000007e12127221 */ /* 0x000fe20000010000 */
[----:B------:R-:W-:Y:S01]  /*0ee0*/  FFMA.FTZ R34, R126, R161, R34 ;  /* 0x000000a17e227223 */ /* 0x000fe20000010022 */
[----:B------:R-:W-:Y:S01]  /*0ef0*/  FMUL.FTZ R126, R91, R127 ;  /* 0x0000007f5b7e7220 */ /* 0x000fe20000410000 */
        /* <DEDUP_REMOVED lines=15> */
.L_x_3369:
[----:B------:R-:W-:Y:S05]  /*0ff0*/  BSYNC.RECONVERGENT B0 ;  /* 0x0000000000007941 */ /* 0x000fea0003800200 */
.L_x_3368:
        /* <DEDUP_REMOVED lines=8> */
[----:B-1----:R-:W-:-:S04]  /*1080*/  IMAD.WIDE.U32 R126, R172, 0x10, R126 ;  /* 0x00000010ac7e7825 */ /* 0x002fc800078e007e */
[----:B--2---:R-:W-:Y:S02]  /*1090*/  IMAD.WIDE.U32 R128, R172, 0x10, R124 ;  /* 0x00000010ac807825 */ /* 0x004fe400078e007c */
[----:B------:R-:W2:Y:S04]  /*10a0*/  LDG.E.128 R124, desc[UR10][R126.64] ;  /* 0x0000000a7e7c7981 */ /* 0x000ea8000c1e1d00 */
[----:B------:R-:W4:Y:S01]  /*10b0*/  LDG.E.128 R128, desc[UR10][R128.64] ;  /* 0x0000000a80807981 */ /* 0x000f22000c1e1d00 */
        /* <DEDUP_REMOVED lines=8> */
[----:B0-----:R-:W-:Y:S01]  /*1140*/  FMUL.FTZ R142, R139, R144 ;  /* 0x000000908b8e7220 */ /* 0x001fe20000410000 */
[----:B------:R-:W-:Y:S01]  /*1150*/  FADD.FTZ R134, -R171, R134 ;  /* 0x00000086ab867221 */ /* 0x000fe20000010100 */
[----:B--2---:R-:W-:Y:S01]  /*1160*/  FMUL.FTZ R133, R80, R124 ;  /* 0x0000007c50857220 */ /* 0x004fe20000410000 */
[----:B----4-:R-:W-:-:S03]  /*1170*/  FADD.FTZ R44, R44, R128 ;  /* 0x000000802c2c7221 */ /* 0x010fc60000010000 */
        /* <DEDUP_REMOVED lines=33> */
.L_x_3371:
[----:B------:R-:W-:Y:S05]  /*1390*/  BSYNC.RECONVERGENT B0 ;  /* 0x0000000000007941 */ /* 0x000fea0003800200 */
.L_x_3370:
        /* <DEDUP_REMOVED lines=30> */
[----:B------:R-:W-:Y:S01]  /*1580*/  FADD.FTZ R124, R173, R158 ;  /* 0x0000009ead7c7221 */ /* 0x000fe20000010000 */
[----:B0-----:R-:W-:Y:S01]  /*1590*/  FFMA.FTZ R166, R78, R130, R129 ;  /* 0x000000824ea67223 */ /* 0x001fe20000010081 */
        /* <DEDUP_REMOVED lines=24> */
.L_x_3373:
[----:B------:R-:W-:Y:S05]  /*1720*/  BSYNC.RECONVERGENT B0 ;  /* 0x0000000000007941 */ /* 0x000fea0003800200 */
.L_x_3372:
        /* <DEDUP_REMOVED lines=23> */
.L_x_3433:
        /* <DEDUP_REMOVED lines=31> */
.L_x_3379:
        /* <DEDUP_REMOVED lines=17> */
.L_x_3378:
        /* <DEDUP_REMOVED lines=20> */
.L_x_3381:
        /* <DEDUP_REMOVED lines=21> */
.L_x_3377:
        /* <DEDUP_REMOVED lines=21> */
.L_x_3383:
        /* <DEDUP_REMOVED lines=17> */
.L_x_3382:
        /* <DEDUP_REMOVED lines=20> */
.L_x_3384:
        /* <DEDUP_REMOVED lines=20> */
.L_x_3380:
        /* <DEDUP_REMOVED lines=11> */
[----:B------:R1:W-:Y:S01]  /*23c0*/  STG.E.128 desc[UR10][R132.64], R124 ;  /* 0x0000007c84007986 */ /* 0x0003e2000c101d0a */
[----:B------:R-:W-:-:S03]  /*23d0*/  IADD3 R138, PT, PT, R138, 0x20, RZ ;  /* 0x000000208a8a7810 */ /* 0x000fc60007ffe0ff */
[----:B------:R1:W-:Y:S04]  /*23e0*/  @P1 STG.E.128 desc[UR10][R134.64], R116 ;  /* 0x0000007486001986 */ /* 0x0003e8000c101d0a */
.L_x_3376:
[----:B------:R-:W-:Y:S05]  /*23f0*/  BSYNC.RECONVERGENT B0 ;  /* 0x0000000000007941 */ /* 0x000fea0003800200 */
.L_x_3375:
        /* <DEDUP_REMOVED lines=34> */
.L_x_3389:
        /* <DEDUP_REMOVED lines=17> */
.L_x_3388:
        /* <DEDUP_REMOVED lines=21> */
.L_x_3391:
        /* <DEDUP_REMOVED lines=13> */
.L_x_3387:
        /* <DEDUP_REMOVED lines=29> */
.L_x_3393:
        /* <DEDUP_REMOVED lines=17> */
.L_x_3392:
        /* <DEDUP_REMOVED lines=21> */
.L_x_3394:
        /* <DEDUP_REMOVED lines=11> */
[----:B------:R-:W-:-:S07]  /*2e30*/  FMUL.FTZ R127, R139, R132 ;  /* 0x000000848b7f7220 */ /* 0x000fce0000410000 */
.L_x_3390:
[----:B0-----:R-:W0:Y:S08]  /*2e40*/  @P0 LDC.64 R130, c[0x0][0x478] ;  /* 0x00011e00ff820b82 */ /* 0x001e300000000a00 */
        /* <DEDUP_REMOVED lines=9> */
.L_x_3386:
[----:B------:R-:W-:Y:S05]  /*2ee0*/  BSYNC.RECONVERGENT B0 ;  /* 0x0000000000007941 */ /* 0x000fea0003800200 */
.L_x_3385:
        /* <DEDUP_REMOVED lines=34> */
.L_x_3399:
        /* <DEDUP_REMOVED lines=17> */
.L_x_3398:
        /* <DEDUP_REMOVED lines=21> */
.L_x_3401:
        /* <DEDUP_REMOVED lines=13> */
.L_x_3397:
        /* <DEDUP_REMOVED lines=29> */
.L_x_3403:
        /* <DEDUP_REMOVED lines=17> */
.L_x_3402:
        /* <DEDUP_REMOVED lines=21> */
.L_x_3404:
        /* <DEDUP_REMOVED lines=12> */
.L_x_3400:
        /* <DEDUP_REMOVED lines=10> */
.L_x_3396:
[----:B------:R-:W-:Y:S05]  /*39d0*/  BSYNC.RECONVERGENT B0 ;  /* 0x0000000000007941 */ /* 0x000fea0003800200 */
.L_x_3395:
        /* <DEDUP_REMOVED lines=34> */
.L_x_3409:
        /* <DEDUP_REMOVED lines=17> */
.L_x_3408:
        /* <DEDUP_REMOVED lines=21> */
.L_x_3411:
        /* <DEDUP_REMOVED lines=13> */
.L_x_3407:
        /* <DEDUP_REMOVED lines=29> */
.L_x_3413:
        /* <DEDUP_REMOVED lines=17> */
.L_x_3412:
        /* <DEDUP_REMOVED lines=21> */
.L_x_3414:
        /* <DEDUP_REMOVED lines=12> */
.L_x_3410:
        /* <DEDUP_REMOVED lines=9> */
.L_x_3406:
[----:B------:R-:W-:Y:S05]  /*44b0*/  BSYNC.RECONVERGENT B0 ;  /* 0x0000000000007941 */ /* 0x000fea0003800200 */
.L_x_3405:
[----:B-1-34-:R-:W1:Y:S02]  /*44c0*/  LDC.64 R124, c[0x0][0x380] ;  /* 0x0000e000ff7c7b82 */ /* 0x01ae640000000a00 */
[----:B-1----:R-:W-:-:S04]  /*44d0*/  LEA R137, R124, R137, 0x2 ;  /* 0x000000897c897211 */ /* 0x002fc800078e10ff */
[----:B------:R-:W-:-:S13]  /*44e0*/  ISETP.GE.AND P0, PT, R137, R125, PT ;  /* 0x0000007d8900720c */ /* 0x000fda0003f06270 */
[----:B------:R-:W-:Y:S05]  /*44f0*/  @!P0 BRA `(.L_x_3415) ;  /* 0xffffffc000a88947 */ /* 0x000fea000383ffff */
.L_x_3365:
        /* <DEDUP_REMOVED lines=46> */
[----:B------:R-:W-:Y:S01]  /*47e0*/  LDS R46, [R2+0x1c00] ;  /* 0x001c0000022e7984 */ /* 0x000fe20000000800 */
        /* <DEDUP_REMOVED lines=11> */
[----:B------:R-:W-:Y:S01]  /*48a0*/  STS.128 [R0+0x200], R64 ;  /* 0x0002004000007388 */ /* 0x000fe20000000c00 */
[----:B--2---:R-:W-:-:S03]  /*48b0*/  FADD.FTZ R45, R4, R45 ;  /* 0x0000002d042d7221 */ /* 0x004fc60000010000 */
[----:B------:R2:W-:Y:S04]  /*48c0*/  STS.128 [R0+0x400], R60 ;  /* 0x0004003c00007388 */ /* 0x0005e80000000c00 */
[----:B------:R-:W-:Y:S01]  /*48d0*/  STS.128 [R0+0x600], R56 ;  /* 0x0006003800007388 */ /* 0x000fe20000000c00 */
[----:B0-----:R-:W-:Y:S01]  /*48e0*/  FADD.FTZ R47, R6, R47 ;  /* 0x0000002f062f7221 */ /* 0x001fe20000010000 */
[----:B------:R-:W-:Y:S01]  /*48f0*/  BAR.SYNC.DEFER_BLOCKING 0x0 ;  /* 0x0000000000007b1d */ /* 0x000fe20000010000 */
[----:B-1----:R-:W-:-:S04]  /*4900*/  IADD3.X R70, PT, PT, RZ, RZ, RZ, P4, !PT ;  /* 0x000000ffff467210 */ /* 0x002fc800027fe4ff */
[C---:B------:R-:W-:Y:S02]  /*4910*/  SHF.L.U64.HI R70, R73.reuse, 0x2, R70 ;  /* 0x0000000249467819 */ /* 0x040fe40000010246 */
[----:B--2---:R-:W-:-:S04]  /*4920*/  SHF.L.U32 R62, R73, 0x2, RZ ;  /* 0x00000002493e7819 */ /* 0x004fc800000006ff */
[C---:B------:R-:W-:Y:S02]  /*4930*/  IADD3 R68, P6, PT, R62.reuse, UR18, RZ ;  /* 0x000000123e447c10 */ /* 0x040fe4000ffde0ff */
[C---:B------:R-:W-:Y:S02]  /*4940*/  IADD3 R66, P5, PT, R62.reuse, UR16, RZ ;  /* 0x000000103e427c10 */ /* 0x040fe4000ffbe0ff */
[----:B------:R-:W-:Y:S02]  /*4950*/  IADD3 R64, P4, PT, R62, UR22, RZ ;  /* 0x000000163e407c10 */ /* 0x000fe4000ff9e0ff */
[----:B------:R-:W-:Y:S02]  /*4960*/  IADD3.X R83, PT, PT, R70, UR19, RZ, P6, !PT ;  /* 0x0000001346537c10 */ /* 0x000fe4000b7fe4ff */
[----:B------:R-:W-:Y:S02]  /*4970*/  IADD3 R62, P6, PT, R62, UR20, RZ ;  /* 0x000000143e3e7c10 */ /* 0x000fe4000ffde0ff */
[C---:B------:R-:W-:Y:S01]  /*4980*/  IADD3.X R81, PT, PT, R70.reuse, UR17, RZ, P5, !PT ;  /* 0x0000001146517c10 */ /* 0x040fe2000affe4ff */
[----:B------:R-:W0:Y:S01]  /*4990*/  LDS R48, [R2] ;  /* 0x0000000002307984 */ /* 0x000e220000000800 */
[----:B------:R-:W-:-:S03]  /*49a0*/  IADD3.X R79, PT, PT, R70, UR23, RZ, P4, !PT ;  /* 0x00000017464f7c10 */ /* 0x000fc6000a7fe4ff */
        /* <DEDUP_REMOVED lines=128> */
.L_x_3417:
[----:B------:R-:W-:Y:S05]  /*51b0*/  BSYNC.RECONVERGENT B0 ;  /* 0x0000000000007941 */ /* 0x000fea0003800200 */
.L_x_3416:
        /* <DEDUP_REMOVED lines=23> */
.L_x_3419:
[----:B------:R-:W-:Y:S05]  /*5330*/  BSYNC.RECONVERGENT B0 ;  /* 0x0000000000007941 */ /* 0x000fea0003800200 */
.L_x_3418:
        /* <DEDUP_REMOVED lines=23> */
.L_x_3421:
[----:B------:R-:W-:Y:S05]  /*54b0*/  BSYNC.RECONVERGENT B0 ;  /* 0x0000000000007941 */ /* 0x000fea0003800200 */
.L_x_3420:
        /* <DEDUP_REMOVED lines=15> */
.L_x_3374:
        /* <DEDUP_REMOVED lines=8> */
.L_x_3423:
[----:B------:R-:W-:Y:S05]  /*5630*/  BSYNC B0 ;  /* 0x0000000000007941 */ /* 0x000fea0003800000 */
.L_x_3422:
        /* <DEDUP_REMOVED lines=8> */
.L_x_3424:
[----:B------:R-:W-:-:S05]  /*56c0*/  FADD.FTZ R124, R124, R173 ;  /* 0x000000ad7c7c7221 */ /* 0x000fca0000010000 */
[----:B------:R-:W-:Y:S01]  /*56d0*/  MOV R135, R124 ;  /* 0x0000007c00877202 */ /* 0x000fe20000000f00 */
[----:B------:R-:W-:Y:S01]  /*56e0*/  HFMA2 R134, -RZ, RZ, 0, 1.1920928955078125e-07 ;  /* 0x00000002ff867431 */ /* 0x000fe200000001ff */
[----:B------:R-:W-:-:S07]  /*56f0*/  MOV R125, R133 ;  /* 0x00000085007d7202 */ /* 0x000fce0000000f00 */
[----:B------:R-:W-:Y:S05]  /*5700*/  WARPSYNC.COLLECTIVE R132, `(.L_x_3425) ;  /* 0x0000000084087348 */ /* 0x000fea0003c00000 */
[----:B------:R0:W1:Y:S02]  /*5710*/  SHFL.BFLY P0, R133, R135, R134, R171 ;  /* 0x0c00008687857389 */ /* 0x00006400000000ab */
[----:B01----:R-:W-:Y:S05]  /*5720*/  ENDCOLLECTIVE ;  /* 0x000000000000791b */ /* 0x003fea0003800000 */
.L_x_3425:
[----:B------:R-:W-:-:S05]  /*5730*/  FADD.FTZ R125, R125, R174 ;  /* 0x000000ae7d7d7221 */ /* 0x000fca0000010000 */
[----:B------:R-:W-:Y:S02]  /*5740*/  MOV R135, R125 ;  /* 0x0000007d00877202 */ /* 0x000fe40000000f00 */
[----:B------:R-:W-:-:S07]  /*5750*/  MOV R127, R133 ;  /* 0x00000085007f7202 */ /* 0x000fce0000000f00 */
[----:B------:R-:W-:Y:S05]  /*5760*/  WARPSYNC.COLLECTIVE R132, `(.L_x_3426) ;  /* 0x0000000084087348 */ /* 0x000fea0003c00000 */
[----:B------:R0:W1:Y:S02]  /*5770*/  SHFL.BFLY P0, R133, R135, R134, R171 ;  /* 0x0c00008687857389 */ /* 0x00006400000000ab */
[----:B01----:R-:W-:Y:S05]  /*5780*/  ENDCOLLECTIVE ;  /* 0x000000000000791b */ /* 0x003fea0003800000 */
.L_x_3426:
[----:B------:R-:W-:-:S05]  /*5790*/  FADD.FTZ R127, R124, R127 ;  /* 0x0000007f7c7f7221 */ /* 0x000fca0000010000 */
[----:B------:R-:W-:Y:S01]  /*57a0*/  MOV R135, R127 ;  /* 0x0000007f00877202 */ /* 0x000fe20000000f00 */
[----:B------:R-:W-:Y:S01]  /*57b0*/  HFMA2 R134, -RZ, RZ, 0, 2.384185791015625e-07 ;  /* 0x00000004ff867431 */ /* 0x000fe200000001ff */
[----:B------:R-:W-:-:S07]  /*57c0*/  MOV R126, R133 ;  /* 0x00000085007e7202 */ /* 0x000fce0000000f00 */
[----:B------:R-:W-:Y:S05]  /*57d0*/  WARPSYNC.COLLECTIVE R132, `(.L_x_3427) ;  /* 0x0000000084087348 */ /* 0x000fea0003c00000 */
[----:B------:R0:W1:Y:S02]  /*57e0*/  SHFL.BFLY P0, R133, R135, R134, R171 ;  /* 0x0c00008687857389 */ /* 0x00006400000000ab */
[----:B01----:R-:W-:Y:S05]  /*57f0*/  ENDCOLLECTIVE ;  /* 0x000000000000791b */ /* 0x003fea0003800000 */
.L_x_3427:
[----:B------:R-:W-:-:S05]  /*5800*/  FADD.FTZ R126, R125, R126 ;  /* 0x0000007e7d7e7221 */ /* 0x000fca0000010000 */
[----:B------:R-:W-:Y:S02]  /*5810*/  MOV R135, R126 ;  /* 0x0000007e00877202 */ /* 0x000fe40000000f00 */
[----:B------:R-:W-:-:S07]  /*5820*/  MOV R128, R133 ;  /* 0x0000008500807202 */ /* 0x000fce0000000f00 */
[----:B------:R-:W-:Y:S05]  /*5830*/  WARPSYNC.COLLECTIVE R132, `(.L_x_3428) ;  /* 0x0000000084087348 */ /* 0x000fea0003c00000 */
[----:B------:R0:W1:Y:S02]  /*5840*/  SHFL.BFLY P0, R133, R135, R134, R171 ;  /* 0x0c00008687857389 */ /* 0x00006400000000ab */
[----:B01----:R-:W-:Y:S05]  /*5850*/  ENDCOLLECTIVE ;  /* 0x000000000000791b */ /* 0x003fea0003800000 */
.L_x_3428:
[----:B------:R-:W-:-:S05]  /*5860*/  FADD.FTZ R128, R127, R128 ;  /* 0x000000807f807221 */ /* 0x000fca0000010000 */
[----:B------:R-:W-:Y:S01]  /*5870*/  MOV R135, R128 ;  /* 0x0000008000877202 */ /* 0x000fe20000000f00 */
[----:B------:R-:W-:Y:S01]  /*5880*/  HFMA2 R134, -RZ, RZ, 0, 4.76837158203125e-07 ;  /* 0x00000008ff867431 */ /* 0x000fe200000001ff */
[----:B------:R-:W-:-:S07]  /*5890*/  MOV R129, R133 ;  /* 0x0000008500817202 */ /* 0x000fce0000000f00 */
[----:B------:R-:W-:Y:S05]  /*58a0*/  WARPSYNC.COLLECTIVE R132, `(.L_x_3429) ;  /* 0x0000000084087348 */ /* 0x000fea0003c00000 */
[----:B------:R0:W1:Y:S02]  /*58b0*/  SHFL.BFLY P0, R133, R135, R134, R171 ;  /* 0x0c00008687857389 */ /* 0x00006400000000ab */
[----:B01----:R-:W-:Y:S05]  /*58c0*/  ENDCOLLECTIVE ;  /* 0x000000000000791b */ /* 0x003fea0003800000 */
.L_x_3429:
[----:B------:R-:W-:-:S05]  /*58d0*/  FADD.FTZ R129, R126, R129 ;  /* 0x000000817e817221 */ /* 0x000fca0000010000 */
[----:B------:R-:W-:Y:S02]  /*58e0*/  MOV R135, R129 ;  /* 0x0000008100877202 */ /* 0x000fe40000000f00 */
[----:B------:R-:W-:-:S07]  /*58f0*/  MOV R131, R133 ;  /* 0x0000008500837202 */ /* 0x000fce0000000f00 */
[----:B------:R-:W-:Y:S05]  /*5900*/  WARPSYNC.COLLECTIVE R132, `(.L_x_3430) ;  /* 0x0000000084087348 */ /* 0x000fea0003c00000 */
[----:B------:R0:W1:Y:S02]  /*5910*/  SHFL.BFLY P0, R133, R135, R134, R171 ;  /* 0x0c00008687857389 */ /* 0x00006400000000ab */
[----:B01----:R-:W-:Y:S05]  /*5920*/  ENDCOLLECTIVE ;  /* 0x000000000000791b */ /* 0x003fea0003800000 */
.L_x_3430:
[----:B------:R-:W-:-:S05]  /*5930*/  FADD.FTZ R131, R128, R131 ;  /* 0x0000008380837221 */ /* 0x000fca0000010000 */
[----:B------:R-:W-:Y:S01]  /*5940*/  MOV R135, R131 ;  /* 0x0000008300877202 */ /* 0x000fe20000000f00 */
[----:B------:R-:W-:Y:S01]  /*5950*/  HFMA2 R134, -RZ, RZ, 0, 9.5367431640625e-07 ;  /* 0x00000010ff867431 */ /* 0x000fe200000001ff */
[----:B------:R-:W-:-:S07]  /*5960*/  MOV R130, R133 ;  /* 0x0000008500827202 */ /* 0x000fce0000000f00 */
[----:B------:R-:W-:Y:S05]  /*5970*/  WARPSYNC.COLLECTIVE R132, `(.L_x_3431) ;  /* 0x0000000084087348 */ /* 0x000fea0003c00000 */
[----:B------:R0:W1:Y:S02]  /*5980*/  SHFL.BFLY P0, R133, R135, R134, R171 ;  /* 0x0c00008687857389 */ /* 0x00006400000000ab */
[----:B01----:R-:W-:Y:S05]  /*5990*/  ENDCOLLECTIVE ;  /* 0x000000000000791b */ /* 0x003fea0003800000 */
.L_x_3431:
[----:B------:R-:W-:-:S05]  /*59a0*/  FADD.FTZ R130, R129, R130 ;  /* 0x0000008281827221 */ /* 0x000fca0000010000 */
[----:B------:R-:W-:Y:S02]  /*59b0*/  MOV R135, R130 ;  /* 0x0000008200877202 */ /* 0x000fe40000000f00 */
[----:B------:R-:W-:-:S07]  /*59c0*/  MOV R124, R133 ;  /* 0x00000085007c7202 */ /* 0x000fce0000000f00 */
[----:B------:R-:W-:Y:S05]  /*59d0*/  WARPSYNC.COLLECTIVE R132, `(.L_x_3432) ;  /* 0x0000000084087348 */ /* 0x000fea0003c00000 */
[----:B------:R0:W1:Y:S02]  /*59e0*/  SHFL.BFLY P0, R133, R135, R134, R171 ;  /* 0x0c00008687857389 */ /* 0x00006400000000ab */
[----:B01----:R-:W-:Y:S05]  /*59f0*/  ENDCOLLECTIVE ;  /* 0x000000000000791b */ /* 0x003fea0003800000 */
.L_x_3432:
[----:B------:R-:W-:Y:S01]  /*5a00*/  MOV R125, R133 ;  /* 0x00000085007d7202 */ /* 0x000fe20000000f00 */
[----:B------:R-:W-:Y:S06]  /*5a10*/  BRA `(.L_x_3433) ;  /* 0xffffffbc00a07947 */ /* 0x000fec000383ffff */
.L_x_3434:
        /* <DEDUP_REMOVED lines=14> */
.L_x_3994:


//--------------------- .text._ZN10layer_norm31ln_parallel_residual_bwd_kernelINS_13Kernel_traitsIfffffjLj512ELj1ELj4ELj1ELj16ENS_18Kernel_traits_baseILj512EfffffjLj128EEEEELb0ELb0ELb1EEEvNS_9BwdParamsE --------------------------
	.section	.text._ZN10layer_norm31ln_parallel_residual_bwd_kernelINS_13Kernel_traitsIfffffjLj512ELj1ELj4ELj1ELj16ENS_18Kernel_traits_baseILj512EfffffjLj128EEEEELb0ELb0ELb1EEEvNS_9BwdParamsE,"ax",@progbits
	.align	128
        .global         _ZN10layer_norm31ln_parallel_residual_bwd_kernelINS_13Kernel_traitsIfffffjLj512ELj1ELj4ELj1ELj16ENS_18Kernel_traits_baseILj512EfffffjLj128EEEEELb0ELb0ELb1EEEvNS_9BwdParamsE
        .type           _ZN10layer_norm31ln_parallel_residual_bwd_kernelINS_13Kernel_traitsIfffffjLj512ELj1ELj4ELj1ELj16ENS_18Kernel_traits_baseILj512EfffffjLj128EEEEELb0ELb0ELb1EEEvNS_9BwdParamsE,@function
        .size           _ZN10layer_norm31ln_parallel_residual_bwd_kernelINS_13Kernel_traitsIfffffjLj512ELj1ELj4ELj1ELj16ENS_18Kernel_traits_baseILj512EfffffjLj128EEEEELb0ELb0ELb1EEEvNS_9BwdParamsE,(.L_x_3995 - _ZN10layer_norm31ln_parallel_residual_bwd_kernelINS_13Kernel_traitsIfffffjLj512ELj1ELj4ELj1ELj16ENS_18Kernel_traits_baseILj512EfffffjLj128EEEEELb0ELb0ELb1EEEvNS_9BwdParamsE)
        .other          _ZN10layer_norm31ln_parallel_residual_bwd_kernelINS_13Kernel_traitsIfffffjLj512ELj1ELj4ELj1ELj16ENS_18Kernel_traits_baseILj512EfffffjLj128EEEEELb0ELb0ELb1EEEvNS_9BwdParamsE,@"STO_CUDA_ENTRY STV_DEFAULT"
_ZN10layer_norm31ln_parallel_residual_bwd_kernelINS_13Kernel_traitsIfffffjLj512ELj1ELj4ELj1ELj16ENS_18Kernel_traits_baseILj512EfffffjLj128EEEEELb0ELb0ELb1EEEvNS_9BwdParamsE:
.text._ZN10layer_norm31ln_parallel_residual_bwd_kernelINS_13Kernel_traitsIfffffjLj512ELj1ELj4ELj1ELj16ENS_18Kernel_traits_baseILj512EfffffjLj128EEEEELb0ELb0ELb1EEEvNS_9BwdParamsE:
        /* <DEDUP_REMOVED lines=58> */
[----:B------:R-:W-:Y:S01]  /*03a0*/  HFMA2 R153, -RZ, RZ, 0, 0 ;  /* 0x00000000ff997431 */ /* 0x000fe200000001ff */
[----:B------:R-:W-:Y:S01]  /*03b0*/  BSSY B1, `(.L_x_3437) ;  /* 0x000038a000017945 */ /* 0x000fe20003800000 */
[----:B------:R-:W-:Y:S01]  /*03c0*/  HFMA2 R0, -RZ, RZ, 0, 0 ;  /* 0x00000000ff007431 */ /* 0x000fe200000001ff */
        /* <DEDUP_REMOVED lines=34> */
[----:B0-----:R-:W-:-:S02]  /*05f0*/  MOV R2, RZ ;  /* 0x000000ff00027202 */ /* 0x001fc40000000f00 */
[----:B------:R-:W-:-:S07]  /*0600*/  MOV R155, RZ ;  /* 0x000000ff009b7202 */ /* 0x000fce0000000f00 */
.L_x_3471:
        /* <DEDUP_REMOVED lines=13> */
[----:B--2---:R-:W-:-:S06]  /*06e0*/  IMAD.WIDE R156, R151, 0x4, R156 ;  /* 0x00000004979c7825 */ /* 0x004fcc00078e029c */
[----:B------:R-:W2:Y:S01]  /*06f0*/  LDG.E R157, desc[UR10][R156.64] ;  /* 0x0000000a9c9d7981 */ /* 0x000ea2000c1e1900 */
[----:B---3--:R-:W-:-:S06]  /*0700*/  IMAD.WIDE.U32 R76, R161, 0x10, R84 ;  /* 0x00000010a14c7825 */ /* 0x008fcc00078e0054 */
[----:B------:R-:W3:Y:S01]  /*0710*/  LDG.E.128 R76, desc[UR10][R76.64] ;  /* 0x0000000a4c4c7981 */ /* 0x000ee2000c1e1d00 */
[----:B0-----:R-:W-:-:S06]  /*0720*/  IMAD.WIDE.U32 R80, R161, 0x10, R86 ;  /* 0x00000010a1507825 */ /* 0x001fcc00078e0056 */
[----:B------:R-:W3:Y:S01]  /*0730*/  LDG.E.128 R80, desc[UR10][R80.64] ;  /* 0x0000000a50507981 */ /* 0x000ee2000c1e1d00 */
[----:B------:R-:W-:Y:S02]  /*0740*/  ISETP.NE.AND P2, PT, RZ, UR12, PT ;  /* 0x0000000cff007c0c */ /* 0x000fe4000bf45270 */
[----:B------:R-:W-:-:S05]  /*0750*/  IADD3 R159, PT, PT, R161, 0x20, RZ ;  /* 0x00000020a19f7810 */ /* 0x000fca0007ffe0ff */
[----:B------:R-:W-:-:S04]  /*0760*/  IMAD.WIDE.U32 R62, R159, 0x10, R88 ;  /* 0x000000109f3e7825 */ /* 0x000fc800078e0058 */
[C---:B------:R-:W-:Y:S02]  /*0770*/  IMAD.WIDE.U32 R64, R159.reuse, 0x10, R84 ;  /* 0x000000109f407825 */ /* 0x040fe400078e0054 */
[----:B------:R-:W3:Y:S02]  /*0780*/  LDG.E.128 R60, desc[UR10][R62.64] ;  /* 0x0000000a3e3c7981 */ /* 0x000ee4000c1e1d00 */
[----:B------:R-:W-:Y:S02]  /*0790*/  IMAD.WIDE.U32 R68, R159, 0x10, R86 ;  /* 0x000000109f447825 */ /* 0x000fe400078e0056 */
[----:B------:R-:W3:Y:S04]  /*07a0*/  LDG.E.128 R64, desc[UR10][R64.64] ;  /* 0x0000000a40407981 */ /* 0x000ee8000c1e1d00 */
[----:B------:R-:W3:Y:S01]  /*07b0*/  LDG.E.128 R68, desc[UR10][R68.64] ;  /* 0x0000000a44447981 */ /* 0x000ee2000c1e1d00 */
[----:B----4-:R-:W-:-:S05]  /*07c0*/  FSEL R168, R3, RZ, !P2 ;  /* 0x000000ff03a87208 */ /* 0x010fca0005000000 */
[----:B------:R-:W-:-:S04]  /*07d0*/  FADD.FTZ R72, -R168, R72 ;  /* 0x00000048a8487221 */ /* 0x000fc80000010100 */
[----:B--2---:R-:W-:Y:S01]  /*07e0*/  FMUL.FTZ R3, R157, R72 ;  /* 0x000000489d037220 */ /* 0x004fe20000410000 */
[----:B---3-5:R-:W-:Y:S01]  /*07f0*/  FMUL.FTZ R163, R16, R76 ;  /* 0x0000004c10a37220 */ /* 0x028fe20000410000 */
[----:B------:R-:W-:Y:S01]  /*0800*/  FMUL.FTZ R72, R17, R77 ;  /* 0x0000004d11487220 */ /* 0x000fe20000410000 */
[----:B------:R-:W-:Y:S02]  /*0810*/  FADD.FTZ R156, -R168, R73 ;  /* 0x00000049a89c7221 */ /* 0x000fe40000010100 */
[----:B------:R-:W-:Y:S01]  /*0820*/  FFMA.FTZ R154, R32, R80, R163 ;  /* 0x00000050209a7223 */ /* 0x000fe200000100a3 */
[----:B------:R-:W-:Y:S01]  /*0830*/  FFMA.FTZ R167, R33, R81, R72 ;  /* 0x0000005121a77223 */ /* 0x000fe20000010048 */
[----:B------:R-:W-:Y:S01]  /*0840*/  FMUL.FTZ R72, R19, R79 ;  /* 0x0000004f13487220 */ /* 0x000fe20000410000 */
[----:B------:R-:W-:Y:S01]  /*0850*/  IADD3 R163, PT, PT, R161, 0x40, RZ ;  /* 0x00000040a1a37810 */ /* 0x000fe20007ffe0ff */
[----:B------:R-:W-:Y:S02]  /*0860*/  FADD.FTZ R74, -R168, R74 ;  /* 0x0000004aa84a7221 */ /* 0x000fe40000010100 */
[----:B------:R-:W-:-:S02]  /*0870*/  FFMA.FTZ R175, R35, R83, R72 ;  /* 0x0000005323af7223 */ /* 0x000fc40000010048 */
[----:B------:R-:W-:-:S04]  /*0880*/  IMAD.WIDE.U32 R72, R163, 0x10, R88 ;  /* 0x00000010a3487825 */ /* 0x000fc800078e0058 */
[C---:B------:R-:W-:Y:S01]  /*0890*/  FMUL.FTZ R156, R157.reuse, R156 ;  /* 0x0000009c9d9c7220 */ /* 0x040fe20000410000 */
[----:B------:R-:W-:Y:S01]  /*08a0*/  FMUL.FTZ R160, R157, R74 ;  /* 0x0000004a9da07220 */ /* 0x000fe20000410000 */
[----:B------:R-:W-:Y:S01]  /*08b0*/  FADD.FTZ R164, -R168, R75 ;  /* 0x0000004ba8a47221 */ /* 0x000fe20000010100 */
[C---:B------:R-:W-:Y:S01]  /*08c0*/  FADD.FTZ R147, R76.reuse, R147 ;  /* 0x000000934c937221 */ /* 0x040fe20000010000 */
[----:B------:R-:W-:Y:S01]  /*08d0*/  FFMA.FTZ R149, R76, R3, R149 ;  /* 0x000000034c957223 */ /* 0x000fe20000010095 */
[----:B------:R-:W2:Y:S01]  /*08e0*/  LDG.E.128 R72, desc[UR10][R72.64] ;  /* 0x0000000a48487981 */ /* 0x000ea2000c1e1d00 */
[C---:B------:R-:W-:Y:S01]  /*08f0*/  FADD.FTZ R142, R77.reuse, R142 ;  /* 0x0000008e4d8e7221 */ /* 0x040fe20000010000 */
[----:B------:R-:W-:Y:S01]  /*0900*/  FFMA.FTZ R144, R77, R156, R144 ;  /* 0x0000009c4d907223 */ /* 0x000fe20000010090 */
[----:B------:R-:W-:-:S04]  /*0910*/  IMAD.WIDE.U32 R76, R163, 0x10, R84 ;  /* 0x00000010a34c7825 */ /* 0x000fc800078e0054 */
[----:B------:R-:W-:Y:S01]  /*0920*/  FMUL.FTZ R164, R157, R164 ;  /* 0x000000a49da47220 */ /* 0x000fe20000410000 */
[C---:B------:R-:W-:Y:S01]  /*0930*/  FADD.FTZ R153, R80.reuse, R153 ;  /* 0x0000009950997221 */ /* 0x040fe20000010000 */
[----:B------:R-:W-:Y:S01]  /*0940*/  FFMA.FTZ R155, R80, R3, R155 ;  /* 0x00000003509b7223 */ /* 0x000fe2000001009b */
[C---:B------:R-:W-:Y:S01]  /*0950*/  FADD.FTZ R146, R81.reuse, R146 ;  /* 0x0000009251927221 */ /* 0x040fe20000010000 */
[----:B------:R-:W-:Y:S01]  /*0960*/  FFMA.FTZ R148, R81, R156, R148 ;  /* 0x0000009c51947223 */ /* 0x000fe20000010094 */
[----:B------:R-:W-:Y:S01]  /*0970*/  FMUL.FTZ R171, R18, R78 ;  /* 0x0000004e12ab7220 */ /* 0x000fe20000410000 */
[C---:B------:R-:W-:Y:S01]  /*0980*/  FADD.FTZ R139, R78.reuse, R139 ;  /* 0x0000008b4e8b7221 */ /* 0x040fe20000010000 */
[----:B------:R-:W-:Y:S01]  /*0990*/  FFMA.FTZ R141, R78, R160, R141 ;  /* 0x000000a04e8d7223 */ /* 0x000fe2000001008d */
[C---:B------:R-:W-:Y:S01]  /*09a0*/  FADD.FTZ R134, R79.reuse, R134 ;  /* 0x000000864f867221 */ /* 0x040fe20000010000 */
[----:B------:R-:W-:Y:S01]  /*09b0*/  FFMA.FTZ R136, R79, R164, R136 ;  /* 0x000000a44f887223 */ /* 0x000fe20000010088 */
[----:B------:R-:W-:Y:S01]  /*09c0*/  IMAD.WIDE.U32 R80, R163, 0x10, R86 ;  /* 0x00000010a3507825 */ /* 0x000fe200078e0056 */
[----:B------:R-:W3:Y:S03]  /*09d0*/  LDG.E.128 R76, desc[UR10][R76.64] ;  /* 0x0000000a4c4c7981 */ /* 0x000ee6000c1e1d00 */
[C---:B------:R-:W-:Y:S01]  /*09e0*/  FADD.FTZ R143, R82.reuse, R143 ;  /* 0x0000008f528f7221 */ /* 0x040fe20000010000 */
[----:B------:R-:W-:Y:S01]  /*09f0*/  FFMA.FTZ R145, R82, R160, R145 ;  /* 0x000000a052917223 */ /* 0x000fe20000010091 */
[----:B------:R-:W-:Y:S01]  /*0a00*/  FFMA.FTZ R171, R34, R82, R171 ;  /* 0x0000005222ab7223 */ /* 0x000fe200000100ab */
[C---:B------:R-:W-:Y:S01]  /*0a10*/  FADD.FTZ R138, R83.reuse, R138 ;  /* 0x0000008a538a7221 */ /* 0x040fe20000010000 */
[----:B------:R-:W-:-:S02]  /*0a20*/  FFMA.FTZ R140, R83, R164, R140 ;  /* 0x000000a4538c7223 */ /* 0x000fc4000001008c */
[----:B------:R-:W4:Y:S01]  /*0a30*/  LDG.E.128 R80, desc[UR10][R80.64] ;  /* 0x0000000a50507981 */ /* 0x000f22000c1e1d00 */
[----:B------:R-:W-:-:S04]  /*0a40*/  FADD.FTZ R60, -R168, R60 ;  /* 0x0000003ca83c7221 */ /* 0x000fc80000010100 */
[----:B------:R-:W-:Y:S01]  /*0a50*/  FMUL.FTZ R152, R157, R60 ;  /* 0x0000003c9d987220 */ /* 0x000fe20000410000 */
[----:B------:R-:W-:-:S04]  /*0a60*/  FMUL.FTZ R60, R13, R65 ;  /* 0x000000410d3c7220 */ /* 0x000fc80000410000 */
[----:B------:R-:W-:Y:S01]  /*0a70*/  FFMA.FTZ R169, R29, R69, R60 ;  /* 0x000000451da97223 */ /* 0x000fe2000001003c */
[----:B------:R-:W-:-:S04]  /*0a80*/  FMUL.FTZ R60, R15, R67 ;  /* 0x000000430f3c7220 */ /* 0x000fc80000410000 */
[----:B------:R-:W-:Y:S01]  /*0a90*/  FFMA.FTZ R181, R31, R71, R60 ;  /* 0x000000471fb57223 */ /* 0x000fe2000001003c */
[C---:B------:R-:W-:Y:S01]  /*0aa0*/  FADD.FTZ R158, -R168.reuse, R61 ;  /* 0x0000003da89e7221 */ /* 0x040fe20000010100 */
[C---:B------:R-:W-:Y:S01]  /*0ab0*/  FADD.FTZ R62, -R168.reuse, R62 ;  /* 0x0000003ea83e7221 */ /* 0x040fe20000010100 */
[----:B------:R-:W-:-:S03]  /*0ac0*/  FADD.FTZ R166, -R168, R63 ;  /* 0x0000003fa8a67221 */ /* 0x000fc60000010100 */
[----:B------:R-:W-:Y:S01]  /*0ad0*/  FMUL.FTZ R162, R157, R62 ;  /* 0x0000003e9da27220 */ /* 0x000fe20000410000 */
[----:B--2---:R-:W-:-:S04]  /*0ae0*/  FADD.FTZ R72, -R168, R72 ;  /* 0x00000048a8487221 */ /* 0x004fc80000010100 */
[----:B------:R-:W-:Y:S01]  /*0af0*/  FMUL.FTZ R72, R157, R72 ;  /* 0x000000489d487220 */ /* 0x000fe20000410000 */
[----:B---3--:R-:W-:-:S03]  /*0b00*/  FMUL.FTZ R177, R8, R76 ;  /* 0x0000004c08b17220 */ /* 0x008fc60000410000 */
[C---:B------:R-:W-:Y:S01]  /*0b10*/  FFMA.FTZ R107, R76.reuse, R72, R107 ;  /* 0x000000484c6b7223 */ /* 0x040fe2000001006b */
[----:B------:R-:W-:Y:S01]  /*0b20*/  FADD.FTZ R115, R76, R115 ;  /* 0x000000734c737221 */ /* 0x000fe20000010000 */
[----:B------:R-:W-:Y:S01]  /*0b30*/  FADD.FTZ R76, -R168, R73 ;  /* 0x00000049a84c7221 */ /* 0x000fe20000010100 */
[----:B------:R-:W-:Y:S01]  /*0b40*/  FMUL.FTZ R60, R9, R77 ;  /* 0x0000004d093c7220 */ /* 0x000fe20000410000 */
[----:B------:R-:W-:-:S03]  /*0b50*/  IADD3 R73, PT, PT, R161, 0x60, RZ ;  /* 0x00000060a1497810 */ /* 0x000fc60007ffe0ff */
[----:B----4-:R-:W-:Y:S02]  /*0b60*/  FFMA.FTZ R179, R25, R81, R60 ;  /* 0x0000005119b37223 */ /* 0x010fe4000001003c */
[----:B------:R-:W-:-:S06]  /*0b70*/  IMAD.WIDE.U32 R60, R73, 0x10, R88 ;  /* 0x00000010493c7825 */ /* 0x000fcc00078e0058 */
[----:B------:R-:W2:Y:S01]  /*0b80*/  LDG.E.128 R60, desc[UR10][R60.64] ;  /* 0x0000000a3c3c7981 */ /* 0x000ea2000c1e1d00 */
[----:B------:R-:W-:Y:S01]  /*0b90*/  FMUL.FTZ R165, R12, R64 ;  /* 0x000000400ca57220 */ /* 0x000fe20000410000 */
[C---:B------:R-:W-:Y:S01]  /*0ba0*/  FADD.FTZ R131, R64.reuse, R131 ;  /* 0x0000008340837221 */ /* 0x040fe20000010000 */
[----:B------:R-:W-:Y:S01]  /*0bb0*/  FFMA.FTZ R133, R64, R152, R133 ;  /* 0x0000009840857223 */ /* 0x000fe20000010085 */
[----:B------:R-:W-:Y:S01]  /*0bc0*/  FMUL.FTZ R158, R157, R158 ;  /* 0x0000009e9d9e7220 */ /* 0x000fe20000410000 */
[----:B------:R-:W-:Y:S01]  /*0bd0*/  FADD.FTZ R64, -R168, R75 ;  /* 0x0000004ba8407221 */ /* 0x000fe20000010100 */
[C---:B------:R-:W-:Y:S02]  /*0be0*/  FADD.FTZ R126, R65.reuse, R126 ;  /* 0x0000007e417e7221 */ /* 0x040fe40000010000 */
[----:B------:R-:W-:Y:S01]  /*0bf0*/  FFMA.FTZ R128, R65, R158, R128 ;  /* 0x0000009e41807223 */ /* 0x000fe20000010080 */
[----:B------:R-:W-:Y:S01]  /*0c00*/  FMUL.FTZ R75, R157, R64 ;  /* 0x000000409d4b7220 */ /* 0x000fe20000410000 */
[----:B------:R-:W-:-:S04]  /*0c10*/  IMAD.WIDE.U32 R64, R73, 0x10, R84 ;  /* 0x0000001049407825 */ /* 0x000fc800078e0054 */
[----:B------:R-:W-:Y:S01]  /*0c20*/  FMUL.FTZ R166, R157, R166 ;  /* 0x000000a69da67220 */ /* 0x000fe20000410000 */
        /* <DEDUP_REMOVED lines=11> */
[----:B------:R-:W-:Y:S01]  /*0ce0*/  FFMA.FTZ R129, R70, R162, R129 ;  /* 0x000000a246817223 */ /* 0x000fe20000010081 */
[----:B------:R-:W-:Y:S01]  /*0cf0*/  FFMA.FTZ R173, R30, R70, R173 ;  /* 0x000000461ead7223 */ /* 0x000fe200000100ad */
[C---:B--2---:R-:W-:Y:S01]  /*0d00*/  FADD.FTZ R68, -R168.reuse, R60 ;  /* 0x0000003ca8447221 */ /* 0x044fe20000010100 */
[C---:B------:R-:W-:Y:S01]  /*0d10*/  FADD.FTZ R70, -R168.reuse, R61 ;  /* 0x0000003da8467221 */ /* 0x040fe20000010100 */
[C---:B------:R-:W-:Y:S01]  /*0d20*/  FADD.FTZ R84, -R168.reuse, R62 ;  /* 0x0000003ea8547221 */ /* 0x040fe20000010100 */
[----:B------:R-:W-:-:S02]  /*0d30*/  FADD.FTZ R88, -R168, R63 ;  /* 0x0000003fa8587221 */ /* 0x000fc40000010100 */
[----:B------:R0:W2:Y:S01]  /*0d40*/  LDG.E.128 R60, desc[UR10][R86.64] ;  /* 0x0000000a563c7981 */ /* 0x0000a2000c1e1d00 */
[----:B------:R-:W-:Y:S01]  /*0d50*/  FADD.FTZ R74, -R168, R74 ;  /* 0x0000004aa84a7221 */ /* 0x000fe20000010100 */
[----:B------:R-:W-:Y:S01]  /*0d60*/  ISETP.NE.U32.AND P0, PT, RZ, UR14, PT ;  /* 0x0000000eff007c0c */ /* 0x000fe2000bf05070 */
[C---:B------:R-:W-:Y:S02]  /*0d70*/  FMUL.FTZ R76, R157.reuse, R76 ;  /* 0x0000004c9d4c7220 */ /* 0x040fe40000410000 */
[----:B------:R-:W-:Y:S01]  /*0d80*/  FMUL.FTZ R74, R157, R74 ;  /* 0x0000004a9d4a7220 */ /* 0x000fe20000410000 */
[----:B------:R-:W-:Y:S01]  /*0d90*/  ISETP.NE.AND.EX P0, PT, RZ, UR15, PT, P0 ;  /* 0x0000000fff007c0c */ /* 0x000fe2000bf05300 */
[C---:B------:R-:W-:Y:S01]  /*0da0*/  FADD.FTZ R112, R77.reuse, R112 ;  /* 0x000000704d707221 */ /* 0x040fe20000010000 */
[----:B------:R-:W-:Y:S01]  /*0db0*/  FFMA.FTZ R102, R77, R76, R102 ;  /* 0x0000004c4d667223 */ /* 0x000fe20000010066 */
[----:B------:R-:W-:Y:S01]  /*0dc0*/  FMUL.FTZ R77, R10, R78 ;  /* 0x0000004e0a4d7220 */ /* 0x000fe20000410000 */
[C---:B------:R-:W-:Y:S01]  /*0dd0*/  FADD.FTZ R117, R78.reuse, R117 ;  /* 0x000000754e757221 */ /* 0x040fe20000010000 */
[----:B------:R-:W-:Y:S01]  /*0de0*/  FFMA.FTZ R109, R78, R74, R109 ;  /* 0x0000004a4e6d7223 */ /* 0x000fe2000001006d */
[----:B------:R-:W-:Y:S01]  /*0df0*/  FMUL.FTZ R78, R11, R79 ;  /* 0x0000004f0b4e7220 */ /* 0x000fe20000410000 */
[C---:B------:R-:W-:Y:S01]  /*0e00*/  FFMA.FTZ R0, R81.reuse, R76, R0 ;  /* 0x0000004c51007223 */ /* 0x040fe20000010000 */
[----:B------:R-:W-:Y:S01]  /*0e10*/  FADD.FTZ R94, R81, R94 ;  /* 0x0000005e515e7221 */ /* 0x000fe20000010000 */
        /* <DEDUP_REMOVED lines=9> */
[----:B---3--:R-:W-:Y:S01]  /*0eb0*/  FMUL.FTZ R82, R5, R65 ;  /* 0x0000004105527220 */ /* 0x008fe20000410000 */
[C---:B------:R-:W-:Y:S01]  /*0ec0*/  FMUL.FTZ R79, R157.reuse, R68 ;  /* 0x000000449d4f7220 */ /* 0x040fe20000410000 */
[C---:B------:R-:W-:Y:S01]  /*0ed0*/  FMUL.FTZ R83, R157.reuse, R84 ;  /* 0x000000549d537220 */ /* 0x040fe20000410000 */
[----:B------:R-:W-:Y:S01]  /*0ee0*/  FMUL.FTZ R85, R157, R88 ;  /* 0x000000589d557220 */ /* 0x000fe20000410000 */
[C---:B------:R-:W-:Y:S01]  /*0ef0*/  FADD.FTZ R130, R69.reuse, R130 ;  /* 0x0000008245827221 */ /* 0x040fe20000010000 */
[----:B------:R-:W-:Y:S01]  /*0f00*/  FFMA.FTZ R132, R69, R158, R132 ;  /* 0x0000009e45847223 */ /* 0x000fe20000010084 */
[----:B------:R-:W-:Y:S01]  /*0f10*/  FMUL.FTZ R69, R4, R64 ;  /* 0x0000004004457220 */ /* 0x000fe20000410000 */
[C---:B------:R-:W-:Y:S01]  /*0f20*/  FFMA.FTZ R111, R64.reuse, R79, R111 ;  /* 0x0000004f406f7223 */ /* 0x040fe2000001006f */
[----:B------:R-:W-:Y:S01]  /*0f30*/  FADD.FTZ R119, R64, R119 ;  /* 0x0000007740777221 */ /* 0x000fe20000010000 */
[C---:B------:R-:W-:Y:S01]  /*0f40*/  FFMA.FTZ R106, R65.reuse, R81, R106 ;  /* 0x00000051416a7223 */ /* 0x040fe2000001006a */
[----:B------:R-:W-:Y:S01]  /*0f50*/  FADD.FTZ R116, R65, R116 ;  /* 0x0000007441747221 */ /* 0x000fe20000010000 */
[C---:B------:R-:W-:Y:S01]  /*0f60*/  FFMA.FTZ R113, R66.reuse, R83, R113 ;  /* 0x0000005342717223 */ /* 0x040fe20000010071 */
[----:B------:R-:W-:Y:S01]  /*0f70*/  FADD.FTZ R121, R66, R121 ;  /* 0x0000007942797221 */ /* 0x000fe20000010000 */
[----:B0-----:R-:W-:Y:S01]  /*0f80*/  FMUL.FTZ R86, R7, R67 ;  /* 0x0000004307567220 */ /* 0x001fe20000410000 */
[C---:B------:R-:W-:Y:S01]  /*0f90*/  FFMA.FTZ R108, R67.reuse, R85, R108 ;  /* 0x00000055436c7223 */ /* 0x040fe2000001006c */
[----:B------:R-:W-:Y:S01]  /*0fa0*/  FADD.FTZ R118, R67, R118 ;  /* 0x0000007643767221 */ /* 0x000fe20000010000 */
[----:B------:R-:W0:Y:S02]  /*0fb0*/  @P0 LDC.64 R64, c[0x0][0x438] ;  /* 0x00010e00ff400b82 */ /* 0x000e240000000a00 */
[----:B0-----:R-:W-:-:S05]  /*0fc0*/  @P0 IMAD.WIDE.U32 R64, R163, 0x10, R64 ;  /* 0x00000010a3400825 */ /* 0x001fca00078e0040 */
[----:B------:R-:W5:Y:S01]  /*0fd0*/  @P0 LDG.E.128 R44, desc[UR10][R64.64] ;  /* 0x0000000a402c0981 */ /* 0x000f62000c1e1d00 */
[----:B--2---:R-:W-:Y:S01]  /*0fe0*/  FFMA.FTZ R82, R21, R61, R82 ;  /* 0x0000003d15527223 */ /* 0x004fe20000010052 */
[C---:B------:R-:W-:Y:S01]  /*0ff0*/  FFMA.FTZ R90, R61.reuse, R81, R90 ;  /* 0x000000513d5a7223 */ /* 0x040fe2000001005a */
        /* <DEDUP_REMOVED lines=8> */
[----:B------:R-:W-:Y:S01]  /*1080*/  FFMA.FTZ R95, R60, R79, R95 ;  /* 0x0000004f3c5f7223 */ /* 0x000fe2000001005f */
[----:B------:R-:W-:Y:S01]  /*1090*/  FFMA.FTZ R80, R20, R60, R69 ;  /* 0x0000003c14507223 */ /* 0x000fe20000010045 */
[----:B------:R-:W-:Y:S01]  /*10a0*/  FADD.FTZ R103, R60, R103 ;  /* 0x000000673c677221 */ /* 0x000fe20000010000 */
[----:B------:R-:W-:Y:S02]  /*10b0*/  FFMA.FTZ R84, R22, R62, R61 ;  /* 0x0000003e16547223 */ /* 0x000fe4000001003d */
[----:B------:R-:W0:Y:S01]  /*10c0*/  @P0 LDC.64 R60, c[0x0][0x438] ;  /* 0x00010e00ff3c0b82 */ /* 0x000e220000000a00 */
[----:B------:R-:W-:Y:S01]  /*10d0*/  FADD.FTZ R68, RZ, R154 ;  /* 0x0000009aff447221 */ /* 0x000fe20000010000 */
[C---:B------:R-:W-:Y:S01]  /*10e0*/  FFMA.FTZ R97, R62.reuse, R83, R97 ;  /* 0x000000533e617223 */ /* 0x040fe20000010061 */
[----:B------:R-:W-:Y:S01]  /*10f0*/  FADD.FTZ R105, R62, R105 ;  /* 0x000000693e697221 */ /* 0x000fe20000010000 */
[----:B------:R-:W-:Y:S01]  /*1100*/  FFMA.FTZ R86, R23, R63, R86 ;  /* 0x0000003f17567223 */ /* 0x000fe20000010056 */
[----:B------:R-:W-:Y:S01]  /*1110*/  FADD.FTZ R68, R167, R68 ;  /* 0x00000044a7447221 */ /* 0x000fe20000010000 */
[C---:B------:R-:W-:Y:S01]  /*1120*/  FFMA.FTZ R92, R63.reuse, R85, R92 ;  /* 0x000000553f5c7223 */ /* 0x040fe2000001005c */
[----:B------:R-:W-:-:S02]  /*1130*/  FADD.FTZ R100, R63, R100 ;  /* 0x000000643f647221 */ /* 0x000fc40000010000 */
[----:B------:R-:W1:Y:S01]  /*1140*/  @P0 LDC.64 R62, c[0x0][0x438] ;  /* 0x00010e00ff3e0b82 */ /* 0x000e620000000a00 */
[----:B------:R-:W-:Y:S01]  /*1150*/  FADD.FTZ R68, R171, R68 ;  /* 0x00000044ab447221 */ /* 0x000fe20000010000 */
[----:B0-----:R-:W-:-:S05]  /*1160*/  @P0 IMAD.WIDE.U32 R60, R161, 0x10, R60 ;  /* 0x00000010a13c0825 */ /* 0x001fca00078e003c */
[----:B------:R0:W5:Y:S02]  /*1170*/  @P0 LDG.E.128 R36, desc[UR10][R60.64] ;  /* 0x0000000a3c240981 */ /* 0x000164000c1e1d00 */
[----:B0-----:R-:W-:-:S04]  /*1180*/  FFMA.FTZ R61, R3, R154, RZ ;  /* 0x0000009a033d7223 */ /* 0x001fc800000100ff */
[----:B------:R-:W-:-:S04]  /*1190*/  FFMA.FTZ R61, R156, R167, R61 ;  /* 0x000000a79c3d7223 */ /* 0x000fc8000001003d */
        /* <DEDUP_REMOVED lines=53> */
.L_x_3483:
        /* <DEDUP_REMOVED lines=23> */
[C---:B------:R-:W-:Y:S01]  /*1660*/  FMUL.FTZ R61, R157.reuse, R156 ;  /* 0x0000009c9d3d7220 */ /* 0x040fe20000410000 */
[C---:B------:R-:W-:Y:S01]  /*1670*/  FMUL.FTZ R62, R157.reuse, R160 ;  /* 0x000000a09d3e7220 */ /* 0x040fe20000410000 */
[----:B------:R-:W-:Y:S01]  /*1680*/  FMUL.FTZ R63, R157, R164 ;  /* 0x000000a49d3f7220 */ /* 0x000fe20000410000 */
[----:B------:R-:W-:Y:S06]  /*1690*/  BRA `(.L_x_3442) ;  /* 0x0000000800207947 */ /* 0x000fec0003800000 */
.L_x_3441:
        /* <DEDUP_REMOVED lines=17> */
.L_x_3440:
        /* <DEDUP_REMOVED lines=20> */
.L_x_3443:
        /* <DEDUP_REMOVED lines=21> */
.L_x_3439:
        /* <DEDUP_REMOVED lines=21> */
.L_x_3445:
        /* <DEDUP_REMOVED lines=17> */
.L_x_3444:
        /* <DEDUP_REMOVED lines=20> */
.L_x_3446:
        /* <DEDUP_REMOVED lines=20> */
.L_x_3442:
        /* <DEDUP_REMOVED lines=37> */
.L_x_3449:
        /* <DEDUP_REMOVED lines=17> */
.L_x_3448:
        /* <DEDUP_REMOVED lines=18> */
.L_x_3451:
        /* <DEDUP_REMOVED lines=13> */
.L_x_3447:
        /* <DEDUP_REMOVED lines=23> */
.L_x_3453:
        /* <DEDUP_REMOVED lines=17> */
.L_x_3452:
        /* <DEDUP_REMOVED lines=18> */
.L_x_3454:
        /* <DEDUP_REMOVED lines=12> */
.L_x_3450:
        /* <DEDUP_REMOVED lines=32> */
.L_x_3457:
        /* <DEDUP_REMOVED lines=17> */
.L_x_3456:
        /* <DEDUP_REMOVED lines=18> */
.L_x_3459:
        /* <DEDUP_REMOVED lines=13> */
.L_x_3455:
        /* <DEDUP_REMOVED lines=23> */
.L_x_3461:
        /* <DEDUP_REMOVED lines=17> */
.L_x_3460:
        /* <DEDUP_REMOVED lines=18> */
.L_x_3462:
        /* <DEDUP_REMOVED lines=12> */
.L_x_3458:
        /* <DEDUP_REMOVED lines=32> */
.L_x_3465:
        /* <DEDUP_REMOVED lines=17> */
.L_x_3464:
        /* <DEDUP_REMOVED lines=18> */
.L_x_3467:
        /* <DEDUP_REMOVED lines=13> */
.L_x_3463:
[----:B------:R-:W-:Y:S05]  /*3730*/  @!P1 BRA `(.L_x_3468) ;  /* 0x00000000009c9947 */ /* 0x000fea0003800000 */
        /* <DEDUP_REMOVED lines=22> */
.L_x_3469:
        /* <DEDUP_REMOVED lines=17> */
.L_x_3468:
        /* <DEDUP_REMOVED lines=18> */
.L_x_3470:
        /* <DEDUP_REMOVED lines=11> */
[----:B------:R-:W-:-:S07]  /*3b80*/  FMUL.FTZ R63, R157, R86 ;  /* 0x000000569d3f7220 */ /* 0x000fce0000410000 */
.L_x_3466:
        /* <DEDUP_REMOVED lines=13> */
.L_x_3437:
        /* <DEDUP_REMOVED lines=64> */
.L_x_3436:
[----:B------:R-:W-:Y:S05]  /*4060*/  BSYNC B0 ;  /* 0x0000000000007941 */ /* 0x000fea0003800000 */
.L_x_3435:
        /* <DEDUP_REMOVED lines=196> */
.L_x_3438:
        /* <DEDUP_REMOVED lines=8> */
.L_x_3473:
[----:B------:R-:W-:Y:S05]  /*4d30*/  BSYNC B2 ;  /* 0x0000000000027941 */ /* 0x000fea0003800000 */
.L_x_3472:
        /* <DEDUP_REMOVED lines=8> */
.L_x_3474:
[----:B------:R-:W-:-:S05]  /*4dc0*/  FADD.FTZ R62, R61, R62 ;  /* 0x0000003e3d3e7221 */ /* 0x000fca0000010000 */
[----:B------:R-:W-:Y:S01]  /*4dd0*/  MOV R71, R62 ;  /* 0x0000003e00477202 */ /* 0x000fe20000000f00 */
[----:B------:R-:W-:Y:S01]  /*4de0*/  HFMA2 R70, -RZ, RZ, 0, 1.1920928955078125e-07 ;  /* 0x00000002ff467431 */ /* 0x000fe200000001ff */
[----:B------:R-:W-:-:S07]  /*4df0*/  MOV R63, R69 ;  /* 0x00000045003f7202 */ /* 0x000fce0000000f00 */
[----:B------:R-:W-:Y:S05]  /*4e00*/  WARPSYNC.COLLECTIVE R68, `(.L_x_3475) ;  /* 0x0000000044087348 */ /* 0x000fea0003c00000 */
[----:B------:R0:W1:Y:S02]  /*4e10*/  SHFL.BFLY P3, R69, R71, R70, R87 ;  /* 0x0c00004647457389 */ /* 0x0000640000060057 */
[----:B01----:R-:W-:Y:S05]  /*4e20*/  ENDCOLLECTIVE ;  /* 0x000000000000791b */ /* 0x003fea0003800000 */
.L_x_3475:
[----:B------:R-:W-:-:S05]  /*4e30*/  FADD.FTZ R63, R60, R63 ;  /* 0x0000003f3c3f7221 */ /* 0x000fca0000010000 */
[----:B------:R-:W-:Y:S02]  /*4e40*/  MOV R71, R63 ;  /* 0x0000003f00477202 */ /* 0x000fe40000000f00 */
[----:B------:R-:W-:-:S07]  /*4e50*/  MOV R65, R69 ;  /* 0x0000004500417202 */ /* 0x000fce0000000f00 */
[----:B------:R-:W-:Y:S05]  /*4e60*/  WARPSYNC.COLLECTIVE R68, `(.L_x_3476) ;  /* 0x0000000044087348 */ /* 0x000fea0003c00000 */
[----:B------:R0:W1:Y:S02]  /*4e70*/  SHFL.BFLY P3, R69, R71, R70, R87 ;  /* 0x0c00004647457389 */ /* 0x0000640000060057 */
[----:B01----:R-:W-:Y:S05]  /*4e80*/  ENDCOLLECTIVE ;  /* 0x000000000000791b */ /* 0x003fea0003800000 */
.L_x_3476:
[----:B------:R-:W-:-:S05]  /*4e90*/  FADD.FTZ R65, R62, R65 ;  /* 0x000000413e417221 */ /* 0x000fca0000010000 */
[----:B------:R-:W-:Y:S01]  /*4ea0*/  MOV R71, R65 ;  /* 0x0000004100477202 */ /* 0x000fe20000000f00 */
[----:B------:R-:W-:Y:S01]  /*4eb0*/  HFMA2 R70, -RZ, RZ, 0, 2.384185791015625e-07 ;  /* 0x00000004ff467431 */ /* 0x000fe200000001ff */
[----:B------:R-:W-:-:S07]  /*4ec0*/  MOV R64, R69 ;  /* 0x0000004500407202 */ /* 0x000fce0000000f00 */
[----:B------:R-:W-:Y:S05]  /*4ed0*/  WARPSYNC.COLLECTIVE R68, `(.L_x_3477) ;  /* 0x0000000044087348 */ /* 0x000fea0003c00000 */
[----:B------:R0:W1:Y:S02]  /*4ee0*/  SHFL.BFLY P3, R69, R71, R70, R87 ;  /* 0x0c00004647457389 */ /* 0x0000640000060057 */
[----:B01----:R-:W-:Y:S05]  /*4ef0*/  ENDCOLLECTIVE ;  /* 0x000000000000791b */ /* 0x003fea0003800000 */
.L_x_3477:
[----:B------:R-:W-:-:S05]  /*4f00*/  FADD.FTZ R64, R63, R64 ;  /* 0x000000403f407221 */ /* 0x000fca0000010000 */
[----:B------:R-:W-:Y:S02]  /*4f10*/  MOV R71, R64 ;  /* 0x0000004000477202 */ /* 0x000fe40000000f00 */
[----:B------:R-:W-:-:S07]  /*4f20*/  MOV R66, R69 ;  /* 0x0000004500427202 */ /* 0x000fce0000000f00 */
[----:B------:R-:W-:Y:S05]  /*4f30*/  WARPSYNC.COLLECTIVE R68, `(.L_x_3478) ;  /* 0x0000000044087348 */ /* 0x000fea0003c00000 */
[----:B------:R0:W1:Y:S02]  /*4f40*/  SHFL.BFLY P3, R69, R71, R70, R87 ;  /* 0x0c00004647457389 */ /* 0x0000640000060057 */
[----:B01----:R-:W-:Y:S05]  /*4f50*/  ENDCOLLECTIVE ;  /* 0x000000000000791b */ /* 0x003fea0003800000 */
.L_x_3478:
[----:B------:R-:W-:-:S05]  /*4f60*/  FADD.FTZ R66, R65, R66 ;  /* 0x0000004241427221 */ /* 0x000fca0000010000 */
[----:B------:R-:W-:Y:S01]  /*4f70*/  MOV R71, R66 ;  /* 0x0000004200477202 */ /* 0x000fe20000000f00 */
[----:B------:R-:W-:Y:S01]  /*4f80*/  HFMA2 R70, -RZ, RZ, 0, 4.76837158203125e-07 ;  /* 0x00000008ff467431 */ /* 0x000fe200000001ff */
[----:B------:R-:W-:-:S07]  /*4f90*/  MOV R67, R69 ;  /* 0x0000004500437202 */ /* 0x000fce0000000f00 */
[----:B------:R-:W-:Y:S05]  /*4fa0*/  WARPSYNC.COLLECTIVE R68, `(.L_x_3479) ;  /* 0x0000000044087348 */ /* 0x000fea0003c00000 */
[----:B------:R0:W1:Y:S02]  /*4fb0*/  SHFL.BFLY P3, R69, R71, R70, R87 ;  /* 0x0c00004647457389 */ /* 0x0000640000060057 */
[----:B01----:R-:W-:Y:S05]  /*4fc0*/  ENDCOLLECTIVE ;  /* 0x000000000000791b */ /* 0x003fea0003800000 */
.L_x_3479:
[----:B------:R-:W-:-:S05]  /*4fd0*/  FADD.FTZ R67, R64, R67 ;  /* 0x0000004340437221 */ /* 0x000fca0000010000 */
[----:B------:R-:W-:Y:S02]  /*4fe0*/  MOV R71, R67 ;  /* 0x0000004300477202 */ /* 0x000fe40000000f00 */
[----:B------:R-:W-:-:S07]  /*4ff0*/  MOV R61, R69 ;  /* 0x00000045003d7202 */ /* 0x000fce0000000f00 */
[----:B------:R-:W-:Y:S05]  /*5000*/  WARPSYNC.COLLECTIVE R68, `(.L_x_3480) ;  /* 0x0000000044087348 */ /* 0x000fea0003c00000 */
[----:B------:R0:W1:Y:S02]  /*5010*/  SHFL.BFLY P3, R69, R71, R70, R87 ;  /* 0x0c00004647457389 */ /* 0x0000640000060057 */
[----:B01----:R-:W-:Y:S05]  /*5020*/  ENDCOLLECTIVE ;  /* 0x000000000000791b */ /* 0x003fea0003800000 */
.L_x_3480:
[----:B------:R-:W-:-:S05]  /*5030*/  FADD.FTZ R61, R66, R61 ;  /* 0x0000003d423d7221 */ /* 0x000fca0000010000 */
[----:B------:R-:W-:Y:S01]  /*5040*/  MOV R71, R61 ;  /* 0x0000003d00477202 */ /* 0x000fe20000000f00 */
[----:B------:R-:W-:Y:S01]  /*5050*/  HFMA2 R70, -RZ, RZ, 0, 9.5367431640625e-07 ;  /* 0x00000010ff467431 */ /* 0x000fe200000001ff */
[----:B------:R-:W-:-:S07]  /*5060*/  MOV R60, R69 ;  /* 0x00000045003c7202 */ /* 0x000fce0000000f00 */
[----:B------:R-:W-:Y:S05]  /*5070*/  WARPSYNC.COLLECTIVE R68, `(.L_x_3481) ;  /* 0x0000000044087348 */ /* 0x000fea0003c00000 */
[----:B------:R0:W1:Y:S02]  /*5080*/  SHFL.BFLY P3, R69, R71, R70, R87 ;  /* 0x0c00004647457389 */ /* 0x0000640000060057 */
[----:B01----:R-:W-:Y:S05]  /*5090*/  ENDCOLLECTIVE ;  /* 0x000000000000791b */ /* 0x003fea0003800000 */
.L_x_3481:
[----:B------:R-:W-:-:S05]  /*50a0*/  FADD.FTZ R60, R67, R60 ;  /* 0x0000003c433c7221 */ /* 0x000fca0000010000 */
[----:B------:R-:W-:Y:S02]  /*50b0*/  MOV R71, R60 ;  /* 0x0000003c00477202 */ /* 0x000fe40000000f00 */
[----:B------:R-:W-:-:S07]  /*50c0*/  MOV R62, R69 ;  /* 0x00000045003e7202 */ /* 0x000fce0000000f00 */
[----:B------:R-:W-:Y:S05]  /*50d0*/  WARPSYNC.COLLECTIVE R68, `(.L_x_3482) ;  /* 0x0000000044087348 */ /* 0x000fea0003c00000 */
[----:B------:R0:W1:Y:S02]  /*50e0*/  SHFL.BFLY P3, R69, R71, R70, R87 ;  /* 0x0c00004647457389 */ /* 0x0000640000060057 */
[----:B01----:R-:W-:Y:S05]  /*50f0*/  ENDCOLLECTIVE ;  /* 0x000000000000791b */ /* 0x003fea0003800000 */
.L_x_3482:
[----:B------:R-:W-:Y:S01]  /*5100*/  MOV R63, R69 ;  /* 0x00000045003f7202 */ /* 0x000fe20000000f00 */
[----:B------:R-:W-:Y:S06]  /*5110*/  BRA `(.L_x_3483) ;  /* 0xffffffc000f47947 */ /* 0x000fec000383ffff */
.L_x_3484:
        /* <DEDUP_REMOVED lines=14> */
.L_x_3995:


//--------------------- .text._ZN10layer_norm31ln_parallel_residual_bwd_kernelINS_13Kernel_traitsIfffffjLj512ELj1ELj4ELj1ELj16ENS_18Kernel_traits_baseILj512EfffffjLj128EEEEELb0ELb1ELb0EEEvNS_9BwdParamsE --------------------------
	.section	.text._ZN10layer_norm31ln_parallel_residual_bwd_kernelINS_13Kernel_traitsIfffffjLj512ELj1ELj4ELj1ELj16ENS_18Kernel_traits_baseILj512EfffffjLj128EEEEELb0ELb1ELb0EEEvNS_9BwdParamsE,"ax",@progbits
	.align	128
        .global         _ZN10layer_norm31ln_parallel_residual_bwd_kernelINS_13Kernel_traitsIfffffjLj512ELj1ELj4ELj1ELj16ENS_18Kernel_traits_baseILj512EfffffjLj128EEEEELb0ELb1ELb0EEEvNS_9BwdParamsE
        .type           _ZN10layer_norm31ln_parallel_residual_bwd_kernelINS_13Kernel_traitsIfffffjLj512ELj1ELj4ELj1ELj16ENS_18Kernel_traits_baseILj512EfffffjLj128EEEEELb0ELb1ELb0EEEvNS_9BwdParamsE,@function
        .size           _ZN10layer_norm31ln_parallel_residual_bwd_kernelINS_13Kernel_traitsIfffffjLj512ELj1ELj4ELj1ELj16ENS_18Kernel_traits_baseILj512EfffffjLj128EEEEELb0ELb1ELb0EEEvNS_9BwdParamsE,(.L_x_3996 - _ZN10layer_norm31ln_parallel_residual_bwd_kernelINS_13Kernel_traitsIfffffjLj512ELj1ELj4ELj1ELj16ENS_18Kernel_traits_baseILj512EfffffjLj128EEEEELb0ELb1ELb0EEEvNS_9BwdParamsE)
        .other          _ZN10layer_norm31ln_parallel_residual_bwd_kernelINS_13Kernel_traitsIfffffjLj512ELj1ELj4ELj1ELj16ENS_18Kernel_traits_baseILj512EfffffjLj128EEEEELb0ELb1ELb0EEEvNS_9BwdParamsE,@"STO_CUDA_ENTRY STV_DEFAULT"
_ZN10layer_norm31ln_parallel_residual_bwd_kernelINS_13Kernel_traitsIfffffjLj512ELj1ELj4ELj1ELj16ENS_18Kernel_traits_baseILj512EfffffjLj128EEEEELb0ELb1ELb0EEEvNS_9BwdParamsE:
.text._ZN10layer_norm31ln_parallel_residual_bwd_kernelINS_13Kernel_traitsIfffffjLj512ELj1ELj4ELj1ELj16ENS_18Kernel_traits_baseILj512EfffffjLj128EEEEELb0ELb1ELb0EEEvNS_9BwdParamsE:
        /* <DEDUP_REMOVED lines=27> */
[----:B------:R-:W-:-:S06]  /*01b0*/  @P0 LOP3.LUT R3, R3, 0x20, RZ, 0xfc, !PT ;  /* 0x0000002003030812 */ /* 0x000fcc00078efcff */
[----:B------:R-:W2:Y:S01]  /*01c0*/  S2UR UR4, SR_CTAID.X ;  /* 0x00000000000479c3 */ /* 0x000ea20000002500 */
[C---:B---3--:R-:W-:Y:S01]  /*01d0*/  @P1 IMAD.WIDE.U32 R10, R3.reuse, 0x10, R8 ;  /* 0x00000010030a1825 */ /* 0x048fe200078e0008 */
[----:B------:R-:W-:Y:S01]  /*01e0*/  @P1 IADD3 R3, PT, PT, R3, 0x20, RZ ;  /* 0x0000002003031810 */ /* 0x000fe20007ffe0ff */
[----:B------:R-:W5:Y:S04]  /*01f0*/  @P0 LDG.E.128 R12, desc[UR10][R6.64] ;  /* 0x0000000a060c0981 */ /* 0x000f68000c1e1d00 */
[----:B------:R-:W5:Y:S01]  /*0200*/  @P1 LDG.E.128 R16, desc[UR10][R10.64] ;  /* 0x0000000a0a101981 */ /* 0x000f62000c1e1d00 */
[C---:B----4-:R-:W-:Y:S01]  /*0210*/  @P2 IMAD.WIDE.U32 R30, R3.reuse, 0x10, R28 ;  /* 0x00000010031e2825 */ /* 0x050fe200078e001c */
[----:B------:R-:W-:Y:S02]  /*0220*/  @P2 IADD3 R3, PT, PT, R3, 0x20, RZ ;  /* 0x0000002003032810 */ /* 0x000fe40007ffe0ff */
[----:B------:R-:W-:Y:S01]  /*0230*/  SHF.R.U32.HI R5, RZ, 0x5, R34 ;  /* 0x00000005ff057819 */ /* 0x000fe20000011622 */
[----:B--2---:R-:W-:-:S02]  /*0240*/  USHF.L.U32 UR4, UR4, 0x2, URZ ;  /* 0x0000000204047899 */ /* 0x004fc400080006ff */
[----:B-1----:R-:W-:Y:S01]  /*0250*/  @P3 IMAD.WIDE.U32 R8, R3, 0x10, R32 ;  /* 0x0000001003083825 */ /* 0x002fe200078e0020 */
[----:B------:R-:W-:Y:S01]  /*0260*/  BSSY B1, `(.L_x_3485) ;  /* 0x000045e000017945 */ /* 0x000fe20003800000 */
[----:B------:R1:W5:Y:S04]  /*0270*/  @P2 LDG.E.128 R20, desc[UR10][R30.64] ;  /* 0x0000000a1e142981 */ /* 0x000368000c1e1d00 */
[----:B------:R2:W5:Y:S01]  /*0280*/  @P3 LDG.E.128 R24, desc[UR10][R8.64] ;  /* 0x0000000a08183981 */ /* 0x000562000c1e1d00 */
[----:B------:R-:W-:-:S04]  /*0290*/  LOP3.LUT R5, R5, UR4, RZ, 0xfc, !PT ;  /* 0x0000000405057c12 */ /* 0x000fc8000f8efcff */
[----:B------:R-:W-:Y:S02]  /*02a0*/  ISETP.GE.AND P0, PT, R5, UR5, PT ;  /* 0x0000000505007c0c */ /* 0x000fe4000bf06270 */
[----:B------:R-:W-:Y:S02]  /*02b0*/  CS2R R28, SRZ ;  /* 0x00000000001c7805 */ /* 0x000fe4000001ff00 */
        /* <DEDUP_REMOVED lines=15> */
[----:B0-2---:R-:W-:Y:S06]  /*03b0*/  @P0 BRA `(.L_x_3486) ;  /* 0x0000004400200947 */ /* 0x005fec0003800000 */
        /* <DEDUP_REMOVED lines=23> */
.L_x_3543:
[----:B01-34-:R-:W0:Y:S08]  /*0530*/  LDC.64 R84, c[0x0][0x3c0] ;  /* 0x0000f000ff547b82 */ /* 0x01be300000000a00 */
        /* <DEDUP_REMOVED lines=15> */
[----:B------:R-:W-:Y:S01]  /*0630*/  HFMA2 R119, -RZ, RZ, 0, 0 ;  /* 0x00000000ff777431 */ /* 0x000fe200000001ff */
[C---:B------:R-:W-:Y:S02]  /*0640*/  ISETP.GE.U32.AND P6, PT, R2.reuse, 0x40, PT ;  /* 0x000000400200780c */ /* 0x040fe40003fc6070 */
[C---:B------:R-:W-:Y:S02]  /*0650*/  ISETP.GE.U32.AND P5, PT, R2.reuse, 0x60, PT ;  /* 0x000000600200780c */ /* 0x040fe40003fa6070 */
[----:B------:R-:W-:Y:S02]  /*0660*/  ISETP.GE.U32.AND P4, PT, R2, 0x80, PT ;  /* 0x000000800200780c */ /* 0x000fe40003f86070 */
[----:B------:R-:W-:Y:S02]  /*0670*/  MOV R122, RZ ;  /* 0x000000ff007a7202 */ /* 0x000fe40000000f00 */
[----:B------:R-:W-:-:S02]  /*0680*/  MOV R121, R6 ;  /* 0x0000000600797202 */ /* 0x000fc40000000f00 */
[----:B------:R-:W-:Y:S07]  /*0690*/  @!P0 BRA `(.L_x_3490) ;  /* 0x00000000008c8947 */ /* 0x000fee0003800000 */
[----:B------:R-:W0:Y:S08]  /*06a0*/  LDC.64 R84, c[0x0][0x3a8] ;  /* 0x0000ea00ff547b82 */ /* 0x000e300000000a00 */
[----:B------:R-:W1:Y:S01]  /*06b0*/  LDC.64 R88, c[0x0][0x428] ;  /* 0x00010a00ff587b82 */ /* 0x000e620000000a00 */
[----:B0-----:R-:W-:-:S06]  /*06c0*/  IMAD.WIDE.U32 R84, R6, 0x10, R84 ;  /* 0x0000001006547825 */ /* 0x001fcc00078e0054 */
[----:B------:R-:W2:Y:S01]  /*06d0*/  LDG.E.128 R84, desc[UR10][R84.64] ;  /* 0x0000000a54547981 */ /* 0x000ea2000c1e1d00 */
[----:B-1----:R-:W-:-:S06]  /*06e0*/  IMAD.WIDE.U32 R88, R6, 0x10, R88 ;  /* 0x0000001006587825 */ /* 0x002fcc00078e0058 */
[----:B------:R-:W3:Y:S01]  /*06f0*/  LDG.E.128 R88, desc[UR10][R88.64] ;  /* 0x0000000a58587981 */ /* 0x000ee2000c1e1d00 */
[----:B------:R-:W-:Y:S01]  /*0700*/  IADD3 R121, PT, PT, R6, 0x20, RZ ;  /* 0x0000002006797810 */ /* 0x000fe20007ffe0ff */
[C---:B--2---:R-:W-:Y:S01]  /*0710*/  FADD.FTZ R94, -R117.reuse, R84 ;  /* 0x00000054755e7221 */ /* 0x044fe20000010100 */
[C---:B------:R-:W-:Y:S01]  /*0720*/  FADD.FTZ R102, -R117.reuse, R85 ;  /* 0x0000005575667221 */ /* 0x040fe20000010100 */
[C---:B------:R-:W-:Y:S01]  /*0730*/  FADD.FTZ R86, -R117.reuse, R86 ;  /* 0x0000005675567221 */ /* 0x040fe20000010100 */
[----:B------:R-:W-:Y:S01]  /*0740*/  FADD.FTZ R118, -R117, R87 ;  /* 0x0000005775767221 */ /* 0x000fe20000010100 */
[C---:B-----5:R-:W-:Y:S01]  /*0750*/  FMUL.FTZ R3, R7.reuse, R94 ;  /* 0x0000005e07037220 */ /* 0x060fe20000410000 */
[C---:B------:R-:W-:Y:S01]  /*0760*/  FMUL.FTZ R94, R7.reuse, R102 ;  /* 0x00000066075e7220 */ /* 0x040fe20000410000 */
[C---:B------:R-:W-:Y:S01]  /*0770*/  FMUL.FTZ R107, R7.reuse, R86 ;  /* 0x00000056076b7220 */ /* 0x040fe20000410000 */
[----:B------:R-:W-:Y:S01]  /*0780*/  FMUL.FTZ R118, R7, R118 ;  /* 0x0000007607767220 */ /* 0x000fe20000410000 */
[----:B---3--:R-:W-:Y:S01]  /*0790*/  FMUL.FTZ R102, R12, R88 ;  /* 0x000000580c667220 */ /* 0x008fe20000410000 */
[----:B------:R-:W-:Y:S01]  /*07a0*/  FMUL.FTZ R109, R13, R89 ;  /* 0x000000590d6d7220 */ /* 0x000fe20000410000 */
[----:B------:R-:W-:Y:S01]  /*07b0*/  FMUL.FTZ R120, R14, R90 ;  /* 0x0000005a0e787220 */ /* 0x000fe20000410000 */
[----:B------:R-:W-:Y:S01]  /*07c0*/  FMUL.FTZ R111, R15, R91 ;  /* 0x0000005b0f6f7220 */ /* 0x000fe20000410000 */
[----:B------:R-:W-:Y:S01]  /*07d0*/  FADD.FTZ R84, RZ, R102 ;  /* 0x00000066ff547221 */ /* 0x000fe20000010000 */
[----:B------:R-:W-:Y:S01]  /*07e0*/  FFMA.FTZ R85, R3, R102, RZ ;  /* 0x0000006603557223 */ /* 0x000fe200000100ff */
        /* <DEDUP_REMOVED lines=14> */
.L_x_3490:
[----:B------:R-:W-:Y:S05]  /*08d0*/  BSYNC.RECONVERGENT B2 ;  /* 0x0000000000027941 */ /* 0x000fea0003800200 */
.L_x_3489:
        /* <DEDUP_REMOVED lines=37> */
.L_x_3492:
[----:B------:R-:W-:Y:S05]  /*0b30*/  BSYNC.RECONVERGENT B2 ;  /* 0x0000000000027941 */ /* 0x000fea0003800200 */
.L_x_3491:
        /* <DEDUP_REMOVED lines=37> */
.L_x_3494:
[----:B------:R-:W-:Y:S05]  /*0d90*/  BSYNC.RECONVERGENT B2 ;  /* 0x0000000000027941 */ /* 0x000fea0003800200 */
.L_x_3493:
[----:B------:R-:W-:Y:S05]  /*0da0*/  @!P4 BRA `(.L_x_3495) ;  /* 0x0000000c002cc947 */ /* 0x000fea0003800000 */
[----:B------:R-:W0:Y:S08]  /*0db0*/  LDC.64 R84, c[0x0][0x3a8] ;  /* 0x0000ea00ff547b82 */ /* 0x000e300000000a00 */
[----:B------:R-:W1:Y:S01]  /*0dc0*/  LDC.64 R8, c[0x0][0x428] ;  /* 0x00010a00ff087b82 */ /* 0x000e620000000a00 */
[----:B0-----:R-:W-:-:S06]  /*0dd0*/  IMAD.WIDE.U32 R88, R121, 0x10, R84 ;  /* 0x0000001079587825 */ /* 0x001fcc00078e0054 */
[----:B------:R-:W2:Y:S01]  /*0de0*/  LDG.E.128 R88, desc[UR10][R88.64] ;  /* 0x0000000a58587981 */ /* 0x000ea2000c1e1d00 */
[----:B-1----:R-:W-:-:S06]  /*0df0*/  IMAD.WIDE.U32 R84, R121, 0x10, R8 ;  /* 0x0000001079547825 */ /* 0x002fcc00078e0008 */
[----:B------:R-:W3:Y:S01]  /*0e00*/  LDG.E.128 R84, desc[UR10][R84.64] ;  /* 0x0000000a54547981 */ /* 0x000ee2000c1e1d00 */
        /* <DEDUP_REMOVED lines=29> */
.L_x_3488:
        /* <DEDUP_REMOVED lines=18> */
[----:B------:R-:W-:Y:S01]  /*1100*/  IADD3 R121, PT, PT, R6, 0x20, RZ ;  /* 0x0000002006797810 */ /* 0x000fe20007ffe0ff */
[C---:B---3--:R-:W-:Y:S01]  /*1110*/  FADD.FTZ R94, -R117.reuse, R84 ;  /* 0x00000054755e7221 */ /* 0x048fe20000010100 */
[C---:B------:R-:W-:Y:S01]  /*1120*/  FADD.FTZ R102, -R117.reuse, R85 ;  /* 0x0000005575667221 */ /* 0x040fe20000010100 */
[C---:B------:R-:W-:Y:S01]  /*1130*/  FADD.FTZ R86, -R117.reuse, R86 ;  /* 0x0000005675567221 */ /* 0x040fe20000010100 */
[----:B------:R-:W-:Y:S01]  /*1140*/  FADD.FTZ R118, -R117, R87 ;  /* 0x0000005775767221 */ /* 0x000fe20000010100 */
[C---:B-----5:R-:W-:Y:S01]  /*1150*/  FMUL.FTZ R3, R7.reuse, R94 ;  /* 0x0000005e07037220 */ /* 0x060fe20000410000 */
[C---:B------:R-:W-:Y:S01]  /*1160*/  FMUL.FTZ R94, R7.reuse, R102 ;  /* 0x00000066075e7220 */ /* 0x040fe20000410000 */
[C---:B------:R-:W-:Y:S01]  /*1170*/  FMUL.FTZ R107, R7.reuse, R86 ;  /* 0x00000056076b7220 */ /* 0x040fe20000410000 */
[----:B------:R-:W-:Y:S01]  /*1180*/  FMUL.FTZ R118, R7, R118 ;  /* 0x0000007607767220 */ /* 0x000fe20000410000 */
[----:B----4-:R-:W-:Y:S01]  /*1190*/  FMUL.FTZ R102, R12, R88 ;  /* 0x000000580c667220 */ /* 0x010fe20000410000 */
        /* <DEDUP_REMOVED lines=19> */
.L_x_3497:
[----:B------:R-:W-:Y:S05]  /*12d0*/  BSYNC.RECONVERGENT B2 ;  /* 0x0000000000027941 */ /* 0x000fea0003800200 */
.L_x_3496:
        /* <DEDUP_REMOVED lines=40> */
.L_x_3499:
[----:B------:R-:W-:Y:S05]  /*1560*/  BSYNC.RECONVERGENT B2 ;  /* 0x0000000000027941 */ /* 0x000fea0003800200 */
.L_x_3498:
        /* <DEDUP_REMOVED lines=40> */
.L_x_3501:
[----:B------:R-:W-:Y:S05]  /*17f0*/  BSYNC.RECONVERGENT B2 ;  /* 0x0000000000027941 */ /* 0x000fea0003800200 */
.L_x_3500:
        /* <DEDUP_REMOVED lines=38> */
.L_x_3495:
[----:B------:R-:W-:Y:S05]  /*1a60*/  BSYNC.RECONVERGENT B0 ;  /* 0x0000000000007941 */ /* 0x000fea0003800200 */
.L_x_3487:
        /* <DEDUP_REMOVED lines=22> */
.L_x_3555:
        /* <DEDUP_REMOVED lines=21> */
[-CC-:B------:R-:W-:Y:S02]  /*1d20*/  FFMA.FTZ R122, R118, R89.reuse, R88.reuse ;  /* 0x00000059767a7223 */ /* 0x180fe40000010058 */
[----:B------:R-:W-:Y:S01]  /*1d30*/  FADD.FTZ R84, R102, -R85 ;  /* 0x8000005566547221 */ /* 0x000fe20000010000 */
[----:B------:R-:W-:Y:S01]  /*1d40*/  FFMA.FTZ R85, R107, R89, R88 ;  /* 0x000000596b557223 */ /* 0x000fe20000010058 */
[----:B------:R-:W-:Y:S01]  /*1d50*/  FADD.FTZ R86, R109, -R86 ;  /* 0x800000566d567221 */ /* 0x000fe20000010000 */
[----:B------:R-:W-:Y:S01]  /*1d60*/  FADD.FTZ R122, R111, -R122 ;  /* 0x8000007a6f7a7221 */ /* 0x000fe20000010000 */
[C---:B-----5:R-:W-:Y:S01]  /*1d70*/  FMUL.FTZ R84, R7.reuse, R84 ;  /* 0x0000005407547220 */ /* 0x060fe20000410000 */
[----:B0-----:R-:W-:Y:S01]  /*1d80*/  FADD.FTZ R90, R120, -R85 ;  /* 0x80000055785a7221 */ /* 0x001fe20000010000 */
[C---:B------:R-:W-:Y:S01]  /*1d90*/  FMUL.FTZ R85, R7.reuse, R86 ;  /* 0x0000005607557220 */ /* 0x040fe20000410000 */
[----:B------:R-:W-:-:S02]  /*1da0*/  FMUL.FTZ R87, R7, R122 ;  /* 0x0000007a07577220 */ /* 0x000fc40000410000 */
[----:B------:R-:W-:Y:S01]  /*1db0*/  FMUL.FTZ R86, R7, R90 ;  /* 0x0000005a07567220 */ /* 0x000fe20000410000 */
[----:B------:R-:W-:Y:S06]  /*1dc0*/  BRA `(.L_x_3508) ;  /* 0x0000000800207947 */ /* 0x000fec0003800000 */
.L_x_3507:
        /* <DEDUP_REMOVED lines=17> */
.L_x_3506:
        /* <DEDUP_REMOVED lines=20> */
.L_x_3509:
        /* <DEDUP_REMOVED lines=21> */
.L_x_3505:
        /* <DEDUP_REMOVED lines=21> */
.L_x_3511:
        /* <DEDUP_REMOVED lines=17> */
.L_x_3510:
        /* <DEDUP_REMOVED lines=20> */
.L_x_3512:
        /* <DEDUP_REMOVED lines=20> */
.L_x_3508:
[----:B------:R-:W-:Y:S01]  /*2650*/  ISETP.NE.U32.AND P0, PT, RZ, UR4, PT ;  /* 0x00000004ff007c0c */ /* 0x000fe2000bf05070 */
[----:B------:R-:W1:Y:S01]  /*2660*/  LDC.64 R122, c[0x0][0x468] ;  /* 0x00011a00ff7a7b82 */ /* 0x000e620000000a00 */
[----:B------:R-:W-:Y:S02]  /*2670*/  ISETP.NE.U32.AND P1, PT, RZ, UR6, PT ;  /* 0x00000006ff007c0c */ /* 0x000fe4000bf25070 */
[----:B------:R-:W-:Y:S02]  /*2680*/  ISETP.NE.AND.EX P0, PT, RZ, UR5, PT, P0 ;  /* 0x00000005ff007c0c */ /* 0x000fe4000bf05300 */
[----:B------:R-:W-:-:S11]  /*2690*/  ISETP.NE.AND.EX P1, PT, RZ, UR7, PT, P1 ;  /* 0x00000007ff007c0c */ /* 0x000fd6000bf25310 */
[----:B0-----:R-:W0:Y:S01]  /*26a0*/  @P0 LDC.64 R90, c[0x0][0x478] ;  /* 0x00011e00ff5a0b82 */ /* 0x001e220000000a00 */
[----:B-1----:R-:W-:-:S04]  /*26b0*/  IMAD.WIDE.U32 R122, R6, 0x10, R122 ;  /* 0x00000010067a7825 */ /* 0x002fc800078e007a */
[----:B0-----:R-:W-:-:S03]  /*26c0*/  @P0 IMAD.WIDE.U32 R124, R6, 0x10, R90 ;  /* 0x00000010067c0825 */ /* 0x001fc600078e005a */
[----:B------:R-:W0:Y:S02]  /*26d0*/  @P1 LDC.64 R90, c[0x0][0x470] ;  /* 0x00011c00ff5a1b82 */ /* 0x000e240000000a00 */
[----:B------:R1:W-:Y:S04]  /*26e0*/  @P0 STG.E.128 desc[UR10][R124.64], R32 ;  /* 0x000000207c000986 */ /* 0x0003e8000c101d0a */
[----:B------:R1:W-:Y:S01]  /*26f0*/  STG.E.128 desc[UR10][R122.64], R84 ;  /* 0x000000547a007986 */ /* 0x0003e2000c101d0a */
[C---:B0-----:R-:W-:Y:S01]  /*2700*/  @P1 IMAD.WIDE.U32 R90, R6.reuse, 0x10, R90 ;  /* 0x00000010065a1825 */ /* 0x041fe200078e005a */
[----:B------:R-:W-:-:S04]  /*2710*/  IADD3 R6, PT, PT, R6, 0x20, RZ ;  /* 0x0000002006067810 */ /* 0x000fc80007ffe0ff */
[----:B------:R1:W-:Y:S03]  /*2720*/  @P1 STG.E.128 desc[UR10][R90.64], R80 ;  /* 0x000000505a001986 */ /* 0x0003e6000c101d0a */
.L_x_3504:
[----:B------:R-:W-:Y:S05]  /*2730*/  BSYNC.RECONVERGENT B0 ;  /* 0x0000000000007941 */ /* 0x000fea0003800200 */
.L_x_3503:
        /* <DEDUP_REMOVED lines=34> */
.L_x_3517:
        /* <DEDUP_REMOVED lines=17> */
.L_x_3516:
        /* <DEDUP_REMOVED lines=21> */
.L_x_3519:
        /* <DEDUP_REMOVED lines=13> */
.L_x_3515:
        /* <DEDUP_REMOVED lines=29> */
.L_x_3521:
        /* <DEDUP_REMOVED lines=17> */
.L_x_3520:
        /* <DEDUP_REMOVED lines=21> */
.L_x_3522:
        /* <DEDUP_REMOVED lines=11> */
[----:B------:R-:W-:-:S07]  /*3170*/  FMUL.FTZ R86, R7, R90 ;  /* 0x0000005a07567220 */ /* 0x000fce0000410000 */
.L_x_3518:
        /* <DEDUP_REMOVED lines=10> */
.L_x_3514:
[----:B------:R-:W-:Y:S05]  /*3220*/  BSYNC.RECONVERGENT B0 ;  /* 0x0000000000007941 */ /* 0x000fea0003800200 */
.L_x_3513:
        /* <DEDUP_REMOVED lines=34> */
.L_x_3527:
        /* <DEDUP_REMOVED lines=17> */
.L_x_3526:
        /* <DEDUP_REMOVED lines=21> */
.L_x_3529:
        /* <DEDUP_REMOVED lines=13> */
.L_x_3525:
        /* <DEDUP_REMOVED lines=29> */
.L_x_3531:
        /* <DEDUP_REMOVED lines=17> */
.L_x_3530:
        /* <DEDUP_REMOVED lines=21> */
.L_x_3532:
        /* <DEDUP_REMOVED lines=12> */
.L_x_3528:
        /* <DEDUP_REMOVED lines=10> */
.L_x_3524:
[----:B------:R-:W-:Y:S05]  /*3d10*/  BSYNC.RECONVERGENT B0 ;  /* 0x0000000000007941 */ /* 0x000fea0003800200 */
.L_x_3523:
        /* <DEDUP_REMOVED lines=34> */
.L_x_3537:
        /* <DEDUP_REMOVED lines=17> */
.L_x_3536:
        /* <DEDUP_REMOVED lines=21> */
.L_x_3539:
        /* <DEDUP_REMOVED lines=13> */
.L_x_3535:
        /* <DEDUP_REMOVED lines=29> */
.L_x_3541:
        /* <DEDUP_REMOVED lines=17> */
.L_x_3540:
        /* <DEDUP_REMOVED lines=21> */
.L_x_3542:
        /* <DEDUP_REMOVED lines=12> */
.L_x_3538:
        /* <DEDUP_REMOVED lines=9> */
.L_x_3534:
[----:B------:R-:W-:Y:S05]  /*47f0*/  BSYNC.RECONVERGENT B0 ;  /* 0x0000000000007941 */ /* 0x000fea0003800200 */
.L_x_3533:
[----:B-----5:R-:W2:Y:S02]  /*4800*/  LDC.64 R6, c[0x0][0x380] ;  /* 0x0000e000ff067b82 */ /* 0x020ea40000000a00 */
[----:B--2---:R-:W-:-:S04]  /*4810*/  LEA R5, R6, R5, 0x2 ;  /* 0x0000000506057211 */ /* 0x004fc800078e10ff */
[----:B------:R-:W-:-:S13]  /*4820*/  ISETP.GE.AND P0, PT, R5, R7, PT ;  /* 0x000000070500720c */ /* 0x000fda0003f06270 */
[----:B------:R-:W-:Y:S05]  /*4830*/  @!P0 BRA `(.L_x_3543) ;  /* 0xffffffbc003c8947 */ /* 0x000fea000383ffff */
.L_x_3486:
[----:B------:R-:W-:Y:S05]  /*4840*/  BSYNC B1 ;  /* 0x0000000000017941 */ /* 0x000fea0003800000 */
.L_x_3485:
[----:B-----5:R-:W2:Y:S01]  /*4850*/  S2R R22, SR_TID.X ;  /* 0x0000000000167919 */ /* 0x020ea20000002100 */
[----:B------:R-:W-:Y:S01]  /*4860*/  MOV R4, 0x400 ;  /* 0x0000040000047802 */ /* 0x000fe20000000f00 */
[----:B------:R-:W-:Y:S05]  /*4870*/  WARPSYNC.ALL ;  /* 0x0000000000007948 */ /* 0x000fea0003800000 */
[----:B------:R-:W0:Y:S01]  /*4880*/  S2R R5, SR_CgaCtaId ;  /* 0x0000000000057919 */ /* 0x000e220000008800 */
[----:B------:R-:W1:Y:S01]  /*4890*/  S2UR UR4, SR_CTAID.X ;  /* 0x00000000000479c3 */ /* 0x000e620000002500 */
[----:B------:R-:W3:Y:S01]  /*48a0*/  LDCU.128 UR16, c[0x0][0x440] ;  /* 0x00008800ff1077ac */ /* 0x000ee20008000c00 */
[----:B--2---:R-:W-:Y:S01]  /*48b0*/  SHF.L.U32 R3, R22, 0x6, RZ ;  /* 0x0000000616037819 */ /* 0x004fe200000006ff */
[----:B-1----:R-:W-:Y:S01]  /*48c0*/  IMAD R25, R0, UR4, RZ ;  /* 0x0000000400197c24 */ /* 0x002fe2000f8e02ff */
[----:B------:R-:W-:-:S02]  /*48d0*/  SHF.L.U32 R2, R22, 0x4, RZ ;  /* 0x0000000416027819 */ /* 0x000fc400000006ff */
[----:B------:R-:W-:Y:S02]  /*48e0*/  LOP3.LUT R3, R3, 0x1800, RZ, 0xc0, !PT ;  /* 0x0000180003037812 */ /* 0x000fe400078ec0ff */
[----:B------:R-:W-:Y:S02]  /*48f0*/  LOP3.LUT R21, R22, 0x7f, RZ, 0x3c, !PT ;  /* 0x0000007f16157812 */ /* 0x000fe400078e3cff */
[----:B0-----:R-:W-:Y:S02]  /*4900*/  LEA R5, R5, R4, 0x18 ;  /* 0x0000000405057211 */ /* 0x001fe400078ec0ff */
        /* <DEDUP_REMOVED lines=13> */
[----:B------:R-:W0:Y:S04]  /*49e0*/  LDS R3, [R5] ;  /* 0x0000000005037984 */ /* 0x000e280000000800 */
        /* <DEDUP_REMOVED lines=32> */
[----:B------:R1:W-:Y:S01]  /*4bf0*/  STS.128 [R2+0x400], R36 ;  /* 0x0004002402007388 */ /* 0x0003e20000000c00 */
[----:B----4-:R-:W-:-:S03]  /*4c00*/  FADD.FTZ R19, R6, R19 ;  /* 0x0000001306137221 */ /* 0x010fc60000010000 */
[----:B------:R2:W-:Y:S01]  /*4c10*/  STS.128 [R2+0x600], R40 ;  /* 0x0006002802007388 */ /* 0x0005e20000000c00 */
[----:B---3--:R-:W-:Y:S01]  /*4c20*/  FADD.FTZ R11, R7, R18 ;  /* 0x00000012070b7221 */ /* 0x008fe20000010000 */
[----:B------:R-:W-:Y:S01]  /*4c30*/  BAR.SYNC.DEFER_BLOCKING 0x0 ;  /* 0x0000000000007b1d */ /* 0x000fe20000010000 */
[----:B0-----:R-:W-:-:S04]  /*4c40*/  SHF.L.U32 R28, R22, 0x2, RZ ;  /* 0x00000002161c7819 */ /* 0x001fc800000006ff */
[C---:B------:R-:W-:Y:S02]  /*4c50*/  IADD3 R30, P4, PT, R28.reuse, UR18, RZ ;  /* 0x000000121c1e7c10 */ /* 0x040fe4000ff9e0ff */
[----:B------:R-:W-:Y:S02]  /*4c60*/  IADD3 R28, P5, PT, R28, UR16, RZ ;  /* 0x000000101c1c7c10 */ /* 0x000fe4000ffbe0ff */
[----:B-1----:R-:W-:Y:S02]  /*4c70*/  IADD3.X R37, PT, PT, RZ, RZ, RZ, P0, !PT ;  /* 0x000000ffff257210 */ /* 0x002fe400007fe4ff */
[----:B------:R-:W-:Y:S02]  /*4c80*/  ISETP.GE.U32.AND P0, PT, R21, 0x200, PT ;  /* 0x000002001500780c */ /* 0x000fe40003f06070 */
[----:B------:R-:W-:Y:S02]  /*4c90*/  SHF.L.U64.HI R37, R22, 0x2, R37 ;  /* 0x0000000216257819 */ /* 0x000fe40000010225 */
[----:B--2---:R-:W-:-:S02]  /*4ca0*/  @P3 MOV R2, R30 ;  /* 0x0000001e00023202 */ /* 0x004fc40000000f00 */
[C---:B------:R-:W-:Y:S02]  /*4cb0*/  IADD3.X R39, PT, PT, R37.reuse, UR19, RZ, P4, !PT ;  /* 0x0000001325277c10 */ /* 0x040fe4000a7fe4ff */
[----:B------:R-:W-:Y:S02]  /*4cc0*/  IADD3.X R37, PT, PT, R37, UR17, RZ, P5, !PT ;  /* 0x0000001125257c10 */ /* 0x000fe4000affe4ff */
[-C--:B------:R-:W-:Y:S02]  /*4cd0*/  @P3 MOV R3, R39.reuse ;  /* 0x0000002700033202 */ /* 0x080fe40000000f00 */
[----:B------:R-:W-:Y:S01]  /*4ce0*/  @P3 IADD3 R30, P4, PT, R30, 0x200, RZ ;  /* 0x000002001e1e3810 */ /* 0x000fe20007f9e0ff */
[----:B------:R-:W0:Y:S03]  /*4cf0*/  LDS R20, [R5] ;  /* 0x0000000005147984 */ /* 0x000e260000000800 */
[----:B------:R-:W-:Y:S01]  /*4d00*/  @P3 IADD3.X R39, PT, PT, RZ, R39, RZ, P4, !PT ;  /* 0x00000027ff273210 */ /* 0x000fe200027fe4ff */
        /* <DEDUP_REMOVED lines=65> */
.L_x_3502:
        /* <DEDUP_REMOVED lines=8> */
.L_x_3545:
[----:B------:R-:W-:Y:S05]  /*51a0*/  BSYNC B0 ;  /* 0x0000000000007941 */ /* 0x000fea0003800000 */
.L_x_3544:
        /* <DEDUP_REMOVED lines=8> */
.L_x_3546:
[----:B------:R-:W-:-:S05]  /*5230*/  FADD.FTZ R84, R84, R119 ;  /* 0x0000007754547221 */ /* 0x000fca0000010000 */
[----:B------:R-:W-:Y:S01]  /*5240*/  MOV R124, R84 ;  /* 0x00000054007c7202 */ /* 0x000fe20000000f00 */
[----:B------:R-:W-:Y:S01]  /*5250*/  HFMA2 R123, -RZ, RZ, 0, 1.1920928955078125e-07 ;  /* 0x00000002ff7b7431 */ /* 0x000fe200000001ff */
[----:B------:R-:W-:-:S07]  /*5260*/  MOV R85, R121 ;  /* 0x0000007900557202 */ /* 0x000fce0000000f00 */
[----:B------:R-:W-:Y:S05]  /*5270*/  WARPSYNC.COLLECTIVE R117, `(.L_x_3547) ;  /* 0x0000000075087348 */ /* 0x000fea0003c00000 */
[----:B------:R0:W1:Y:S02]  /*5280*/  SHFL.BFLY P1, R121, R124, R123, R125 ;  /* 0x0c00007b7c797389 */ /* 0x000064000002007d */
[----:B01----:R-:W-:Y:S05]  /*5290*/  ENDCOLLECTIVE ;  /* 0x000000000000791b */ /* 0x003fea0003800000 */
.L_x_3547:
[----:B------:R-:W-:-:S05]  /*52a0*/  FADD.FTZ R85, R85, R122 ;  /* 0x0000007a55557221 */ /* 0x000fca0000010000 */
[----:B------:R-:W-:Y:S02]  /*52b0*/  MOV R124, R85 ;  /* 0x00000055007c7202 */ /* 0x000fe40000000f00 */
[----:B------:R-:W-:-:S07]  /*52c0*/  MOV R87, R121 ;  /* 0x0000007900577202 */ /* 0x000fce0000000f00 */
[----:B------:R-:W-:Y:S05]  /*52d0*/  WARPSYNC.COLLECTIVE R117, `(.L_x_3548) ;  /* 0x0000000075087348 */ /* 0x000fea0003c00000 */
[----:B------:R0:W1:Y:S02]  /*52e0*/  SHFL.BFLY P1, R121, R124, R123, R125 ;  /* 0x0c00007b7c797389 */ /* 0x000064000002007d */
[----:B01----:R-:W-:Y:S05]  /*52f0*/  ENDCOLLECTIVE ;  /* 0x000000000000791b */ /* 0x003fea0003800000 */
.L_x_3548:
[----:B------:R-:W-:-:S05]  /*5300*/  FADD.FTZ R87, R84, R87 ;  /* 0x0000005754577221 */ /* 0x000fca0000010000 */
[----:B------:R-:W-:Y:S01]  /*5310*/  MOV R124, R87 ;  /* 0x00000057007c7202 */ /* 0x000fe20000000f00 */
[----:B------:R-:W-:Y:S01]  /*5320*/  HFMA2 R123, -RZ, RZ, 0, 2.384185791015625e-07 ;  /* 0x00000004ff7b7431 */ /* 0x000fe200000001ff */
[----:B------:R-:W-:-:S07]  /*5330*/  MOV R86, R121 ;  /* 0x0000007900567202 */ /* 0x000fce0000000f00 */
[----:B------:R-:W-:Y:S05]  /*5340*/  WARPSYNC.COLLECTIVE R117, `(.L_x_3549) ;  /* 0x0000000075087348 */ /* 0x000fea0003c00000 */
[----:B------:R0:W1:Y:S02]  /*5350*/  SHFL.BFLY P1, R121, R124, R123, R125 ;  /* 0x0c00007b7c797389 */ /* 0x000064000002007d */
[----:B01----:R-:W-:Y:S05]  /*5360*/  ENDCOLLECTIVE ;  /* 0x000000000000791b */ /* 0x003fea0003800000 */
.L_x_3549:
[----:B------:R-:W-:-:S05]  /*5370*/  FADD.FTZ R86, R85, R86 ;  /* 0x0000005655567221 */ /* 0x000fca0000010000 */
[----:B------:R-:W-:Y:S02]  /*5380*/  MOV R124, R86 ;  /* 0x00000056007c7202 */ /* 0x000fe40000000f00 */
[----:B------:R-:W-:-:S07]  /*5390*/  MOV R88, R121 ;  /* 0x0000007900587202 */ /* 0x000fce0000000f00 */
[----:B------:R-:W-:Y:S05]  /*53a0*/  WARPSYNC.COLLECTIVE R117, `(.L_x_3550) ;  /* 0x0000000075087348 */ /* 0x000fea0003c00000 */
[----:B------:R0:W1:Y:S02]  /*53b0*/  SHFL.BFLY P1, R121, R124, R123, R125 ;  /* 0x0c00007b7c797389 */ /* 0x000064000002007d */
[----:B01----:R-:W-:Y:S05]  /*53c0*/  ENDCOLLECTIVE ;  /* 0x000000000000791b */ /* 0x003fea0003800000 */
.L_x_3550:
[----:B------:R-:W-:-:S05]  /*53d0*/  FADD.FTZ R88, R87, R88 ;  /* 0x0000005857587221 */ /* 0x000fca0000010000 */
[----:B------:R-:W-:Y:S01]  /*53e0*/  MOV R124, R88 ;  /* 0x00000058007c7202 */ /* 0x000fe20000000f00 */
[----:B------:R-:W-:Y:S01]  /*53f0*/  HFMA2 R123, -RZ, RZ, 0, 4.76837158203125e-07 ;  /* 0x00000008ff7b7431 */ /* 0x000fe200000001ff */
[----:B------:R-:W-:-:S07]  /*5400*/  MOV R89, R121 ;  /* 0x0000007900597202 */ /* 0x000fce0000000f00 */
[----:B------:R-:W-:Y:S05]  /*5410*/  WARPSYNC.COLLECTIVE R117, `(.L_x_3551) ;  /* 0x0000000075087348 */ /* 0x000fea0003c00000 */
[----:B------:R0:W1:Y:S02]  /*5420*/  SHFL.BFLY P1, R121, R124, R123, R125 ;  /* 0x0c00007b7c797389 */ /* 0x000064000002007d */
[----:B01----:R-:W-:Y:S05]  /*5430*/  ENDCOLLECTIVE ;  /* 0x000000000000791b */ /* 0x003fea0003800000 */
.L_x_3551:
[----:B------:R-:W-:-:S05]  /*5440*/  FADD.FTZ R89, R86, R89 ;  /* 0x0000005956597221 */ /* 0x000fca0000010000 */
[----:B------:R-:W-:Y:S02]  /*5450*/  MOV R124, R89 ;  /* 0x00000059007c7202 */ /* 0x000fe40000000f00 */
[----:B------:R-:W-:-:S07]  /*5460*/  MOV R91, R121 ;  /* 0x00000079005b7202 */ /* 0x000fce0000000f00 */
[----:B------:R-:W-:Y:S05]  /*5470*/  WARPSYNC.COLLECTIVE R117, `(.L_x_3552) ;  /* 0x0000000075087348 */ /* 0x000fea0003c00000 */
[----:B------:R0:W1:Y:S02]  /*5480*/  SHFL.BFLY P1, R121, R124, R123, R125 ;  /* 0x0c00007b7c797389 */ /* 0x000064000002007d */
[----:B01----:R-:W-:Y:S05]  /*5490*/  ENDCOLLECTIVE ;  /* 0x000000000000791b */ /* 0x003fea0003800000 */
.L_x_3552:
[----:B------:R-:W-:-:S05]  /*54a0*/  FADD.FTZ R91, R88, R91 ;  /* 0x0000005b585b7221 */ /* 0x000fca0000010000 */
[----:B------:R-:W-:Y:S01]  /*54b0*/  MOV R124, R91 ;  /* 0x0000005b007c7202 */ /* 0x000fe20000000f00 */
[----:B------:R-:W-:Y:S01]  /*54c0*/  HFMA2 R123, -RZ, RZ, 0, 9.5367431640625e-07 ;  /* 0x00000010ff7b7431 */ /* 0x000fe200000001ff */
[----:B------:R-:W-:-:S07]  /*54d0*/  MOV R90, R121 ;  /* 0x00000079005a7202 */ /* 0x000fce0000000f00 */
[----:B------:R-:W-:Y:S05]  /*54e0*/  WARPSYNC.COLLECTIVE R117, `(.L_x_3553) ;  /* 0x0000000075087348 */ /* 0x000fea0003c00000 */
[----:B------:R0:W1:Y:S02]  /*54f0*/  SHFL.BFLY P1, R121, R124, R123, R125 ;  /* 0x0c00007b7c797389 */ /* 0x000064000002007d */
[----:B01----:R-:W-:Y:S05]  /*5500*/  ENDCOLLECTIVE ;  /* 0x000000000000791b */ /* 0x003fea0003800000 */
.L_x_3553:
[----:B------:R-:W-:-:S05]  /*5510*/  FADD.FTZ R90, R89, R90 ;  /* 0x0000005a595a7221 */ /* 0x000fca0000010000 */
[----:B------:R-:W-:Y:S02]  /*5520*/  MOV R124, R90 ;  /* 0x0000005a007c7202 */ /* 0x000fe40000000f00 */
[----:B------:R-:W-:-:S07]  /*5530*/  MOV R84, R121 ;  /* 0x0000007900547202 */ /* 0x000fce0000000f00 */
[----:B------:R-:W-:Y:S05]  /*5540*/  WARPSYNC.COLLECTIVE R117, `(.L_x_3554) ;  /* 0x0000000075087348 */ /* 0x000fea0003c00000 */
[----:B------:R0:W1:Y:S02]  /*5550*/  SHFL.BFLY P1, R121, R124, R123, R125 ;  /* 0x0c00007b7c797389 */ /* 0x000064000002007d */
[----:B01----:R-:W-:Y:S05]  /*5560*/  ENDCOLLECTIVE ;  /* 0x000000000000791b */ /* 0x003fea0003800000 */
.L_x_3554:
[----:B------:R-:W-:Y:S01]  /*5570*/  MOV R85, R121 ;  /* 0x0000007900557202 */ /* 0x000fe20000000f00 */
[----:B------:R-:W-:Y:S06]  /*5580*/  BRA `(.L_x_3555) ;  /* 0xffffffc400907947 */ /* 0x000fec000383ffff */
.L_x_3556:
        /* <DEDUP_REMOVED lines=15> */
.L_x_3996:


//--------------------- .text._ZN10layer_norm31ln_parallel_residual_bwd_kernelINS_13Kernel_traitsIfffffjLj512ELj1ELj4ELj1ELj16ENS_18Kernel_traits_baseILj512EfffffjLj128EEEEELb0ELb1ELb1EEEvNS_9BwdParamsE --------------------------
	.section	.text._ZN10layer_norm31ln_parallel_residual_bwd_kernelINS_13Kernel_traitsIfffffjLj512ELj1ELj4ELj1ELj16ENS_18Kernel_traits_baseILj512EfffffjLj128EEEEELb0ELb1ELb1EEEvNS_9BwdParamsE,"ax",@progbits
	.align	128
        .global         _ZN10layer_norm31ln_parallel_residual_bwd_kernelINS_13Kernel_traitsIfffffjLj512ELj1ELj4ELj1ELj16ENS_18Kernel_traits_baseILj512EfffffjLj128EEEEELb0ELb1ELb1EEEvNS_9BwdParamsE
        .type           _ZN10layer_norm31ln_parallel_residual_bwd_kernelINS_13Kernel_traitsIfffffjLj512ELj1ELj4ELj1ELj16ENS_18Kernel_traits_baseILj512EfffffjLj128EEEEELb0ELb1ELb1EEEvNS_9BwdParamsE,@function
        .size           _ZN10layer_norm31ln_parallel_residual_bwd_kernelINS_13Kernel_traitsIfffffjLj512ELj1ELj4ELj1ELj16ENS_18Kernel_traits_baseILj512EfffffjLj128EEEEELb0ELb1ELb1EEEvNS_9BwdParamsE,(.L_x_3997 - _ZN10layer_norm31ln_parallel_residual_bwd_kernelINS_13Kernel_traitsIfffffjLj512ELj1ELj4ELj1ELj16ENS_18Kernel_traits_baseILj512EfffffjLj128EEEEELb0ELb1ELb1EEEvNS_9BwdParamsE)
        .other          _ZN10layer_norm31ln_parallel_residual_bwd_kernelINS_13Kernel_traitsIfffffjLj512ELj1ELj4ELj1ELj16ENS_18Kernel_traits_baseILj512EfffffjLj128EEEEELb0ELb1ELb1EEEvNS_9BwdParamsE,@"STO_CUDA_ENTRY STV_DEFAULT"
_ZN10layer_norm31ln_parallel_residual_bwd_kernelINS_13Kernel_traitsIfffffjLj512ELj1ELj4ELj1ELj16ENS_18Kernel_traits_baseILj512EfffffjLj128EEEEELb0ELb1ELb1EEEvNS_9BwdParamsE:
.text._ZN10layer_norm31ln_parallel_residual_bwd_kernelINS_13Kernel_traitsIfffffjLj512ELj1ELj4ELj1ELj16ENS_18Kernel_traits_baseILj512EfffffjLj128EEEEELb0ELb1ELb1EEEvNS_9BwdParamsE:
        /* <DEDUP_REMOVED lines=50> */
[----:B------:R-:W-:Y:S02]  /*0320*/  CS2R R82, SRZ ;  /* 0x0000000000527805 */ /* 0x000fe4000001ff00 */
[----:B------:R-:W-:Y:S02]  /*0330*/  CS2R R80, SRZ ;  /* 0x0000000000507805 */ /* 0x000fe4000001ff00 */
[----:B------:R-:W-:Y:S01]  /*0340*/  CS2R R78, SRZ ;  /* 0x00000000004e7805 */ /* 0x000fe2000001ff00 */
[----:B------:R-:W5:Y:S04]  /*0350*/  LDG.E.128 R12, desc[UR10][R2.64+0x400] ;  /* 0x0004000a020c7981 */ /* 0x000f68000c1e1d00 */
[----:B------:R-:W5:Y:S04]  /*0360*/  LDG.E.128 R8, desc[UR10][R2.64+0x200] ;  /* 0x0002000a02087981 */ /* 0x000f68000c1e1d00 */
[----:B------:R0:W5:Y:S02]  /*0370*/  LDG.E.128 R4, desc[UR10][R2.64] ;  /* 0x0000000a02047981 */ /* 0x000164000c1e1d00 */
[----:B01----:R-:W-:-:S07]  /*0380*/  MOV R2, RZ ;  /* 0x000000ff00027202 */ /* 0x003fce0000000f00 */
.L_x_3595:
[----:B------:R-:W0:Y:S08]  /*0390*/  LDC.64 R44, c[0x0][0x3c0] ;  /* 0x0000f000ff2c7b82 */ /* 0x000e300000000a00 */
[----:B------:R-:W1:Y:S08]  /*03a0*/  LDC.64 R46, c[0x0][0x3c8] ;  /* 0x0000f200ff2e7b82 */ /* 0x000e700000000a00 */
[----:B------:R-:W2:Y:S01]  /*03b0*/  LDC.64 R76, c[0x0][0x438] ;  /* 0x00010e00ff4c7b82 */ /* 0x000ea20000000a00 */
[----:B0-----:R-:W-:-:S05]  /*03c0*/  IMAD.WIDE R44, R110, 0x4, R44 ;  /* 0x000000046e2c7825 */ /* 0x001fca00078e022c */
[----:B------:R-:W3:Y:S01]  /*03d0*/  LDG.E R3, desc[UR10][R44.64] ;  /* 0x0000000a2c037981 */ /* 0x000ee2000c1e1900 */
[----:B-1----:R-:W-:-:S05]  /*03e0*/  IMAD.WIDE R46, R110, 0x4, R46 ;  /* 0x000000046e2e7825 */ /* 0x002fca00078e022e */
[----:B-----5:R0:W5:Y:S01]  /*03f0*/  LDG.E R113, desc[UR10][R46.64] ;  /* 0x0000000a2e717981 */ /* 0x020162000c1e1900 */
        /* <DEDUP_REMOVED lines=48> */
[----:B-----5:R-:W-:Y:S01]  /*0700*/  FMUL.FTZ R3, R113, R60 ;  /* 0x0000003c71037220 */ /* 0x020fe20000410000 */
[----:B------:R-:W-:Y:S01]  /*0710*/  FMUL.FTZ R133, R5, R45 ;  /* 0x0000002d05857220 */ /* 0x000fe20000410000 */
[----:B------:R-:W-:Y:S01]  /*0720*/  FMUL.FTZ R122, R113, R122 ;  /* 0x0000007a717a7220 */ /* 0x000fe20000410000 */
[----:B------:R-:W-:Y:S01]  /*0730*/  FADD.FTZ R60, RZ, R126 ;  /* 0x0000007eff3c7221 */ /* 0x000fe20000010000 */
[----:B------:R-:W-:Y:S01]  /*0740*/  FFMA.FTZ R61, R3, R126, RZ ;  /* 0x0000007e033d7223 */ /* 0x000fe200000100ff */
        /* <DEDUP_REMOVED lines=73> */
[----:B------:R-:W-:Y:S01]  /*0be0*/  FFMA.FTZ R130, R60, R65, R153 ;  /* 0x000000413c827223 */ /* 0x000fe20000010099 */
[----:B------:R-:W-:Y:S06]  /*0bf0*/  BRA `(.L_x_3561) ;  /* 0x0000000400f87947 */ /* 0x000fec0003800000 */
.L_x_3560:
        /* <DEDUP_REMOVED lines=125> */
[----:B------:R-:W-:-:S07]  /*13d0*/  FFMA.FTZ R130, R60, R65, R153 ;  /* 0x000000413c827223 */ /* 0x000fce0000010099 */
.L_x_3561:
        /* <DEDUP_REMOVED lines=52> */
.L_x_3607:
        /* <DEDUP_REMOVED lines=25> */
.L_x_3565:
        /* <DEDUP_REMOVED lines=17> */
.L_x_3564:
        /* <DEDUP_REMOVED lines=20> */
.L_x_3567:
        /* <DEDUP_REMOVED lines=21> */
.L_x_3563:
        /* <DEDUP_REMOVED lines=19> */
.L_x_3569:
        /* <DEDUP_REMOVED lines=17> */
.L_x_3568:
        /* <DEDUP_REMOVED lines=20> */
.L_x_3570:
        /* <DEDUP_REMOVED lines=20> */
.L_x_3566:
        /* <DEDUP_REMOVED lines=39> */
.L_x_3573:
        /* <DEDUP_REMOVED lines=17> */
.L_x_3572:
        /* <DEDUP_REMOVED lines=18> */
.L_x_3575:
        /* <DEDUP_REMOVED lines=13> */
.L_x_3571:
        /* <DEDUP_REMOVED lines=23> */
.L_x_3577:
        /* <DEDUP_REMOVED lines=17> */
.L_x_3576:
        /* <DEDUP_REMOVED lines=18> */
.L_x_3578:
        /* <DEDUP_REMOVED lines=12> */
.L_x_3574:
        /* <DEDUP_REMOVED lines=32> */
.L_x_3581:
        /* <DEDUP_REMOVED lines=17> */
.L_x_3580:
        /* <DEDUP_REMOVED lines=18> */
.L_x_3583:
        /* <DEDUP_REMOVED lines=13> */
.L_x_3579:
        /* <DEDUP_REMOVED lines=23> */
.L_x_3585:
        /* <DEDUP_REMOVED lines=17> */
.L_x_3584:
        /* <DEDUP_REMOVED lines=18> */
.L_x_3586:
        /* <DEDUP_REMOVED lines=12> */
.L_x_3582:
        /* <DEDUP_REMOVED lines=32> */
.L_x_3589:
        /* <DEDUP_REMOVED lines=17> */
.L_x_3588:
        /* <DEDUP_REMOVED lines=18> */
.L_x_3591:
        /* <DEDUP_REMOVED lines=13> */
.L_x_3587:
        /* <DEDUP_REMOVED lines=23> */
.L_x_3593:
        /* <DEDUP_REMOVED lines=17> */
.L_x_3592:
        /* <DEDUP_REMOVED lines=18> */
.L_x_3594:
        /* <DEDUP_REMOVED lines=12> */
.L_x_3590:
        /* <DEDUP_REMOVED lines=13> */
.L_x_3559:
        /* <DEDUP_REMOVED lines=32> */
.L_x_3558:
[----:B------:R-:W-:Y:S05]  /*4070*/  BSYNC B0 ;  /* 0x0000000000007941 */ /* 0x000fea0003800000 */
.L_x_3557:
        /* <DEDUP_REMOVED lines=57> */
[----:B------:R-:W3:Y:S01]  /*4410*/  LDS R40, [R2+0x800] ;  /* 0x0008000002287984 */ /* 0x000ee20000000800 */
[----:B0-----:R-:W-:-:S03]  /*4420*/  IMAD R16, R16, UR9, RZ ;  /* 0x0000000910107c24 */ /* 0x001fc6000f8e02ff */
[----:B------:R-:W0:Y:S02]  /*4430*/  LDS R30, [R2+0x400] ;  /* 0x00040000021e7984 */ /* 0x000e240000000800 */
[----:B------:R-:W-:Y:S02]  /*4440*/  IADD3 R111, P0, PT, R16, R111, RZ ;  /* 0x0000006f106f7210 */ /* 0x000fe40007f1e0ff */
[----:B------:R-:W4:Y:S02]  /*4450*/  LDS R42, [R2+0xa00] ;  /* 0x000a0000022a7984 */ /* 0x000f240000000800 */
[----:B------:R-:W-:Y:S02]  /*4460*/  SHF.L.U32 R4, R111, 0x2, RZ ;  /* 0x000000026f047819 */ /* 0x000fe400000006ff */
        /* <DEDUP_REMOVED lines=12> */
[----:B0-----:R-:W-:-:S03]  /*4530*/  FADD.FTZ R30, RZ, R30 ;  /* 0x0000001eff1e7221 */ /* 0x001fc60000010000 */
[----:B------:R-:W0:Y:S01]  /*4540*/  LDS R19, [R2+0x1c00] ;  /* 0x001c000002137984 */ /* 0x000e220000000800 */
[----:B----4-:R-:W-:-:S03]  /*4550*/  FADD.FTZ R29, R29, R42 ;  /* 0x0000002a1d1d7221 */ /* 0x010fc60000010000 */
[----:B------:R4:W0:Y:S01]  /*4560*/  LDS R21, [R2+0x1e00] ;  /* 0x001e000002157984 */ /* 0x0008220000000800 */
[----:B-----5:R-:W-:Y:S01]  /*4570*/  FADD.FTZ R0, RZ, R0 ;  /* 0x00000000ff007221 */ /* 0x020fe20000010000 */
[----:B------:R-:W-:Y:S01]  /*4580*/  FADD.FTZ R27, R27, R44 ;  /* 0x0000002c1b1b7221 */ /* 0x000fe20000010000 */
[----:B----4-:R-:W-:Y:S01]  /*4590*/  IADD3.X R2, PT, PT, RZ, RZ, RZ, P0, !PT ;  /* 0x000000ffff027210 */ /* 0x010fe200007fe4ff */
[----:B------:R-:W-:-:S03]  /*45a0*/  FADD.FTZ R13, R30, R13 ;  /* 0x0000000d1e0d7221 */ /* 0x000fc60000010000 */
[----:B------:R-:W-:Y:S01]  /*45b0*/  SHF.L.U64.HI R5, R111, 0x2, R2 ;  /* 0x000000026f057819 */ /* 0x000fe20000010202 */
[----:B------:R-:W-:Y:S01]  /*45c0*/  FADD.FTZ R29, R29, R46 ;  /* 0x0000002e1d1d7221 */ /* 0x000fe20000010000 */
[C---:B------:R-:W-:Y:S02]  /*45d0*/  IADD3 R2, P0, PT, R4.reuse, UR18, RZ ;  /* 0x0000001204027c10 */ /* 0x040fe4000ff1e0ff */
[----:B------:R-:W-:Y:S01]  /*45e0*/  IADD3 R4, P1, PT, R4, UR16, RZ ;  /* 0x0000001004047c10 */ /* 0x000fe2000ff3e0ff */
[----:B------:R-:W-:Y:S01]  /*45f0*/  FADD.FTZ R0, R0, R15 ;  /* 0x0000000f00007221 */ /* 0x000fe20000010000 */
[----:B------:R-:W-:Y:S01]  /*4600*/  IADD3.X R3, PT, PT, R5, UR19, RZ, P0, !PT ;  /* 0x0000001305037c10 */ /* 0x000fe200087fe4ff */
[----:B------:R-:W-:Y:S01]  /*4610*/  FADD.FTZ R27, R27, R20 ;  /* 0x000000141b1b7221 */ /* 0x000fe20000010000 */
[----:B------:R-:W-:Y:S01]  /*4620*/  IADD3.X R5, PT, PT, R5, UR17, RZ, P1, !PT ;  /* 0x0000001105057c10 */ /* 0x000fe20008ffe4ff */
[----:B-1----:R-:W-:-:S03]  /*4630*/  FADD.FTZ R12, R13, R12 ;  /* 0x0000000c0d0c7221 */ /* 0x002fc60000010000 */
[----:B------:R-:W-:Y:S01]  /*4640*/  STG.E desc[UR10][R2.64], R27 ;  /* 0x0000001b02007986 */ /* 0x000fe2000c10190a */
[----:B--2---:R-:W-:-:S03]  /*4650*/  FADD.FTZ R29, R29, R14 ;  /* 0x0000000e1d1d7221 */ /* 0x004fc60000010000 */
[----:B------:R-:W-:Y:S01]  /*4660*/  STG.E desc[UR10][R4.64], R7 ;  /* 0x0000000704007986 */ /* 0x000fe2000c10190a */
[----:B---3--:R-:W-:-:S03]  /*4670*/  FADD.FTZ R0, R0, R17 ;  /* 0x0000001100007221 */ /* 0x008fc60000010000 */
[----:B------:R-:W-:Y:S01]  /*4680*/  STG.E desc[UR10][R2.64+0x200], R29 ;  /* 0x0002001d02007986 */ /* 0x000fe2000c10190a */
[----:B0-----:R-:W-:-:S03]  /*4690*/  FADD.FTZ R19, R12, R19 ;  /* 0x000000130c137221 */ /* 0x001fc60000010000 */
[----:B------:R-:W-:Y:S01]  /*46a0*/  STG.E desc[UR10][R4.64+0x200], R9 ;  /* 0x0002000904007986 */ /* 0x000fe2000c10190a */
[----:B------:R-:W-:-:S03]  /*46b0*/  FADD.FTZ R21, R0, R21 ;  /* 0x0000001500157221 */ /* 0x000fc60000010000 */
[----:B------:R-:W-:Y:S04]  /*46c0*/  STG.E desc[UR10][R2.64+0x400], R19 ;  /* 0x0004001302007986 */ /* 0x000fe8000c10190a */
[----:B------:R-:W-:Y:S04]  /*46d0*/  STG.E desc[UR10][R4.64+0x400], R25 ;  /* 0x0004001904007986 */ /* 0x000fe8000c10190a */
[----:B------:R-:W-:Y:S04]  /*46e0*/  STG.E desc[UR10][R2.64+0x600], R21 ;  /* 0x0006001502007986 */ /* 0x000fe8000c10190a */
[----:B------:R-:W-:Y:S01]  /*46f0*/  STG.E desc[UR10][R4.64+0x600], R11 ;  /* 0x0006000b04007986 */ /* 0x000fe2000c10190a */
[----:B------:R-:W-:Y:S05]  /*4700*/  EXIT ;  /* 0x000000000000794d */ /* 0x000fea0003800000 */
.L_x_3562:
        /* <DEDUP_REMOVED lines=8> */
.L_x_3597:
[----:B------:R-:W-:Y:S05]  /*4790*/  BSYNC B2 ;  /* 0x0000000000027941 */ /* 0x000fea0003800000 */
.L_x_3596:
        /* <DEDUP_REMOVED lines=8> */
.L_x_3598:
[----:B------:R-:W-:-:S05]  /*4820*/  FADD.FTZ R45, R45, R128 ;  /* 0x000000802d2d7221 */ /* 0x000fca0000010000 */
[----:B------:R-:W-:Y:S01]  /*4830*/  MOV R55, R45 ;  /* 0x0000002d00377202 */ /* 0x000fe20000000f00 */
[----:B------:R-:W-:Y:S01]  /*4840*/  HFMA2 R54, -RZ, RZ, 0, 1.1920928955078125e-07 ;  /* 0x00000002ff367431 */ /* 0x000fe200000001ff */
[----:B------:R-:W-:-:S07]  /*4850*/  MOV R47, R53 ;  /* 0x00000035002f7202 */ /* 0x000fce0000000f00 */
[----:B------:R-:W-:Y:S05]  /*4860*/  WARPSYNC.COLLECTIVE R52, `(.L_x_3599) ;  /* 0x0000000034087348 */ /* 0x000fea0003c00000 */
[----:B------:R0:W1:Y:S02]  /*4870*/  SHFL.BFLY P2, R53, R55, R54, R57 ;  /* 0x0c00003637357389 */ /* 0x0000640000040039 */
[----:B01----:R-:W-:Y:S05]  /*4880*/  ENDCOLLECTIVE ;  /* 0x000000000000791b */ /* 0x003fea0003800000 */
.L_x_3599:
[----:B------:R-:W-:-:S05]  /*4890*/  FADD.FTZ R47, R47, R130 ;  /* 0x000000822f2f7221 */ /* 0x000fca0000010000 */
[----:B------:R-:W-:Y:S02]  /*48a0*/  MOV R55, R47 ;  /* 0x0000002f00377202 */ /* 0x000fe40000000f00 */
[----:B------:R-:W-:-:S07]  /*48b0*/  MOV R44, R53 ;  /* 0x00000035002c7202 */ /* 0x000fce0000000f00 */
[----:B------:R-:W-:Y:S05]  /*48c0*/  WARPSYNC.COLLECTIVE R52, `(.L_x_3600) ;  /* 0x0000000034087348 */ /* 0x000fea0003c00000 */
[----:B------:R0:W1:Y:S02]  /*48d0*/  SHFL.BFLY P2, R53, R55, R54, R57 ;  /* 0x0c00003637357389 */ /* 0x0000640000040039 */
[----:B01----:R-:W-:Y:S05]  /*48e0*/  ENDCOLLECTIVE ;  /* 0x000000000000791b */ /* 0x003fea0003800000 */
.L_x_3600:
[----:B------:R-:W-:-:S05]  /*48f0*/  FADD.FTZ R44, R45, R44 ;  /* 0x0000002c2d2c7221 */ /* 0x000fca0000010000 */
[----:B------:R-:W-:Y:S01]  /*4900*/  MOV R55, R44 ;  /* 0x0000002c00377202 */ /* 0x000fe20000000f00 */
[----:B------:R-:W-:Y:S01]  /*4910*/  HFMA2 R54, -RZ, RZ, 0, 2.384185791015625e-07 ;  /* 0x00000004ff367431 */ /* 0x000fe200000001ff */
[----:B------:R-:W-:-:S07]  /*4920*/  MOV R46, R53 ;  /* 0x00000035002e7202 */ /* 0x000fce0000000f00 */
[----:B------:R-:W-:Y:S05]  /*4930*/  WARPSYNC.COLLECTIVE R52, `(.L_x_3601) ;  /* 0x0000000034087348 */ /* 0x000fea0003c00000 */
[----:B------:R0:W1:Y:S02]  /*4940*/  SHFL.BFLY P2, R53, R55, R54, R57 ;  /* 0x0c00003637357389 */ /* 0x0000640000040039 */
[----:B01----:R-:W-:Y:S05]  /*4950*/  ENDCOLLECTIVE ;  /* 0x000000000000791b */ /* 0x003fea0003800000 */
.L_x_3601:
[----:B------:R-:W-:-:S05]  /*4960*/  FADD.FTZ R46, R47, R46 ;  /* 0x0000002e2f2e7221 */ /* 0x000fca0000010000 */
[----:B------:R-:W-:Y:S02]  /*4970*/  MOV R55, R46 ;  /* 0x0000002e00377202 */ /* 0x000fe40000000f00 */
[----:B------:R-:W-:-:S07]  /*4980*/  MOV R49, R53 ;  /* 0x0000003500317202 */ /* 0x000fce0000000f00 */
[----:B------:R-:W-:Y:S05]  /*4990*/  WARPSYNC.COLLECTIVE R52, `(.L_x_3602) ;  /* 0x0000000034087348 */ /* 0x000fea0003c00000 */
[----:B------:R0:W1:Y:S02]  /*49a0*/  SHFL.BFLY P2, R53, R55, R54, R57 ;  /* 0x0c00003637357389 */ /* 0x0000640000040039 */
[----:B01----:R-:W-:Y:S05]  /*49b0*/  ENDCOLLECTIVE ;  /* 0x000000000000791b */ /* 0x003fea0003800000 */
.L_x_3602:
[----:B------:R-:W-:-:S05]  /*49c0*/  FADD.FTZ R49, R44, R49 ;  /* 0x000000312c317221 */ /* 0x000fca0000010000 */
[----:B------:R-:W-:Y:S01]  /*49d0*/  MOV R55, R49 ;  /* 0x0000003100377202 */ /* 0x000fe20000000f00 */
[----:B------:R-:W-:Y:S01]  /*49e0*/  HFMA2 R54, -RZ, RZ, 0, 4.76837158203125e-07 ;  /* 0x00000008ff367431 */ /* 0x000fe200000001ff */
[----:B------:R-:W-:-:S07]  /*49f0*/  MOV R51, R53 ;  /* 0x0000003500337202 */ /* 0x000fce0000000f00 */
[----:B------:R-:W-:Y:S05]  /*4a00*/  WARPSYNC.COLLECTIVE R52, `(.L_x_3603) ;  /* 0x0000000034087348 */ /* 0x000fea0003c00000 */
[----:B------:R0:W1:Y:S02]  /*4a10*/  SHFL.BFLY P2, R53, R55, R54, R57 ;  /* 0x0c00003637357389 */ /* 0x0000640000040039 */
[----:B01----:R-:W-:Y:S05]  /*4a20*/  ENDCOLLECTIVE ;  /* 0x000000000000791b */ /* 0x003fea0003800000 */
.L_x_3603:
[----:B------:R-:W-:-:S05]  /*4a30*/  FADD.FTZ R51, R46, R51 ;  /* 0x000000332e337221 */ /* 0x000fca0000010000 */
[----:B------:R-:W-:Y:S02]  /*4a40*/  MOV R55, R51 ;  /* 0x0000003300377202 */ /* 0x000fe40000000f00 */
[----:B------:R-:W-:-:S07]  /*4a50*/  MOV R48, R53 ;  /* 0x0000003500307202 */ /* 0x000fce0000000f00 */
[----:B------:R-:W-:Y:S05]  /*4a60*/  WARPSYNC.COLLECTIVE R52, `(.L_x_3604) ;  /* 0x0000000034087348 */ /* 0x000fea0003c00000 */
[----:B------:R0:W1:Y:S02]  /*4a70*/  SHFL.BFLY P2, R53, R55, R54, R57 ;  /* 0x0c00003637357389 */ /* 0x0000640000040039 */
[----:B01----:R-:W-:Y:S05]  /*4a80*/  ENDCOLLECTIVE ;  /* 0x000000000000791b */ /* 0x003fea0003800000 */
.L_x_3604:
[----:B------:R-:W-:-:S05]  /*4a90*/  FADD.FTZ R48, R49, R48 ;  /* 0x0000003031307221 */ /* 0x000fca0000010000 */
[----:B------:R-:W-:Y:S01]  /*4aa0*/  MOV R55, R48 ;  /* 0x0000003000377202 */ /* 0x000fe20000000f00 */
[----:B------:R-:W-:Y:S01]  /*4ab0*/  HFMA2 R54, -RZ, RZ, 0, 9.5367431640625e-07 ;  /* 0x00000010ff367431 */ /* 0x000fe200000001ff */
[----:B------:R-:W-:-:S07]  /*4ac0*/  MOV R50, R53 ;  /* 0x0000003500327202 */ /* 0x000fce0000000f00 */
[----:B------:R-:W-:Y:S05]  /*4ad0*/  WARPSYNC.COLLECTIVE R52, `(.L_x_3605) ;  /* 0x0000000034087348 */ /* 0x000fea0003c00000 */
[----:B------:R0:W1:Y:S02]  /*4ae0*/  SHFL.BFLY P2, R53, R55, R54, R57 ;  /* 0x0c00003637357389 */ /* 0x0000640000040039 */
[----:B01----:R-:W-:Y:S05]  /*4af0*/  ENDCOLLECTIVE ;  /* 0x000000000000791b */ /* 0x003fea0003800000 */
.L_x_3605:
[----:B------:R-:W-:-:S05]  /*4b00*/  FADD.FTZ R50, R51, R50 ;  /* 0x0000003233327221 */ /* 0x000fca0000010000 */
[----:B------:R-:W-:Y:S02]  /*4b10*/  MOV R55, R50 ;  /* 0x0000003200377202 */ /* 0x000fe40000000f00 */
[----:B------:R-:W-:-:S07]  /*4b20*/  MOV R45, R53 ;  /* 0x00000035002d7202 */ /* 0x000fce0000000f00 */
[----:B------:R-:W-:Y:S05]  /*4b30*/  WARPSYNC.COLLECTIVE R52, `(.L_x_3606) ;  /* 0x0000000034087348 */ /* 0x000fea0003c00000 */
[----:B------:R0:W1:Y:S02]  /*4b40*/  SHFL.BFLY P2, R53, R55, R54, R57 ;  /* 0x0c00003637357389 */ /* 0x0000640000040039 */
[----:B01----:R-:W-:Y:S05]  /*4b50*/  ENDCOLLECTIVE ;  /* 0x000000000000791b */ /* 0x003fea0003800000 */
.L_x_3606:
[----:B------:R-:W-:Y:S01]  /*4b60*/  MOV R47, R53 ;  /* 0x00000035002f7202 */ /* 0x000fe20000000f00 */
[----:B------:R-:W-:Y:S06]  /*4b70*/  BRA `(.L_x_3607) ;  /* 0xffffffc800e87947 */ /* 0x000fec000383ffff */
.L_x_3608:
        /* <DEDUP_REMOVED lines=16> */
.L_x_3997:


//--------------------- .text._ZN10layer_norm31ln_parallel_residual_bwd_kernelINS_13Kernel_traitsIfffffjLj512ELj1ELj4ELj1ELj16ENS_18Kernel_traits_baseILj512EfffffjLj128EEEEELb1ELb0ELb0EEEvNS_9BwdParamsE --------------------------
	.section	.text._ZN10layer_norm31ln_parallel_residual_bwd_kernelINS_13Kernel_traitsIfffffjLj512ELj1ELj4ELj1ELj16ENS_18Kernel_traits_baseILj512EfffffjLj128EEEEELb1ELb0ELb0EEEvNS_9BwdParamsE,"ax",@progbits
	.align	128
        .global         _ZN10layer_norm31ln_parallel_residual_bwd_kernelINS_13Kernel_traitsIfffffjLj512ELj1ELj4ELj1ELj16ENS_18Kernel_traits_baseILj512EfffffjLj128EEEEELb1ELb0ELb0EEEvNS_9BwdParamsE
        .type           _ZN10layer_norm31ln_parallel_residual_bwd_kernelINS_13Kernel_traitsIfffffjLj512ELj1ELj4ELj1ELj16ENS_18Kernel_traits_baseILj512EfffffjLj128EEEEELb1ELb0ELb0EEEvNS_9BwdParamsE,@function
        .size           _ZN10layer_norm31ln_parallel_residual_bwd_kernelINS_13Kernel_traitsIfffffjLj512ELj1ELj4ELj1ELj16ENS_18Kernel_traits_baseILj512EfffffjLj128EEEEELb1ELb0ELb0EEEvNS_9BwdParamsE,(.L_x_3998 - _ZN10layer_norm31ln_parallel_residual_bwd_kernelINS_13Kernel_traitsIfffffjLj512ELj1ELj4ELj1ELj16ENS_18Kernel_traits_baseILj512EfffffjLj128EEEEELb1ELb0ELb0EEEvNS_9BwdParamsE)
        .other          _ZN10layer_norm31ln_parallel_residual_bwd_kernelINS_13Kernel_traitsIfffffjLj512ELj1ELj4ELj1ELj16ENS_18Kernel_traits_baseILj512EfffffjLj128EEEEELb1ELb0ELb0EEEvNS_9BwdParamsE,@"STO_CUDA_ENTRY STV_DEFAULT"
_ZN10layer_norm31ln_parallel_residual_bwd_kernelINS_13Kernel_traitsIfffffjLj512ELj1ELj4ELj1ELj16ENS_18Kernel_traits_baseILj512EfffffjLj128EEEEELb1ELb0ELb0EEEvNS_9BwdParamsE:
.text._ZN10layer_norm31ln_parallel_residual_bwd_kernelINS_13Kernel_traitsIfffffjLj512ELj1ELj4ELj1ELj16ENS_18Kernel_traits_baseILj512EfffffjLj128EEEEELb1ELb0ELb0EEEvNS_9BwdParamsE:
        /* <DEDUP_REMOVED lines=25> */
[----:B------:R-:W1:Y:S01]  /*0190*/  LDC.64 R8, c[0x0][0x3d0] ;  /* 0x0000f400ff087b82 */ /* 0x000e620000000a00 */
        /* <DEDUP_REMOVED lines=8> */
[----:B------:R3:W5:Y:S04]  /*0220*/  @P3 LDG.E.128 R112, desc[UR8][R4.64] ;  /* 0x0000000804703981 */ /* 0x000768000c1e1d00 */
[C---:B----4-:R-:W-:Y:S01]  /*0230*/  @P0 IMAD.WIDE.U32 R14, R3.reuse, 0x10, R10 ;  /* 0x00000010030e0825 */ /* 0x050fe200078e000a */
[----:B------:R3:W5:Y:S03]  /*0240*/  @P3 LDG.E.128 R108, desc[UR8][R6.64] ;  /* 0x00000008066c3981 */ /* 0x000766000c1e1d00 */
[C---:B-1----:R-:W-:Y:S01]  /*0250*/  @P0 IMAD.WIDE.U32 R12, R3.reuse, 0x10, R8 ;  /* 0x00000010030c0825 */ /* 0x042fe200078e0008 */
[----:B------:R-:W-:Y:S01]  /*0260*/  @P0 IADD3 R3, PT, PT, R3, 0x20, RZ ;  /* 0x0000002003030810 */ /* 0x000fe20007ffe0ff */
[----:B------:R-:W1:Y:S01]  /*0270*/  S2UR UR4, SR_CTAID.X ;  /* 0x00000000000479c3 */ /* 0x000e620000002500 */
[----:B------:R-:W-:Y:S01]  /*0280*/  SHF.R.U32.HI R137, RZ, 0x5, R137 ;  /* 0x00000005ff897819 */ /* 0x000fe20000011689 */
[----:B------:R3:W5:Y:S02]  /*0290*/  @P0 LDG.E.128 R100, desc[UR8][R14.64] ;  /* 0x000000080e640981 */ /* 0x000764000c1e1d00 */
[----:B------:R-:W-:-:S02]  /*02a0*/  @P1 IMAD.WIDE.U32 R16, R3, 0x10, R16 ;  /* 0x0000001003101825 */ /* 0x000fc400078e0010 */
[----:B------:R3:W5:Y:S02]  /*02b0*/  @P0 LDG.E.128 R104, desc[UR8][R12.64] ;  /* 0x000000080c680981 */ /* 0x000764000c1e1d00 */
[C---:B0-----:R-:W-:Y:S01]  /*02c0*/  @P1 IMAD.WIDE.U32 R18, R3.reuse, 0x10, R18 ;  /* 0x0000001003121825 */ /* 0x041fe200078e0012 */
[----:B------:R-:W-:Y:S01]  /*02d0*/  @P1 IADD3 R3, PT, PT, R3, 0x20, RZ ;  /* 0x0000002003031810 */ /* 0x000fe20007ffe0ff */
[----:B------:R3:W5:Y:S04]  /*02e0*/  @P1 LDG.E.128 R96, desc[UR8][R16.64] ;  /* 0x0000000810601981 */ /* 0x000768000c1e1d00 */
[C---:B------:R-:W-:Y:S01]  /*02f0*/  @P2 IMAD.WIDE.U32 R8, R3.reuse, 0x10, R20 ;  /* 0x0000001003082825 */ /* 0x040fe200078e0014 */
[----:B------:R3:W5:Y:S03]  /*0300*/  @P1 LDG.E.128 R92, desc[UR8][R18.64] ;  /* 0x00000008125c1981 */ /* 0x000766000c1e1d00 */
[----:B--2---:R-:W-:Y:S01]  /*0310*/  @P2 IMAD.WIDE.U32 R10, R3, 0x10, R22 ;  /* 0x00000010030a2825 */ /* 0x004fe200078e0016 */
[----:B------:R3:W5:Y:S04]  /*0320*/  @P2 LDG.E.128 R88, desc[UR8][R8.64] ;  /* 0x0000000808582981 */ /* 0x000768000c1e1d00 */
[----:B------:R3:W5:Y:S01]  /*0330*/  @P2 LDG.E.128 R84, desc[UR8][R10.64] ;  /* 0x000000080a542981 */ /* 0x000762000c1e1d00 */
[----:B-1----:R-:W-:-:S06]  /*0340*/  USHF.L.U32 UR4, UR4, 0x2, URZ ;  /* 0x0000000204047899 */ /* 0x002fcc00080006ff */
        /* <DEDUP_REMOVED lines=34> */
[----:B---3--:R-:W-:Y:S06]  /*0570*/  @P0 BRA `(.L_x_3609) ;  /* 0x0000005800580947 */ /* 0x008fec0003800000 */
        /* <DEDUP_REMOVED lines=35> */
.L_x_3659:
        /* <DEDUP_REMOVED lines=8> */
[C---:B------:R-:W-:Y:S02]  /*0830*/  ISETP.GE.U32.AND P6, PT, R0.reuse, 0x40, PT ;  /* 0x000000400000780c */ /* 0x040fe40003fc6070 */
[----:B------:R-:W-:Y:S02]  /*0840*/  CS2R R180, SRZ ;  /* 0x0000000000b47805 */ /* 0x000fe4000001ff00 */
[C---:B------:R-:W-:Y:S01]  /*0850*/  ISETP.GE.U32.AND P5, PT, R0.reuse, 0x60, PT ;  /* 0x000000600000780c */ /* 0x040fe20003fa6070 */
[----:B------:R-:W-:Y:S01]  /*0860*/  IMAD R128, R137, R136, RZ ;  /* 0x0000008889807224 */ /* 0x000fe200078e02ff */
[----:B------:R-:W-:-:S04]  /*0870*/  ISETP.GE.U32.AND P4, PT, R0, 0x80, PT ;  /* 0x000000800000780c */ /* 0x000fc80003f86070 */
        /* <DEDUP_REMOVED lines=10> */
[----:B0-----:R-:W-:Y:S01]  /*0920*/  IMAD.WIDE.U32 R132, R146, 0x10, R132 ;  /* 0x0000001092847825 */ /* 0x001fe200078e0084 */
[----:B------:R-:W-:-:S05]  /*0930*/  ISETP.NE.U32.AND P0, PT, RZ, UR24, PT ;  /* 0x00000018ff007c0c */ /* 0x000fca000bf05070 */
[----:B------:R-:W0:Y:S01]  /*0940*/  LDC.64 R166, c[0x0][0x3b0] ;  /* 0x0000ec00ffa67b82 */ /* 0x000e220000000a00 */
[----:B------:R-:W3:Y:S01]  /*0950*/  LDG.E.128 R132, desc[UR8][R132.64] ;  /* 0x0000000884847981 */ /* 0x000ee2000c1e1d00 */
[----:B-1----:R-:W-:-:S06]  /*0960*/  IMAD.WIDE.U32 R124, R146, 0x10, R124 ;  /* 0x00000010927c7825 */ /* 0x002fcc00078e007c */
[----:B------:R-:W4:Y:S01]  /*0970*/  LDG.E.128 R124, desc[UR8][R124.64] ;  /* 0x000000087c7c7981 */ /* 0x000f22000c1e1d00 */
[----:B--2---:R-:W-:-:S06]  /*0980*/  IMAD.WIDE.U32 R128, R146, 0x10, R128 ;  /* 0x0000001092807825 */ /* 0x004fcc00078e0080 */
[----:B------:R-:W2:Y:S01]  /*0990*/  LDG.E.128 R128, desc[UR8][R128.64] ;  /* 0x0000000880807981 */ /* 0x000ea2000c1e1d00 */
[----:B------:R-:W-:Y:S02]  /*09a0*/  ISETP.NE.AND.EX P0, PT, RZ, UR25, PT, P0 ;  /* 0x00000019ff007c0c */ /* 0x000fe4000bf05300 */
[----:B------:R-:W-:-:S11]  /*09b0*/  ISETP.NE.AND.EX P1, PT, RZ, UR11, PT, P1 ;  /* 0x0000000bff007c0c */ /* 0x000fd6000bf25310 */
[----:B------:R-:W1:Y:S01]  /*09c0*/  @P0 LDC.64 R174, c[0x0][0x438] ;  /* 0x00010e00ffae0b82 */ /* 0x000e620000000a00 */
[----:B0-----:R-:W-:-:S05]  /*09d0*/  IMAD.WIDE.U32 R166, R146, 0x4, R166 ;  /* 0x0000000492a67825 */ /* 0x001fca00078e00a6 */
[----:B------:R0:W5:Y:S02]  /*09e0*/  LDG.E R161, desc[UR8][R166.64] ;  /* 0x00000008a6a17981 */ /* 0x000164000c1e1900 */
[----:B------:R-:W0:Y:S01]  /*09f0*/  @P1 LDC.64 R180, c[0x0][0x3b8] ;  /* 0x0000ee00ffb41b82 */ /* 0x000e220000000a00 */
[----:B-1----:R-:W-:-:S05]  /*0a00*/  @P0 IMAD.WIDE.U32 R174, R146, 0x10, R174 ;  /* 0x0000001092ae0825 */ /* 0x002fca00078e00ae */
[----:B------:R1:W5:Y:S01]  /*0a10*/  @P0 LDG.E.128 R16, desc[UR8][R174.64] ;  /* 0x00000008ae100981 */ /* 0x000362000c1e1d00 */
[----:B0-----:R-:W-:-:S05]  /*0a20*/  @P1 IMAD.WIDE.U32 R180, R146, 0x4, R180 ;  /* 0x0000000492b41825 */ /* 0x001fca00078e00b4 */
[----:B------:R0:W5:Y:S01]  /*0a30*/  @P1 LDG.E R138, desc[UR8][R180.64] ;  /* 0x00000008b48a1981 */ /* 0x000162000c1e1900 */
[C---:B---3--:R-:W-:Y:S01]  /*0a40*/  FADD.FTZ R164, -R179.reuse, R133 ;  /* 0x00000085b3a47221 */ /* 0x048fe20000010100 */
[C---:B------:R-:W-:Y:S01]  /*0a50*/  FADD.FTZ R172, -R179.reuse, R134 ;  /* 0x00000086b3ac7221 */ /* 0x040fe20000010100 */
[----:B------:R-:W-:Y:S02]  /*0a60*/  FADD.FTZ R132, -R179, R132 ;  /* 0x00000084b3847221 */ /* 0x000fe40000010100 */
[----:B-----5:R-:W-:Y:S01]  /*0a70*/  FMUL.FTZ R164, R157, R164 ;  /* 0x000000a49da47220 */ /* 0x020fe20000410000 */
[----:B----4-:R-:W-:Y:S01]  /*0a80*/  FMUL.FTZ R134, R109, R125 ;  /* 0x0000007d6d867220 */ /* 0x010fe20000410000 */
[----:B------:R-:W-:Y:S01]  /*0a90*/  FMUL.FTZ R133, R108, R124 ;  /* 0x0000007c6c857220 */ /* 0x000fe20000410000 */
[----:B------:R-:W-:Y:S01]  /*0aa0*/  FMUL.FTZ R3, R157, R132 ;  /* 0x000000849d037220 */ /* 0x000fe20000410000 */
[----:B------:R-:W-:Y:S01]  /*0ab0*/  FADD.FTZ R32, R32, R124 ;  /* 0x0000007c20207221 */ /* 0x000fe20000010000 */
[----:B--2---:R-:W-:Y:S01]  /*0ac0*/  FADD.FTZ R65, R65, R129 ;  /* 0x0000008141417221 */ /* 0x004fe20000010000 */
[----:B------:R-:W-:Y:S01]  /*0ad0*/  FFMA.FTZ R167, R113, R129, R134 ;  /* 0x0000008171a77223 */ /* 0x000fe20000010086 */
[----:B------:R-:W-:Y:S01]  /*0ae0*/  FFMA.FTZ R81, R129, R164, R81 ;  /* 0x000000a481517223 */ /* 0x000fe20000010051 */
[----:B------:R-:W-:Y:S01]  /*0af0*/  FFMA.FTZ R166, R112, R128, R133 ;  /* 0x0000008070a67223 */ /* 0x000fe20000010085 */
[----:B------:R-:W-:Y:S01]  /*0b00*/  FMUL.FTZ R129, R110, R126 ;  /* 0x0000007e6e817220 */ /* 0x000fe20000410000 */
[----:B------:R-:W-:-:S02]  /*0b10*/  FFMA.FTZ R48, R124, R3, R48 ;  /* 0x000000037c307223 */ /* 0x000fc40000010030 */
[----:B------:R-:W-:Y:S01]  /*0b20*/  FADD.FTZ R124, RZ, R166 ;  /* 0x000000a6ff7c7221 */ /* 0x000fe20000010000 */
[----:B-1----:R-:W-:Y:S01]  /*0b30*/  FFMA.FTZ R174, R114, R130, R129 ;  /* 0x0000008272ae7223 */ /* 0x002fe20000010081 */
        /* <DEDUP_REMOVED lines=22> */
[----:B------:R-:W-:Y:S01]  /*0ca0*/  IADD3 R182, PT, PT, R146, 0x20, RZ ;  /* 0x0000002092b67810 */ /* 0x000fe20007ffe0ff */
[----:B0-----:R-:W-:Y:S01]  /*0cb0*/  FADD.FTZ R181, R126, R175 ;  /* 0x000000af7eb57221 */ /* 0x001fe20000010000 */
[----:B------:R-:W-:-:S07]  /*0cc0*/  FFMA.FTZ R180, R172, R175, R125 ;  /* 0x000000afacb47223 */ /* 0x000fce000001007d */
.L_x_3611:
[----:B------:R-:W-:Y:S05]  /*0cd0*/  BSYNC.RECONVERGENT B0 ;  /* 0x0000000000007941 */ /* 0x000fea0003800200 */
.L_x_3610:
[----:B------:R-:W-:Y:S04]  /*0ce0*/  BSSY.RECONVERGENT B0, `(.L_x_3612) ;  /* 0x0000041000007945 */ /* 0x000fe80003800200 */
[----:B------:R-:W-:Y:S05]  /*0cf0*/  @!P6 BRA `(.L_x_3613) ;  /* 0x0000000000fce947 */ /* 0x000fea0003800000 */
[----:B------:R-:W0:Y:S01]  /*0d00*/  LDC.64 R124, c[0x0][0x3a8] ;  /* 0x0000ea00ff7c7b82 */ /* 0x000e220000000a00 */
[----:B------:R-:W-:Y:S02]  /*0d10*/  ISETP.NE.U32.AND P1, PT, RZ, UR10, PT ;  /* 0x0000000aff007c0c */ /* 0x000fe4000bf25070 */
[----:B------:R-:W-:-:S05]  /*0d20*/  ISETP.NE.U32.AND P0, PT, RZ, UR24, PT ;  /* 0x00000018ff007c0c */ /* 0x000fca000bf05070 */
[----:B------:R-:W1:Y:S08]  /*0d30*/  LDC.64 R128, c[0x0][0x430] ;  /* 0x00010c00ff807b82 */ /* 0x000e700000000a00 */
[----:B------:R-:W2:Y:S01]  /*0d40*/  LDC.64 R132, c[0x0][0x428] ;  /* 0x00010a00ff847b82 */ /* 0x000ea20000000a00 */
[----:B------:R-:W-:Y:S01]  /*0d50*/  ISETP.NE.AND.EX P1, PT, RZ, UR11, PT, P1 ;  /* 0x0000000bff007c0c */ /* 0x000fe2000bf25310 */
[----:B0-----:R-:W-:-:S06]  /*0d60*/  IMAD.WIDE.U32 R124, R182, 0x10, R124 ;  /* 0x00000010b67c7825 */ /* 0x001fcc00078e007c */
[----:B------:R-:W0:Y:S01]  /*0d70*/  LDC.64 R176, c[0x0][0x3b0] ;  /* 0x0000ec00ffb07b82 */ /* 0x000e220000000a00 */
[----:B------:R-:W3:Y:S01]  /*0d80*/  LDG.E.128 R124, desc[UR8][R124.64] ;  /* 0x000000087c7c7981 */ /* 0x000ee2000c1e1d00 */
[----:B-1----:R-:W-:-:S06]  /*0d90*/  IMAD.WIDE.U32 R128, R182, 0x10, R128 ;  /* 0x00000010b6807825 */ /* 0x002fcc00078e0080 */
[----:B------:R-:W1:Y:S01]  /*0da0*/  @P1 LDC.64 R184, c[0x0][0x3b8] ;  /* 0x0000ee00ffb81b82 */ /* 0x000e620000000a00 */
[----:B------:R-:W4:Y:S01]  /*0db0*/  LDG.E.128 R128, desc[UR8][R128.64] ;  /* 0x0000000880807981 */ /* 0x000f22000c1e1d00 */
[----:B--2---:R-:W-:-:S06]  /*0dc0*/  IMAD.WIDE.U32 R132, R182, 0x10, R132 ;  /* 0x00000010b6847825 */ /* 0x004fcc00078e0084 */
[----:B------:R-:W2:Y:S01]  /*0dd0*/  LDG.E.128 R132, desc[UR8][R132.64] ;  /* 0x0000000884847981 */ /* 0x000ea2000c1e1d00 */
[----:B-1----:R-:W-:-:S05]  /*0de0*/  @P1 IMAD.WIDE.U32 R184, R182, 0x4, R184 ;  /* 0x00000004b6b81825 */ /* 0x002fca00078e00b8 */
[----:B------:R-:W5:Y:S01]  /*0df0*/  @P1 LDG.E R139, desc[UR8][R184.64] ;  /* 0x00000008b88b1981 */ /* 0x000f62000c1e1900 */
[----:B------:R-:W-:-:S13]  /*0e00*/  ISETP.NE.AND.EX P0, PT, RZ, UR25, PT, P0 ;  /* 0x00000019ff007c0c */ /* 0x000fda000bf05300 */
[----:B------:R-:W1:Y:S01]  /*0e10*/  @P0 LDC.64 R170, c[0x0][0x438] ;  /* 0x00010e00ffaa0b82 */ /* 0x000e620000000a00 */
[----:B0-----:R-:W-:-:S05]  /*0e20*/  IMAD.WIDE.U32 R176, R182, 0x4, R176 ;  /* 0x00000004b6b07825 */ /* 0x001fca00078e00b0 */
[----:B------:R-:W5:Y:S01]  /*0e30*/  LDG.E R144, desc[UR8][R176.64] ;  /* 0x00000008b0907981 */ /* 0x000f62000c1e1900 */
[----:B-1----:R-:W-:-:S05]  /*0e40*/  @P0 IMAD.WIDE.U32 R170, R182, 0x10, R170 ;  /* 0x00000010b6aa0825 */ /* 0x002fca00078e00aa */
[----:B------:R0:W5:Y:S01]  /*0e50*/  @P0 LDG.E.128 R12, desc[UR8][R170.64] ;  /* 0x00000008aa0c0981 */ /* 0x000162000c1e1d00 */
[----:B------:R-:W-:Y:S01]  /*0e60*/  IADD3 R182, PT, PT, R182, 0x20, RZ ;  /* 0x00000020b6b67810 */ /* 0x000fe20007ffe0ff */
[C---:B---3--:R-:W-:Y:S01]  /*0e70*/  FADD.FTZ R124, -R179.reuse, R124 ;  /* 0x0000007cb37c7221 */ /* 0x048fe20000010100 */
[----:B------:R-:W-:-:S03]  /*0e80*/  FADD.FTZ R178, -R179, R125 ;  /* 0x0000007db3b27221 */ /* 0x000fc60000010100 */
[----:B-----5:R-:W-:Y:S01]  /*0e90*/  FMUL.FTZ R165, R157, R124 ;  /* 0x0000007c9da57220 */ /* 0x020fe20000410000 */
[----:B----4-:R-:W-:Y:S01]  /*0ea0*/  FMUL.FTZ R125, R100, R128 ;  /* 0x00000080647d7220 */ /* 0x010fe20000410000 */
[----:B------:R-:W-:Y:S01]  /*0eb0*/  FMUL.FTZ R124, R101, R129 ;  /* 0x00000081657c7220 */ /* 0x000fe20000410000 */
[----:B------:R-:W-:Y:S02]  /*0ec0*/  FADD.FTZ R126, -R179, R126 ;  /* 0x0000007eb37e7221 */ /* 0x000fe40000010100 */
[----:B--2---:R-:W-:Y:S01]  /*0ed0*/  FFMA.FTZ R168, R104, R132, R125 ;  /* 0x0000008468a87223 */ /* 0x004fe2000001007d */
[----:B------:R-:W-:Y:S01]  /*0ee0*/  FMUL.FTZ R125, R102, R130 ;  /* 0x00000082667d7220 */ /* 0x000fe20000410000 */
[----:B0-----:R-:W-:Y:S01]  /*0ef0*/  FFMA.FTZ R171, R105, R133, R124 ;  /* 0x0000008569ab7223 */ /* 0x001fe2000001007c */
[----:B------:R-:W-:Y:S01]  /*0f00*/  FMUL.FTZ R170, R157, R178 ;  /* 0x000000b29daa7220 */ /* 0x000fe20000410000 */
[----:B------:R-:W-:Y:S01]  /*0f10*/  FADD.FTZ R124, R181, R168 ;  /* 0x000000a8b57c7221 */ /* 0x000fe20000010000 */
[----:B------:R-:W-:Y:S01]  /*0f20*/  FFMA.FTZ R176, R106, R134, R125 ;  /* 0x000000866ab07223 */ /* 0x000fe2000001007d */
[----:B------:R-:W-:Y:S01]  /*0f30*/  FFMA.FTZ R125, R165, R168, R180 ;  /* 0x000000a8a57d7223 */ /* 0x000fe200000100b4 */
[----:B------:R-:W-:Y:S01]  /*0f40*/  FADD.FTZ R186, -R179, R127 ;  /* 0x0000007fb3ba7221 */ /* 0x000fe20000010100 */
        /* <DEDUP_REMOVED lines=26> */
.L_x_3613:
[----:B------:R-:W-:Y:S05]  /*10f0*/  BSYNC.RECONVERGENT B0 ;  /* 0x0000000000007941 */ /* 0x000fea0003800200 */
.L_x_3612:
        /* <DEDUP_REMOVED lines=13> */
[C---:B--2---:R-:W-:Y:S02]  /*11d0*/  IMAD.WIDE.U32 R128, R182.reuse, 0x10, R124 ;  /* 0x00000010b6807825 */ /* 0x044fe400078e007c */
[----:B------:R-:W2:Y:S04]  /*11e0*/  LDG.E.128 R124, desc[UR8][R126.64] ;  /* 0x000000087e7c7981 */ /* 0x000ea8000c1e1d00 */
[----:B------:R-:W4:Y:S01]  /*11f0*/  LDG.E.128 R128, desc[UR8][R128.64] ;  /* 0x0000000880807981 */ /* 0x000f22000c1e1d00 */
        /* <DEDUP_REMOVED lines=49> */
.L_x_3615:
[----:B------:R-:W-:Y:S05]  /*1510*/  BSYNC.RECONVERGENT B0 ;  /* 0x0000000000007941 */ /* 0x000fea0003800200 */
.L_x_3614:
        /* <DEDUP_REMOVED lines=21> */
[----:B------:R0:W5:Y:S01]  /*1670*/  LDG.E R142, desc[UR8][R154.64] ;  /* 0x000000089a8e7981 */ /* 0x000162000c1e1900 */
[----:B-1----:R-:W-:-:S05]  /*1680*/  @P0 IMAD.WIDE.U32 R158, R182, 0x10, R158 ;  /* 0x00000010b69e0825 */ /* 0x002fca00078e009e */
[----:B------:R1:W5:Y:S01]  /*1690*/  @P0 LDG.E.128 R4, desc[UR8][R158.64] ;  /* 0x000000089e040981 */ /* 0x000362000c1e1d00 */
        /* <DEDUP_REMOVED lines=11> */
[----:B0-----:R-:W-:Y:S01]  /*1750*/  FFMA.FTZ R154, R88, R128, R133 ;  /* 0x00000080589a7223 */ /* 0x001fe20000010085 */
[----:B------:R-:W-:Y:S01]  /*1760*/  FMUL.FTZ R129, R86, R126 ;  /* 0x0000007e56817220 */ /* 0x000fe20000410000 */
[----:B------:R-:W-:-:S02]  /*1770*/  FFMA.FTZ R36, R124, R147, R36 ;  /* 0x000000937c247223 */ /* 0x000fc40000010024 */
[----:B------:R-:W-:Y:S01]  /*1780*/  FADD.FTZ R124, R181, R154 ;  /* 0x0000009ab57c7221 */ /* 0x000fe20000010000 */
[----:B-1----:R-:W-:Y:S01]  /*1790*/  FFMA.FTZ R158, R90, R130, R129 ;  /* 0x000000825a9e7223 */ /* 0x002fe20000010081 */
        /* <DEDUP_REMOVED lines=24> */
.L_x_3617:
[----:B------:R-:W-:Y:S05]  /*1920*/  BSYNC.RECONVERGENT B0 ;  /* 0x0000000000007941 */ /* 0x000fea0003800200 */
.L_x_3616:
        /* <DEDUP_REMOVED lines=23> */
.L_x_3677:
        /* <DEDUP_REMOVED lines=24> */
[----:B------:R-:W-:Y:S01]  /*1c20*/  FFMA.FTZ R125, R169, R128, R129 ;  /* 0x00000080a97d7223 */ /* 0x000fe20000010081 */
[----:B------:R-:W-:Y:S01]  /*1c30*/  FADD.FTZ R132, R175, -R132 ;  /* 0x80000084af847221 */ /* 0x000fe20000010000 */
[C---:B-----5:R-:W-:Y:S01]  /*1c40*/  FMUL.FTZ R124, R157.reuse, R124 ;  /* 0x0000007c9d7c7220 */ /* 0x060fe20000410000 */
[----:B------:R-:W-:Y:S01]  /*1c50*/  FMUL.FTZ R126, R157, R126 ;  /* 0x0000007e9d7e7220 */ /* 0x000fe20000410000 */
[----:B0-----:R-:W-:Y:S01]  /*1c60*/  FADD.FTZ R130, R174, -R125 ;  /* 0x8000007dae827221 */ /* 0x001fe20000010000 */
        /* <DEDUP_REMOVED lines=14> */
.L_x_3623:
        /* <DEDUP_REMOVED lines=25> */
.L_x_3622:
        /* <DEDUP_REMOVED lines=30> */
.L_x_3625:
        /* <DEDUP_REMOVED lines=25> */
.L_x_3621:
        /* <DEDUP_REMOVED lines=11> */
[-C--:B0-----:R-:W-:Y:S01]  /*2300*/  FFMA.FTZ R130, R172, R128.reuse, R129 ;  /* 0x00000080ac827223 */ /* 0x081fe20000010081 */
        /* <DEDUP_REMOVED lines=16> */
[----:B------:R-:W-:Y:S02]  /*2410*/  LOP3.LUT P0, RZ, R161, 0xff00, RZ, 0xc0, !PT ;  /* 0x0000ff00a1ff7812 */ /* 0x000fe4000780c0ff */
[----:B------:R-:W-:Y:S02]  /*2420*/  LOP3.LUT P1, RZ, R138, 0xff00, RZ, 0xc0, !PT ;  /* 0x0000ff008aff7812 */ /* 0x000fe4000782c0ff */
[C---:B------:R-:W-:Y:S02]  /*2430*/  SEL R125, R122.reuse, RZ, P0 ;  /* 0x000000ff7a7d7207 */ /* 0x040fe40000000000 */
[----:B------:R-:W-:-:S02]  /*2440*/  SEL R121, R122, RZ, P1 ;  /* 0x000000ff7a797207 */ /* 0x000fc40000800000 */
[----:B------:R-:W-:Y:S02]  /*2450*/  LOP3.LUT P0, RZ, R161, 0xff0000, RZ, 0xc0, !PT ;  /* 0x00ff0000a1ff7812 */ /* 0x000fe4000780c0ff */
[C---:B------:R-:W-:Y:S02]  /*2460*/  LOP3.LUT P1, RZ, R138.reuse, 0xff0000, RZ, 0xc0, !PT ;  /* 0x00ff00008aff7812 */ /* 0x040fe4000782c0ff */
[C---:B------:R-:W-:Y:S02]  /*2470*/  SEL R126, R123.reuse, RZ, P0 ;  /* 0x000000ff7b7e7207 */ /* 0x040fe40000000000 */
[----:B------:R-:W-:Y:S02]  /*2480*/  SEL R122, R123, RZ, P1 ;  /* 0x000000ff7b7a7207 */ /* 0x000fe40000800000 */
[----:B------:R-:W-:Y:S02]  /*2490*/  ISETP.GE.U32.AND P0, PT, R161, 0x1000000, PT ;  /* 0x01000000a100780c */ /* 0x000fe40003f06070 */
[----:B------:R-:W-:-:S02]  /*24a0*/  ISETP.GE.U32.AND P1, PT, R138, 0x1000000, PT ;  /* 0x010000008a00780c */ /* 0x000fc40003f26070 */
[C---:B------:R-:W-:Y:S02]  /*24b0*/  SEL R127, R130.reuse, RZ, P0 ;  /* 0x000000ff827f7207 */ /* 0x040fe40000000000 */
[----:B------:R-:W-:Y:S01]  /*24c0*/  SEL R123, R130, RZ, P1 ;  /* 0x000000ff827b7207 */ /* 0x000fe20000800000 */
[----:B------:R-:W-:Y:S08]  /*24d0*/  BRA `(.L_x_3624) ;  /* 0x00000004009c7947 */ /* 0x000ff00003800000 */
.L_x_3627:
[-CC-:B------:R-:W-:Y:S01]  /*24e0*/  FFMA.FTZ R117, R3, R128.reuse, R129.reuse ;  /* 0x0000008003757223 */ /* 0x180fe20000010081 */
[-CC-:B------:R-:W-:Y:S01]  /*24f0*/  FFMA.FTZ R118, R164, R128.reuse, R129.reuse ;  /* 0x00000080a4767223 */ /* 0x180fe20000010081 */
[----:B------:R-:W-:Y:S01]  /*2500*/  LOP3.LUT P1, RZ, R161, 0xff, RZ, 0xc0, !PT ;  /* 0x000000ffa1ff7812 */ /* 0x000fe2000782c0ff */
[-C--:B------:R-:W-:Y:S01]  /*2510*/  FFMA.FTZ R126, R172, R128.reuse, R129 ;  /* 0x00000080ac7e7223 */ /* 0x080fe20000010081 */
        /* <DEDUP_REMOVED lines=21> */
[----:B------:R-:W-:Y:S02]  /*2670*/  LOP3.LUT P0, RZ, R138, 0xff0000, RZ, 0xc0, !PT ;  /* 0x00ff00008aff7812 */ /* 0x000fe4000780c0ff */
[C---:B------:R-:W-:Y:S02]  /*2680*/  SEL R126, R122.reuse, RZ, P1 ;  /* 0x000000ff7a7e7207 */ /* 0x040fe40000800000 */
[----:B------:R-:W-:Y:S02]  /*2690*/  ISETP.GE.U32.AND P1, PT, R161, 0x1000000, PT ;  /* 0x01000000a100780c */ /* 0x000fe40003f26070 */
[----:B------:R-:W-:Y:S02]  /*26a0*/  SEL R122, R122, RZ, P0 ;  /* 0x000000ff7a7a7207 */ /* 0x000fe40000000000 */
[----:B------:R-:W-:-:S02]  /*26b0*/  ISETP.GE.U32.AND P0, PT, R138, 0x1000000, PT ;  /* 0x010000008a00780c */ /* 0x000fc40003f06070 */
[C---:B------:R-:W-:Y:S02]  /*26c0*/  SEL R127, R123.reuse, RZ, P1 ;  /* 0x000000ff7b7f7207 */ /* 0x040fe40000800000 */
[----:B------:R-:W-:Y:S01]  /*26d0*/  SEL R123, R123, RZ, P0 ;  /* 0x000000ff7b7b7207 */ /* 0x000fe20000000000 */
[----:B------:R-:W-:Y:S08]  /*26e0*/  BRA `(.L_x_3624) ;  /* 0x0000000400187947 */ /* 0x000ff00003800000 */
.L_x_3626:
        /* <DEDUP_REMOVED lines=23> */
[----:B------:R-:W-:Y:S02]  /*2860*/  SEL R120, R121, RZ, P0 ;  /* 0x000000ff79787207 */ /* 0x000fe40000000000 */
[----:B------:R-:W-:Y:S02]  /*2870*/  LOP3.LUT P1, RZ, R161, 0xff00, RZ, 0xc0, !PT ;  /* 0x0000ff00a1ff7812 */ /* 0x000fe4000782c0ff */
[----:B------:R-:W-:Y:S02]  /*2880*/  LOP3.LUT P0, RZ, R138, 0xff00, RZ, 0xc0, !PT ;  /* 0x0000ff008aff7812 */ /* 0x000fe4000780c0ff */
[C---:B------:R-:W-:Y:S02]  /*2890*/  SEL R125, R122.reuse, RZ, P1 ;  /* 0x000000ff7a7d7207 */ /* 0x040fe40000800000 */
[----:B------:R-:W-:-:S02]  /*28a0*/  SEL R121, R122, RZ, P0 ;  /* 0x000000ff7a797207 */ /* 0x000fc40000000000 */
[----:B------:R-:W-:Y:S02]  /*28b0*/  LOP3.LUT P1, RZ, R161, 0xff0000, RZ, 0xc0, !PT ;  /* 0x00ff0000a1ff7812 */ /* 0x000fe4000782c0ff */
[C---:B------:R-:W-:Y:S02]  /*28c0*/  LOP3.LUT P0, RZ, R138.reuse, 0xff0000, RZ, 0xc0, !PT ;  /* 0x00ff00008aff7812 */ /* 0x040fe4000780c0ff */
        /* <DEDUP_REMOVED lines=8> */
.L_x_3628:
[-CC-:B------:R-:W-:Y:S01]  /*2950*/  FFMA.FTZ R117, R3, R128.reuse, R129.reuse ;  /* 0x0000008003757223 */ /* 0x180fe20000010081 */
[-CC-:B------:R-:W-:Y:S01]  /*2960*/  FFMA.FTZ R118, R164, R128.reuse, R129.reuse ;  /* 0x00000080a4767223 */ /* 0x180fe20000010081 */
[----:B------:R-:W-:Y:S01]  /*2970*/  LOP3.LUT P1, RZ, R161, 0xff, RZ, 0xc0, !PT ;  /* 0x000000ffa1ff7812 */ /* 0x000fe2000782c0ff */
[-C--:B------:R-:W-:Y:S01]  /*2980*/  FFMA.FTZ R122, R172, R128.reuse, R129 ;  /* 0x00000080ac7a7223 */ /* 0x080fe20000010081 */
[----:B------:R-:W-:Y:S01]  /*2990*/  FADD.FTZ R117, R166, -R117 ;  /* 0x80000075a6757221 */ /* 0x000fe20000010000 */
[----:B------:R-:W-:Y:S01]  /*29a0*/  FADD.FTZ R118, R167, -R118 ;  /* 0x80000076a7767221 */ /* 0x000fe20000010000 */
[----:B------:R-:W-:Y:S01]  /*29b0*/  LOP3.LUT P0, RZ, R138, 0xff, RZ, 0xc0, !PT ;  /* 0x000000ff8aff7812 */ /* 0x000fe2000780c0ff */
[----:B------:R-:W-:Y:S01]  /*29c0*/  FADD.FTZ R126, R175, -R122 ;  /* 0x8000007aaf7e7221 */ /* 0x000fe20000010000 */
[----:B-----5:R-:W-:Y:S01]  /*29d0*/  FFMA.FTZ R116, R157, R117, R16 ;  /* 0x000000759d747223 */ /* 0x020fe20000010010 */
[----:B------:R-:W-:-:S03]  /*29e0*/  FFMA.FTZ R117, R169, R128, R129 ;  /* 0x00000080a9757223 */ /* 0x000fc60000010081 */
[----:B------:R-:W-:Y:S01]  /*29f0*/  FMUL.FTZ R120, R116, UR13 ;  /* 0x0000000d74787c20 */ /* 0x000fe20008410000 */
[----:B------:R-:W-:Y:S01]  /*2a00*/  FADD.FTZ R119, R174, -R117 ;  /* 0x80000075ae777221 */ /* 0x000fe20000010000 */
[----:B------:R-:W-:-:S03]  /*2a10*/  FFMA.FTZ R117, R157, R118, R17 ;  /* 0x000000769d757223 */ /* 0x000fc60000010011 */
[C---:B------:R-:W-:Y:S01]  /*2a20*/  SEL R124, R120.reuse, RZ, P1 ;  /* 0x000000ff787c7207 */ /* 0x040fe20000800000 */
[----:B------:R-:W-:Y:S01]  /*2a30*/  FMUL.FTZ R121, R117, UR13 ;  /* 0x0000000d75797c20 */ /* 0x000fe20008410000 */
[----:B------:R-:W-:Y:S01]  /*2a40*/  LOP3.LUT P1, RZ, R161, 0xff00, RZ, 0xc0, !PT ;  /* 0x0000ff00a1ff7812 */ /* 0x000fe2000782c0ff */
[C---:B------:R-:W-:Y:S01]  /*2a50*/  FFMA.FTZ R118, R157.reuse, R119, R18 ;  /* 0x000000779d767223 */ /* 0x040fe20000010012 */
[----:B------:R-:W-:Y:S01]  /*2a60*/  SEL R120, R120, RZ, P0 ;  /* 0x000000ff78787207 */ /* 0x000fe20000000000 */
[----:B------:R-:W-:Y:S01]  /*2a70*/  FFMA.FTZ R119, R157, R126, R19 ;  /* 0x0000007e9d777223 */ /* 0x000fe20000010013 */
[----:B------:R-:W-:Y:S01]  /*2a80*/  LOP3.LUT P0, RZ, R138, 0xff00, RZ, 0xc0, !PT ;  /* 0x0000ff008aff7812 */ /* 0x000fe2000780c0ff */
[----:B------:R-:W-:Y:S01]  /*2a90*/  FMUL.FTZ R122, R118, UR13 ;  /* 0x0000000d767a7c20 */ /* 0x000fe20008410000 */
[----:B------:R-:W-:Y:S01]  /*2aa0*/  SEL R125, R121, RZ, P1 ;  /* 0x000000ff797d7207 */ /* 0x000fe20000800000 */
[----:B------:R-:W-:Y:S01]  /*2ab0*/  FMUL.FTZ R123, R119, UR13 ;  /* 0x0000000d777b7c20 */ /* 0x000fe20008410000 */
        /* <DEDUP_REMOVED lines=8> */
[----:B------:R-:W-:-:S09]  /*2b40*/  SEL R123, R123, RZ, P0 ;  /* 0x000000ff7b7b7207 */ /* 0x000fd20000000000 */
.L_x_3624:
        /* <DEDUP_REMOVED lines=14> */
.L_x_3620:
[----:B------:R-:W-:Y:S05]  /*2c30*/  BSYNC.RECONVERGENT B0 ;  /* 0x0000000000007941 */ /* 0x000fea0003800200 */
.L_x_3619:
        /* <DEDUP_REMOVED lines=45> */
.L_x_3633:
        /* <DEDUP_REMOVED lines=13> */
[----:B------:R-:W-:-:S02]  /*2fe0*/  FMUL.FTZ R122, R120, UR13 ;  /* 0x0000000d787a7c20 */ /* 0x000fc40008410000 */
[----:B------:R-:W-:Y:S02]  /*2ff0*/  FMUL.FTZ R123, R123, UR13 ;  /* 0x0000000d7b7b7c20 */ /* 0x000fe40008410000 */
[----:B------:R-:W-:Y:S02]  /*3000*/  SEL R124, R121, RZ, P6 ;  /* 0x000000ff797c7207 */ /* 0x000fe40003000000 */
[----:B------:R-:W-:-:S04]  /*3010*/  LOP3.LUT P6, RZ, R139, 0xff, RZ, 0xc0, !PT ;  /* 0x000000ff8bff7812 */ /* 0x000fc800078cc0ff */
[----:B------:R-:W-:Y:S02]  /*3020*/  SEL R120, R121, RZ, P6 ;  /* 0x000000ff79787207 */ /* 0x000fe40003000000 */
[----:B------:R-:W-:-:S04]  /*3030*/  LOP3.LUT P6, RZ, R144, 0xff00, RZ, 0xc0, !PT ;  /* 0x0000ff0090ff7812 */ /* 0x000fc800078cc0ff */
[----:B------:R-:W-:Y:S02]  /*3040*/  SEL R125, R122, RZ, P6 ;  /* 0x000000ff7a7d7207 */ /* 0x000fe40003000000 */
[----:B------:R-:W-:-:S04]  /*3050*/  LOP3.LUT P6, RZ, R139, 0xff00, RZ, 0xc0, !PT ;  /* 0x0000ff008bff7812 */ /* 0x000fc800078cc0ff */
[----:B------:R-:W-:Y:S01]  /*3060*/  SEL R121, R122, RZ, P6 ;  /* 0x000000ff7a797207 */ /* 0x000fe20003000000 */
[----:B------:R-:W-:Y:S01]  /*3070*/  FFMA.FTZ R122, R157, R126, R15 ;  /* 0x0000007e9d7a7223 */ /* 0x000fe2000001000f */
[----:B------:R-:W-:-:S03]  /*3080*/  LOP3.LUT P6, RZ, R144, 0xff0000, RZ, 0xc0, !PT ;  /* 0x00ff000090ff7812 */ /* 0x000fc600078cc0ff */
[----:B0-----:R-:W-:Y:S01]  /*3090*/  FMUL.FTZ R130, R122, UR13 ;  /* 0x0000000d7a827c20 */ /* 0x001fe20008410000 */
        /* <DEDUP_REMOVED lines=8> */
.L_x_3632:
[----:B-1----:R-:W1:Y:S02]  /*3120*/  LDC.64 R120, c[0x0][0x478] ;  /* 0x00011e00ff787b82 */ /* 0x002e640000000a00 */
[----:B-1----:R-:W-:-:S04]  /*3130*/  ISETP.NE.U32.AND P1, PT, R120, RZ, PT ;  /* 0x000000ff7800720c */ /* 0x002fc80003f25070 */
        /* <DEDUP_REMOVED lines=35> */
.L_x_3635:
[-CC-:B------:R-:W-:Y:S01]  /*3370*/  FFMA.FTZ R121, R165, R128.reuse, R129.reuse ;  /* 0x00000080a5797223 */ /* 0x180fe20000010081 */
[-CC-:B------:R-:W-:Y:S01]  /*3380*/  FFMA.FTZ R122, R170, R128.reuse, R129.reuse ;  /* 0x00000080aa7a7223 */ /* 0x180fe20000010081 */
[----:B------:R-:W-:Y:S01]  /*3390*/  LOP3.LUT P6, RZ, R144, 0xff, RZ, 0xc0, !PT ;  /* 0x000000ff90ff7812 */ /* 0x000fe200078cc0ff */
[-C--:B0-----:R-:W-:Y:S01]  /*33a0*/  FFMA.FTZ R130, R178, R128.reuse, R129 ;  /* 0x00000080b2827223 */ /* 0x081fe20000010081 */
[----:B------:R-:W-:Y:S01]  /*33b0*/  FADD.FTZ R120, R168, -R121 ;  /* 0x80000079a8787221 */ /* 0x000fe20000010000 */
[----:B------:R-:W-:Y:S01]  /*33c0*/  FADD.FTZ R122, R171, -R122 ;  /* 0x8000007aab7a7221 */ /* 0x000fe20000010000 */
[----:B------:R-:W-:Y:S01]  /*33d0*/  FFMA.FTZ R121, R173, R128, R129 ;  /* 0x00000080ad797223 */ /* 0x000fe20000010081 */
[----:B------:R-:W-:Y:S01]  /*33e0*/  FADD.FTZ R130, R177, -R130 ;  /* 0x80000082b1827221 */ /* 0x000fe20000010000 */
[C---:B-----5:R-:W-:Y:S01]  /*33f0*/  FMUL.FTZ R120, R157.reuse, R120 ;  /* 0x000000789d787220 */ /* 0x060fe20000410000 */
[C---:B------:R-:W-:Y:S01]  /*3400*/  FMUL.FTZ R122, R157.reuse, R122 ;  /* 0x0000007a9d7a7220 */ /* 0x040fe20000410000 */
[----:B------:R-:W-:Y:S01]  /*3410*/  FADD.FTZ R126, R176, -R121 ;  /* 0x80000079b07e7221 */ /* 0x000fe20000010000 */
[C---:B------:R-:W-:Y:S01]  /*3420*/  FMUL.FTZ R130, R157.reuse, R130 ;  /* 0x000000829d827220 */ /* 0x040fe20000410000 */
        /* <DEDUP_REMOVED lines=21> */
.L_x_3631:
        /* <DEDUP_REMOVED lines=18> */
[----:B0-----:R-:W-:Y:S01]  /*36a0*/  FADD.FTZ R130, R177, -R126 ;  /* 0x8000007eb1827221 */ /* 0x001fe20000010000 */
        /* <DEDUP_REMOVED lines=13> */
.L_x_3637:
[-CC-:B------:R-:W-:Y:S01]  /*3780*/  FFMA.FTZ R125, R165, R128.reuse, R129.reuse ;  /* 0x00000080a57d7223 */ /* 0x180fe20000010081 */
[-CC-:B------:R-:W-:Y:S01]  /*3790*/  FFMA.FTZ R124, R170, R128.reuse, R129.reuse ;  /* 0x00000080aa7c7223 */ /* 0x180fe20000010081 */
[-C--:B------:R-:W-:Y:S01]  /*37a0*/  FFMA.FTZ R127, R173, R128.reuse, R129 ;  /* 0x00000080ad7f7223 */ /* 0x080fe20000010081 */
[----:B------:R-:W-:Y:S01]  /*37b0*/  LOP3.LUT P6, RZ, R144, 0xff, RZ, 0xc0, !PT ;  /* 0x000000ff90ff7812 */ /* 0x000fe200078cc0ff */
[----:B------:R-:W-:Y:S01]  /*37c0*/  FADD.FTZ R125, R168, -R125 ;  /* 0x8000007da87d7221 */ /* 0x000fe20000010000 */
[----:B------:R-:W-:Y:S01]  /*37d0*/  FADD.FTZ R124, R171, -R124 ;  /* 0x8000007cab7c7221 */ /* 0x000fe20000010000 */
[----:B------:R-:W-:Y:S01]  /*37e0*/  FADD.FTZ R127, R176, -R127 ;  /* 0x8000007fb07f7221 */ /* 0x000fe20000010000 */
[----:B0-----:R-:W-:Y:S01]  /*37f0*/  FFMA.FTZ R130, R178, R128, R129 ;  /* 0x00000080b2827223 */ /* 0x001fe20000010081 */
        /* <DEDUP_REMOVED lines=17> */
.L_x_3636:
[----:B-1----:R-:W1:Y:S02]  /*3910*/  LDC.64 R124, c[0x0][0x478] ;  /* 0x00011e00ff7c7b82 */ /* 0x002e640000000a00 */
[----:B-1----:R-:W-:-:S04]  /*3920*/  ISETP.NE.U32.AND P1, PT, R124, RZ, PT ;  /* 0x000000ff7c00720c */ /* 0x002fc80003f25070 */
[----:B------:R-:W-:-:S13]  /*3930*/  ISETP.NE.AND.EX P1, PT, R125, RZ, PT, P1 ;  /* 0x000000ff7d00720c */ /* 0x000fda0003f25310 */
[----:B------:R-:W-:Y:S05]  /*3940*/  @!P1 BRA `(.L_x_3638) ;  /* 0x0000000000649947 */ /* 0x000fea0003800000 */
[-CC-:B------:R-:W-:Y:S01]  /*3950*/  FFMA.FTZ R117, R165, R128.reuse, R129.reuse ;  /* 0x00000080a5757223 */ /* 0x180fe20000010081 */
[-CC-:B------:R-:W-:Y:S01]  /*3960*/  FFMA.FTZ R118, R170, R128.reuse, R129.reuse ;  /* 0x00000080aa767223 */ /* 0x180fe20000010081 */
[----:B------:R-:W-:Y:S01]  /*3970*/  LOP3.LUT P6, RZ, R144, 0xff, RZ, 0xc0, !PT ;  /* 0x000000ff90ff7812 */ /* 0x000fe200078cc0ff */
[-C--:B0-----:R-:W-:Y:S01]  /*3980*/  FFMA.FTZ R130, R178, R128.reuse, R129 ;  /* 0x00000080b2827223 */ /* 0x081fe20000010081 */
[----:B------:R-:W-:Y:S01]  /*3990*/  FADD.FTZ R116, R168, -R117 ;  /* 0x80000075a8747221 */ /* 0x000fe20000010000 */
[----:B------:R-:W-:Y:S01]  /*39a0*/  FFMA.FTZ R117, R173, R128, R129 ;  /* 0x00000080ad757223 */ /* 0x000fe20000010081 */
[----:B------:R-:W-:Y:S01]  /*39b0*/  FADD.FTZ R118, R171, -R118 ;  /* 0x80000076ab767221 */ /* 0x000fe20000010000 */
[----:B------:R-:W-:Y:S01]  /*39c0*/  FADD.FTZ R130, R177, -R130 ;  /* 0x80000082b1827221 */ /* 0x000fe20000010000 */
[C---:B-----5:R-:W-:Y:S01]  /*39d0*/  FMUL.FTZ R116, R157.reuse, R116 ;  /* 0x000000749d747220 */ /* 0x060fe20000410000 */
[----:B------:R-:W-:Y:S01]  /*39e0*/  FADD.FTZ R126, R176, -R117 ;  /* 0x80000075b07e7221 */ /* 0x000fe20000010000 */
[C---:B------:R-:W-:Y:S01]  /*39f0*/  FMUL.FTZ R117, R157.reuse, R118 ;  /* 0x000000769d757220 */ /* 0x040fe20000410000 */
[C---:B------:R-:W-:Y:S01]  /*3a00*/  FMUL.FTZ R119, R157.reuse, R130 ;  /* 0x000000829d777220 */ /* 0x040fe20000410000 */
[----:B------:R-:W-:Y:S01]  /*3a10*/  FMUL.FTZ R124, R116, UR13 ;  /* 0x0000000d747c7c20 */ /* 0x000fe20008410000 */
[----:B------:R-:W-:Y:S01]  /*3a20*/  FMUL.FTZ R118, R157, R126 ;  /* 0x0000007e9d767220 */ /* 0x000fe20000410000 */
[----:B------:R-:W-:Y:S01]  /*3a30*/  FMUL.FTZ R125, R117, UR13 ;  /* 0x0000000d757d7c20 */ /* 0x000fe20008410000 */
[----:B------:R-:W-:-:S02]  /*3a40*/  FMUL.FTZ R127, R119, UR13 ;  /* 0x0000000d777f7c20 */ /* 0x000fc40008410000 */
[----:B------:R-:W-:Y:S01]  /*3a50*/  SEL R124, R124, RZ, P6 ;  /* 0x000000ff7c7c7207 */ /* 0x000fe20003000000 */
[----:B------:R-:W-:Y:S01]  /*3a60*/  FMUL.FTZ R126, R118, UR13 ;  /* 0x0000000d767e7c20 */ /* 0x000fe20008410000 */
[----:B------:R-:W-:-:S04]  /*3a70*/  LOP3.LUT P6, RZ, R144, 0xff00, RZ, 0xc0, !PT ;  /* 0x0000ff0090ff7812 */ /* 0x000fc800078cc0ff */
[----:B------:R-:W-:Y:S02]  /*3a80*/  SEL R125, R125, RZ, P6 ;  /* 0x000000ff7d7d7207 */ /* 0x000fe40003000000 */
[----:B------:R-:W-:-:S04]  /*3a90*/  LOP3.LUT P6, RZ, R144, 0xff0000, RZ, 0xc0, !PT ;  /* 0x00ff000090ff7812 */ /* 0x000fc800078cc0ff */
[----:B------:R-:W-:Y:S02]  /*3aa0*/  SEL R126, R126, RZ, P6 ;  /* 0x000000ff7e7e7207 */ /* 0x000fe40003000000 */
[----:B------:R-:W-:-:S04]  /*3ab0*/  ISETP.GE.U32.AND P6, PT, R144, 0x1000000, PT ;  /* 0x010000009000780c */ /* 0x000fc80003fc6070 */
[----:B------:R-:W-:Y:S01]  /*3ac0*/  SEL R127, R127, RZ, P6 ;  /* 0x000000ff7f7f7207 */ /* 0x000fe20003000000 */
[----:B------:R-:W-:Y:S08]  /*3ad0*/  BRA `(.L_x_3634) ;  /* 0x0000000000607947 */ /* 0x000ff00003800000 */
.L_x_3638:
        /* <DEDUP_REMOVED lines=9> */
[C---:B------:R-:W-:Y:S01]  /*3b70*/  FMUL.FTZ R126, R157.reuse, R126 ;  /* 0x0000007e9d7e7220 */ /* 0x040fe20000410000 */
[----:B0-----:R-:W-:Y:S01]  /*3b80*/  FADD.FTZ R130, R176, -R125 ;  /* 0x8000007db0827221 */ /* 0x001fe20000010000 */
        /* <DEDUP_REMOVED lines=12> */
[----:B------:R-:W-:-:S09]  /*3c50*/  SEL R127, R132, RZ, P6 ;  /* 0x000000ff847f7207 */ /* 0x000fd20003000000 */
.L_x_3634:
        /* <DEDUP_REMOVED lines=10> */
.L_x_3630:
[----:B------:R-:W-:Y:S05]  /*3d00*/  BSYNC.RECONVERGENT B0 ;  /* 0x0000000000007941 */ /* 0x000fea0003800200 */
.L_x_3629:
        /* <DEDUP_REMOVED lines=12> */
[-CC-:B-1-3--:R-:W-:Y:S01]  /*3dd0*/  FFMA.FTZ R117, R145, R128.reuse, R129.reuse ;  /* 0x0000008091757223 */ /* 0x18afe20000010081 */
        /* <DEDUP_REMOVED lines=32> */
.L_x_3643:
[-CC-:B-1-3--:R-:W-:Y:S01]  /*3fe0*/  FFMA.FTZ R121, R145, R128.reuse, R129.reuse ;  /* 0x0000008091797223 */ /* 0x18afe20000010081 */
        /* <DEDUP_REMOVED lines=32> */
.L_x_3642:
[----:B-1-3--:R-:W1:Y:S02]  /*41f0*/  LDC.64 R120, c[0x0][0x478] ;  /* 0x00011e00ff787b82 */ /* 0x00ae640000000a00 */
        /* <DEDUP_REMOVED lines=36> */
.L_x_3645:
        /* <DEDUP_REMOVED lines=33> */
.L_x_3641:
[----:B------:R-:W-:-:S04]  /*4650*/  UISETP.NE.U32.AND UP0, UPT, UR24, URZ, UPT ;  /* 0x000000ff1800728c */ /* 0x000fc8000bf05070 */
[----:B------:R-:W-:-:S09]  /*4660*/  UISETP.NE.AND.EX UP0, UPT, UR25, URZ, UPT, UP0 ;  /* 0x000000ff1900728c */ /* 0x000fd2000bf05300 */
[----:B------:R-:W-:Y:S05]  /*4670*/  BRA.U !UP0, `(.L_x_3646) ;  /* 0x0000000108d87547 */ /* 0x000fea000b800000 */
        /* <DEDUP_REMOVED lines=29> */
.L_x_3647:
        /* <DEDUP_REMOVED lines=9> */
[----:B------:R-:W-:Y:S01]  /*48e0*/  FFMA.FTZ R124, R157, R124, R9 ;  /* 0x0000007c9d7c7223 */ /* 0x000fe20000010009 */
[----:B------:R-:W-:Y:S01]  /*48f0*/  LOP3.LUT P6, RZ, R141, 0xff, RZ, 0xc0, !PT ;  /* 0x000000ff8dff7812 */ /* 0x000fe200078cc0ff */
[----:B------:R-:W-:Y:S01]  /*4900*/  FFMA.FTZ R127, R157, R127, R10 ;  /* 0x0000007f9d7f7223 */ /* 0x000fe2000001000a */
[----:B------:R-:W-:Y:S01]  /*4910*/  FMUL.FTZ R125, R125, UR13 ;  /* 0x0000000d7d7d7c20 */ /* 0x000fe20008410000 */
[----:B------:R-:W-:Y:S01]  /*4920*/  FMUL.FTZ R126, R124, UR13 ;  /* 0x0000000d7c7e7c20 */ /* 0x000fe20008410000 */
[----:B------:R-:W-:Y:S01]  /*4930*/  LOP3.LUT P5, RZ, R141, 0xff00, RZ, 0xc0, !PT ;  /* 0x0000ff008dff7812 */ /* 0x000fe200078ac0ff */
[----:B------:R-:W-:Y:S01]  /*4940*/  FFMA.FTZ R130, R157, R130, R11 ;  /* 0x000000829d827223 */ /* 0x000fe2000001000b */
[----:B------:R-:W-:Y:S01]  /*4950*/  FMUL.FTZ R127, R127, UR13 ;  /* 0x0000000d7f7f7c20 */ /* 0x000fe20008410000 */
[----:B------:R-:W-:-:S02]  /*4960*/  SEL R124, R125, RZ, P6 ;  /* 0x000000ff7d7c7207 */ /* 0x000fc40003000000 */
[C---:B------:R-:W-:Y:S01]  /*4970*/  LOP3.LUT P6, RZ, R141.reuse, 0xff0000, RZ, 0xc0, !PT ;  /* 0x00ff00008dff7812 */ /* 0x040fe200078cc0ff */
[----:B------:R-:W-:Y:S01]  /*4980*/  FMUL.FTZ R130, R130, UR13 ;  /* 0x0000000d82827c20 */ /* 0x000fe20008410000 */
[----:B------:R-:W-:Y:S02]  /*4990*/  SEL R125, R126, RZ, P5 ;  /* 0x000000ff7e7d7207 */ /* 0x000fe40002800000 */
[----:B------:R-:W-:Y:S02]  /*49a0*/  ISETP.GE.U32.AND P5, PT, R141, 0x1000000, PT ;  /* 0x010000008d00780c */ /* 0x000fe40003fa6070 */
[----:B------:R-:W-:Y:S02]  /*49b0*/  SEL R126, R127, RZ, P6 ;  /* 0x000000ff7f7e7207 */ /* 0x000fe40003000000 */
[----:B------:R-:W-:Y:S01]  /*49c0*/  SEL R127, R130, RZ, P5 ;  /* 0x000000ff827f7207 */ /* 0x000fe20002800000 */
[----:B------:R-:W-:Y:S08]  /*49d0*/  BRA `(.L_x_3644) ;  /* 0x0000000000d47947 */ /* 0x000ff00003800000 */
.L_x_3646:
        /* <DEDUP_REMOVED lines=29> */
.L_x_3648:
        /* <DEDUP_REMOVED lines=23> */
[----:B------:R-:W-:-:S09]  /*4d20*/  SEL R127, R132, RZ, P5 ;  /* 0x000000ff847f7207 */ /* 0x000fd20002800000 */
.L_x_3644:
        /* <DEDUP_REMOVED lines=10> */
.L_x_3640:
[----:B------:R-:W-:Y:S05]  /*4dd0*/  BSYNC.RECONVERGENT B0 ;  /* 0x0000000000007941 */ /* 0x000fea0003800200 */
.L_x_3639:
        /* <DEDUP_REMOVED lines=45> */
.L_x_3653:
        /* <DEDUP_REMOVED lines=9> */
[----:B------:R-:W-:Y:S01]  /*5140*/  LOP3.LUT P5, RZ, R142, 0xff, RZ, 0xc0, !PT ;  /* 0x000000ff8eff7812 */ /* 0x000fe200078ac0ff */
[C---:B------:R-:W-:Y:S01]  /*5150*/  FFMA.FTZ R120, R157.reuse, R120, R5 ;  /* 0x000000789d787223 */ /* 0x040fe20000010005 */
[----:B------:R-:W-:Y:S01]  /*5160*/  FFMA.FTZ R129, R157, R129, R6 ;  /* 0x000000819d817223 */ /* 0x000fe20000010006 */
[----:B------:R-:W-:Y:S01]  /*5170*/  FMUL.FTZ R121, R121, UR13 ;  /* 0x0000000d79797c20 */ /* 0x000fe20008410000 */
[----:B------:R-:W-:Y:S01]  /*5180*/  LOP3.LUT P4, RZ, R143, 0xff, RZ, 0xc0, !PT ;  /* 0x000000ff8fff7812 */ /* 0x000fe2000788c0ff */
[----:B------:R-:W-:Y:S01]  /*5190*/  FFMA.FTZ R123, R157, R122, R7 ;  /* 0x0000007a9d7b7223 */ /* 0x000fe20000010007 */
[----:B------:R-:W-:Y:S01]  /*51a0*/  FMUL.FTZ R122, R120, UR13 ;  /* 0x0000000d787a7c20 */ /* 0x000fe20008410000 */
[----:B------:R-:W-:Y:S01]  /*51b0*/  FMUL.FTZ R129, R129, UR13 ;  /* 0x0000000d81817c20 */ /* 0x000fe20008410000 */
[----:B------:R-:W-:Y:S01]  /*51c0*/  SEL R124, R121, RZ, P5 ;  /* 0x000000ff797c7207 */ /* 0x000fe20002800000 */
[----:B------:R-:W-:Y:S01]  /*51d0*/  FMUL.FTZ R123, R123, UR13 ;  /* 0x0000000d7b7b7c20 */ /* 0x000fe20008410000 */
[----:B------:R-:W-:-:S02]  /*51e0*/  LOP3.LUT P5, RZ, R143, 0xff00, RZ, 0xc0, !PT ;  /* 0x0000ff008fff7812 */ /* 0x000fc400078ac0ff */
[----:B------:R-:W-:Y:S02]  /*51f0*/  SEL R120, R121, RZ, P4 ;  /* 0x000000ff79787207 */ /* 0x000fe40002000000 */
[C---:B------:R-:W-:Y:S02]  /*5200*/  LOP3.LUT P6, RZ, R142.reuse, 0xff00, RZ, 0xc0, !PT ;  /* 0x0000ff008eff7812 */ /* 0x040fe400078cc0ff */
[----:B------:R-:W-:Y:S02]  /*5210*/  LOP3.LUT P4, RZ, R142, 0xff0000, RZ, 0xc0, !PT ;  /* 0x00ff00008eff7812 */ /* 0x000fe4000788c0ff */
[C---:B------:R-:W-:Y:S02]  /*5220*/  SEL R121, R122.reuse, RZ, P5 ;  /* 0x000000ff7a797207 */ /* 0x040fe40002800000 */
[----:B------:R-:W-:Y:S02]  /*5230*/  SEL R125, R122, RZ, P6 ;  /* 0x000000ff7a7d7207 */ /* 0x000fe40003000000 */
[----:B------:R-:W-:-:S02]  /*5240*/  ISETP.GE.U32.AND P5, PT, R142, 0x1000000, PT ;  /* 0x010000008e00780c */ /* 0x000fc40003fa6070 */
[----:B------:R-:W-:Y:S02]  /*5250*/  SEL R126, R129, RZ, P4 ;  /* 0x000000ff817e7207 */ /* 0x000fe40002000000 */
[C---:B------:R-:W-:Y:S02]  /*5260*/  LOP3.LUT P6, RZ, R143.reuse, 0xff0000, RZ, 0xc0, !PT ;  /* 0x00ff00008fff7812 */ /* 0x040fe400078cc0ff */
[----:B------:R-:W-:Y:S02]  /*5270*/  ISETP.GE.U32.AND P4, PT, R143, 0x1000000, PT ;  /* 0x010000008f00780c */ /* 0x000fe40003f86070 */
[----:B------:R-:W-:Y:S02]  /*5280*/  SEL R127, R123, RZ, P5 ;  /* 0x000000ff7b7f7207 */ /* 0x000fe40002800000 */
[----:B------:R-:W-:Y:S02]  /*5290*/  SEL R122, R129, RZ, P6 ;  /* 0x000000ff817a7207 */ /* 0x000fe40003000000 */
[----:B------:R-:W-:Y:S01]  /*52a0*/  SEL R123, R123, RZ, P4 ;  /* 0x000000ff7b7b7207 */ /* 0x000fe20002000000 */
[----:B------:R-:W-:Y:S06]  /*52b0*/  BRA `(.L_x_3654) ;  /* 0x0000000800d07947 */ /* 0x000fec0003800000 */
.L_x_3652:
        /* <DEDUP_REMOVED lines=13> */
[----:B------:R-:W-:Y:S01]  /*5390*/  LOP3.LUT P5, RZ, R142, 0xff, RZ, 0xc0, !PT ;  /* 0x000000ff8eff7812 */ /* 0x000fe200078ac0ff */
[C---:B------:R-:W-:Y:S01]  /*53a0*/  FMUL.FTZ R117, R157.reuse, R118 ;  /* 0x000000769d757220 */ /* 0x040fe20000410000 */
        /* <DEDUP_REMOVED lines=22> */
.L_x_3655:
        /* <DEDUP_REMOVED lines=24> */
[----:B------:R-:W-:Y:S02]  /*5690*/  SEL R125, R122, RZ, P6 ;  /* 0x000000ff7a7d7207 */ /* 0x000fe40003000000 */
[----:B------:R-:W-:Y:S02]  /*56a0*/  ISETP.GE.U32.AND P5, PT, R142, 0x1000000, PT ;  /* 0x010000008e00780c */ /* 0x000fe40003fa6070 */
[----:B------:R-:W-:-:S02]  /*56b0*/  SEL R126, R157, RZ, P4 ;  /* 0x000000ff9d7e7207 */ /* 0x000fc40002000000 */
[C---:B------:R-:W-:Y:S02]  /*56c0*/  LOP3.LUT P6, RZ, R143.reuse, 0xff0000, RZ, 0xc0, !PT ;  /* 0x00ff00008fff7812 */ /* 0x040fe400078cc0ff */
[----:B------:R-:W-:Y:S02]  /*56d0*/  ISETP.GE.U32.AND P4, PT, R143, 0x1000000, PT ;  /* 0x010000008f00780c */ /* 0x000fe40003f86070 */
[----:B------:R-:W-:Y:S02]  /*56e0*/  SEL R127, R123, RZ, P5 ;  /* 0x000000ff7b7f7207 */ /* 0x000fe40002800000 */
[----:B------:R-:W-:Y:S02]  /*56f0*/  SEL R122, R157, RZ, P6 ;  /* 0x000000ff9d7a7207 */ /* 0x000fe40003000000 */
[----:B------:R-:W-:Y:S01]  /*5700*/  SEL R123, R123, RZ, P4 ;  /* 0x000000ff7b7b7207 */ /* 0x000fe20002000000 */
[----:B------:R-:W-:Y:S06]  /*5710*/  BRA `(.L_x_3654) ;  /* 0x0000000400b87947 */ /* 0x000fec0003800000 */
.L_x_3651:
[----:B------:R-:W-:-:S04]  /*5720*/  UISETP.NE.U32.AND UP0, UPT, UR24, URZ, UPT ;  /* 0x000000ff1800728c */ /* 0x000fc8000bf05070 */
[----:B------:R-:W-:-:S09]  /*5730*/  UISETP.NE.AND.EX UP0, UPT, UR25, URZ, UPT, UP0 ;  /* 0x000000ff1900728c */ /* 0x000fd2000bf05300 */
[----:B------:R-:W-:Y:S05]  /*5740*/  BRA.U !UP0, `(.L_x_3656) ;  /* 0x0000000108d87547 */ /* 0x000fea000b800000 */
        /* <DEDUP_REMOVED lines=29> */
.L_x_3657:
        /* <DEDUP_REMOVED lines=25> */
.L_x_3656:
        /* <DEDUP_REMOVED lines=29> */
.L_x_3658:
        /* <DEDUP_REMOVED lines=9> */
[----:B------:R-:W-:Y:S01]  /*5d10*/  ISETP.GE.U32.AND P6, PT, R142, 0x1000000, PT ;  /* 0x010000008e00780c */ /* 0x000fe20003fc6070 */
[C---:B------:R-:W-:Y:S01]  /*5d20*/  FMUL.FTZ R126, R157.reuse, R126 ;  /* 0x0000007e9d7e7220 */ /* 0x040fe20000410000 */
[C---:B------:R-:W-:Y:S01]  /*5d30*/  FMUL.FTZ R124, R157.reuse, R124 ;  /* 0x0000007c9d7c7220 */ /* 0x040fe20000410000 */
[----:B------:R-:W-:Y:S01]  /*5d40*/  FMUL.FTZ R130, R130, UR13 ;  /* 0x0000000d82827c20 */ /* 0x000fe20008410000 */
[----:B------:R-:W-:Y:S01]  /*5d50*/  FMUL.FTZ R128, R157, R128 ;  /* 0x000000809d807220 */ /* 0x000fe20000410000 */
[----:B------:R-:W-:Y:S01]  /*5d60*/  FMUL.FTZ R126, R126, UR13 ;  /* 0x0000000d7e7e7c20 */ /* 0x000fe20008410000 */
[----:B------:R-:W-:Y:S01]  /*5d70*/  LOP3.LUT P5, RZ, R142, 0xff00, RZ, 0xc0, !PT ;  /* 0x0000ff008eff7812 */ /* 0x000fe200078ac0ff */
[----:B------:R-:W-:Y:S01]  /*5d80*/  FMUL.FTZ R124, R124, UR13 ;  /* 0x0000000d7c7c7c20 */ /* 0x000fe20008410000 */
[----:B------:R-:W-:Y:S01]  /*5d90*/  SEL R127, R130, RZ, P6 ;  /* 0x000000ff827f7207 */ /* 0x000fe20003000000 */
[----:B------:R-:W-:Y:S01]  /*5da0*/  FMUL.FTZ R128, R128, UR13 ;  /* 0x0000000d80807c20 */ /* 0x000fe20008410000 */
[----:B------:R-:W-:-:S02]  /*5db0*/  LOP3.LUT P4, RZ, R142, 0xff, RZ, 0xc0, !PT ;  /* 0x000000ff8eff7812 */ /* 0x000fc4000788c0ff */
[----:B------:R-:W-:Y:S02]  /*5dc0*/  LOP3.LUT P6, RZ, R142, 0xff0000, RZ, 0xc0, !PT ;  /* 0x00ff00008eff7812 */ /* 0x000fe400078cc0ff */
[----:B------:R-:W-:Y:S02]  /*5dd0*/  SEL R125, R126, RZ, P5 ;  /* 0x000000ff7e7d7207 */ /* 0x000fe40002800000 */
[----:B------:R-:W-:Y:S02]  /*5de0*/  SEL R124, R124, RZ, P4 ;  /* 0x000000ff7c7c7207 */ /* 0x000fe40002000000 */
[----:B------:R-:W-:-:S07]  /*5df0*/  SEL R126, R128, RZ, P6 ;  /* 0x000000ff807e7207 */ /* 0x000fce0003000000 */
.L_x_3654:
        /* <DEDUP_REMOVED lines=9> */
.L_x_3650:
[----:B------:R-:W-:Y:S05]  /*5e90*/  BSYNC.RECONVERGENT B0 ;  /* 0x0000000000007941 */ /* 0x000fea0003800200 */
.L_x_3649:
[----:B-1-34-:R-:W1:Y:S02]  /*5ea0*/  LDC.64 R124, c[0x0][0x380] ;  /* 0x0000e000ff7c7b82 */ /* 0x01ae640000000a00 */
[----:B-1----:R-:W-:-:S04]  /*5eb0*/  LEA R137, R124, R137, 0x2 ;  /* 0x000000897c897211 */ /* 0x002fc800078e10ff */
[----:B------:R-:W-:-:S13]  /*5ec0*/  ISETP.GE.AND P0, PT, R137, R125, PT ;  /* 0x0000007d8900720c */ /* 0x000fda0003f06270 */
[----:B------:R-:W-:Y:S05]  /*5ed0*/  @!P0 BRA `(.L_x_3659) ;  /* 0xffffffa800348947 */ /* 0x000fea000383ffff */
.L_x_3609:
        /* <DEDUP_REMOVED lines=203> */
.L_x_3661:
[----:B------:R-:W-:Y:S05]  /*6b90*/  BSYNC.RECONVERGENT B0 ;  /* 0x0000000000007941 */ /* 0x000fea0003800200 */
.L_x_3660:
        /* <DEDUP_REMOVED lines=23> */
.L_x_3663:
[----:B------:R-:W-:Y:S05]  /*6d10*/  BSYNC.RECONVERGENT B0 ;  /* 0x0000000000007941 */ /* 0x000fea0003800200 */
.L_x_3662:
        /* <DEDUP_REMOVED lines=23> */
.L_x_3665:
[----:B------:R-:W-:Y:S05]  /*6e90*/  BSYNC.RECONVERGENT B0 ;  /* 0x0000000000007941 */ /* 0x000fea0003800200 */
.L_x_3664:
        /* <DEDUP_REMOVED lines=15> */
.L_x_3618:
        /* <DEDUP_REMOVED lines=8> */
.L_x_3667:
[----:B------:R-:W-:Y:S05]  /*7010*/  BSYNC B0 ;  /* 0x0000000000007941 */ /* 0x000fea0003800000 */
.L_x_3666:
        /* <DEDUP_REMOVED lines=8> */
.L_x_3668:
[----:B------:R-:W-:-:S05]  /*70a0*/  FADD.FTZ R124, R124, R181 ;  /* 0x000000b57c7c7221 */ /* 0x000fca0000010000 */
[----:B------:R-:W-:Y:S01]  /*70b0*/  MOV R135, R124 ;  /* 0x0000007c00877202 */ /* 0x000fe20000000f00 */
[----:B------:R-:W-:Y:S01]  /*70c0*/  HFMA2 R134, -RZ, RZ, 0, 1.1920928955078125e-07 ;  /* 0x00000002ff867431 */ /* 0x000fe200000001ff */
[----:B------:R-:W-:-:S07]  /*70d0*/  MOV R125, R133 ;  /* 0x00000085007d7202 */ /* 0x000fce0000000f00 */
[----:B------:R-:W-:Y:S05]  /*70e0*/  WARPSYNC.COLLECTIVE R132, `(.L_x_3669) ;  /* 0x0000000084087348 */ /* 0x000fea0003c00000 */
[----:B------:R0:W1:Y:S02]  /*70f0*/  SHFL.BFLY P0, R133, R135, R134, R179 ;  /* 0x0c00008687857389 */ /* 0x00006400000000b3 */
[----:B01----:R-:W-:Y:S05]  /*7100*/  ENDCOLLECTIVE ;  /* 0x000000000000791b */ /* 0x003fea0003800000 */
.L_x_3669:
[----:B------:R-:W-:-:S05]  /*7110*/  FADD.FTZ R125, R125, R180 ;  /* 0x000000b47d7d7221 */ /* 0x000fca0000010000 */
[----:B------:R-:W-:Y:S02]  /*7120*/  MOV R135, R125 ;  /* 0x0000007d00877202 */ /* 0x000fe40000000f00 */
[----:B------:R-:W-:-:S07]  /*7130*/  MOV R127, R133 ;  /* 0x00000085007f7202 */ /* 0x000fce0000000f00 */
[----:B------:R-:W-:Y:S05]  /*7140*/  WARPSYNC.COLLECTIVE R132, `(.L_x_3670) ;  /* 0x0000000084087348 */ /* 0x000fea0003c00000 */
[----:B------:R0:W1:Y:S02]  /*7150*/  SHFL.BFLY P0, R133, R135, R134, R179 ;  /* 0x0c00008687857389 */ /* 0x00006400000000b3 */
[----:B01----:R-:W-:Y:S05]  /*7160*/  ENDCOLLECTIVE ;  /* 0x000000000000791b */ /* 0x003fea0003800000 */
.L_x_3670:
[----:B------:R-:W-:-:S05]  /*7170*/  FADD.FTZ R127, R124, R127 ;  /* 0x0000007f7c7f7221 */ /* 0x000fca0000010000 */
[----:B------:R-:W-:Y:S01]  /*7180*/  MOV R135, R127 ;  /* 0x0000007f00877202 */ /* 0x000fe20000000f00 */
[----:B------:R-:W-:Y:S01]  /*7190*/  HFMA2 R134, -RZ, RZ, 0, 2.384185791015625e-07 ;  /* 0x00000004ff867431 */ /* 0x000fe200000001ff */
[----:B------:R-:W-:-:S07]  /*71a0*/  MOV R126, R133 ;  /* 0x00000085007e7202 */ /* 0x000fce0000000f00 */
[----:B------:R-:W-:Y:S05]  /*71b0*/  WARPSYNC.COLLECTIVE R132, `(.L_x_3671) ;  /* 0x0000000084087348 */ /* 0x000fea0003c00000 */
[----:B------:R0:W1:Y:S02]  /*71c0*/  SHFL.BFLY P0, R133, R135, R134, R179 ;  /* 0x0c00008687857389 */ /* 0x00006400000000b3 */
[----:B01----:R-:W-:Y:S05]  /*71d0*/  ENDCOLLECTIVE ;  /* 0x000000000000791b */ /* 0x003fea0003800000 */
.L_x_3671:
[----:B------:R-:W-:-:S05]  /*71e0*/  FADD.FTZ R126, R125, R126 ;  /* 0x0000007e7d7e7221 */ /* 0x000fca0000010000 */
[----:B------:R-:W-:Y:S02]  /*71f0*/  MOV R135, R126 ;  /* 0x0000007e00877202 */ /* 0x000fe40000000f00 */
[----:B------:R-:W-:-:S07]  /*7200*/  MOV R128, R133 ;  /* 0x0000008500807202 */ /* 0x000fce0000000f00 */
[----:B------:R-:W-:Y:S05]  /*7210*/  WARPSYNC.COLLECTIVE R132, `(.L_x_3672) ;  /* 0x0000000084087348 */ /* 0x000fea0003c00000 */
[----:B------:R0:W1:Y:S02]  /*7220*/  SHFL.BFLY P0, R133, R135, R134, R179 ;  /* 0x0c00008687857389 */ /* 0x00006400000000b3 */
[----:B01----:R-:W-:Y:S05]  /*7230*/  ENDCOLLECTIVE ;  /* 0x000000000000791b */ /* 0x003fea0003800000 */
.L_x_3672:
[----:B------:R-:W-:-:S05]  /*7240*/  FADD.FTZ R128, R127, R128 ;  /* 0x000000807f807221 */ /* 0x000fca0000010000 */
[----:B------:R-:W-:Y:S01]  /*7250*/  MOV R135, R128 ;  /* 0x0000008000877202 */ /* 0x000fe20000000f00 */
[----:B------:R-:W-:Y:S01]  /*7260*/  HFMA2 R134, -RZ, RZ, 0, 4.76837158203125e-07 ;  /* 0x00000008ff867431 */ /* 0x000fe200000001ff */
[----:B------:R-:W-:-:S07]  /*7270*/  MOV R129, R133 ;  /* 0x0000008500817202 */ /* 0x000fce0000000f00 */
[----:B------:R-:W-:Y:S05]  /*7280*/  WARPSYNC.COLLECTIVE R132, `(.L_x_3673) ;  /* 0x0000000084087348 */ /* 0x000fea0003c00000 */
[----:B------:R0:W1:Y:S02]  /*7290*/  SHFL.BFLY P0, R133, R135, R134, R179 ;  /* 0x0c00008687857389 */ /* 0x00006400000000b3 */
[----:B01----:R-:W-:Y:S05]  /*72a0*/  ENDCOLLECTIVE ;  /* 0x000000000000791b */ /* 0x003fea0003800000 */
.L_x_3673:
[----:B------:R-:W-:-:S05]  /*72b0*/  FADD.FTZ R129, R126, R129 ;  /* 0x000000817e817221 */ /* 0x000fca0000010000 */
[----:B------:R-:W-:Y:S02]  /*72c0*/  MOV R135, R129 ;  /* 0x0000008100877202 */ /* 0x000fe40000000f00 */
[----:B------:R-:W-:-:S07]  /*72d0*/  MOV R131, R133 ;  /* 0x0000008500837202 */ /* 0x000fce0000000f00 */
[----:B------:R-:W-:Y:S05]  /*72e0*/  WARPSYNC.COLLECTIVE R132, `(.L_x_3674) ;  /* 0x0000000084087348 */ /* 0x000fea0003c00000 */
[----:B------:R0:W1:Y:S02]  /*72f0*/  SHFL.BFLY P0, R133, R135, R134, R179 ;  /* 0x0c00008687857389 */ /* 0x00006400000000b3 */
[----:B01----:R-:W-:Y:S05]  /*7300*/  ENDCOLLECTIVE ;  /* 0x000000000000791b */ /* 0x003fea0003800000 */
.L_x_3674:
[----:B------:R-:W-:-:S05]  /*7310*/  FADD.FTZ R131, R128, R131 ;  /* 0x0000008380837221 */ /* 0x000fca0000010000 */
[----:B------:R-:W-:Y:S01]  /*7320*/  MOV R135, R131 ;  /* 0x0000008300877202 */ /* 0x000fe20000000f00 */
[----:B------:R-:W-:Y:S01]  /*7330*/  HFMA2 R134, -RZ, RZ, 0, 9.5367431640625e-07 ;  /* 0x00000010ff867431 */ /* 0x000fe200000001ff */
[----:B------:R-:W-:-:S07]  /*7340*/  MOV R130, R133 ;  /* 0x0000008500827202 */ /* 0x000fce0000000f00 */
[----:B------:R-:W-:Y:S05]  /*7350*/  WARPSYNC.COLLECTIVE R132, `(.L_x_3675) ;  /* 0x0000000084087348 */ /* 0x000fea0003c00000 */
[----:B------:R0:W1:Y:S02]  /*7360*/  SHFL.BFLY P0, R133, R135, R134, R179 ;  /* 0x0c00008687857389 */ /* 0x00006400000000b3 */
[----:B01----:R-:W-:Y:S05]  /*7370*/  ENDCOLLECTIVE ;  /* 0x000000000000791b */ /* 0x003fea0003800000 */
.L_x_3675:
[----:B------:R-:W-:-:S05]  /*7380*/  FADD.FTZ R130, R129, R130 ;  /* 0x0000008281827221 */ /* 0x000fca0000010000 */
[----:B------:R-:W-:Y:S02]  /*7390*/  MOV R135, R130 ;  /* 0x0000008200877202 */ /* 0x000fe40000000f00 */
[----:B------:R-:W-:-:S07]  /*73a0*/  MOV R124, R133 ;  /* 0x00000085007c7202 */ /* 0x000fce0000000f00 */
[----:B------:R-:W-:Y:S05]  /*73b0*/  WARPSYNC.COLLECTIVE R132, `(.L_x_3676) ;  /* 0x0000000084087348 */ /* 0x000fea0003c00000 */
[----:B------:R0:W1:Y:S02]  /*73c0*/  SHFL.BFLY P0, R133, R135, R134, R179 ;  /* 0x0c00008687857389 */ /* 0x00006400000000b3 */
[----:B01----:R-:W-:Y:S05]  /*73d0*/  ENDCOLLECTIVE ;  /* 0x000000000000791b */ /* 0x003fea0003800000 */
.L_x_3676:
[----:B------:R-:W-:Y:S01]  /*73e0*/  MOV R125, R133 ;  /* 0x00000085007d7202 */ /* 0x000fe20000000f00 */
[----:B------:R-:W-:Y:S06]  /*73f0*/  BRA `(.L_x_3677) ;  /* 0xffffffa400a87947 */ /* 0x000fec000383ffff */
.L_x_3678:
        /* <DEDUP_REMOVED lines=16> */
.L_x_3998:


//--------------------- .text._ZN10layer_norm31ln_parallel_residual_bwd_kernelINS_13Kernel_traitsIfffffjLj512ELj1ELj4ELj1ELj16ENS_18Kernel_traits_baseILj512EfffffjLj128EEEEELb1ELb0ELb1EEEvNS_9BwdParamsE --------------------------
	.section	.text._ZN10layer_norm31ln_parallel_residual_bwd_kernelINS_13Kernel_traitsIfffffjLj512ELj1ELj4ELj1ELj16ENS_18Kernel_traits_baseILj512EfffffjLj128EEEEELb1ELb0ELb1EEEvNS_9BwdParamsE,"ax",@progbits
	.align	128
        .global         _ZN10layer_norm31ln_parallel_residual_bwd_kernelINS_13Kernel_traitsIfffffjLj512ELj1ELj4ELj1ELj16ENS_18Kernel_traits_baseILj512EfffffjLj128EEEEELb1ELb0ELb1EEEvNS_9BwdParamsE
        .type           _ZN10layer_norm31ln_parallel_residual_bwd_kernelINS_13Kernel_traitsIfffffjLj512ELj1ELj4ELj1ELj16ENS_18Kernel_traits_baseILj512EfffffjLj128EEEEELb1ELb0ELb1EEEvNS_9BwdParamsE,@function
        .size           _ZN10layer_norm31ln_parallel_residual_bwd_kernelINS_13Kernel_traitsIfffffjLj512ELj1ELj4ELj1ELj16ENS_18Kernel_traits_baseILj512EfffffjLj128EEEEELb1ELb0ELb1EEEvNS_9BwdParamsE,(.L_x_3999 - _ZN10layer_norm31ln_parallel_residual_bwd_kernelINS_13Kernel_traitsIfffffjLj512ELj1ELj4ELj1ELj16ENS_18Kernel_traits_baseILj512EfffffjLj128EEEEELb1ELb0ELb1EEEvNS_9BwdParamsE)
        .other          _ZN10layer_norm31ln_parallel_residual_bwd_kernelINS_13Kernel_traitsIfffffjLj512ELj1ELj4ELj1ELj16ENS_18Kernel_traits_baseILj512EfffffjLj128EEEEELb1ELb0ELb1EEEvNS_9BwdParamsE,@"STO_CUDA_ENTRY STV_DEFAULT"
_ZN10layer_norm31ln_parallel_residual_bwd_kernelINS_13Kernel_traitsIfffffjLj512ELj1ELj4ELj1ELj16ENS_18Kernel_traits_baseILj512EfffffjLj128EEEEELb1ELb0ELb1EEEvNS_9BwdParamsE:
.text._ZN10layer_norm31ln_parallel_residual_bwd_kernelINS_13Kernel_traitsIfffffjLj512ELj1ELj4ELj1ELj16ENS_18Kernel_traits_baseILj512EfffffjLj128EEEEELb1ELb0ELb1EEEvNS_9BwdParamsE:
        /* <DEDUP_REMOVED lines=96> */
.L_x_3715:
        /* <DEDUP_REMOVED lines=11> */
[C---:B-1----:R-:W-:Y:S01]  /*06b0*/  IMAD.WIDE.U32 R104, R207.reuse, 0x10, R92 ;  /* 0x00000010cf687825 */ /* 0x042fe200078e005c */
[----:B------:R-:W-:-:S05]  /*06c0*/  IADD3 R205, PT, PT, R207, 0x20, RZ ;  /* 0x00000020cfcd7810 */ /* 0x000fca0007ffe0ff */
[----:B------:R-:W4:Y:S01]  /*06d0*/  LDG.E.128 R104, desc[UR10][R104.64] ;  /* 0x0000000a68687981 */ /* 0x000f22000c1e1d00 */
[----:B--2---:R-:W-:Y:S01]  /*06e0*/  IMAD.WIDE R80, R196, 0x4, R80 ;  /* 0x00000004c4507825 */ /* 0x004fe200078e0250 */
[----:B------:R-:W1:Y:S04]  /*06f0*/  LDC.64 R108, c[0x0][0x438] ;  /* 0x00010e00ff6c7b82 */ /* 0x000e680000000a00 */
[----:B------:R-:W2:Y:S01]  /*0700*/  LDG.E R201, desc[UR10][R80.64] ;  /* 0x0000000a50c97981 */ /* 0x000ea2000c1e1900 */
[C---:B---3--:R-:W-:Y:S01]  /*0710*/  IMAD.WIDE.U32 R64, R207.reuse, 0x10, R100 ;  /* 0x00000010cf407825 */ /* 0x048fe200078e0064 */
[----:B------:R-:W-:Y:S02]  /*0720*/  ISETP.NE.U32.AND P0, PT, RZ, UR14, PT ;  /* 0x0000000eff007c0c */ /* 0x000fe4000bf05070 */
[----:B------:R-:W3:Y:S01]  /*0730*/  LDC.64 R120, c[0x0][0x3b0] ;  /* 0x0000ec00ff787b82 */ /* 0x000ee20000000a00 */
[----:B0-----:R-:W-:-:S02]  /*0740*/  IMAD.WIDE.U32 R60, R207, 0x10, R96 ;  /* 0x00000010cf3c7825 */ /* 0x001fc400078e0060 */
[----:B------:R-:W2:Y:S02]  /*0750*/  LDG.E.128 R64, desc[UR10][R64.64] ;  /* 0x0000000a40407981 */ /* 0x000ea4000c1e1d00 */
[C---:B------:R-:W-:Y:S02]  /*0760*/  IMAD.WIDE.U32 R68, R205.reuse, 0x10, R92 ;  /* 0x00000010cd447825 */ /* 0x040fe400078e005c */
[----:B------:R-:W2:Y:S02]  /*0770*/  LDG.E.128 R60, desc[UR10][R60.64] ;  /* 0x0000000a3c3c7981 */ /* 0x000ea4000c1e1d00 */
[C---:B------:R-:W-:Y:S02]  /*0780*/  IMAD.WIDE.U32 R76, R205.reuse, 0x10, R100 ;  /* 0x00000010cd4c7825 */ /* 0x040fe400078e0064 */
[----:B------:R-:W2:Y:S02]  /*0790*/  LDG.E.128 R68, desc[UR10][R68.64] ;  /* 0x0000000a44447981 */ /* 0x000ea4000c1e1d00 */
[----:B------:R-:W-:Y:S01]  /*07a0*/  IMAD.WIDE.U32 R72, R205, 0x10, R96 ;  /* 0x00000010cd487825 */ /* 0x000fe200078e0060 */
[----:B------:R-:W-:Y:S01]  /*07b0*/  IADD3 R203, PT, PT, R207, 0x40, RZ ;  /* 0x00000040cfcb7810 */ /* 0x000fe20007ffe0ff */
[----:B------:R-:W2:Y:S04]  /*07c0*/  LDG.E.128 R76, desc[UR10][R76.64] ;  /* 0x0000000a4c4c7981 */ /* 0x000ea8000c1e1d00 */
[----:B------:R-:W2:Y:S01]  /*07d0*/  LDG.E.128 R72, desc[UR10][R72.64] ;  /* 0x0000000a48487981 */ /* 0x000ea2000c1e1d00 */
[----:B------:R-:W-:-:S04]  /*07e0*/  IMAD.WIDE.U32 R82, R203, 0x10, R92 ;  /* 0x00000010cb527825 */ /* 0x000fc800078e005c */
[C---:B------:R-:W-:Y:S02]  /*07f0*/  IMAD.WIDE.U32 R88, R203.reuse, 0x10, R100 ;  /* 0x00000010cb587825 */ /* 0x040fe400078e0064 */
[----:B------:R-:W2:Y:S02]  /*0800*/  LDG.E.128 R80, desc[UR10][R82.64] ;  /* 0x0000000a52507981 */ /* 0x000ea4000c1e1d00 */
[----:B------:R-:W-:Y:S02]  /*0810*/  IMAD.WIDE.U32 R84, R203, 0x10, R96 ;  /* 0x00000010cb547825 */ /* 0x000fe400078e0060 */
[----:B------:R-:W2:Y:S01]  /*0820*/  LDG.E.128 R88, desc[UR10][R88.64] ;  /* 0x0000000a58587981 */ /* 0x000ea2000c1e1d00 */
[----:B------:R-:W-:-:S03]  /*0830*/  IADD3 R195, PT, PT, R207, 0x60, RZ ;  /* 0x00000060cfc37810 */ /* 0x000fc60007ffe0ff */
[----:B------:R-:W2:Y:S02]  /*0840*/  LDG.E.128 R84, desc[UR10][R84.64] ;  /* 0x0000000a54547981 */ /* 0x000ea4000c1e1d00 */
[----:B------:R-:W-:-:S04]  /*0850*/  IMAD.WIDE.U32 R92, R195, 0x10, R92 ;  /* 0x00000010c35c7825 */ /* 0x000fc800078e005c */
[C---:B------:R-:W-:Y:S02]  /*0860*/  IMAD.WIDE.U32 R100, R195.reuse, 0x10, R100 ;  /* 0x00000010c3647825 */ /* 0x040fe400078e0064 */
[----:B------:R-:W2:Y:S02]  /*0870*/  LDG.E.128 R92, desc[UR10][R92.64] ;  /* 0x0000000a5c5c7981 */ /* 0x000ea4000c1e1d00 */
[----:B------:R-:W-:Y:S01]  /*0880*/  IMAD.WIDE.U32 R96, R195, 0x10, R96 ;  /* 0x00000010c3607825 */ /* 0x000fe200078e0060 */
[----:B------:R-:W-:Y:S01]  /*0890*/  ISETP.NE.AND.EX P0, PT, RZ, UR15, PT, P0 ;  /* 0x0000000fff007c0c */ /* 0x000fe2000bf05300 */
[----:B------:R-:W2:Y:S01]  /*08a0*/  LDG.E.128 R100, desc[UR10][R100.64] ;  /* 0x0000000a64647981 */ /* 0x000ea2000c1e1d00 */
[----:B-1----:R-:W-:-:S03]  /*08b0*/  ISETP.NE.U32.AND P1, PT, R108, RZ, PT ;  /* 0x000000ff6c00720c */ /* 0x002fc60003f25070 */
[----:B------:R-:W2:Y:S01]  /*08c0*/  LDG.E.128 R96, desc[UR10][R96.64] ;  /* 0x0000000a60607981 */ /* 0x000ea2000c1e1d00 */
[----:B------:R-:W-:-:S07]  /*08d0*/  ISETP.NE.AND.EX P1, PT, R109, RZ, PT, P1 ;  /* 0x000000ff6d00720c */ /* 0x000fce0003f25310 */
[----:B------:R-:W0:Y:S08]  /*08e0*/  @P0 LDC.64 R128, c[0x0][0x3b8] ;  /* 0x0000ee00ff800b82 */ /* 0x000e300000000a00 */
[----:B------:R-:W1:Y:S08]  /*08f0*/  @P0 LDC.64 R122, c[0x0][0x3b8] ;  /* 0x0000ee00ff7a0b82 */ /* 0x000e700000000a00 */
[----:B------:R-:W3:Y:S08]  /*0900*/  @P0 LDC.64 R116, c[0x0][0x3b8] ;  /* 0x0000ee00ff740b82 */ /* 0x000ef00000000a00 */
[----:B------:R-:W3:Y:S08]  /*0910*/  @P1 LDC.64 R114, c[0x0][0x438] ;  /* 0x00010e00ff721b82 */ /* 0x000ef00000000a00 */
[----:B------:R-:W3:Y:S01]  /*0920*/  @P1 LDC.64 R2, c[0x0][0x438] ;  /* 0x00010e00ff021b82 */ /* 0x000ee20000000a00 */
[----:B0-----:R-:W-:-:S04]  /*0930*/  @P0 IMAD.WIDE.U32 R128, R207, 0x4, R128 ;  /* 0x00000004cf800825 */ /* 0x001fc800078e0080 */
[----:B-1----:R-:W-:Y:S01]  /*0940*/  @P0 IMAD.WIDE.U32 R178, R205, 0x4, R122 ;  /* 0x00000004cdb20825 */ /* 0x002fe200078e007a */
[----:B-----5:R0:W5:Y:S02]  /*0950*/  @P0 LDG.E R202, desc[UR10][R128.64] ;  /* 0x0000000a80ca0981 */ /* 0x020164000c1e1900 */
[----:B------:R-:W1:Y:S01]  /*0960*/  @P1 LDC.64 R110, c[0x0][0x438] ;  /* 0x00010e00ff6e1b82 */ /* 0x000e620000000a00 */
[--C-:B---3--:R-:W-:Y:S01]  /*0970*/  IMAD.WIDE.U32 R122, R207, 0x4, R120.reuse ;  /* 0x00000004cf7a7825 */ /* 0x108fe200078e0078 */
[----:B------:R-:W5:Y:S03]  /*0980*/  @P0 LDG.E R194, desc[UR10][R178.64] ;  /* 0x0000000ab2c20981 */ /* 0x000f66000c1e1900 */
[--C-:B------:R-:W-:Y:S02]  /*0990*/  IMAD.WIDE.U32 R124, R205, 0x4, R120.reuse ;  /* 0x00000004cd7c7825 */ /* 0x100fe400078e0078 */
[----:B------:R-:W5:Y:S01]  /*09a0*/  LDG.E R122, desc[UR10][R122.64] ;  /* 0x0000000a7a7a7981 */ /* 0x000f62000c1e1900 */
[----:B------:R-:W3:Y:S01]  /*09b0*/  @P0 LDC.64 R118, c[0x0][0x3b8] ;  /* 0x0000ee00ff760b82 */ /* 0x000ee20000000a00 */
[----:B------:R-:W-:-:S02]  /*09c0*/  IMAD.WIDE.U32 R126, R203, 0x4, R120 ;  /* 0x00000004cb7e7825 */ /* 0x000fc400078e0078 */
[----:B------:R-:W5:Y:S02]  /*09d0*/  LDG.E R124, desc[UR10][R124.64] ;  /* 0x0000000a7c7c7981 */ /* 0x000f64000c1e1900 */
[C---:B------:R-:W-:Y:S02]  /*09e0*/  IMAD.WIDE.U32 R120, R195.reuse, 0x4, R120 ;  /* 0x00000004c3787825 */ /* 0x040fe400078e0078 */
[----:B------:R-:W5:Y:S01]  /*09f0*/  LDG.E R126, desc[UR10][R126.64] ;  /* 0x0000000a7e7e7981 */ /* 0x000f62000c1e1900 */
[----:B------:R-:W-:Y:S01]  /*0a00*/  ISETP.NE.AND P3, PT, RZ, UR7, PT ;  /* 0x00000007ff007c0c */ /* 0x000fe2000bf65270 */
[----:B------:R-:W-:Y:S01]  /*0a10*/  @P0 IMAD.WIDE.U32 R116, R195, 0x4, R116 ;  /* 0x00000004c3740825 */ /* 0x000fe200078e0074 */
[----:B------:R-:W3:Y:S01]  /*0a20*/  @P1 LDC.64 R112, c[0x0][0x438] ;  /* 0x00010e00ff701b82 */ /* 0x000ee20000000a00 */
[----:B------:R-:W5:Y:S02]  /*0a30*/  LDG.E R120, desc[UR10][R120.64] ;  /* 0x0000000a78787981 */ /* 0x000f64000c1e1900 */
[----:B------:R-:W-:-:S02]  /*0a40*/  @P1 IMAD.WIDE.U32 R114, R207, 0x10, R114 ;  /* 0x00000010cf721825 */ /* 0x000fc400078e0072 */
[----:B------:R-:W5:Y:S02]  /*0a50*/  @P0 LDG.E R200, desc[UR10][R116.64] ;  /* 0x0000000a74c80981 */ /* 0x000f64000c1e1900 */
[----:B0-----:R-:W-:Y:S02]  /*0a60*/  @P1 IMAD.WIDE.U32 R128, R195, 0x10, R2 ;  /* 0x00000010c3801825 */ /* 0x001fe400078e0002 */
[----:B------:R-:W5:Y:S04]  /*0a70*/  @P1 LDG.E.128 R36, desc[UR10][R114.64] ;  /* 0x0000000a72241981 */ /* 0x000f68000c1e1d00 */
[----:B------:R-:W5:Y:S01]  /*0a80*/  @P1 LDG.E.128 R48, desc[UR10][R128.64] ;  /* 0x0000000a80301981 */ /* 0x000f62000c1e1d00 */
[----:B-1----:R-:W-:-:S04]  /*0a90*/  @P1 IMAD.WIDE.U32 R110, R203, 0x10, R110 ;  /* 0x00000010cb6e1825 */ /* 0x002fc800078e006e */
[----:B---3--:R-:W-:Y:S01]  /*0aa0*/  @P0 IMAD.WIDE.U32 R118, R203, 0x4, R118 ;  /* 0x00000004cb760825 */ /* 0x008fe200078e0076 */
[----:B------:R-:W5:Y:S04]  /*0ab0*/  @P1 LDG.E.128 R44, desc[UR10][R110.64] ;  /* 0x0000000a6e2c1981 */ /* 0x000f68000c1e1d00 */
[----:B------:R0:W5:Y:S01]  /*0ac0*/  @P0 LDG.E R199, desc[UR10][R118.64] ;  /* 0x0000000a76c70981 */ /* 0x000162000c1e1900 */
[----:B------:R-:W-:-:S05]  /*0ad0*/  @P1 IMAD.WIDE.U32 R112, R205, 0x10, R112 ;  /* 0x00000010cd701825 */ /* 0x000fca00078e0070 */
[----:B------:R1:W5:Y:S01]  /*0ae0*/  @P1 LDG.E.128 R40, desc[UR10][R112.64] ;  /* 0x0000000a70281981 */ /* 0x000362000c1e1d00 */
[----:B------:R-:W-:Y:S01]  /*0af0*/  UMOV UR4, 0xffffffff ;  /* 0xffffffff00047882 */ /* 0x000fe20000000000 */
[----:B------:R-:W-:-:S04]  /*0b00*/  ISETP.NE.U32.AND P2, PT, RZ, UR14, PT ;  /* 0x0000000eff007c0c */ /* 0x000fc8000bf45070 */
[----:B------:R-:W-:Y:S02]  /*0b10*/  ISETP.NE.AND.EX P2, PT, RZ, UR15, PT, P2 ;  /* 0x0000000fff007c0c */ /* 0x000fe4000bf45320 */
[----:B----4-:R-:W-:-:S05]  /*0b20*/  FSEL R204, R204, RZ, !P3 ;  /* 0x000000ffcccc7208 */ /* 0x010fca0005800000 */
[C---:B------:R-:W-:Y:S01]  /*0b30*/  FADD.FTZ R104, -R204.reuse, R104 ;  /* 0x00000068cc687221 */ /* 0x040fe20000010100 */
[C---:B------:R-:W-:Y:S01]  /*0b40*/  FADD.FTZ R2, -R204.reuse, R105 ;  /* 0x00000069cc027221 */ /* 0x040fe20000010100 */
[C---:B------:R-:W-:Y:S02]  /*0b50*/  FADD.FTZ R106, -R204.reuse, R106 ;  /* 0x0000006acc6a7221 */ /* 0x040fe40000010100 */
[C---:B--2---:R-:W-:Y:S01]  /*0b60*/  FMUL.FTZ R3, R201.reuse, R104 ;  /* 0x00000068c9037220 */ /* 0x044fe20000410000 */
[----:B------:R-:W-:Y:S01]  /*0b70*/  FMUL.FTZ R2, R201, R2 ;  /* 0x00000002c9027220 */ /* 0x000fe20000410000 */
[----:B0-----:R-:W-:Y:S01]  /*0b80*/  FADD.FTZ R118, -R204, R107 ;  /* 0x0000006bcc767221 */ /* 0x001fe20000010100 */
[----:B------:R-:W-:Y:S01]  /*0b90*/  FMUL.FTZ R104, R17, R65 ;  /* 0x0000004111687220 */ /* 0x000fe20000410000 */
[----:B------:R-:W-:Y:S01]  /*0ba0*/  FMUL.FTZ R111, R18, R66 ;  /* 0x00000042126f7220 */ /* 0x000fe20000410000 */
[C---:B------:R-:W-:Y:S01]  /*0bb0*/  FADD.FTZ R192, R61.reuse, R192 ;  /* 0x000000c03dc07221 */ /* 0x040fe20000010000 */
[----:B------:R-:W-:Y:S01]  /*0bc0*/  FFMA.FTZ R190, R61, R2, R190 ;  /* 0x000000023dbe7223 */ /* 0x000fe200000100be */
[----:B------:R-:W-:Y:S01]  /*0bd0*/  FFMA.FTZ R61, R33, R61, R104 ;  /* 0x0000003d213d7223 */ /* 0x000fe20000010068 */
[----:B------:R-:W-:Y:S01]  /*0be0*/  FMUL.FTZ R104, R201, R106 ;  /* 0x0000006ac9687220 */ /* 0x000fe20000410000 */
[----:B------:R-:W-:Y:S01]  /*0bf0*/  FMUL.FTZ R106, R19, R67 ;  /* 0x00000043136a7220 */ /* 0x000fe20000410000 */
[----:B------:R-:W-:Y:S01]  /*0c00*/  FMUL.FTZ R105, R16, R64 ;  /* 0x0000004010697220 */ /* 0x000fe20000410000 */
[C---:B------:R-:W-:Y:S01]  /*0c10*/  FADD.FTZ R191, R64.reuse, R191 ;  /* 0x000000bf40bf7221 */ /* 0x040fe20000010000 */
[----:B------:R-:W-:Y:S01]  /*0c20*/  FFMA.FTZ R189, R64, R3, R189 ;  /* 0x0000000340bd7223 */ /* 0x000fe200000100bd */
[----:B------:R-:W-:Y:S01]  /*0c30*/  FADD.FTZ R68, -R204, R68 ;  /* 0x00000044cc447221 */ /* 0x000fe20000010100 */
[C---:B------:R-:W-:Y:S01]  /*0c40*/  FADD.FTZ R185, R62.reuse, R185 ;  /* 0x000000b93eb97221 */ /* 0x040fe20000010000 */
[----:B------:R-:W-:Y:S01]  /*0c50*/  FFMA.FTZ R187, R62, R104, R187 ;  /* 0x000000683ebb7223 */ /* 0x000fe200000100bb */
[----:B------:R-:W-:Y:S01]  /*0c60*/  FFMA.FTZ R111, R34, R62, R111 ;  /* 0x0000003e226f7223 */ /* 0x000fe2000001006f */
[----:B------:R-:W-:Y:S01]  /*0c70*/  FADD.FTZ R64, -R204, R69 ;  /* 0x00000045cc407221 */ /* 0x000fe20000010100 */
[----:B------:R-:W-:Y:S01]  /*0c80*/  FFMA.FTZ R62, R35, R63, R106 ;  /* 0x0000003f233e7223 */ /* 0x000fe2000001006a */
[C---:B------:R-:W-:Y:S01]  /*0c90*/  FADD.FTZ R193, R60.reuse, R193 ;  /* 0x000000c13cc17221 */ /* 0x040fe20000010000 */
[----:B------:R-:W-:Y:S01]  /*0ca0*/  FFMA.FTZ R197, R60, R3, R197 ;  /* 0x000000033cc57223 */ /* 0x000fe200000100c5 */
[----:B------:R-:W-:Y:S01]  /*0cb0*/  FADD.FTZ R106, -R204, R70 ;  /* 0x00000046cc6a7221 */ /* 0x000fe20000010100 */
[----:B------:R-:W-:Y:S01]  /*0cc0*/  FFMA.FTZ R60, R32, R60, R105 ;  /* 0x0000003c203c7223 */ /* 0x000fe20000010069 */
[C---:B------:R-:W-:Y:S01]  /*0cd0*/  FADD.FTZ R181, R66.reuse, R181 ;  /* 0x000000b542b57221 */ /* 0x040fe20000010000 */
[----:B------:R-:W-:Y:S01]  /*0ce0*/  FFMA.FTZ R183, R66, R104, R183 ;  /* 0x0000006842b77223 */ /* 0x000fe200000100b7 */
[----:B------:R-:W-:Y:S01]  /*0cf0*/  FADD.FTZ R110, -R204, R71 ;  /* 0x00000047cc6e7221 */ /* 0x000fe20000010100 */
[C---:B------:R-:W-:Y:S01]  /*0d00*/  FMUL.FTZ R70, R201.reuse, R68 ;  /* 0x00000044c9467220 */ /* 0x040fe20000410000 */
[----:B------:R-:W-:Y:S01]  /*0d10*/  FMUL.FTZ R107, R12, R76 ;  /* 0x0000004c0c6b7220 */ /* 0x000fe20000410000 */
[----:B------:R-:W-:Y:S01]  /*0d20*/  FMUL.FTZ R105, R201, R118 ;  /* 0x00000076c9697220 */ /* 0x000fe20000410000 */
[----:B------:R-:W-:Y:S01]  /*0d30*/  FMUL.FTZ R66, R13, R77 ;  /* 0x0000004d0d427220 */ /* 0x000fe20000410000 */
[----:B------:R-:W-:Y:S01]  /*0d40*/  FMUL.FTZ R71, R201, R64 ;  /* 0x00000040c9477220 */ /* 0x000fe20000410000 */
[C---:B------:R-:W-:Y:S01]  /*0d50*/  FADD.FTZ R143, R72.reuse, R143 ;  /* 0x0000008f488f7221 */ /* 0x040fe20000010000 */
[----:B------:R-:W-:Y:S01]  /*0d60*/  FFMA.FTZ R131, R72, R70, R131 ;  /* 0x0000004648837223 */ /* 0x000fe20000010083 */
[----:B------:R-:W-:Y:S01]  /*0d70*/  FFMA.FTZ R107, R28, R72, R107 ;  /* 0x000000481c6b7223 */ /* 0x000fe2000001006b */
[C---:B------:R-:W-:Y:S01]  /*0d80*/  FADD.FTZ R182, R63.reuse, R182 ;  /* 0x000000b63fb67221 */ /* 0x040fe20000010000 */
[----:B------:R-:W-:Y:S01]  /*0d90*/  FFMA.FTZ R184, R63, R105, R184 ;  /* 0x000000693fb87223 */ /* 0x000fe200000100b8 */
[C---:B------:R-:W-:Y:S01]  /*0da0*/  FADD.FTZ R140, R73.reuse, R140 ;  /* 0x0000008c498c7221 */ /* 0x040fe20000010000 */
[----:B------:R-:W-:Y:S01]  /*0db0*/  FFMA.FTZ R0, R73, R71, R0 ;  /* 0x0000004749007223 */ /* 0x000fe20000010000 */
[----:B------:R-:W-:Y:S01]  /*0dc0*/  FFMA.FTZ R72, R29, R73, R66 ;  /* 0x000000491d487223 */ /* 0x000fe20000010042 */
[----:B------:R-:W-:Y:S01]  /*0dd0*/  FMUL.FTZ R73, R201, R106 ;  /* 0x0000006ac9497220 */ /* 0x000fe20000410000 */
[----:B------:R-:W-:Y:S01]  /*0de0*/  FMUL.FTZ R63, R14, R78 ;  /* 0x0000004e0e3f7220 */ /* 0x000fe20000410000 */
[----:B------:R-:W-:Y:S01]  /*0df0*/  FMUL.FTZ R64, R15, R79 ;  /* 0x0000004f0f407220 */ /* 0x000fe20000410000 */
[----:B------:R-:W-:Y:S01]  /*0e00*/  FMUL.FTZ R106, R201, R110 ;  /* 0x0000006ec96a7220 */ /* 0x000fe20000410000 */
[C---:B------:R-:W-:Y:S01]  /*0e10*/  FADD.FTZ R145, R74.reuse, R145 ;  /* 0x000000914a917221 */ /* 0x040fe20000010000 */
[----:B------:R-:W-:Y:S01]  /*0e20*/  FFMA.FTZ R133, R74, R73, R133 ;  /* 0x000000494a857223 */ /* 0x000fe20000010085 */
[----:B------:R-:W-:Y:S01]  /*0e30*/  FFMA.FTZ R110, R30, R74, R63 ;  /* 0x0000004a1e6e7223 */ /* 0x000fe2000001003f */
[----:B-1----:R-:W-:Y:S01]  /*0e40*/  FFMA.FTZ R113, R31, R75, R64 ;  /* 0x0000004b1f717223 */ /* 0x002fe20000010040 */
[C---:B------:R-:W-:Y:S01]  /*0e50*/  FADD.FTZ R74, -R204.reuse, R80 ;  /* 0x00000050cc4a7221 */ /* 0x040fe20000010100 */
[C---:B------:R-:W-:Y:S01]  /*0e60*/  FADD.FTZ R64, -R204.reuse, R81 ;  /* 0x00000051cc407221 */ /* 0x040fe20000010100 */
[C---:B------:R-:W-:Y:S01]  /*0e70*/  FADD.FTZ R80, -R204.reuse, R83 ;  /* 0x00000053cc507221 */ /* 0x040fe20000010100 */
[----:B------:R-:W-:Y:S01]  /*0e80*/  FADD.FTZ R82, -R204, R82 ;  /* 0x00000052cc527221 */ /* 0x000fe20000010100 */
[C---:B------:R-:W-:Y:S01]  /*0e90*/  FADD.FTZ R142, R75.reuse, R142 ;  /* 0x0000008e4b8e7221 */ /* 0x040fe20000010000 */
[-C--:B------:R-:W-:Y:S01]  /*0ea0*/  FFMA.FTZ R130, R75, R106.reuse, R130 ;  /* 0x0000006a4b827223 */ /* 0x080fe20000010082 */
[C---:B------:R-:W-:Y:S01]  /*0eb0*/  FADD.FTZ R166, R79.reuse, R166 ;  /* 0x000000a64fa67221 */ /* 0x040fe20000010000 */
[----:B------:R-:W-:Y:S01]  /*0ec0*/  FFMA.FTZ R154, R79, R106, R154 ;  /* 0x0000006a4f9a7223 */ /* 0x000fe2000001009a */
[C---:B------:R-:W-:Y:S01]  /*0ed0*/  FMUL.FTZ R75, R201.reuse, R64 ;  /* 0x00000040c94b7220 */ /* 0x040fe20000410000 */
[C---:B------:R-:W-:Y:S01]  /*0ee0*/  FMUL.FTZ R80, R201.reuse, R80 ;  /* 0x00000050c9507220 */ /* 0x040fe20000410000 */
[----:B------:R-:W-:Y:S01]  /*0ef0*/  FMUL.FTZ R79, R201, R82 ;  /* 0x00000052c94f7220 */ /* 0x000fe20000410000 */
[----:B------:R-:W-:Y:S01]  /*0f00*/  FMUL.FTZ R64, R11, R91 ;  /* 0x0000005b0b407220 */ /* 0x000fe20000410000 */
[----:B------:R-:W-:Y:S01]  /*0f10*/  FMUL.FTZ R63, R10, R90 ;  /* 0x0000005a0a3f7220 */ /* 0x000fe20000410000 */
[C---:B------:R-:W-:Y:S01]  /*0f20*/  FADD.FTZ R146, R87.reuse, R146 ;  /* 0x0000009257927221 */ /* 0x040fe20000010000 */
[----:B------:R-:W-:Y:S01]  /*0f30*/  FFMA.FTZ R134, R87, R80, R134 ;  /* 0x0000005057867223 */ /* 0x000fe20000010086 */
[C---:B------:R-:W-:Y:S01]  /*0f40*/  FADD.FTZ R149, R86.reuse, R149 ;  /* 0x0000009556957221 */ /* 0x040fe20000010000 */
[----:B------:R-:W-:Y:S01]  /*0f50*/  FFMA.FTZ R137, R86, R79, R137 ;  /* 0x0000004f56897223 */ /* 0x000fe20000010089 */
[----:B------:R-:W-:Y:S01]  /*0f60*/  FFMA.FTZ R87, R27, R87, R64 ;  /* 0x000000571b577223 */ /* 0x000fe20000010040 */
[----:B------:R-:W-:Y:S01]  /*0f70*/  FFMA.FTZ R86, R26, R86, R63 ;  /* 0x000000561a567223 */ /* 0x000fe2000001003f */
[----:B------:R-:W-:Y:S01]  /*0f80*/  FADD.FTZ R64, RZ, R60 ;  /* 0x0000003cff407221 */ /* 0x000fe20000010000 */
[----:B------:R-:W-:Y:S01]  /*0f90*/  FFMA.FTZ R63, R3, R60, RZ ;  /* 0x0000003c033f7223 */ /* 0x000fe200000100ff */
[C---:B------:R-:W-:Y:S01]  /*0fa0*/  FADD.FTZ R186, R65.reuse, R186 ;  /* 0x000000ba41ba7221 */ /* 0x040fe20000010000 */
        /* <DEDUP_REMOVED lines=19> */
[----:B------:R-:W-:Y:S01]  /*10e0*/  FMUL.FTZ R77, R8, R88 ;  /* 0x00000058084d7220 */ /* 0x000fe20000410000 */
[----:B------:R-:W-:Y:S01]  /*10f0*/  FADD.FTZ R64, R110, R63 ;  /* 0x0000003f6e407221 */ /* 0x000fe20000010000 */
[----:B------:R-:W-:Y:S01]  /*1100*/  FFMA.FTZ R63, R73, R110, R66 ;  /* 0x0000006e493f7223 */ /* 0x000fe20000010042 */
[C---:B------:R-:W-:Y:S01]  /*1110*/  FADD.FTZ R167, R76.reuse, R167 ;  /* 0x000000a74ca77221 */ /* 0x040fe20000010000 */
[----:B------:R-:W-:Y:S01]  /*1120*/  FFMA.FTZ R155, R76, R70, R155 ;  /* 0x000000464c9b7223 */ /* 0x000fe2000001009b */
[----:B------:R-:W-:Y:S01]  /*1130*/  FMUL.FTZ R76, R9, R89 ;  /* 0x00000059094c7220 */ /* 0x000fe20000410000 */
[----:B------:R-:W-:Y:S01]  /*1140*/  FFMA.FTZ R77, R24, R84, R77 ;  /* 0x00000054184d7223 */ /* 0x000fe2000001004d */
[----:B------:R-:W-:Y:S01]  /*1150*/  FADD.FTZ R64, R113, R64 ;  /* 0x0000004071407221 */ /* 0x000fe20000010000 */
[----:B------:R-:W-:Y:S01]  /*1160*/  FMUL.FTZ R74, R201, R74 ;  /* 0x0000004ac94a7220 */ /* 0x000fe20000410000 */
[----:B------:R-:W-:Y:S01]  /*1170*/  FFMA.FTZ R65, R106, R113, R63 ;  /* 0x000000716a417223 */ /* 0x000fe2000001003f */
[----:B------:R-:W-:Y:S01]  /*1180*/  FFMA.FTZ R76, R25, R85, R76 ;  /* 0x00000055194c7223 */ /* 0x000fe2000001004c */
[----:B------:R-:W-:-:S02]  /*1190*/  FADD.FTZ R63, R77, R64 ;  /* 0x000000404d3f7221 */ /* 0x000fc40000010000 */
[----:B------:R-:W-:Y:S02]  /*11a0*/  FFMA.FTZ R64, R74, R77, R65 ;  /* 0x0000004d4a407223 */ /* 0x000fe40000010041 */
[----:B------:R-:W-:Y:S02]  /*11b0*/  FADD.FTZ R63, R76, R63 ;  /* 0x0000003f4c3f7221 */ /* 0x000fe40000010000 */
[----:B------:R-:W-:Y:S01]  /*11c0*/  FFMA.FTZ R66, R75, R76, R64 ;  /* 0x0000004c4b427223 */ /* 0x000fe20000010040 */
[C---:B------:R-:W-:Y:S01]  /*11d0*/  FADD.FTZ R169, R78.reuse, R169 ;  /* 0x000000a94ea97221 */ /* 0x040fe20000010000 */
[----:B------:R-:W-:Y:S01]  /*11e0*/  FFMA.FTZ R157, R78, R73, R157 ;  /* 0x000000494e9d7223 */ /* 0x000fe2000001009d */
[----:B------:R-:W-:Y:S01]  /*11f0*/  FMUL.FTZ R81, R4, R100 ;  /* 0x0000006404517220 */ /* 0x000fe20000410000 */
[----:B------:R-:W-:Y:S01]  /*1200*/  FADD.FTZ R64, R86, R63 ;  /* 0x0000003f56407221 */ /* 0x000fe20000010000 */
[C---:B------:R-:W-:Y:S01]  /*1210*/  FADD.FTZ R78, -R204.reuse, R92 ;  /* 0x0000005ccc4e7221 */ /* 0x040fe20000010100 */
[----:B------:R-:W-:Y:S01]  /*1220*/  FFMA.FTZ R63, R79, R86, R66 ;  /* 0x000000564f3f7223 */ /* 0x000fe20000010042 */
[----:B------:R-:W-:Y:S01]  /*1230*/  FADD.FTZ R94, -R204, R94 ;  /* 0x0000005ecc5e7221 */ /* 0x000fe20000010100 */
[----:B------:R-:W-:Y:S01]  /*1240*/  FFMA.FTZ R81, R20, R96, R81 ;  /* 0x0000006014517223 */ /* 0x000fe20000010051 */
[----:B------:R-:W-:Y:S01]  /*1250*/  FADD.FTZ R64, R87, R64 ;  /* 0x0000004057407221 */ /* 0x000fe20000010000 */
[----:B------:R-:W-:Y:S01]  /*1260*/  FMUL.FTZ R78, R201, R78 ;  /* 0x0000004ec94e7220 */ /* 0x000fe20000410000 */
[----:B------:R-:W-:Y:S01]  /*1270*/  FFMA.FTZ R63, R80, R87, R63 ;  /* 0x00000057503f7223 */ /* 0x000fe2000001003f */
[C---:B------:R-:W-:Y:S01]  /*1280*/  FADD.FTZ R147, R84.reuse, R147 ;  /* 0x0000009354937221 */ /* 0x040fe20000010000 */
[----:B------:R-:W-:Y:S01]  /*1290*/  FFMA.FTZ R135, R84, R74, R135 ;  /* 0x0000004a54877223 */ /* 0x000fe20000010087 */
[C---:B------:R-:W-:Y:S01]  /*12a0*/  FADD.FTZ R176, R67.reuse, R176 ;  /* 0x000000b043b07221 */ /* 0x040fe20000010000 */
[----:B------:R-:W-:Y:S01]  /*12b0*/  FFMA.FTZ R180, R67, R105, R180 ;  /* 0x0000006943b47223 */ /* 0x000fe200000100b4 */
[----:B------:R-:W-:Y:S01]  /*12c0*/  FADD.FTZ R84, -R204, R95 ;  /* 0x0000005fcc547221 */ /* 0x000fe20000010100 */
[----:B------:R-:W-:Y:S01]  /*12d0*/  FMUL.FTZ R83, R201, R94 ;  /* 0x0000005ec9537220 */ /* 0x000fe20000410000 */
[----:B------:R-:W-:Y:S01]  /*12e0*/  FADD.FTZ R64, R81, R64 ;  /* 0x0000004051407221 */ /* 0x000fe20000010000 */
[----:B------:R-:W-:Y:S01]  /*12f0*/  FMUL.FTZ R67, R6, R102 ;  /* 0x0000006606437220 */ /* 0x000fe20000410000 */
[----:B------:R-:W-:Y:S01]  /*1300*/  FFMA.FTZ R63, R78, R81, R63 ;  /* 0x000000514e3f7223 */ /* 0x000fe2000001003f */
[C---:B------:R-:W-:Y:S01]  /*1310*/  FADD.FTZ R153, R98.reuse, R153 ;  /* 0x0000009962997221 */ /* 0x040fe20000010000 */
[----:B------:R-:W-:Y:S01]  /*1320*/  FFMA.FTZ R141, R98, R83, R141 ;  /* 0x00000053628d7223 */ /* 0x000fe2000001008d */
[----:B------:R-:W-:Y:S01]  /*1330*/  FMUL.FTZ R84, R201, R84 ;  /* 0x00000054c9547220 */ /* 0x000fe20000410000 */
[----:B------:R-:W-:Y:S01]  /*1340*/  FADD.FTZ R65, R64, R97 ;  /* 0x0000006140417221 */ /* 0x000fe20000010000 */
[----:B------:R-:W-:Y:S01]  /*1350*/  FFMA.FTZ R98, R22, R98, R67 ;  /* 0x0000006216627223 */ /* 0x000fe20000010043 */
        /* <DEDUP_REMOVED lines=8> */
[-C--:B------:R-:W-:Y:S01]  /*13e0*/  FFMA.FTZ R132, R85, R75.reuse, R132 ;  /* 0x0000004b55847223 */ /* 0x080fe20000010084 */
        /* <DEDUP_REMOVED lines=39> */
.L_x_3727:
        /* <DEDUP_REMOVED lines=29> */
[----:B0-----:R-:W-:Y:S01]  /*1830*/  FMUL.FTZ R63, R62, UR6 ;  /* 0x000000063e3f7c20 */ /* 0x001fe20008410000 */
        /* <DEDUP_REMOVED lines=9> */
.L_x_3685:
        /* <DEDUP_REMOVED lines=25> */
.L_x_3684:
        /* <DEDUP_REMOVED lines=20> */
[----:B0-----:R-:W-:Y:S01]  /*1ba0*/  FMUL.FTZ R63, R61, UR6 ;  /* 0x000000063d3f7c20 */ /* 0x001fe20008410000 */
        /* <DEDUP_REMOVED lines=9> */
.L_x_3687:
        /* <DEDUP_REMOVED lines=25> */
.L_x_3683:
        /* <DEDUP_REMOVED lines=24> */
[----:B------:R-:W-:Y:S01]  /*1f50*/  LOP3.LUT P6, RZ, R202, 0xff, RZ, 0xc0, !PT ;  /* 0x000000ffcaff7812 */ /* 0x000fe200078cc0ff */
[----:B------:R-:W-:Y:S01]  /*1f60*/  FMUL.FTZ R59, R62, UR6 ;  /* 0x000000063e3b7c20 */ /* 0x000fe20008410000 */
[----:B------:R-:W-:Y:S01]  /*1f70*/  SEL R60, R56, RZ, P5 ;  /* 0x000000ff383c7207 */ /* 0x000fe20002800000 */
[----:B------:R-:W-:Y:S01]  /*1f80*/  FMUL.FTZ R104, R104, UR6 ;  /* 0x0000000668687c20 */ /* 0x000fe20008410000 */
[----:B------:R-:W-:-:S02]  /*1f90*/  ISETP.GE.U32.AND P2, PT, R122, 0x1000000, PT ;  /* 0x010000007a00780c */ /* 0x000fc40003f46070 */
[----:B------:R-:W-:Y:S02]  /*1fa0*/  SEL R56, R56, RZ, P6 ;  /* 0x000000ff38387207 */ /* 0x000fe40003000000 */
[----:B------:R-:W-:Y:S02]  /*1fb0*/  SEL R61, R2, RZ, P3 ;  /* 0x000000ff023d7207 */ /* 0x000fe40001800000 */
[----:B------:R-:W-:Y:S02]  /*1fc0*/  LOP3.LUT P4, RZ, R122, 0xff0000, RZ, 0xc0, !PT ;  /* 0x00ff00007aff7812 */ /* 0x000fe4000788c0ff */
[C---:B------:R-:W-:Y:S02]  /*1fd0*/  LOP3.LUT P5, RZ, R202.reuse, 0xff00, RZ, 0xc0, !PT ;  /* 0x0000ff00caff7812 */ /* 0x040fe400078ac0ff */
[C---:B------:R-:W-:Y:S02]  /*1fe0*/  LOP3.LUT P6, RZ, R202.reuse, 0xff0000, RZ, 0xc0, !PT ;  /* 0x00ff0000caff7812 */ /* 0x040fe400078cc0ff */
[----:B------:R-:W-:-:S02]  /*1ff0*/  ISETP.GE.U32.AND P3, PT, R202, 0x1000000, PT ;  /* 0x01000000ca00780c */ /* 0x000fc40003f66070 */
[C---:B0-----:R-:W-:Y:S02]  /*2000*/  SEL R63, R59.reuse, RZ, P2 ;  /* 0x000000ff3b3f7207 */ /* 0x041fe40001000000 */
[----:B------:R-:W-:Y:S02]  /*2010*/  SEL R57, R2, RZ, P5 ;  /* 0x000000ff02397207 */ /* 0x000fe40002800000 */
[C---:B------:R-:W-:Y:S02]  /*2020*/  SEL R62, R104.reuse, RZ, P4 ;  /* 0x000000ff683e7207 */ /* 0x040fe40002000000 */
[----:B------:R-:W-:Y:S02]  /*2030*/  SEL R58, R104, RZ, P6 ;  /* 0x000000ff683a7207 */ /* 0x000fe40003000000 */
[----:B------:R-:W-:Y:S01]  /*2040*/  SEL R59, R59, RZ, P3 ;  /* 0x000000ff3b3b7207 */ /* 0x000fe20001800000 */
[----:B------:R-:W-:Y:S06]  /*2050*/  BRA `(.L_x_3686) ;  /* 0x00000004009c7947 */ /* 0x000fec0003800000 */
.L_x_3689:
        /* <DEDUP_REMOVED lines=28> */
[----:B0-----:R-:W-:Y:S02]  /*2220*/  SEL R63, R59, RZ, P3 ;  /* 0x000000ff3b3f7207 */ /* 0x001fe40001800000 */
[----:B------:R-:W-:Y:S02]  /*2230*/  SEL R57, R57, RZ, P2 ;  /* 0x000000ff39397207 */ /* 0x000fe40001000000 */
[----:B------:R-:W-:Y:S02]  /*2240*/  SEL R58, R58, RZ, P6 ;  /* 0x000000ff3a3a7207 */ /* 0x000fe40003000000 */
[----:B------:R-:W-:Y:S01]  /*2250*/  SEL R59, R59, RZ, P5 ;  /* 0x000000ff3b3b7207 */ /* 0x000fe20002800000 */
[----:B------:R-:W-:Y:S06]  /*2260*/  BRA `(.L_x_3686) ;  /* 0x0000000400187947 */ /* 0x000fec0003800000 */
.L_x_3688:
        /* <DEDUP_REMOVED lines=21> */
[----:B------:R-:W-:Y:S01]  /*23c0*/  LOP3.LUT P6, RZ, R202, 0xff, RZ, 0xc0, !PT ;  /* 0x000000ffcaff7812 */ /* 0x000fe200078cc0ff */
[----:B------:R-:W-:Y:S01]  /*23d0*/  FMUL.FTZ R59, R62, UR6 ;  /* 0x000000063e3b7c20 */ /* 0x000fe20008410000 */
[----:B------:R-:W-:Y:S01]  /*23e0*/  ISETP.GE.U32.AND P3, PT, R122, 0x1000000, PT ;  /* 0x010000007a00780c */ /* 0x000fe20003f66070 */
[----:B------:R-:W-:Y:S01]  /*23f0*/  FMUL.FTZ R111, R111, UR6 ;  /* 0x000000066f6f7c20 */ /* 0x000fe20008410000 */
[----:B------:R-:W-:-:S02]  /*2400*/  SEL R60, R3, RZ, P2 ;  /* 0x000000ff033c7207 */ /* 0x000fc40001000000 */
[----:B------:R-:W-:Y:S02]  /*2410*/  SEL R56, R3, RZ, P6 ;  /* 0x000000ff03387207 */ /* 0x000fe40003000000 */
[----:B------:R-:W-:Y:S02]  /*2420*/  SEL R61, R2, RZ, P5 ;  /* 0x000000ff023d7207 */ /* 0x000fe40002800000 */
[----:B------:R-:W-:Y:S02]  /*2430*/  LOP3.LUT P4, RZ, R122, 0xff0000, RZ, 0xc0, !PT ;  /* 0x00ff00007aff7812 */ /* 0x000fe4000788c0ff */
[C---:B------:R-:W-:Y:S02]  /*2440*/  LOP3.LUT P2, RZ, R202.reuse, 0xff00, RZ, 0xc0, !PT ;  /* 0x0000ff00caff7812 */ /* 0x040fe4000784c0ff */
[C---:B------:R-:W-:Y:S02]  /*2450*/  LOP3.LUT P6, RZ, R202.reuse, 0xff0000, RZ, 0xc0, !PT ;  /* 0x00ff0000caff7812 */ /* 0x040fe400078cc0ff */
[----:B------:R-:W-:-:S02]  /*2460*/  ISETP.GE.U32.AND P5, PT, R202, 0x1000000, PT ;  /* 0x01000000ca00780c */ /* 0x000fc40003fa6070 */
[----:B0-----:R-:W-:Y:S02]  /*2470*/  SEL R63, R59, RZ, P3 ;  /* 0x000000ff3b3f7207 */ /* 0x001fe40001800000 */
[----:B------:R-:W-:Y:S02]  /*2480*/  SEL R57, R2, RZ, P2 ;  /* 0x000000ff02397207 */ /* 0x000fe40001000000 */
[C---:B------:R-:W-:Y:S02]  /*2490*/  SEL R62, R111.reuse, RZ, P4 ;  /* 0x000000ff6f3e7207 */ /* 0x040fe40002000000 */
[----:B------:R-:W-:Y:S02]  /*24a0*/  SEL R58, R111, RZ, P6 ;  /* 0x000000ff6f3a7207 */ /* 0x000fe40003000000 */
[----:B------:R-:W-:Y:S01]  /*24b0*/  SEL R59, R59, RZ, P5 ;  /* 0x000000ff3b3b7207 */ /* 0x000fe20002800000 */
[----:B------:R-:W-:Y:S06]  /*24c0*/  BRA `(.L_x_3686) ;  /* 0x0000000000807947 */ /* 0x000fec0003800000 */
.L_x_3690:
        /* <DEDUP_REMOVED lines=31> */
[----:B------:R-:W-:-:S07]  /*26c0*/  SEL R59, R59, RZ, P5 ;  /* 0x000000ff3b3b7207 */ /* 0x000fce0002800000 */
.L_x_3686:
        /* <DEDUP_REMOVED lines=22> */
[C---:B0-----:R-:W-:Y:S01]  /*2830*/  FFMA.FTZ R52, R201.reuse, R70, R40 ;  /* 0x00000046c9347223 */ /* 0x041fe20000010028 */
        /* <DEDUP_REMOVED lines=24> */
.L_x_3693:
        /* <DEDUP_REMOVED lines=33> */
.L_x_3692:
        /* <DEDUP_REMOVED lines=8> */
[----:B0-----:R-:W-:Y:S01]  /*2c50*/  FADD.FTZ R54, R110, -R73 ;  /* 0x800000496e367221 */ /* 0x001fe20000010000 */
        /* <DEDUP_REMOVED lines=25> */
.L_x_3695:
        /* <DEDUP_REMOVED lines=33> */
.L_x_3691:
        /* <DEDUP_REMOVED lines=27> */
.L_x_3697:
        /* <DEDUP_REMOVED lines=25> */
.L_x_3696:
[----:B------:R-:W-:Y:S05]  /*3340*/  @!P2 BRA `(.L_x_3698) ;  /* 0x000000000064a947 */ /* 0x000fea0003800000 */
        /* <DEDUP_REMOVED lines=25> */
.L_x_3698:
        /* <DEDUP_REMOVED lines=23> */
[----:B------:R-:W-:-:S07]  /*3650*/  SEL R63, R106, RZ, P6 ;  /* 0x000000ff6a3f7207 */ /* 0x000fce0003000000 */
.L_x_3694:
        /* <DEDUP_REMOVED lines=44> */
.L_x_3701:
        /* <DEDUP_REMOVED lines=33> */
.L_x_3700:
        /* <DEDUP_REMOVED lines=34> */
.L_x_3703:
        /* <DEDUP_REMOVED lines=33> */
.L_x_3699:
        /* <DEDUP_REMOVED lines=27> */
.L_x_3705:
        /* <DEDUP_REMOVED lines=25> */
.L_x_3704:
        /* <DEDUP_REMOVED lines=26> */
.L_x_3706:
        /* <DEDUP_REMOVED lines=24> */
.L_x_3702:
        /* <DEDUP_REMOVED lines=44> */
.L_x_3709:
        /* <DEDUP_REMOVED lines=18> */
[----:B0-----:R-:W-:Y:S01]  /*49a0*/  SEL R60, R78, RZ, P1 ;  /* 0x000000ff4e3c7207 */ /* 0x001fe20000800000 */
        /* <DEDUP_REMOVED lines=14> */
.L_x_3708:
        /* <DEDUP_REMOVED lines=34> */
.L_x_3711:
        /* <DEDUP_REMOVED lines=33> */
.L_x_3707:
        /* <DEDUP_REMOVED lines=27> */
.L_x_3713:
        /* <DEDUP_REMOVED lines=25> */
.L_x_3712:
        /* <DEDUP_REMOVED lines=26> */
.L_x_3714:
        /* <DEDUP_REMOVED lines=24> */
.L_x_3710:
        /* <DEDUP_REMOVED lines=13> */
.L_x_3681:
        /* <DEDUP_REMOVED lines=64> */
.L_x_3680:
[----:B------:R-:W-:Y:S05]  /*59f0*/  BSYNC B0 ;  /* 0x0000000000007941 */ /* 0x000fea0003800000 */
.L_x_3679:
        /* <DEDUP_REMOVED lines=196> */
.L_x_3682:
        /* <DEDUP_REMOVED lines=8> */
.L_x_3717:
[----:B------:R-:W-:Y:S05]  /*66c0*/  BSYNC B2 ;  /* 0x0000000000027941 */ /* 0x000fea0003800000 */
.L_x_3716:
        /* <DEDUP_REMOVED lines=8> */
.L_x_3718:
[----:B------:R-:W-:-:S05]  /*6750*/  FADD.FTZ R65, R66, R65 ;  /* 0x0000004142417221 */ /* 0x000fca0000010000 */
[----:B------:R-:W-:Y:S01]  /*6760*/  MOV R90, R65 ;  /* 0x00000041005a7202 */ /* 0x000fe20000000f00 */
[----:B------:R-:W-:Y:S01]  /*6770*/  HFMA2 R91, -RZ, RZ, 0, 1.1920928955078125e-07 ;  /* 0x00000002ff5b7431 */ /* 0x000fe200000001ff */
[----:B------:R-:W-:-:S07]  /*6780*/  MOV R64, R89 ;  /* 0x0000005900407202 */ /* 0x000fce0000000f00 */
[----:B------:R-:W-:Y:S05]  /*6790*/  WARPSYNC.COLLECTIVE R85, `(.L_x_3719) ;  /* 0x0000000055087348 */ /* 0x000fea0003c00000 */
[----:B------:R0:W1:Y:S02]  /*67a0*/  SHFL.BFLY P4, R89, R90, R91, R92 ;  /* 0x0c00005b5a597389 */ /* 0x000064000008005c */
[----:B01----:R-:W-:Y:S05]  /*67b0*/  ENDCOLLECTIVE ;  /* 0x000000000000791b */ /* 0x003fea0003800000 */
.L_x_3719:
[----:B------:R-:W-:-:S05]  /*67c0*/  FADD.FTZ R64, R63, R64 ;  /* 0x000000403f407221 */ /* 0x000fca0000010000 */
[----:B------:R-:W-:Y:S02]  /*67d0*/  MOV R90, R64 ;  /* 0x00000040005a7202 */ /* 0x000fe40000000f00 */
[----:B------:R-:W-:-:S07]  /*67e0*/  MOV R68, R89 ;  /* 0x0000005900447202 */ /* 0x000fce0000000f00 */
[----:B------:R-:W-:Y:S05]  /*67f0*/  WARPSYNC.COLLECTIVE R85, `(.L_x_3720) ;  /* 0x0000000055087348 */ /* 0x000fea0003c00000 */
[----:B------:R0:W1:Y:S02]  /*6800*/  SHFL.BFLY P4, R89, R90, R91, R92 ;  /* 0x0c00005b5a597389 */ /* 0x000064000008005c */
[----:B01----:R-:W-:Y:S05]  /*6810*/  ENDCOLLECTIVE ;  /* 0x000000000000791b */ /* 0x003fea0003800000 */
.L_x_3720:
[----:B------:R-:W-:-:S05]  /*6820*/  FADD.FTZ R68, R65, R68 ;  /* 0x0000004441447221 */ /* 0x000fca0000010000 */
[----:B------:R-:W-:Y:S01]  /*6830*/  MOV R90, R68 ;  /* 0x00000044005a7202 */ /* 0x000fe20000000f00 */
[----:B------:R-:W-:Y:S01]  /*6840*/  HFMA2 R91, -RZ, RZ, 0, 2.384185791015625e-07 ;  /* 0x00000004ff5b7431 */ /* 0x000fe200000001ff */
[----:B------:R-:W-:-:S07]  /*6850*/  MOV R67, R89 ;  /* 0x0000005900437202 */ /* 0x000fce0000000f00 */
[----:B------:R-:W-:Y:S05]  /*6860*/  WARPSYNC.COLLECTIVE R85, `(.L_x_3721) ;  /* 0x0000000055087348 */ /* 0x000fea0003c00000 */
[----:B------:R0:W1:Y:S02]  /*6870*/  SHFL.BFLY P4, R89, R90, R91, R92 ;  /* 0x0c00005b5a597389 */ /* 0x000064000008005c */
[----:B01----:R-:W-:Y:S05]  /*6880*/  ENDCOLLECTIVE ;  /* 0x000000000000791b */ /* 0x003fea0003800000 */
.L_x_3721:
[----:B------:R-:W-:-:S05]  /*6890*/  FADD.FTZ R67, R64, R67 ;  /* 0x0000004340437221 */ /* 0x000fca0000010000 */
[----:B------:R-:W-:Y:S02]  /*68a0*/  MOV R90, R67 ;  /* 0x00000043005a7202 */ /* 0x000fe40000000f00 */
[----:B------:R-:W-:-:S07]  /*68b0*/  MOV R69, R89 ;  /* 0x0000005900457202 */ /* 0x000fce0000000f00 */
[----:B------:R-:W-:Y:S05]  /*68c0*/  WARPSYNC.COLLECTIVE R85, `(.L_x_3722) ;  /* 0x0000000055087348 */ /* 0x000fea0003c00000 */
[----:B------:R0:W1:Y:S02]  /*68d0*/  SHFL.BFLY P4, R89, R90, R91, R92 ;  /* 0x0c00005b5a597389 */ /* 0x000064000008005c */
[----:B01----:R-:W-:Y:S05]  /*68e0*/  ENDCOLLECTIVE ;  /* 0x000000000000791b */ /* 0x003fea0003800000 */
.L_x_3722:
[----:B------:R-:W-:-:S05]  /*68f0*/  FADD.FTZ R69, R68, R69 ;  /* 0x0000004544457221 */ /* 0x000fca0000010000 */
[----:B------:R-:W-:Y:S01]  /*6900*/  MOV R90, R69 ;  /* 0x00000045005a7202 */ /* 0x000fe20000000f00 */
[----:B------:R-:W-:Y:S01]  /*6910*/  HFMA2 R91, -RZ, RZ, 0, 4.76837158203125e-07 ;  /* 0x00000008ff5b7431 */ /* 0x000fe200000001ff */
[----:B------:R-:W-:-:S07]  /*6920*/  MOV R88, R89 ;  /* 0x0000005900587202 */ /* 0x000fce0000000f00 */
[----:B------:R-:W-:Y:S05]  /*6930*/  WARPSYNC.COLLECTIVE R85, `(.L_x_3723) ;  /* 0x0000000055087348 */ /* 0x000fea0003c00000 */
[----:B------:R0:W1:Y:S02]  /*6940*/  SHFL.BFLY P4, R89, R90, R91, R92 ;  /* 0x0c00005b5a597389 */ /* 0x000064000008005c */
[----:B01----:R-:W-:Y:S05]  /*6950*/  ENDCOLLECTIVE ;  /* 0x000000000000791b */ /* 0x003fea0003800000 */
.L_x_3723:
[----:B------:R-:W-:-:S05]  /*6960*/  FADD.FTZ R88, R67, R88 ;  /* 0x0000005843587221 */ /* 0x000fca0000010000 */
[----:B------:R-:W-:Y:S02]  /*6970*/  MOV R90, R88 ;  /* 0x00000058005a7202 */ /* 0x000fe40000000f00 */
[----:B------:R-:W-:-:S07]  /*6980*/  MOV R66, R89 ;  /* 0x0000005900427202 */ /* 0x000fce0000000f00 */
[----:B------:R-:W-:Y:S05]  /*6990*/  WARPSYNC.COLLECTIVE R85, `(.L_x_3724) ;  /* 0x0000000055087348 */ /* 0x000fea0003c00000 */
[----:B------:R0:W1:Y:S02]  /*69a0*/  SHFL.BFLY P4, R89, R90, R91, R92 ;  /* 0x0c00005b5a597389 */ /* 0x000064000008005c */
[----:B01----:R-:W-:Y:S05]  /*69b0*/  ENDCOLLECTIVE ;  /* 0x000000000000791b */ /* 0x003fea0003800000 */
.L_x_3724:
[----:B------:R-:W-:-:S05]  /*69c0*/  FADD.FTZ R66, R69, R66 ;  /* 0x0000004245427221 */ /* 0x000fca0000010000 */
[----:B------:R-:W-:Y:S01]  /*69d0*/  MOV R90, R66 ;  /* 0x00000042005a7202 */ /* 0x000fe20000000f00 */
[----:B------:R-:W-:Y:S01]  /*69e0*/  HFMA2 R91, -RZ, RZ, 0, 9.5367431640625e-07 ;  /* 0x00000010ff5b7431 */ /* 0x000fe200000001ff */
[----:B------:R-:W-:-:S07]  /*69f0*/  MOV R63, R89 ;  /* 0x00000059003f7202 */ /* 0x000fce0000000f00 */
[----:B------:R-:W-:Y:S05]  /*6a00*/  WARPSYNC.COLLECTIVE R85, `(.L_x_3725) ;  /* 0x0000000055087348 */ /* 0x000fea0003c00000 */
[----:B------:R0:W1:Y:S02]  /*6a10*/  SHFL.BFLY P4, R89, R90, R91, R92 ;  /* 0x0c00005b5a597389 */ /* 0x000064000008005c */
[----:B01----:R-:W-:Y:S05]  /*6a20*/  ENDCOLLECTIVE ;  /* 0x000000000000791b */ /* 0x003fea0003800000 */
.L_x_3725:
[----:B------:R-:W-:-:S05]  /*6a30*/  FADD.FTZ R63, R88, R63 ;  /* 0x0000003f583f7221 */ /* 0x000fca0000010000 */
[----:B------:R-:W-:Y:S02]  /*6a40*/  MOV R90, R63 ;  /* 0x0000003f005a7202 */ /* 0x000fe40000000f00 */
[----:B------:R-:W-:-:S07]  /*6a50*/  MOV R65, R89 ;  /* 0x0000005900417202 */ /* 0x000fce0000000f00 */
[----:B------:R-:W-:Y:S05]  /*6a60*/  WARPSYNC.COLLECTIVE R85, `(.L_x_3726) ;  /* 0x0000000055087348 */ /* 0x000fea0003c00000 */
[----:B------:R0:W1:Y:S02]  /*6a70*/  SHFL.BFLY P4, R89, R90, R91, R92 ;  /* 0x0c00005b5a597389 */ /* 0x000064000008005c */
[----:B01----:R-:W-:Y:S05]  /*6a80*/  ENDCOLLECTIVE ;  /* 0x000000000000791b */ /* 0x003fea0003800000 */
.L_x_3726:
[----:B------:R-:W-:Y:S01]  /*6a90*/  MOV R64, R89 ;  /* 0x0000005900407202 */ /* 0x000fe20000000f00 */
[----:B------:R-:W-:Y:S06]  /*6aa0*/  BRA `(.L_x_3727) ;  /* 0xffffffa800ec7947 */ /* 0x000fec000383ffff */
.L_x_3728:
        /* <DEDUP_REMOVED lines=13> */
.L_x_3999:


//--------------------- .text._ZN10layer_norm22ln_bwd_finalize_kernelINS_22Kernel_traits_finalizeILj512EfffffjLb0ELj1024ELj4ENS_18Kernel_traits_baseILj512EfffffjLj1024EEEEELb0ELb0EEEvNS_9BwdParamsE --------------------------
	.section	.text._ZN10layer_norm22ln_bwd_finalize_kernelINS_22Kernel_traits_finalizeILj512EfffffjLb0ELj1024ELj4ENS_18Kernel_traits_baseILj512EfffffjLj1024EEEEELb0ELb0EEEvNS_9BwdParamsE,"ax",@progbits
	.align	128
        .global         _ZN10layer_norm22ln_bwd_finalize_kernelINS_22Kernel_traits_finalizeILj512EfffffjLb0ELj1024ELj4ENS_18Kernel_traits_baseILj512EfffffjLj1024EEEEELb0ELb0EEEvNS_9BwdParamsE
        .type           _ZN10layer_norm22ln_bwd_finalize_kernelINS_22Kernel_traits_finalizeILj512EfffffjLb0ELj1024ELj4ENS_18Kernel_traits_baseILj512EfffffjLj1024EEEEELb0ELb0EEEvNS_9BwdParamsE,@function
        .size           _ZN10layer_norm22ln_bwd_finalize_kernelINS_22Kernel_traits_finalizeILj512EfffffjLb0ELj1024ELj4ENS_18Kernel_traits_baseILj512EfffffjLj1024EEEEELb0ELb0EEEvNS_9BwdParamsE,(.L_x_4000 - _ZN10layer_norm22ln_bwd_finalize_kernelINS_22Kernel_traits_finalizeILj512EfffffjLb0ELj1024ELj4ENS_18Kernel_traits_baseILj512EfffffjLj1024EEEEELb0ELb0EEEvNS_9BwdParamsE)
        .other          _ZN10layer_norm22ln_bwd_finalize_kernelINS_22Kernel_traits_finalizeILj512EfffffjLb0ELj1024ELj4ENS_18Kernel_traits_baseILj512EfffffjLj1024EEEEELb0ELb0EEEvNS_9BwdParamsE,@"STO_CUDA_ENTRY STV_DEFAULT"
_ZN10layer_norm22ln_bwd_finalize_kernelINS_22Kernel_traits_finalizeILj512EfffffjLb0ELj1024ELj4ENS_18Kernel_traits_baseILj512EfffffjLj1024EEEEELb0ELb0EEEvNS_9BwdParamsE:
.text._ZN10layer_norm22ln_bwd_finalize_kernelINS_22Kernel_traits_finalizeILj512EfffffjLb0ELj1024ELj4ENS_18Kernel_traits_baseILj512EfffffjLj1024EEEEELb0ELb0EEEvNS_9BwdParamsE:
        /* <DEDUP_REMOVED lines=82> */
.L_x_3733:
        /* <DEDUP_REMOVED lines=118> */
.L_x_3732:
[----:B------:R-:W-:Y:S05]  /*0c80*/  BSYNC.RECONVERGENT B1 ;  /* 0x0000000000017941 */ /* 0x000fea0003800200 */
.L_x_3731:
        /* <DEDUP_REMOVED lines=75> */
.L_x_3735:
[----:B------:R-:W-:Y:S05]  /*1140*/  BSYNC.RECONVERGENT B1 ;  /* 0x0000000000017941 */ /* 0x000fea0003800200 */
.L_x_3734:
        /* <DEDUP_REMOVED lines=37> */
.L_x_3737:
[----:B------:R-:W-:Y:S05]  /*13a0*/  BSYNC.RECONVERGENT B1 ;  /* 0x0000000000017941 */ /* 0x000fea0003800200 */
.L_x_3736:
[----:B------:R-:W-:Y:S05]  /*13b0*/  @!P1 BRA `(.L_x_3730) ;  /* 0x0000000000409947 */ /* 0x000fea0003800000 */
[----:B------:R-:W0:Y:S01]  /*13c0*/  LDC.64 R6, c[0x0][0x440] ;  /* 0x00011000ff067b82 */ /* 0x000e220000000a00 */
[----:B------:R-:W-:Y:S01]  /*13d0*/  IMAD R59, R2, R56, R59 ;  /* 0x00000038023b7224 */ /* 0x000fe200078e023b */
[----:B------:R-:W-:Y:S02]  /*13e0*/  LOP3.LUT R8, R8, 0x1f, RZ, 0xc0, !PT ;  /* 0x0000001f08087812 */ /* 0x000fe400078ec0ff */
[----:B------:R-:W-:Y:S02]  /*13f0*/  IADD3 R9, PT, PT, -R9, RZ, RZ ;  /* 0x000000ff09097210 */ /* 0x000fe40007ffe1ff */
[----:B------:R-:W-:Y:S02]  /*1400*/  IADD3 R59, PT, PT, R8, R59, RZ ;  /* 0x0000003b083b7210 */ /* 0x000fe40007ffe0ff */
[----:B------:R-:W1:Y:S05]  /*1410*/  LDC.64 R10, c[0x0][0x448] ;  /* 0x00011200ff0a7b82 */ /* 0x000e6a0000000a00 */
.L_x_3738:
        /* <DEDUP_REMOVED lines=10> */
.L_x_3730:
[----:B------:R-:W-:Y:S05]  /*14c0*/  BSYNC.RECONVERGENT B0 ;  /* 0x0000000000007941 */ /* 0x000fea0003800200 */
.L_x_3729:
        /* <DEDUP_REMOVED lines=57> */
.L_x_3739:
        /* <DEDUP_REMOVED lines=10> */
.L_x_4000:


//--------------------- .text._ZN10layer_norm40ln_parallel_residual_bwd_finalize_kernelINS_22Kernel_traits_finalizeILj512EfffffjLb0ELj1024ELj4ENS_18Kernel_traits_baseILj512EfffffjLj1024EEEEELb0EEEvNS_9BwdParamsE --------------------------
	.section	.text._ZN10layer_norm40ln_parallel_residual_bwd_finalize_kernelINS_22Kernel_traits_finalizeILj512EfffffjLb0ELj1024ELj4ENS_18Kernel_traits_baseILj512EfffffjLj1024EEEEELb0EEEvNS_9BwdParamsE,"ax",@progbits
	.align	128
        .global         _ZN10layer_norm40ln_parallel_residual_bwd_finalize_kernelINS_22Kernel_traits_finalizeILj512EfffffjLb0ELj1024ELj4ENS_18Kernel_traits_baseILj512EfffffjLj1024EEEEELb0EEEvNS_9BwdParamsE
        .type           _ZN10layer_norm40ln_parallel_residual_bwd_finalize_kernelINS_22Kernel_traits_finalizeILj512EfffffjLb0ELj1024ELj4ENS_18Kernel_traits_baseILj512EfffffjLj1024EEEEELb0EEEvNS_9BwdParamsE,@function
        .size           _ZN10layer_norm40ln_parallel_residual_bwd_finalize_kernelINS_22Kernel_traits_finalizeILj512EfffffjLb0ELj1024ELj4ENS_18Kernel_traits_baseILj512EfffffjLj1024EEEEELb0EEEvNS_9BwdParamsE,(.L_x_4001 - _ZN10layer_norm40ln_parallel_residual_bwd_finalize_kernelINS_22Kernel_traits_finalizeILj512EfffffjLb0ELj1024ELj4ENS_18Kernel_traits_baseILj512EfffffjLj1024EEEEELb0EEEvNS_9BwdParamsE)
        .other          _ZN10layer_norm40ln_parallel_residual_bwd_finalize_kernelINS_22Kernel_traits_finalizeILj512EfffffjLb0ELj1024ELj4ENS_18Kernel_traits_baseILj512EfffffjLj1024EEEEELb0EEEvNS_9BwdParamsE,@"STO_CUDA_ENTRY STV_DEFAULT"
_ZN10layer_norm40ln_parallel_residual_bwd_finalize_kernelINS_22Kernel_traits_finalizeILj512EfffffjLb0ELj1024ELj4ENS_18Kernel_traits_baseILj512EfffffjLj1024EEEEELb0EEEvNS_9BwdParamsE:
.text._ZN10layer_norm40ln_parallel_residual_bwd_finalize_kernelINS_22Kernel_traits_finalizeILj512EfffffjLb0ELj1024ELj4ENS_18Kernel_traits_baseILj512EfffffjLj1024EEEEELb0EEEvNS_9BwdParamsE:
        /* <DEDUP_REMOVED lines=60> */
.L_x_3744:
        /* <DEDUP_REMOVED lines=112> */
.L_x_3743:
[----:B------:R-:W-:Y:S05]  /*0ac0*/  BSYNC.RECONVERGENT B1 ;  /* 0x0000000000017941 */ /* 0x000fea0003800200 */
.L_x_3742:
        /* <DEDUP_REMOVED lines=65> */
.L_x_3746:
[----:B------:R-:W-:Y:S05]  /*0ee0*/  BSYNC.RECONVERGENT B1 ;  /* 0x0000000000017941 */ /* 0x000fea0003800200 */
.L_x_3745:
        /* <DEDUP_REMOVED lines=36> */
.L_x_3748:
[----:B------:R-:W-:Y:S05]  /*1130*/  BSYNC.RECONVERGENT B1 ;  /* 0x0000000000017941 */ /* 0x000fea0003800200 */
.L_x_3747:
        /* <DEDUP_REMOVED lines=18> */
.L_x_3741:
[----:B------:R-:W-:Y:S05]  /*1260*/  BSYNC.RECONVERGENT B0 ;  /* 0x0000000000007941 */ /* 0x000fea0003800200 */
.L_x_3740:
        /* <DEDUP_REMOVED lines=90> */
.L_x_3749:
        /* <DEDUP_REMOVED lines=15> */
.L_x_4001:


//--------------------- .text._ZN10layer_norm31ln_parallel_residual_bwd_kernelINS_13Kernel_traitsIfffffjLj512ELj1ELj4ELj1ELj16ENS_18Kernel_traits_baseILj512EfffffjLj128EEEEELb1ELb1ELb0EEEvNS_9BwdParamsE --------------------------
	.section	.text._ZN10layer_norm31ln_parallel_residual_bwd_kernelINS_13Kernel_traitsIfffffjLj512ELj1ELj4ELj1ELj16ENS_18Kernel_traits_baseILj512EfffffjLj128EEEEELb1ELb1ELb0EEEvNS_9BwdParamsE,"ax",@progbits
	.align	128
        .global         _ZN10layer_norm31ln_parallel_residual_bwd_kernelINS_13Kernel_traitsIfffffjLj512ELj1ELj4ELj1ELj16ENS_18Kernel_traits_baseILj512EfffffjLj128EEEEELb1ELb1ELb0EEEvNS_9BwdParamsE
        .type           _ZN10layer_norm31ln_parallel_residual_bwd_kernelINS_13Kernel_traitsIfffffjLj512ELj1ELj4ELj1ELj16ENS_18Kernel_traits_baseILj512EfffffjLj128EEEEELb1ELb1ELb0EEEvNS_9BwdParamsE,@function
        .size           _ZN10layer_norm31ln_parallel_residual_bwd_kernelINS_13Kernel_traitsIfffffjLj512ELj1ELj4ELj1ELj16ENS_18Kernel_traits_baseILj512EfffffjLj128EEEEELb1ELb1ELb0EEEvNS_9BwdParamsE,(.L_x_4002 - _ZN10layer_norm31ln_parallel_residual_bwd_kernelINS_13Kernel_traitsIfffffjLj512ELj1ELj4ELj1ELj16ENS_18Kernel_traits_baseILj512EfffffjLj128EEEEELb1ELb1ELb0EEEvNS_9BwdParamsE)
        .other          _ZN10layer_norm31ln_parallel_residual_bwd_kernelINS_13Kernel_traitsIfffffjLj512ELj1ELj4ELj1ELj16ENS_18Kernel_traits_baseILj512EfffffjLj128EEEEELb1ELb1ELb0EEEvNS_9BwdParamsE,@"STO_CUDA_ENTRY STV_DEFAULT"
_ZN10layer_norm31ln_parallel_residual_bwd_kernelINS_13Kernel_traitsIfffffjLj512ELj1ELj4ELj1ELj16ENS_18Kernel_traits_baseILj512EfffffjLj128EEEEELb1ELb1ELb0EEEvNS_9BwdParamsE:
.text._ZN10layer_norm31ln_parallel_residual_bwd_kernelINS_13Kernel_traitsIfffffjLj512ELj1ELj4ELj1ELj16ENS_18Kernel_traits_baseILj512EfffffjLj128EEEEELb1ELb1ELb0EEEvNS_9BwdParamsE:
        /* <DEDUP_REMOVED lines=29> */
[----:B------:R2:W5:Y:S01]  /*01d0*/  @P3 LDG.E.128 R84, desc[UR8][R6.64] ;  /* 0x0000000806543981 */ /* 0x000562000c1e1d00 */
[C---:B---3--:R-:W-:Y:S01]  /*01e0*/  @P0 IMAD.WIDE.U32 R10, R3.reuse, 0x10, R8 ;  /* 0x00000010030a0825 */ /* 0x048fe200078e0008 */
[----:B------:R-:W-:Y:S01]  /*01f0*/  @P0 IADD3 R3, PT, PT, R3, 0x20, RZ ;  /* 0x0000002003030810 */ /* 0x000fe20007ffe0ff */
[----:B------:R-:W3:Y:S01]  /*0200*/  S2UR UR4, SR_CTAID.X ;  /* 0x00000000000479c3 */ /* 0x000ee20000002500 */
[----:B------:R-:W-:Y:S02]  /*0210*/  SHF.R.U32.HI R5, RZ, 0x5, R16 ;  /* 0x00000005ff057819 */ /* 0x000fe40000011610 */
[----:B------:R2:W5:Y:S01]  /*0220*/  @P0 LDG.E.128 R80, desc[UR8][R10.64] ;  /* 0x000000080a500981 */ /* 0x000562000c1e1d00 */
[C---:B----4-:R-:W-:Y:S01]  /*0230*/  @P1 IMAD.WIDE.U32 R12, R3.reuse, 0x10, R12 ;  /* 0x00000010030c1825 */ /* 0x050fe200078e000c */
[----:B------:R-:W-:-:S04]  /*0240*/  @P1 IADD3 R3, PT, PT, R3, 0x20, RZ ;  /* 0x0000002003031810 */ /* 0x000fc80007ffe0ff */
[----:B------:R2:W5:Y:S01]  /*0250*/  @P1 LDG.E.128 R76, desc[UR8][R12.64] ;  /* 0x000000080c4c1981 */ /* 0x000562000c1e1d00 */
[----:B-1----:R-:W-:-:S05]  /*0260*/  @P2 IMAD.WIDE.U32 R8, R3, 0x10, R14 ;  /* 0x0000001003082825 */ /* 0x002fca00078e000e */
[----:B------:R2:W5:Y:S01]  /*0270*/  @P2 LDG.E.128 R72, desc[UR8][R8.64] ;  /* 0x0000000808482981 */ /* 0x000562000c1e1d00 */
[----:B---3--:R-:W-:-:S06]  /*0280*/  USHF.L.U32 UR4, UR4, 0x2, URZ ;  /* 0x0000000204047899 */ /* 0x008fcc00080006ff */
        /* <DEDUP_REMOVED lines=39> */
.L_x_3801:
        /* <DEDUP_REMOVED lines=36> */
[----:B------:R-:W5:Y:S01]  /*0740*/  @P0 LDG.E.128 R36, desc[UR8][R132.64] ;  /* 0x0000000884240981 */ /* 0x000f62000c1e1d00 */
[----:B-1----:R-:W-:-:S05]  /*0750*/  @P1 IMAD.WIDE.U32 R104, R6, 0x4, R104 ;  /* 0x0000000406681825 */ /* 0x002fca00078e0068 */
[----:B------:R4:W5:Y:S01]  /*0760*/  @P1 LDG.E R7, desc[UR8][R104.64] ;  /* 0x0000000868071981 */ /* 0x000962000c1e1900 */
[----:B------:R-:W-:Y:S01]  /*0770*/  IADD3 R125, PT, PT, R6, 0x20, RZ ;  /* 0x00000020067d7810 */ /* 0x000fe20007ffe0ff */
[C---:B---3--:R-:W-:Y:S01]  /*0780*/  FADD.FTZ R100, -R123.reuse, R100 ;  /* 0x000000647b647221 */ /* 0x048fe20000010100 */
[----:B------:R-:W-:-:S03]  /*0790*/  FADD.FTZ R16, -R123, R101 ;  /* 0x000000657b107221 */ /* 0x000fc60000010100 */
[C---:B-----5:R-:W-:Y:S01]  /*07a0*/  FMUL.FTZ R3, R19.reuse, R100 ;  /* 0x0000006413037220 */ /* 0x060fe20000410000 */
[----:B------:R-:W-:Y:S01]  /*07b0*/  FMUL.FTZ R16, R19, R16 ;  /* 0x0000001013107220 */ /* 0x000fe20000410000 */
[----:B----4-:R-:W-:Y:S01]  /*07c0*/  FMUL.FTZ R104, R84, R96 ;  /* 0x0000006054687220 */ /* 0x010fe20000410000 */
[----:B------:R-:W-:Y:S01]  /*07d0*/  FADD.FTZ R52, R52, R96 ;  /* 0x0000006034347221 */ /* 0x000fe20000010000 */
[----:B------:R-:W-:Y:S01]  /*07e0*/  FFMA.FTZ R68, R96, R3, R68 ;  /* 0x0000000360447223 */ /* 0x000fe20000010044 */
[----:B------:R-:W-:Y:S01]  /*07f0*/  FADD.FTZ R53, R53, R97 ;  /* 0x0000006135357221 */ /* 0x000fe20000010000 */
[----:B------:R-:W-:Y:S01]  /*0800*/  FFMA.FTZ R69, R97, R16, R69 ;  /* 0x0000001061457223 */ /* 0x000fe20000010045 */
[----:B------:R-:W-:Y:S01]  /*0810*/  FMUL.FTZ R23, R85, R97 ;  /* 0x0000006155177220 */ /* 0x000fe20000410000 */
[----:B------:R-:W-:Y:S01]  /*0820*/  FADD.FTZ R96, RZ, R104 ;  /* 0x00000068ff607221 */ /* 0x000fe20000010000 */
[----:B------:R-:W-:Y:S01]  /*0830*/  FADD.FTZ R102, -R123, R102 ;  /* 0x000000667b667221 */ /* 0x000fe20000010100 */
[----:B------:R-:W-:Y:S01]  /*0840*/  FFMA.FTZ R97, R3, R104, RZ ;  /* 0x0000006803617223 */ /* 0x000fe200000100ff */
[----:B------:R-:W-:Y:S01]  /*0850*/  FADD.FTZ R114, -R123, R103 ;  /* 0x000000677b727221 */ /* 0x000fe20000010100 */
[----:B------:R-:W-:Y:S01]  /*0860*/  FADD.FTZ R101, R96, R23 ;  /* 0x0000001760657221 */ /* 0x000fe20000010000 */
[----:B------:R-:W-:Y:S01]  /*0870*/  FMUL.FTZ R105, R19, R102 ;  /* 0x0000006613697220 */ /* 0x000fe20000410000 */
        /* <DEDUP_REMOVED lines=12> */
.L_x_3753:
[----:B------:R-:W-:Y:S05]  /*0940*/  BSYNC.RECONVERGENT B1 ;  /* 0x0000000000017941 */ /* 0x000fea0003800200 */
.L_x_3752:
        /* <DEDUP_REMOVED lines=32> */
[----:B------:R-:W-:Y:S01]  /*0b50*/  FADD.FTZ R96, R131, R106 ;  /* 0x0000006a83607221 */ /* 0x000fe20000010000 */
[----:B------:R-:W-:Y:S01]  /*0b60*/  FADD.FTZ R102, -R123, R102 ;  /* 0x000000667b667221 */ /* 0x000fe20000010100 */
[----:B------:R-:W-:Y:S01]  /*0b70*/  FFMA.FTZ R97, R15, R106, R138 ;  /* 0x0000006a0f617223 */ /* 0x000fe2000001008a */
        /* <DEDUP_REMOVED lines=15> */
.L_x_3755:
[----:B------:R-:W-:Y:S05]  /*0c70*/  BSYNC.RECONVERGENT B1 ;  /* 0x0000000000017941 */ /* 0x000fea0003800200 */
.L_x_3754:
        /* <DEDUP_REMOVED lines=16> */
[----:B------:R2:W5:Y:S01]  /*0d80*/  LDG.E R12, desc[UR8][R136.64] ;  /* 0x00000008880c7981 */ /* 0x000562000c1e1900 */
[----:B0-----:R-:W-:-:S05]  /*0d90*/  @P1 IMAD.WIDE.U32 R134, R125, 0x4, R134 ;  /* 0x000000047d861825 */ /* 0x001fca00078e0086 */
[----:B------:R2:W5:Y:S01]  /*0da0*/  @P1 LDG.E R11, desc[UR8][R134.64] ;  /* 0x00000008860b1981 */ /* 0x000562000c1e1900 */
[----:B-1----:R-:W-:-:S05]  /*0db0*/  @P0 IMAD.WIDE.U32 R132, R125, 0x10, R132 ;  /* 0x000000107d840825 */ /* 0x002fca00078e0084 */
[----:B------:R2:W5:Y:S01]  /*0dc0*/  @P0 LDG.E.128 R28, desc[UR8][R132.64] ;  /* 0x00000008841c0981 */ /* 0x000562000c1e1d00 */
        /* <DEDUP_REMOVED lines=8> */
[----:B------:R-:W-:Y:S01]  /*0e50*/  FADD.FTZ R102, -R123, R102 ;  /* 0x000000667b667221 */ /* 0x000fe20000010100 */
[----:B------:R-:W-:Y:S01]  /*0e60*/  FADD.FTZ R45, R45, R97 ;  /* 0x000000612d2d7221 */ /* 0x000fe20000010000 */
[----:B------:R-:W-:Y:S01]  /*0e70*/  FFMA.FTZ R61, R97, R20, R61 ;  /* 0x00000014613d7223 */ /* 0x000fe2000001003d */
[----:B------:R-:W-:Y:S01]  /*0e80*/  FMUL.FTZ R111, R77, R97 ;  /* 0x000000614d6f7220 */ /* 0x000fe20000410000 */
        /* <DEDUP_REMOVED lines=16> */
[----:B--2---:R-:W-:-:S07]  /*0f90*/  FFMA.FTZ R138, R124, R119, R97 ;  /* 0x000000777c8a7223 */ /* 0x004fce0000010061 */
.L_x_3757:
[----:B------:R-:W-:Y:S05]  /*0fa0*/  BSYNC.RECONVERGENT B1 ;  /* 0x0000000000017941 */ /* 0x000fea0003800200 */
.L_x_3756:
        /* <DEDUP_REMOVED lines=18> */
[----:B------:R0:W5:Y:S01]  /*10d0*/  @P1 LDG.E R14, desc[UR8][R126.64] ;  /* 0x000000087e0e1981 */ /* 0x000162000c1e1900 */
[----:B-1----:R-:W-:-:S05]  /*10e0*/  @P0 IMAD.WIDE.U32 R128, R125, 0x10, R128 ;  /* 0x000000107d800825 */ /* 0x002fca00078e0080 */
[----:B------:R1:W5:Y:S01]  /*10f0*/  @P0 LDG.E.128 R24, desc[UR8][R128.64] ;  /* 0x0000000880180981 */ /* 0x000362000c1e1d00 */
[C---:B---3--:R-:W-:Y:S01]  /*1100*/  FADD.FTZ R96, -R123.reuse, R96 ;  /* 0x000000607b607221 */ /* 0x048fe20000010100 */
[----:B------:R-:W-:-:S03]  /*1110*/  FADD.FTZ R22, -R123, R97 ;  /* 0x000000617b167221 */ /* 0x000fc60000010100 */
[----:B-----5:R-:W-:Y:S01]  /*1120*/  FMUL.FTZ R21, R19, R96 ;  /* 0x0000006013157220 */ /* 0x020fe20000410000 */
[----:B----4-:R-:W-:Y:S01]  /*1130*/  FMUL.FTZ R110, R72, R100 ;  /* 0x00000064486e7220 */ /* 0x010fe20000410000 */
[----:B------:R-:W-:Y:S01]  /*1140*/  FMUL.FTZ R115, R73, R101 ;  /* 0x0000006549737220 */ /* 0x000fe20000410000 */
[----:B------:R-:W-:Y:S01]  /*1150*/  FADD.FTZ R98, -R123, R98 ;  /* 0x000000627b627221 */ /* 0x000fe20000010100 */
[----:B------:R-:W-:Y:S01]  /*1160*/  FMUL.FTZ R22, R19, R22 ;  /* 0x0000001613167220 */ /* 0x000fe20000410000 */
[----:B------:R-:W-:Y:S01]  /*1170*/  FADD.FTZ R96, R131, R110 ;  /* 0x0000006e83607221 */ /* 0x000fe20000010000 */
[----:B------:R-:W-:Y:S01]  /*1180*/  FFMA.FTZ R97, R21, R110, R138 ;  /* 0x0000006e15617223 */ /* 0x000fe2000001008a */
[----:B------:R-:W-:Y:S01]  /*1190*/  FADD.FTZ R134, -R123, R99 ;  /* 0x000000637b867221 */ /* 0x000fe20000010100 */
[----:B------:R-:W-:Y:S01]  /*11a0*/  FMUL.FTZ R117, R19, R98 ;  /* 0x0000006213757220 */ /* 0x000fe20000410000 */
[----:B------:R-:W-:Y:S01]  /*11b0*/  FADD.FTZ R99, R96, R115 ;  /* 0x0000007360637221 */ /* 0x000fe20000010000 */
[----:B0-----:R-:W-:Y:S01]  /*11c0*/  FMUL.FTZ R126, R74, R102 ;  /* 0x000000664a7e7220 */ /* 0x001fe20000410000 */
[----:B------:R-:W-:Y:S01]  /*11d0*/  FFMA.FTZ R96, R22, R115, R97 ;  /* 0x0000007316607223 */ /* 0x000fe20000010061 */
[----:B------:R-:W-:Y:S01]  /*11e0*/  FMUL.FTZ R121, R75, R103 ;  /* 0x000000674b797220 */ /* 0x000fe20000410000 */
[----:B-1----:R-:W-:Y:S01]  /*11f0*/  FMUL.FTZ R128, R19, R134 ;  /* 0x0000008613807220 */ /* 0x002fe20000410000 */
        /* <DEDUP_REMOVED lines=12> */
.L_x_3759:
[----:B------:R-:W-:Y:S05]  /*12c0*/  BSYNC.RECONVERGENT B1 ;  /* 0x0000000000017941 */ /* 0x000fea0003800200 */
.L_x_3758:
        /* <DEDUP_REMOVED lines=23> */
.L_x_3813:
        /* <DEDUP_REMOVED lines=25> */
[----:B0-----:R-:W-:Y:S01]  /*15d0*/  FADD.FTZ R102, R112, -R99 ;  /* 0x8000006370667221 */ /* 0x001fe20000010000 */
[C---:B-----5:R-:W-:Y:S01]  /*15e0*/  FMUL.FTZ R96, R19.reuse, R96 ;  /* 0x0000006013607220 */ /* 0x060fe20000410000 */
[C---:B------:R-:W-:Y:S01]  /*15f0*/  FMUL.FTZ R98, R19.reuse, R98 ;  /* 0x0000006213627220 */ /* 0x040fe20000410000 */
        /* <DEDUP_REMOVED lines=15> */
.L_x_3765:
        /* <DEDUP_REMOVED lines=25> */
.L_x_3764:
        /* <DEDUP_REMOVED lines=30> */
.L_x_3767:
        /* <DEDUP_REMOVED lines=25> */
.L_x_3763:
        /* <DEDUP_REMOVED lines=10> */
[----:B------:R-:W-:Y:S02]  /*1c90*/  LOP3.LUT P0, RZ, R8, 0xff, RZ, 0xc0, !PT ;  /* 0x000000ff08ff7812 */ /* 0x000fe4000780c0ff */
[----:B------:R-:W-:Y:S01]  /*1ca0*/  FADD.FTZ R92, R104, -R93 ;  /* 0x8000005d685c7221 */ /* 0x000fe20000010000 */
[----:B------:R-:W-:Y:S01]  /*1cb0*/  FADD.FTZ R94, R23, -R94 ;  /* 0x8000005e175e7221 */ /* 0x000fe20000010000 */
[-CC-:B------:R-:W-:Y:S01]  /*1cc0*/  FFMA.FTZ R93, R105, R123.reuse, R134.reuse ;  /* 0x0000007b695d7223 */ /* 0x180fe20000010086 */
[----:B------:R-:W-:Y:S01]  /*1cd0*/  LOP3.LUT P1, RZ, R7, 0xff, RZ, 0xc0, !PT ;  /* 0x000000ff07ff7812 */ /* 0x000fe2000782c0ff */
[C---:B-----5:R-:W-:Y:S01]  /*1ce0*/  FMUL.FTZ R92, R19.reuse, R92 ;  /* 0x0000005c135c7220 */ /* 0x060fe20000410000 */
[C---:B------:R-:W-:Y:S01]  /*1cf0*/  FMUL.FTZ R94, R19.reuse, R94 ;  /* 0x0000005e135e7220 */ /* 0x040fe20000410000 */
[----:B------:R-:W-:Y:S01]  /*1d00*/  FADD.FTZ R98, R130, -R93 ;  /* 0x8000005d82627221 */ /* 0x000fe20000010000 */
[----:B------:R-:W-:Y:S01]  /*1d10*/  FFMA.FTZ R93, R114, R123, R134 ;  /* 0x0000007b725d7223 */ /* 0x000fe20000010086 */
[----:B------:R-:W-:Y:S01]  /*1d20*/  FMUL.FTZ R92, R92, UR13 ;  /* 0x0000000d5c5c7c20 */ /* 0x000fe20008410000 */
[----:B------:R-:W-:Y:S01]  /*1d30*/  FMUL.FTZ R94, R94, UR13 ;  /* 0x0000000d5e5e7c20 */ /* 0x000fe20008410000 */
[----:B------:R-:W-:Y:S01]  /*1d40*/  FMUL.FTZ R98, R19, R98 ;  /* 0x0000006213627220 */ /* 0x000fe20000410000 */
[----:B------:R-:W-:-:S02]  /*1d50*/  FADD.FTZ R100, R112, -R93 ;  /* 0x8000005d70647221 */ /* 0x000fc40000010000 */
[----:B------:R-:W-:Y:S01]  /*1d60*/  SEL R96, R92, RZ, P0 ;  /* 0x000000ff5c607207 */ /* 0x000fe20000000000 */
[----:B------:R-:W-:Y:S01]  /*1d70*/  FMUL.FTZ R95, R98, UR13 ;  /* 0x0000000d625f7c20 */ /* 0x000fe20008410000 */
[----:B------:R-:W-:Y:S01]  /*1d80*/  SEL R92, R92, RZ, P1 ;  /* 0x000000ff5c5c7207 */ /* 0x000fe20000800000 */
[----:B------:R-:W-:Y:S01]  /*1d90*/  FMUL.FTZ R100, R19, R100 ;  /* 0x0000006413647220 */ /* 0x000fe20000410000 */
[----:B------:R-:W-:Y:S02]  /*1da0*/  LOP3.LUT P0, RZ, R8, 0xff00, RZ, 0xc0, !PT ;  /* 0x0000ff0008ff7812 */ /* 0x000fe4000780c0ff */
[----:B------:R-:W-:Y:S01]  /*1db0*/  LOP3.LUT P1, RZ, R7, 0xff00, RZ, 0xc0, !PT ;  /* 0x0000ff0007ff7812 */ /* 0x000fe2000782c0ff */
[----:B------:R-:W-:Y:S01]  /*1dc0*/  FMUL.FTZ R100, R100, UR13 ;  /* 0x0000000d64647c20 */ /* 0x000fe20008410000 */
        /* <DEDUP_REMOVED lines=11> */
.L_x_3769:
        /* <DEDUP_REMOVED lines=10> */
[C---:B------:R-:W-:Y:S01]  /*1f20*/  FMUL.FTZ R89, R19.reuse, R90 ;  /* 0x0000005a13597220 */ /* 0x040fe20000410000 */
        /* <DEDUP_REMOVED lines=22> */
.L_x_3768:
        /* <DEDUP_REMOVED lines=38> */
.L_x_3770:
        /* <DEDUP_REMOVED lines=13> */
[----:B------:R-:W-:Y:S01]  /*23c0*/  SEL R96, R92, RZ, P1 ;  /* 0x000000ff5c607207 */ /* 0x000fe20000800000 */
        /* <DEDUP_REMOVED lines=18> */
.L_x_3766:
        /* <DEDUP_REMOVED lines=14> */
.L_x_3762:
[----:B------:R-:W-:Y:S05]  /*25d0*/  BSYNC.RECONVERGENT B1 ;  /* 0x0000000000017941 */ /* 0x000fea0003800200 */
.L_x_3761:
        /* <DEDUP_REMOVED lines=45> */
.L_x_3775:
[-CC-:B-1----:R-:W-:Y:S01]  /*28b0*/  FFMA.FTZ R93, R15, R123.reuse, R134.reuse ;  /* 0x0000007b0f5d7223 */ /* 0x182fe20000010086 */
[-CC-:B------:R-:W-:Y:S01]  /*28c0*/  FFMA.FTZ R92, R18, R123.reuse, R134.reuse ;  /* 0x0000007b125c7223 */ /* 0x180fe20000010086 */
[----:B------:R-:W-:Y:S01]  /*28d0*/  LOP3.LUT P6, RZ, R10, 0xff, RZ, 0xc0, !PT ;  /* 0x000000ff0aff7812 */ /* 0x000fe200078cc0ff */
[----:B------:R-:W-:Y:S01]  /*28e0*/  FFMA.FTZ R95, R109, R123, R134 ;  /* 0x0000007b6d5f7223 */ /* 0x000fe20000010086 */
[----:B------:R-:W-:Y:S01]  /*28f0*/  FADD.FTZ R93, R106, -R93 ;  /* 0x8000005d6a5d7221 */ /* 0x000fe20000010000 */
[----:B------:R-:W-:Y:S02]  /*2900*/  FADD.FTZ R92, R107, -R92 ;  /* 0x8000005c6b5c7221 */ /* 0x000fe40000010000 */
[----:B------:R-:W-:Y:S01]  /*2910*/  FADD.FTZ R95, R116, -R95 ;  /* 0x8000005f745f7221 */ /* 0x000fe20000010000 */
[C---:B-----5:R-:W-:Y:S01]  /*2920*/  FFMA.FTZ R93, R19.reuse, R93, R32 ;  /* 0x0000005d135d7223 */ /* 0x060fe20000010020 */
[C---:B------:R-:W-:Y:S02]  /*2930*/  FFMA.FTZ R92, R19.reuse, R92, R33 ;  /* 0x0000005c135c7223 */ /* 0x040fe40000010021 */
[----:B------:R-:W-:Y:S01]  /*2940*/  FFMA.FTZ R95, R19, R95, R34 ;  /* 0x0000005f135f7223 */ /* 0x000fe20000010022 */
[----:B------:R-:W-:Y:S01]  /*2950*/  FMUL.FTZ R93, R93, UR13 ;  /* 0x0000000d5d5d7c20 */ /* 0x000fe20008410000 */
[----:B------:R-:W-:-:S02]  /*2960*/  FMUL.FTZ R94, R92, UR13 ;  /* 0x0000000d5c5e7c20 */ /* 0x000fc40008410000 */
[----:B------:R-:W-:Y:S02]  /*2970*/  FMUL.FTZ R95, R95, UR13 ;  /* 0x0000000d5f5f7c20 */ /* 0x000fe40008410000 */
[----:B------:R-:W-:Y:S02]  /*2980*/  SEL R96, R93, RZ, P6 ;  /* 0x000000ff5d607207 */ /* 0x000fe40003000000 */
[----:B------:R-:W-:-:S04]  /*2990*/  LOP3.LUT P6, RZ, R9, 0xff, RZ, 0xc0, !PT ;  /* 0x000000ff09ff7812 */ /* 0x000fc800078cc0ff */
[----:B------:R-:W-:Y:S01]  /*29a0*/  SEL R92, R93, RZ, P6 ;  /* 0x000000ff5d5c7207 */ /* 0x000fe20003000000 */
[----:B------:R-:W-:Y:S01]  /*29b0*/  FFMA.FTZ R93, R120, R123, R134 ;  /* 0x0000007b785d7223 */ /* 0x000fe20000010086 */
[----:B------:R-:W-:-:S03]  /*29c0*/  LOP3.LUT P6, RZ, R10, 0xff00, RZ, 0xc0, !PT ;  /* 0x0000ff000aff7812 */ /* 0x000fc600078cc0ff */
[----:B------:R-:W-:Y:S01]  /*29d0*/  FADD.FTZ R98, R118, -R93 ;  /* 0x8000005d76627221 */ /* 0x000fe20000010000 */
[----:B------:R-:W-:Y:S02]  /*29e0*/  SEL R97, R94, RZ, P6 ;  /* 0x000000ff5e617207 */ /* 0x000fe40003000000 */
[----:B------:R-:W-:-:S04]  /*29f0*/  LOP3.LUT P6, RZ, R9, 0xff00, RZ, 0xc0, !PT ;  /* 0x0000ff0009ff7812 */ /* 0x000fc800078cc0ff */
[----:B------:R-:W-:Y:S01]  /*2a00*/  SEL R93, R94, RZ, P6 ;  /* 0x000000ff5e5d7207 */ /* 0x000fe20003000000 */
[----:B------:R-:W-:Y:S01]  /*2a10*/  FFMA.FTZ R94, R19, R98, R35 ;  /* 0x00000062135e7223 */ /* 0x000fe20000010023 */
[----:B------:R-:W-:-:S03]  /*2a20*/  LOP3.LUT P6, RZ, R10, 0xff0000, RZ, 0xc0, !PT ;  /* 0x00ff00000aff7812 */ /* 0x000fc600078cc0ff */
[----:B------:R-:W-:Y:S01]  /*2a30*/  FMUL.FTZ R100, R94, UR13 ;  /* 0x0000000d5e647c20 */ /* 0x000fe20008410000 */
        /* <DEDUP_REMOVED lines=8> */
.L_x_3774:
[----:B-1----:R-:W1:Y:S02]  /*2ac0*/  LDC.64 R92, c[0x0][0x478] ;  /* 0x00011e00ff5c7b82 */ /* 0x002e640000000a00 */
[----:B-1----:R-:W-:-:S04]  /*2ad0*/  ISETP.NE.U32.AND P1, PT, R92, RZ, PT ;  /* 0x000000ff5c00720c */ /* 0x002fc80003f25070 */
[----:B------:R-:W-:-:S13]  /*2ae0*/  ISETP.NE.AND.EX P1, PT, R93, RZ, PT, P1 ;  /* 0x000000ff5d00720c */ /* 0x000fda0003f25310 */
[----:B------:R-:W-:Y:S05]  /*2af0*/  @!P1 BRA `(.L_x_3777) ;  /* 0x0000000000849947 */ /* 0x000fea0003800000 */
        /* <DEDUP_REMOVED lines=33> */
.L_x_3777:
[-CC-:B------:R-:W-:Y:S01]  /*2d10*/  FFMA.FTZ R93, R15, R123.reuse, R134.reuse ;  /* 0x0000007b0f5d7223 */ /* 0x180fe20000010086 */
[-C--:B------:R-:W-:Y:S01]  /*2d20*/  FFMA.FTZ R94, R18, R123.reuse, R134 ;  /* 0x0000007b125e7223 */ /* 0x080fe20000010086 */
[----:B------:R-:W-:Y:S02]  /*2d30*/  LOP3.LUT P6, RZ, R10, 0xff, RZ, 0xc0, !PT ;  /* 0x000000ff0aff7812 */ /* 0x000fe400078cc0ff */
[----:B------:R-:W-:Y:S01]  /*2d40*/  FADD.FTZ R92, R106, -R93 ;  /* 0x8000005d6a5c7221 */ /* 0x000fe20000010000 */
[----:B------:R-:W-:Y:S01]  /*2d50*/  FADD.FTZ R94, R107, -R94 ;  /* 0x8000005e6b5e7221 */ /* 0x000fe20000010000 */
[-CC-:B------:R-:W-:Y:S02]  /*2d60*/  FFMA.FTZ R93, R109, R123.reuse, R134.reuse ;  /* 0x0000007b6d5d7223 */ /* 0x180fe40000010086 */
        /* <DEDUP_REMOVED lines=27> */
.L_x_3773:
        /* <DEDUP_REMOVED lines=32> */
.L_x_3779:
        /* <DEDUP_REMOVED lines=25> */
.L_x_3778:
[----:B-1----:R-:W1:Y:S02]  /*32b0*/  LDC.64 R96, c[0x0][0x478] ;  /* 0x00011e00ff607b82 */ /* 0x002e640000000a00 */
[----:B-1----:R-:W-:-:S04]  /*32c0*/  ISETP.NE.U32.AND P1, PT, R96, RZ, PT ;  /* 0x000000ff6000720c */ /* 0x002fc80003f25070 */
        /* <DEDUP_REMOVED lines=27> */
.L_x_3780:
        /* <DEDUP_REMOVED lines=13> */
[----:B0-----:R-:W-:-:S02]  /*3550*/  FADD.FTZ R102, R118, -R97 ;  /* 0x8000006176667221 */ /* 0x001fc40000010000 */
        /* <DEDUP_REMOVED lines=9> */
[----:B------:R-:W-:-:S09]  /*35f0*/  SEL R99, R102, RZ, P6 ;  /* 0x000000ff66637207 */ /* 0x000fd20003000000 */
.L_x_3776:
[----:B------:R-:W1:Y:S08]  /*3600*/  @P1 LDC.64 R132, c[0x0][0x478] ;  /* 0x00011e00ff841b82 */ /* 0x000e700000000a00 */
[----:B0-----:R-:W0:Y:S08]  /*3610*/  LDC.64 R102, c[0x0][0x468] ;  /* 0x00011a00ff667b82 */ /* 0x001e300000000a00 */
[----:B------:R-:W2:Y:S01]  /*3620*/  @P0 LDC.64 R100, c[0x0][0x470] ;  /* 0x00011c00ff640b82 */ /* 0x000ea20000000a00 */
[----:B-1----:R-:W-:-:S05]  /*3630*/  @P1 IMAD.WIDE.U32 R132, R6, 0x10, R132 ;  /* 0x0000001006841825 */ /* 0x002fca00078e0084 */
[----:B------:R3:W-:Y:S01]  /*3640*/  @P1 STG.E.128 desc[UR8][R132.64], R88 ;  /* 0x0000005884001986 */ /* 0x0007e2000c101d08 */
[----:B0-----:R-:W-:-:S05]  /*3650*/  IMAD.WIDE.U32 R102, R6, 0x10, R102 ;  /* 0x0000001006667825 */ /* 0x001fca00078e0066 */
[----:B------:R3:W-:Y:S01]  /*3660*/  STG.E.128 desc[UR8][R102.64], R96 ;  /* 0x0000006066007986 */ /* 0x0007e2000c101d08 */
[C---:B--2---:R-:W-:Y:S01]  /*3670*/  @P0 IMAD.WIDE.U32 R100, R6.reuse, 0x10, R100 ;  /* 0x0000001006640825 */ /* 0x044fe200078e0064 */
[----:B------:R-:W-:-:S04]  /*3680*/  IADD3 R6, PT, PT, R6, 0x20, RZ ;  /* 0x0000002006067810 */ /* 0x000fc80007ffe0ff */
[----:B------:R3:W-:Y:S03]  /*3690*/  @P0 STG.E.128 desc[UR8][R100.64], R92 ;  /* 0x0000005c64000986 */ /* 0x0007e6000c101d08 */
.L_x_3772:
[----:B------:R-:W-:Y:S05]  /*36a0*/  BSYNC.RECONVERGENT B1 ;  /* 0x0000000000017941 */ /* 0x000fea0003800200 */
.L_x_3771:
        /* <DEDUP_REMOVED lines=45> */
.L_x_3785:
        /* <DEDUP_REMOVED lines=33> */
.L_x_3784:
[----:B-1-3--:R-:W1:Y:S02]  /*3b90*/  LDC.64 R92, c[0x0][0x478] ;  /* 0x00011e00ff5c7b82 */ /* 0x00ae640000000a00 */
        /* <DEDUP_REMOVED lines=36> */
.L_x_3787:
        /* <DEDUP_REMOVED lines=33> */
.L_x_3783:
        /* <DEDUP_REMOVED lines=32> */
.L_x_3789:
        /* <DEDUP_REMOVED lines=18> */
[----:B------:R-:W-:Y:S01]  /*4310*/  LOP3.LUT P6, RZ, R12, 0xff0000, RZ, 0xc0, !PT ;  /* 0x00ff00000cff7812 */ /* 0x000fe200078cc0ff */
[----:B------:R-:W-:Y:S01]  /*4320*/  FMUL.FTZ R100, R100, UR13 ;  /* 0x0000000d64647c20 */ /* 0x000fe20008410000 */
[----:B------:R-:W-:Y:S02]  /*4330*/  SEL R97, R98, RZ, P5 ;  /* 0x000000ff62617207 */ /* 0x000fe40002800000 */
[----:B------:R-:W-:Y:S02]  /*4340*/  ISETP.GE.U32.AND P5, PT, R12, 0x1000000, PT ;  /* 0x010000000c00780c */ /* 0x000fe40003fa6070 */
[----:B------:R-:W-:Y:S02]  /*4350*/  SEL R98, R99, RZ, P6 ;  /* 0x000000ff63627207 */ /* 0x000fe40003000000 */
[----:B------:R-:W-:Y:S01]  /*4360*/  SEL R99, R100, RZ, P5 ;  /* 0x000000ff64637207 */ /* 0x000fe20002800000 */
[----:B------:R-:W-:Y:S08]  /*4370*/  BRA `(.L_x_3786) ;  /* 0x0000000000d47947 */ /* 0x000ff00003800000 */
.L_x_3788:
        /* <DEDUP_REMOVED lines=29> */
.L_x_3790:
[-CC-:B------:R-:W-:Y:S01]  /*4550*/  FFMA.FTZ R97, R17, R123.reuse, R134.reuse ;  /* 0x0000007b11617223 */ /* 0x180fe20000010086 */
[-CC-:B------:R-:W-:Y:S01]  /*4560*/  FFMA.FTZ R98, R20, R123.reuse, R134.reuse ;  /* 0x0000007b14627223 */ /* 0x180fe20000010086 */
[-C--:B0-----:R-:W-:Y:S01]  /*4570*/  FFMA.FTZ R102, R124, R123.reuse, R134 ;  /* 0x0000007b7c667223 */ /* 0x081fe20000010086 */
[----:B------:R-:W-:Y:S01]  /*4580*/  LOP3.LUT P6, RZ, R12, 0xff, RZ, 0xc0, !PT ;  /* 0x000000ff0cff7812 */ /* 0x000fe200078cc0ff */
[----:B------:R-:W-:Y:S01]  /*4590*/  FADD.FTZ R96, R108, -R97 ;  /* 0x800000616c607221 */ /* 0x000fe20000010000 */
[----:B------:R-:W-:Y:S01]  /*45a0*/  FADD.FTZ R98, R111, -R98 ;  /* 0x800000626f627221 */ /* 0x000fe20000010000 */
[----:B------:R-:W-:Y:S01]  /*45b0*/  FFMA.FTZ R97, R113, R123, R134 ;  /* 0x0000007b71617223 */ /* 0x000fe20000010086 */
[----:B------:R-:W-:Y:S01]  /*45c0*/  FADD.FTZ R102, R119, -R102 ;  /* 0x8000006677667221 */ /* 0x000fe20000010000 */
        /* <DEDUP_REMOVED lines=16> */
.L_x_3786:
        /* <DEDUP_REMOVED lines=10> */
.L_x_3782:
[----:B------:R-:W-:Y:S05]  /*4770*/  BSYNC.RECONVERGENT B1 ;  /* 0x0000000000017941 */ /* 0x000fea0003800200 */
.L_x_3781:
        /* <DEDUP_REMOVED lines=45> */
.L_x_3795:
        /* <DEDUP_REMOVED lines=8> */
[----:B-----5:R-:W-:Y:S01]  /*4ad0*/  FFMA.FTZ R93, R19, R93, R24 ;  /* 0x0000005d135d7223 */ /* 0x020fe20000010018 */
        /* <DEDUP_REMOVED lines=24> */
.L_x_3794:
        /* <DEDUP_REMOVED lines=37> */
.L_x_3797:
        /* <DEDUP_REMOVED lines=10> */
[----:B------:R-:W-:Y:S01]  /*4f50*/  FMUL.FTZ R94, R19, R94 ;  /* 0x0000005e135e7220 */ /* 0x000fe20000410000 */
        /* <DEDUP_REMOVED lines=22> */
.L_x_3793:
        /* <DEDUP_REMOVED lines=32> */
.L_x_3799:
        /* <DEDUP_REMOVED lines=10> */
[----:B------:R-:W-:Y:S01]  /*5360*/  ISETP.GE.U32.AND P6, PT, R13, 0x1000000, PT ;  /* 0x010000000d00780c */ /* 0x000fe20003fc6070 */
[C---:B------:R-:W-:Y:S01]  /*5370*/  FFMA.FTZ R96, R19.reuse, R96, R25 ;  /* 0x0000006013607223 */ /* 0x040fe20000010019 */
[----:B------:R-:W-:Y:S01]  /*5380*/  FMUL.FTZ R98, R98, UR13 ;  /* 0x0000000d62627c20 */ /* 0x000fe20008410000 */
[----:B------:R-:W-:Y:S01]  /*5390*/  FFMA.FTZ R123, R19, R123, R26 ;  /* 0x0000007b137b7223 */ /* 0x000fe2000001001a */
        /* <DEDUP_REMOVED lines=9> */
[----:B------:R-:W-:Y:S01]  /*5430*/  SEL R98, R123, RZ, P6 ;  /* 0x000000ff7b627207 */ /* 0x000fe20003000000 */
[----:B------:R-:W-:Y:S06]  /*5440*/  BRA `(.L_x_3796) ;  /* 0x0000000000d47947 */ /* 0x000fec0003800000 */
.L_x_3798:
        /* <DEDUP_REMOVED lines=29> */
.L_x_3800:
[-CC-:B------:R-:W-:Y:S01]  /*5620*/  FFMA.FTZ R96, R128, R123.reuse, R134.reuse ;  /* 0x0000007b80607223 */ /* 0x180fe20000010086 */
[-CC-:B------:R-:W-:Y:S01]  /*5630*/  FFMA.FTZ R97, R21, R123.reuse, R134.reuse ;  /* 0x0000007b15617223 */ /* 0x180fe20000010086 */
[-CC-:B------:R-:W-:Y:S01]  /*5640*/  FFMA.FTZ R98, R22, R123.reuse, R134.reuse ;  /* 0x0000007b16627223 */ /* 0x180fe20000010086 */
[----:B------:R-:W-:Y:S01]  /*5650*/  FFMA.FTZ R123, R117, R123, R134 ;  /* 0x0000007b757b7223 */ /* 0x000fe20000010086 */
[----:B------:R-:W-:Y:S01]  /*5660*/  FADD.FTZ R100, R121, -R96 ;  /* 0x8000006079647221 */ /* 0x000fe20000010000 */
[----:B------:R-:W-:Y:S01]  /*5670*/  FADD.FTZ R96, R110, -R97 ;  /* 0x800000616e607221 */ /* 0x000fe20000010000 */
[----:B------:R-:W-:Y:S01]  /*5680*/  FADD.FTZ R98, R115, -R98 ;  /* 0x8000006273627221 */ /* 0x000fe20000010000 */
[----:B------:R-:W-:Y:S01]  /*5690*/  ISETP.GE.U32.AND P6, PT, R13, 0x1000000, PT ;  /* 0x010000000d00780c */ /* 0x000fe20003fc6070 */
[C---:B-----5:R-:W-:Y:S01]  /*56a0*/  FMUL.FTZ R97, R19.reuse, R100 ;  /* 0x0000006413617220 */ /* 0x060fe20000410000 */
[----:B------:R-:W-:Y:S01]  /*56b0*/  FADD.FTZ R100, R126, -R123 ;  /* 0x8000007b7e647221 */ /* 0x000fe20000010000 */
[C---:B------:R-:W-:Y:S01]  /*56c0*/  FMUL.FTZ R98, R19.reuse, R98 ;  /* 0x0000006213627220 */ /* 0x040fe20000410000 */
[----:B------:R-:W-:Y:S01]  /*56d0*/  FMUL.FTZ R96, R19, R96 ;  /* 0x0000006013607220 */ /* 0x000fe20000410000 */
        /* <DEDUP_REMOVED lines=12> */
.L_x_3796:
        /* <DEDUP_REMOVED lines=9> */
.L_x_3792:
[----:B------:R-:W-:Y:S05]  /*5830*/  BSYNC.RECONVERGENT B1 ;  /* 0x0000000000017941 */ /* 0x000fea0003800200 */
.L_x_3791:
[----:B-1-34-:R-:W1:Y:S02]  /*5840*/  LDC.64 R96, c[0x0][0x380] ;  /* 0x0000e000ff607b82 */ /* 0x01ae640000000a00 */
[----:B-1----:R-:W-:-:S04]  /*5850*/  LEA R5, R96, R5, 0x2 ;  /* 0x0000000560057211 */ /* 0x002fc800078e10ff */
[----:B------:R-:W-:-:S13]  /*5860*/  ISETP.GE.AND P0, PT, R5, R97, PT ;  /* 0x000000610500720c */ /* 0x000fda0003f06270 */
[----:B------:R-:W-:Y:S05]  /*5870*/  @!P0 BRA `(.L_x_3801) ;  /* 0xffffffac00208947 */ /* 0x000fea000383ffff */
.L_x_3751:
[----:B------:R-:W-:Y:S05]  /*5880*/  BSYNC B0 ;  /* 0x0000000000007941 */ /* 0x000fea0003800000 */
.L_x_3750:
        /* <DEDUP_REMOVED lines=19> */
[----:B------:R-:W-:Y:S01]  /*59c0*/  IADD3.X R37, PT, PT, RZ, RZ, RZ, P0, !PT ;  /* 0x000000ffff257210 */ /* 0x000fe200007fe4ff */
[----:B------:R-:W-:Y:S01]  /*59d0*/  STS.128 [R2+0x200], R48 ;  /* 0x0002003002007388 */ /* 0x000fe20000000c00 */
[C---:B------:R-:W-:Y:S02]  /*59e0*/  ISETP.GE.U32.AND P2, PT, R21.reuse, 0x100, PT ;  /* 0x000001001500780c */ /* 0x040fe40003f46070 */
[C---:B------:R-:W-:Y:S01]  /*59f0*/  ISETP.GE.U32.AND P1, PT, R21.reuse, 0x180, PT ;  /* 0x000001801500780c */ /* 0x040fe20003f26070 */
[----:B------:R-:W-:Y:S01]  /*5a00*/  STS.128 [R2+0x400], R44 ;  /* 0x0004002c02007388 */ /* 0x000fe20000000c00 */
[----:B------:R-:W-:-:S02]  /*5a10*/  ISETP.GE.U32.AND P0, PT, R21, 0x200, PT ;  /* 0x000002001500780c */ /* 0x000fc40003f06070 */
[C---:B------:R-:W-:Y:S01]  /*5a20*/  SHF.L.U64.HI R37, R28.reuse, 0x2, R37 ;  /* 0x000000021c257819 */ /* 0x040fe20000010225 */
[----:B------:R-:W-:Y:S01]  /*5a30*/  STS.128 [R2+0x600], R40 ;  /* 0x0006002802007388 */ /* 0x000fe20000000c00 */
[----:B------:R-:W-:Y:S01]  /*5a40*/  SHF.L.U32 R28, R28, 0x2, RZ ;  /* 0x000000021c1c7819 */ /* 0x000fe200000006ff */
[----:B------:R-:W-:Y:S03]  /*5a50*/  BAR.SYNC.DEFER_BLOCKING 0x0 ;  /* 0x0000000000007b1d */ /* 0x000fe60000010000 */
[C---:B----4-:R-:W-:Y:S02]  /*5a60*/  IADD3 R30, P4, PT, R28.reuse, UR18, RZ ;  /* 0x000000121c1e7c10 */ /* 0x050fe4000ff9e0ff */
[----:B------:R-:W-:Y:S02]  /*5a70*/  IADD3 R28, P5, PT, R28, UR16, RZ ;  /* 0x000000101c1c7c10 */ /* 0x000fe4000ffbe0ff */
[----:B------:R-:W-:-:S02]  /*5a80*/  IADD3.X R39, PT, PT, R37, UR19, RZ, P4, !PT ;  /* 0x0000001325277c10 */ /* 0x000fc4000a7fe4ff */
[----:B------:R-:W-:Y:S01]  /*5a90*/  IADD3.X R37, PT, PT, R37, UR17, RZ, P5, !PT ;  /* 0x0000001125257c10 */ /* 0x000fe2000affe4ff */
        /* <DEDUP_REMOVED lines=18> */
[----:B-----5:R-:W4:Y:S01]  /*5bc0*/  LDS R19, [R5+0x1c00] ;  /* 0x001c000005137984 */ /* 0x020f220000000800 */
        /* <DEDUP_REMOVED lines=89> */
.L_x_3760:
        /* <DEDUP_REMOVED lines=8> */
.L_x_3803:
[----:B------:R-:W-:Y:S05]  /*61e0*/  BSYNC B1 ;  /* 0x0000000000017941 */ /* 0x000fea0003800000 */
.L_x_3802:
        /* <DEDUP_REMOVED lines=8> */
.L_x_3804:
[----:B------:R-:W-:-:S05]  /*6270*/  FADD.FTZ R96, R96, R131 ;  /* 0x0000008360607221 */ /* 0x000fca0000010000 */
[----:B------:R-:W-:Y:S01]  /*6280*/  MOV R132, R96 ;  /* 0x0000006000847202 */ /* 0x000fe20000000f00 */
[----:B------:R-:W-:Y:S01]  /*6290*/  HFMA2 R127, -RZ, RZ, 0, 1.1920928955078125e-07 ;  /* 0x00000002ff7f7431 */ /* 0x000fe200000001ff */
[----:B------:R-:W-:-:S07]  /*62a0*/  MOV R97, R125 ;  /* 0x0000007d00617202 */ /* 0x000fce0000000f00 */
[----:B------:R-:W-:Y:S05]  /*62b0*/  WARPSYNC.COLLECTIVE R123, `(.L_x_3805) ;  /* 0x000000007b087348 */ /* 0x000fea0003c00000 */
[----:B------:R0:W1:Y:S02]  /*62c0*/  SHFL.BFLY P0, R125, R132, R127, R134 ;  /* 0x0c00007f847d7389 */ /* 0x0000640000000086 */
[----:B01----:R-:W-:Y:S05]  /*62d0*/  ENDCOLLECTIVE ;  /* 0x000000000000791b */ /* 0x003fea0003800000 */
.L_x_3805:
[----:B------:R-:W-:-:S05]  /*62e0*/  FADD.FTZ R97, R97, R138 ;  /* 0x0000008a61617221 */ /* 0x000fca0000010000 */
[----:B------:R-:W-:Y:S02]  /*62f0*/  MOV R132, R97 ;  /* 0x0000006100847202 */ /* 0x000fe40000000f00 */
[----:B------:R-:W-:-:S07]  /*6300*/  MOV R99, R125 ;  /* 0x0000007d00637202 */ /* 0x000fce0000000f00 */
[----:B------:R-:W-:Y:S05]  /*6310*/  WARPSYNC.COLLECTIVE R123, `(.L_x_3806) ;  /* 0x000000007b087348 */ /* 0x000fea0003c00000 */
[----:B------:R0:W1:Y:S02]  /*6320*/  SHFL.BFLY P0, R125, R132, R127, R134 ;  /* 0x0c00007f847d7389 */ /* 0x0000640000000086 */
[----:B01----:R-:W-:Y:S05]  /*6330*/  ENDCOLLECTIVE ;  /* 0x000000000000791b */ /* 0x003fea0003800000 */
.L_x_3806:
[----:B------:R-:W-:-:S05]  /*6340*/  FADD.FTZ R99, R96, R99 ;  /* 0x0000006360637221 */ /* 0x000fca0000010000 */
[----:B------:R-:W-:Y:S01]  /*6350*/  MOV R132, R99 ;  /* 0x0000006300847202 */ /* 0x000fe20000000f00 */
[----:B------:R-:W-:Y:S01]  /*6360*/  HFMA2 R127, -RZ, RZ, 0, 2.384185791015625e-07 ;  /* 0x00000004ff7f7431 */ /* 0x000fe200000001ff */
[----:B------:R-:W-:-:S07]  /*6370*/  MOV R98, R125 ;  /* 0x0000007d00627202 */ /* 0x000fce0000000f00 */
[----:B------:R-:W-:Y:S05]  /*6380*/  WARPSYNC.COLLECTIVE R123, `(.L_x_3807) ;  /* 0x000000007b087348 */ /* 0x000fea0003c00000 */
[----:B------:R0:W1:Y:S02]  /*6390*/  SHFL.BFLY P0, R125, R132, R127, R134 ;  /* 0x0c00007f847d7389 */ /* 0x0000640000000086 */
[----:B01----:R-:W-:Y:S05]  /*63a0*/  ENDCOLLECTIVE ;  /* 0x000000000000791b */ /* 0x003fea0003800000 */
.L_x_3807:
[----:B------:R-:W-:-:S05]  /*63b0*/  FADD.FTZ R98, R97, R98 ;  /* 0x0000006261627221 */ /* 0x000fca0000010000 */
[----:B------:R-:W-:Y:S02]  /*63c0*/  MOV R132, R98 ;  /* 0x0000006200847202 */ /* 0x000fe40000000f00 */
[----:B------:R-:W-:-:S07]  /*63d0*/  MOV R100, R125 ;  /* 0x0000007d00647202 */ /* 0x000fce0000000f00 */
[----:B------:R-:W-:Y:S05]  /*63e0*/  WARPSYNC.COLLECTIVE R123, `(.L_x_3808) ;  /* 0x000000007b087348 */ /* 0x000fea0003c00000 */
[----:B------:R0:W1:Y:S02]  /*63f0*/  SHFL.BFLY P0, R125, R132, R127, R134 ;  /* 0x0c00007f847d7389 */ /* 0x0000640000000086 */
[----:B01----:R-:W-:Y:S05]  /*6400*/  ENDCOLLECTIVE ;  /* 0x000000000000791b */ /* 0x003fea0003800000 */
.L_x_3808:
[----:B------:R-:W-:-:S05]  /*6410*/  FADD.FTZ R100, R99, R100 ;  /* 0x0000006463647221 */ /* 0x000fca0000010000 */
[----:B------:R-:W-:Y:S01]  /*6420*/  MOV R132, R100 ;  /* 0x0000006400847202 */ /* 0x000fe20000000f00 */
[----:B------:R-:W-:Y:S01]  /*6430*/  HFMA2 R127, -RZ, RZ, 0, 4.76837158203125e-07 ;  /* 0x00000008ff7f7431 */ /* 0x000fe200000001ff */
[----:B------:R-:W-:-:S07]  /*6440*/  MOV R101, R125 ;  /* 0x0000007d00657202 */ /* 0x000fce0000000f00 */
[----:B------:R-:W-:Y:S05]  /*6450*/  WARPSYNC.COLLECTIVE R123, `(.L_x_3809) ;  /* 0x000000007b087348 */ /* 0x000fea0003c00000 */
[----:B------:R0:W1:Y:S02]  /*6460*/  SHFL.BFLY P0, R125, R132, R127, R134 ;  /* 0x0c00007f847d7389 */ /* 0x0000640000000086 */
[----:B01----:R-:W-:Y:S05]  /*6470*/  ENDCOLLECTIVE ;  /* 0x000000000000791b */ /* 0x003fea0003800000 */
.L_x_3809:
[----:B------:R-:W-:-:S05]  /*6480*/  FADD.FTZ R101, R98, R101 ;  /* 0x0000006562657221 */ /* 0x000fca0000010000 */
[----:B------:R-:W-:Y:S02]  /*6490*/  MOV R132, R101 ;  /* 0x0000006500847202 */ /* 0x000fe40000000f00 */
[----:B------:R-:W-:-:S07]  /*64a0*/  MOV R103, R125 ;  /* 0x0000007d00677202 */ /* 0x000fce0000000f00 */
[----:B------:R-:W-:Y:S05]  /*64b0*/  WARPSYNC.COLLECTIVE R123, `(.L_x_3810) ;  /* 0x000000007b087348 */ /* 0x000fea0003c00000 */
[----:B------:R0:W1:Y:S02]  /*64c0*/  SHFL.BFLY P0, R125, R132, R127, R134 ;  /* 0x0c00007f847d7389 */ /* 0x0000640000000086 */
[----:B01----:R-:W-:Y:S05]  /*64d0*/  ENDCOLLECTIVE ;  /* 0x000000000000791b */ /* 0x003fea0003800000 */
.L_x_3810:
[----:B------:R-:W-:-:S05]  /*64e0*/  FADD.FTZ R103, R100, R103 ;  /* 0x0000006764677221 */ /* 0x000fca0000010000 */
[----:B------:R-:W-:Y:S01]  /*64f0*/  MOV R132, R103 ;  /* 0x0000006700847202 */ /* 0x000fe20000000f00 */
[----:B------:R-:W-:Y:S01]  /*6500*/  HFMA2 R127, -RZ, RZ, 0, 9.5367431640625e-07 ;  /* 0x00000010ff7f7431 */ /* 0x000fe200000001ff */
[----:B------:R-:W-:-:S07]  /*6510*/  MOV R102, R125 ;  /* 0x0000007d00667202 */ /* 0x000fce0000000f00 */
[----:B------:R-:W-:Y:S05]  /*6520*/  WARPSYNC.COLLECTIVE R123, `(.L_x_3811) ;  /* 0x000000007b087348 */ /* 0x000fea0003c00000 */
[----:B------:R0:W1:Y:S02]  /*6530*/  SHFL.BFLY P0, R125, R132, R127, R134 ;  /* 0x0c00007f847d7389 */ /* 0x0000640000000086 */
[----:B01----:R-:W-:Y:S05]  /*6540*/  ENDCOLLECTIVE ;  /* 0x000000000000791b */ /* 0x003fea0003800000 */
.L_x_3811:
[----:B------:R-:W-:-:S05]  /*6550*/  FADD.FTZ R102, R101, R102 ;  /* 0x0000006665667221 */ /* 0x000fca0000010000 */
[----:B------:R-:W-:Y:S02]  /*6560*/  MOV R132, R102 ;  /* 0x0000006600847202 */ /* 0x000fe40000000f00 */
[----:B------:R-:W-:-:S07]  /*6570*/  MOV R96, R125 ;  /* 0x0000007d00607202 */ /* 0x000fce0000000f00 */
[----:B------:R-:W-:Y:S05]  /*6580*/  WARPSYNC.COLLECTIVE R123, `(.L_x_3812) ;  /* 0x000000007b087348 */ /* 0x000fea0003c00000 */
[----:B------:R0:W1:Y:S02]  /*6590*/  SHFL.BFLY P0, R125, R132, R127, R134 ;  /* 0x0c00007f847d7389 */ /* 0x0000640000000086 */
[----:B01----:R-:W-:Y:S05]  /*65a0*/  ENDCOLLECTIVE ;  /* 0x000000000000791b */ /* 0x003fea0003800000 */
.L_x_3812:
[----:B------:R-:W-:Y:S01]  /*65b0*/  MOV R97, R125 ;  /* 0x0000007d00617202 */ /* 0x000fe20000000f00 */
[----:B------:R-:W-:Y:S06]  /*65c0*/  BRA `(.L_x_3813) ;  /* 0xffffffac009c7947 */ /* 0x000fec000383ffff */
.L_x_3814:
        /* <DEDUP_REMOVED lines=11> */
.L_x_4002:


//--------------------- .text._ZN10layer_norm22ln_bwd_finalize_kernelINS_22Kernel_traits_finalizeILj512EfffffjLb0ELj1024ELj4ENS_18Kernel_traits_baseILj512EfffffjLj1024EEEEELb0ELb1EEEvNS_9BwdParamsE --------------------------
	.section	.text._ZN10layer_norm22ln_bwd_finalize_kernelINS_22Kernel_traits_finalizeILj512EfffffjLb0ELj1024ELj4ENS_18Kernel_traits_baseILj512EfffffjLj1024EEEEELb0ELb1EEEvNS_9BwdParamsE,"ax",@progbits
	.align	128
        .global         _ZN10layer_norm22ln_bwd_finalize_kernelINS_22Kernel_traits_finalizeILj512EfffffjLb0ELj1024ELj4ENS_18Kernel_traits_baseILj512EfffffjLj1024EEEEELb0ELb1EEEvNS_9BwdParamsE
        .type           _ZN10layer_norm22ln_bwd_finalize_kernelINS_22Kernel_traits_finalizeILj512EfffffjLb0ELj1024ELj4ENS_18Kernel_traits_baseILj512EfffffjLj1024EEEEELb0ELb1EEEvNS_9BwdParamsE,@function
        .size           _ZN10layer_norm22ln_bwd_finalize_kernelINS_22Kernel_traits_finalizeILj512EfffffjLb0ELj1024ELj4ENS_18Kernel_traits_baseILj512EfffffjLj1024EEEEELb0ELb1EEEvNS_9BwdParamsE,(.L_x_4003 - _ZN10layer_norm22ln_bwd_finalize_kernelINS_22Kernel_traits_finalizeILj512EfffffjLb0ELj1024ELj4ENS_18Kernel_traits_baseILj512EfffffjLj1024EEEEELb0ELb1EEEvNS_9BwdParamsE)
        .other          _ZN10layer_norm22ln_bwd_finalize_kernelINS_22Kernel_traits_finalizeILj512EfffffjLb0ELj1024ELj4ENS_18Kernel_traits_baseILj512EfffffjLj1024EEEEELb0ELb1EEEvNS_9BwdParamsE,@"STO_CUDA_ENTRY STV_DEFAULT"
_ZN10layer_norm22ln_bwd_finalize_kernelINS_22Kernel_traits_finalizeILj512EfffffjLb0ELj1024ELj4ENS_18Kernel_traits_baseILj512EfffffjLj1024EEEEELb0ELb1EEEvNS_9BwdParamsE:
.text._ZN10layer_norm22ln_bwd_finalize_kernelINS_22Kernel_traits_finalizeILj512EfffffjLb0ELj1024ELj4ENS_18Kernel_traits_baseILj512EfffffjLj1024EEEEELb0ELb1EEEvNS_9BwdParamsE:
        /* <DEDUP_REMOVED lines=81> */
.L_x_3819:
        /* <DEDUP_REMOVED lines=118> */
.L_x_3818:
[----:B------:R-:W-:Y:S05]  /*0c70*/  BSYNC.RECONVERGENT B1 ;  /* 0x0000000000017941 */ /* 0x000fea0003800200 */
.L_x_3817:
        /* <DEDUP_REMOVED lines=77> */
.L_x_3821:
[----:B------:R-:W-:Y:S05]  /*1150*/  BSYNC.RECONVERGENT B1 ;  /* 0x0000000000017941 */ /* 0x000fea0003800200 */
.L_x_3820:
        /* <DEDUP_REMOVED lines=38> */
.L_x_3823:
[----:B------:R-:W-:Y:S05]  /*13c0*/  BSYNC.RECONVERGENT B1 ;  /* 0x0000000000017941 */ /* 0x000fea0003800200 */
.L_x_3822:
        /* <DEDUP_REMOVED lines=8> */
.L_x_3824:
        /* <DEDUP_REMOVED lines=10> */
.L_x_3816:
[----:B------:R-:W-:Y:S05]  /*14f0*/  BSYNC.RECONVERGENT B0 ;  /* 0x0000000000007941 */ /* 0x000fea0003800200 */
.L_x_3815:
        /* <DEDUP_REMOVED lines=55> */
.L_x_3825:
        /* <DEDUP_REMOVED lines=9> */
.L_x_4003:


//--------------------- .text._ZN10layer_norm40ln_parallel_residual_bwd_finalize_kernelINS_22Kernel_traits_finalizeILj512EfffffjLb0ELj1024ELj4ENS_18Kernel_traits_baseILj512EfffffjLj1024EEEEELb1EEEvNS_9BwdParamsE --------------------------
	.section	.text._ZN10layer_norm40ln_parallel_residual_bwd_finalize_kernelINS_22Kernel_traits_finalizeILj512EfffffjLb0ELj1024ELj4ENS_18Kernel_traits_baseILj512EfffffjLj1024EEEEELb1EEEvNS_9BwdParamsE,"ax",@progbits
	.align	128
        .global         _ZN10layer_norm40ln_parallel_residual_bwd_finalize_kernelINS_22Kernel_traits_finalizeILj512EfffffjLb0ELj1024ELj4ENS_18Kernel_traits_baseILj512EfffffjLj1024EEEEELb1EEEvNS_9BwdParamsE
        .type           _ZN10layer_norm40ln_parallel_residual_bwd_finalize_kernelINS_22Kernel_traits_finalizeILj512EfffffjLb0ELj1024ELj4ENS_18Kernel_traits_baseILj512EfffffjLj1024EEEEELb1EEEvNS_9BwdParamsE,@function
        .size           _ZN10layer_norm40ln_parallel_residual_bwd_finalize_kernelINS_22Kernel_traits_finalizeILj512EfffffjLb0ELj1024ELj4ENS_18Kernel_traits_baseILj512EfffffjLj1024EEEEELb1EEEvNS_9BwdParamsE,(.L_x_4004 - _ZN10layer_norm40ln_parallel_residual_bwd_finalize_kernelINS_22Kernel_traits_finalizeILj512EfffffjLb0ELj1024ELj4ENS_18Kernel_traits_baseILj512EfffffjLj1024EEEEELb1EEEvNS_9BwdParamsE)
        .other          _ZN10layer_norm40ln_parallel_residual_bwd_finalize_kernelINS_22Kernel_traits_finalizeILj512EfffffjLb0ELj1024ELj4ENS_18Kernel_traits_baseILj512EfffffjLj1024EEEEELb1EEEvNS_9BwdParamsE,@"STO_CUDA_ENTRY STV_DEFAULT"
_ZN10layer_norm40ln_parallel_residual_bwd_finalize_kernelINS_22Kernel_traits_finalizeILj512EfffffjLb0ELj1024ELj4ENS_18Kernel_traits_baseILj512EfffffjLj1024EEEEELb1EEEvNS_9BwdParamsE:
.text._ZN10layer_norm40ln_parallel_residual_bwd_finalize_kernelINS_22Kernel_traits_finalizeILj512EfffffjLb0ELj1024ELj4ENS_18Kernel_traits_baseILj512EfffffjLj1024EEEEELb1EEEvNS_9BwdParamsE:
        /* <DEDUP_REMOVED lines=60> */
.L_x_3830:
        /* <DEDUP_REMOVED lines=112> */
.L_x_3829:
[----:B------:R-:W-:Y:S05]  /*0ac0*/  BSYNC.RECONVERGENT B1 ;  /* 0x0000000000017941 */ /* 0x000fea0003800200 */
.L_x_3828:
        /* <DEDUP_REMOVED lines=66> */
.L_x_3832:
[----:B------:R-:W-:Y:S05]  /*0ef0*/  BSYNC.RECONVERGENT B1 ;  /* 0x0000000000017941 */ /* 0x000fea0003800200 */
.L_x_3831:
        /* <DEDUP_REMOVED lines=37> */
.L_x_3834:
[----:B------:R-:W-:Y:S05]  /*1150*/  BSYNC.RECONVERGENT B1 ;  /* 0x0000000000017941 */ /* 0x000fea0003800200 */
.L_x_3833:
        /* <DEDUP_REMOVED lines=19> */
.L_x_3827:
[----:B------:R-:W-:Y:S05]  /*1290*/  BSYNC.RECONVERGENT B0 ;  /* 0x0000000000007941 */ /* 0x000fea0003800200 */
.L_x_3826:
        /* <DEDUP_REMOVED lines=88> */
.L_x_3835:
        /* <DEDUP_REMOVED lines=14> */
.L_x_4004:


//--------------------- .text._ZN10layer_norm31ln_parallel_residual_bwd_kernelINS_13Kernel_traitsIfffffjLj512ELj1ELj4ELj1ELj16ENS_18Kernel_traits_baseILj512EfffffjLj128EEEEELb1ELb1ELb1EEEvNS_9BwdParamsE --------------------------
	.section	.text._ZN10layer_norm31ln_parallel_residual_bwd_kernelINS_13Kernel_traitsIfffffjLj512ELj1ELj4ELj1ELj16ENS_18Kernel_traits_baseILj512EfffffjLj128EEEEELb1ELb1ELb1EEEvNS_9BwdParamsE,"ax",@progbits
	.align	128
        .global         _ZN10layer_norm31ln_parallel_residual_bwd_kernelINS_13Kernel_traitsIfffffjLj512ELj1ELj4ELj1ELj16ENS_18Kernel_traits_baseILj512EfffffjLj128EEEEELb1ELb1ELb1EEEvNS_9BwdParamsE
        .type           _ZN10layer_norm31ln_parallel_residual_bwd_kernelINS_13Kernel_traitsIfffffjLj512ELj1ELj4ELj1ELj16ENS_18Kernel_traits_baseILj512EfffffjLj128EEEEELb1ELb1ELb1EEEvNS_9BwdParamsE,@function
        .size           _ZN10layer_norm31ln_parallel_residual_bwd_kernelINS_13Kernel_traitsIfffffjLj512ELj1ELj4ELj1ELj16ENS_18Kernel_traits_baseILj512EfffffjLj128EEEEELb1ELb1ELb1EEEvNS_9BwdParamsE,(.L_x_4005 - _ZN10layer_norm31ln_parallel_residual_bwd_kernelINS_13Kernel_traitsIfffffjLj512ELj1ELj4ELj1ELj16ENS_18Kernel_traits_baseILj512EfffffjLj128EEEEELb1ELb1ELb1EEEvNS_9BwdParamsE)
        .other          _ZN10layer_norm31ln_parallel_residual_bwd_kernelINS_13Kernel_traitsIfffffjLj512ELj1ELj4ELj1ELj16ENS_18Kernel_traits_baseILj512EfffffjLj128EEEEELb1ELb1ELb1EEEvNS_9BwdParamsE,@"STO_CUDA_ENTRY STV_DEFAULT"
_ZN10layer_norm31ln_parallel_residual_bwd_kernelINS_13Kernel_traitsIfffffjLj512ELj1ELj4ELj1ELj16ENS_18Kernel_traits_baseILj512EfffffjLj128EEEEELb1ELb1ELb1EEEvNS_9BwdParamsE:
.text._ZN10layer_norm31ln_parallel_residual_bwd_kernelINS_13Kernel_traitsIfffffjLj512ELj1ELj4ELj1ELj16ENS_18Kernel_traits_baseILj512EfffffjLj128EEEEELb1ELb1ELb1EEEvNS_9BwdParamsE:
        /* <DEDUP_REMOVED lines=65> */
.L_x_3872:
        /* <DEDUP_REMOVED lines=9> */
[----:B------:R3:W4:Y:S01]  /*04a0*/  LDG.E R120, desc[UR10][R2.64] ;  /* 0x0000000a02787981 */ /* 0x000722000c1e1900 */
        /* <DEDUP_REMOVED lines=8> */
[----:B---3--:R-:W2:Y:S01]  /*0530*/  LDC.64 R2, c[0x0][0x428] ;  /* 0x00010a00ff027b82 */ /* 0x008ea20000000a00 */
[----:B------:R-:W-:Y:S01]  /*0540*/  IADD3 R117, PT, PT, R121, 0x40, RZ ;  /* 0x0000004079757810 */ /* 0x000fe20007ffe0ff */
[----:B------:R-:W-:Y:S01]  /*0550*/  IMAD.WIDE.U32 R60, R119, 0x10, R68 ;  /* 0x00000010773c7825 */ /* 0x000fe200078e0044 */
[----:B-----5:R3:W5:Y:S01]  /*0560*/  @P0 LDG.E.128 R20, desc[UR10][R48.64] ;  /* 0x0000000a30140981 */ /* 0x020762000c1e1d00 */
[----:B0-----:R-:W-:-:S04]  /*0570*/  ISETP.NE.U32.AND P2, PT, R72, RZ, PT ;  /* 0x000000ff4800720c */ /* 0x001fc80003f45070 */
[----:B------:R-:W4:Y:S01]  /*0580*/  LDG.E.128 R60, desc[UR10][R60.64] ;  /* 0x0000000a3c3c7981 */ /* 0x000f22000c1e1d00 */
[----:B------:R-:W0:Y:S01]  /*0590*/  LDC.64 R112, c[0x0][0x3b0] ;  /* 0x0000ec00ff707b82 */ /* 0x000e220000000a00 */
[----:B------:R-:W-:-:S07]  /*05a0*/  ISETP.NE.AND.EX P0, PT, R73, RZ, PT, P2 ;  /* 0x000000ff4900720c */ /* 0x000fce0003f05320 */
[----:B------:R-:W1:Y:S08]  /*05b0*/  @P1 LDC.64 R114, c[0x0][0x3b8] ;  /* 0x0000ee00ff721b82 */ /* 0x000e700000000a00 */
[----:B------:R-:W2:Y:S08]  /*05c0*/  @P1 LDC.64 R52, c[0x0][0x3b8] ;  /* 0x0000ee00ff341b82 */ /* 0x000eb00000000a00 */
[----:B------:R-:W0:Y:S08]  /*05d0*/  @P1 LDC.64 R54, c[0x0][0x3b8] ;  /* 0x0000ee00ff361b82 */ /* 0x000e300000000a00 */
[----:B------:R-:W0:Y:S08]  /*05e0*/  @P0 LDC.64 R44, c[0x0][0x438] ;  /* 0x00010e00ff2c0b82 */ /* 0x000e300000000a00 */
[----:B---3--:R-:W3:Y:S08]  /*05f0*/  @P0 LDC.64 R48, c[0x0][0x438] ;  /* 0x00010e00ff300b82 */ /* 0x008ef00000000a00 */
[----:B------:R-:W3:Y:S01]  /*0600*/  @P0 LDC.64 R50, c[0x0][0x438] ;  /* 0x00010e00ff320b82 */ /* 0x000ee20000000a00 */
[----:B-1----:R-:W-:-:S04]  /*0610*/  @P1 IMAD.WIDE.U32 R114, R119, 0x4, R114 ;  /* 0x0000000477721825 */ /* 0x002fc800078e0072 */
[----:B--2---:R-:W-:Y:S01]  /*0620*/  @P1 IMAD.WIDE.U32 R124, R107, 0x4, R52 ;  /* 0x000000046b7c1825 */ /* 0x004fe200078e0034 */
[----:B------:R-:W5:Y:S02]  /*0630*/  @P1 LDG.E R109, desc[UR10][R114.64] ;  /* 0x0000000a726d1981 */ /* 0x000f64000c1e1900 */
[----:B------:R-:W1:Y:S01]  /*0640*/  @P1 LDC.64 R122, c[0x0][0x3b8] ;  /* 0x0000ee00ff7a1b82 */ /* 0x000e620000000a00 */
[----:B------:R-:W-:Y:S01]  /*0650*/  IMAD.WIDE R52, R74, 0x4, R46 ;  /* 0x000000044a347825 */ /* 0x000fe200078e022e */
[----:B------:R-:W5:Y:S03]  /*0660*/  @P1 LDG.E R111, desc[UR10][R124.64] ;  /* 0x0000000a7c6f1981 */ /* 0x000f66000c1e1900 */
[C---:B0-----:R-:W-:Y:S01]  /*0670*/  @P1 IMAD.WIDE.U32 R54, R121.reuse, 0x4, R54 ;  /* 0x0000000479361825 */ /* 0x041fe200078e0036 */
[----:B------:R-:W2:Y:S03]  /*0680*/  LDG.E R115, desc[UR10][R52.64] ;  /* 0x0000000a34737981 */ /* 0x000ea6000c1e1900 */
[----:B------:R-:W-:Y:S01]  /*0690*/  IMAD.WIDE.U32 R46, R121, 0x10, R2 ;  /* 0x00000010792e7825 */ /* 0x000fe200078e0002 */
[----:B------:R0:W5:Y:S03]  /*06a0*/  @P1 LDG.E R108, desc[UR10][R54.64] ;  /* 0x0000000a366c1981 */ /* 0x000166000c1e1900 */
[----:B---3--:R-:W-:-:S04]  /*06b0*/  @P0 IMAD.WIDE.U32 R128, R107, 0x10, R48 ;  /* 0x000000106b800825 */ /* 0x008fc800078e0030 */
[C---:B------:R-:W-:Y:S01]  /*06c0*/  @P0 IMAD.WIDE.U32 R50, R119.reuse, 0x10, R50 ;  /* 0x0000001077320825 */ /* 0x040fe200078e0032 */
[----:B------:R-:W5:Y:S03]  /*06d0*/  @P0 LDG.E.128 R32, desc[UR10][R128.64] ;  /* 0x0000000a80200981 */ /* 0x000f66000c1e1d00 */
[----:B------:R-:W-:Y:S01]  /*06e0*/  IMAD.WIDE.U32 R48, R119, 0x10, R2 ;  /* 0x0000001077307825 */ /* 0x000fe200078e0002 */
[----:B------:R-:W5:Y:S03]  /*06f0*/  @P0 LDG.E.128 R24, desc[UR10][R50.64] ;  /* 0x0000000a32180981 */ /* 0x000f66000c1e1d00 */
[C---:B0-----:R-:W-:Y:S02]  /*0700*/  @P0 IMAD.WIDE.U32 R54, R117.reuse, 0x10, R44 ;  /* 0x0000001075360825 */ /* 0x041fe400078e002c */
[----:B------:R-:W3:Y:S02]  /*0710*/  LDG.E.128 R44, desc[UR10][R46.64] ;  /* 0x0000000a2e2c7981 */ /* 0x000ee4000c1e1d00 */
[----:B------:R-:W-:-:S02]  /*0720*/  IMAD.WIDE.U32 R64, R117, 0x10, R68 ;  /* 0x0000001075407825 */ /* 0x000fc400078e0044 */
[----:B------:R-:W5:Y:S04]  /*0730*/  @P0 LDG.E.128 R28, desc[UR10][R54.64] ;  /* 0x0000000a361c0981 */ /* 0x000f68000c1e1d00 */
[----:B------:R-:W3:Y:S01]  /*0740*/  LDG.E.128 R48, desc[UR10][R48.64] ;  /* 0x0000000a30307981 */ /* 0x000ee2000c1e1d00 */
[----:B------:R-:W-:-:S03]  /*0750*/  IMAD.WIDE.U32 R68, R107, 0x10, R68 ;  /* 0x000000106b447825 */ /* 0x000fc600078e0044 */
[----:B------:R-:W3:Y:S04]  /*0760*/  LDG.E.128 R64, desc[UR10][R64.64] ;  /* 0x0000000a40407981 */ /* 0x000ee8000c1e1d00 */
[----:B------:R-:W3:Y:S01]  /*0770*/  LDG.E.128 R68, desc[UR10][R68.64] ;  /* 0x0000000a44447981 */ /* 0x000ee2000c1e1d00 */
[----:B-1----:R-:W-:-:S04]  /*0780*/  @P1 IMAD.WIDE.U32 R122, R117, 0x4, R122 ;  /* 0x00000004757a1825 */ /* 0x002fc800078e007a */
[----:B------:R-:W-:Y:S01]  /*0790*/  IMAD.WIDE.U32 R52, R117, 0x10, R2 ;  /* 0x0000001075347825 */ /* 0x000fe200078e0002 */
[----:B------:R0:W5:Y:S05]  /*07a0*/  @P1 LDG.E R110, desc[UR10][R122.64] ;  /* 0x0000000a7a6e1981 */ /* 0x00016a000c1e1900 */
[----:B------:R-:W3:Y:S01]  /*07b0*/  LDG.E.128 R52, desc[UR10][R52.64] ;  /* 0x0000000a34347981 */ /* 0x000ee2000c1e1d00 */
[----:B0-----:R-:W-:-:S05]  /*07c0*/  IMAD.WIDE.U32 R122, R121, 0x4, R112 ;  /* 0x00000004797a7825 */ /* 0x001fca00078e0070 */
[----:B------:R4:W5:Y:S01]  /*07d0*/  LDG.E R118, desc[UR10][R122.64] ;  /* 0x0000000a7a767981 */ /* 0x000962000c1e1900 */
[----:B------:R-:W-:-:S05]  /*07e0*/  IMAD.WIDE.U32 R124, R119, 0x4, R112 ;  /* 0x00000004777c7825 */ /* 0x000fca00078e0070 */
[----:B------:R0:W5:Y:S01]  /*07f0*/  LDG.E R116, desc[UR10][R124.64] ;  /* 0x0000000a7c747981 */ /* 0x000162000c1e1900 */
[----:B----4-:R-:W-:-:S05]  /*0800*/  FSEL R123, R120, RZ, !P3 ;  /* 0x000000ff787b7208 */ /* 0x010fca0005800000 */
[C---:B------:R-:W-:Y:S01]  /*0810*/  FADD.FTZ R120, -R123.reuse, R56 ;  /* 0x000000387b787221 */ /* 0x040fe20000010100 */
[----:B------:R-:W-:Y:S01]  /*0820*/  FADD.FTZ R122, -R123, R57 ;  /* 0x000000397b7a7221 */ /* 0x000fe20000010100 */
[----:B------:R-:W-:-:S04]  /*0830*/  IMAD.WIDE.U32 R56, R107, 0x10, R2 ;  /* 0x000000106b387825 */ /* 0x000fc800078e0002 */
[C---:B0-----:R-:W-:Y:S01]  /*0840*/  FADD.FTZ R124, -R123.reuse, R58 ;  /* 0x0000003a7b7c7221 */ /* 0x041fe20000010100 */
[----:B------:R-:W-:Y:S02]  /*0850*/  FADD.FTZ R130, -R123, R59 ;  /* 0x0000003b7b827221 */ /* 0x000fe40000010100 */
[----:B------:R-:W4:Y:S01]  /*0860*/  LDG.E.128 R56, desc[UR10][R56.64] ;  /* 0x0000000a38387981 */ /* 0x000f22000c1e1d00 */
[----:B------:R-:W-:-:S04]  /*0870*/  IMAD.WIDE.U32 R126, R117, 0x4, R112 ;  /* 0x00000004757e7825 */ /* 0x000fc800078e0070 */
[----:B------:R-:W-:-:S04]  /*0880*/  IMAD.WIDE.U32 R112, R107, 0x4, R112 ;  /* 0x000000046b707825 */ /* 0x000fc800078e0070 */
[C---:B------:R-:W-:Y:S01]  /*0890*/  FADD.FTZ R60, -R123.reuse, R60 ;  /* 0x0000003c7b3c7221 */ /* 0x040fe20000010100 */
[----:B------:R0:W5:Y:S04]  /*08a0*/  LDG.E R114, desc[UR10][R126.64] ;  /* 0x0000000a7e727981 */ /* 0x000168000c1e1900 */
[----:B------:R1:W5:Y:S01]  /*08b0*/  LDG.E R112, desc[UR10][R112.64] ;  /* 0x0000000a70707981 */ /* 0x000362000c1e1900 */
[C---:B------:R-:W-:Y:S01]  /*08c0*/  FADD.FTZ R62, -R123.reuse, R62 ;  /* 0x0000003e7b3e7221 */ /* 0x040fe20000010100 */
[C---:B------:R-:W-:Y:S01]  /*08d0*/  FADD.FTZ R132, -R123.reuse, R63 ;  /* 0x0000003f7b847221 */ /* 0x040fe20000010100 */
[----:B0-----:R-:W-:Y:S01]  /*08e0*/  FADD.FTZ R126, -R123, R61 ;  /* 0x0000003d7b7e7221 */ /* 0x001fe20000010100 */
[C---:B--2---:R-:W-:Y:S01]  /*08f0*/  FMUL.FTZ R129, R115.reuse, R122 ;  /* 0x0000007a73817220 */ /* 0x044fe20000410000 */
[C---:B------:R-:W-:Y:S01]  /*0900*/  FMUL.FTZ R3, R115.reuse, R120 ;  /* 0x0000007873037220 */ /* 0x040fe20000410000 */
[C---:B-1----:R-:W-:Y:S01]  /*0910*/  FMUL.FTZ R113, R115.reuse, R60 ;  /* 0x0000003c73717220 */ /* 0x042fe20000410000 */
[----:B------:R-:W-:Y:S01]  /*0920*/  FMUL.FTZ R131, R115, R124 ;  /* 0x0000007c73837220 */ /* 0x000fe20000410000 */
[C---:B---3--:R-:W-:Y:S01]  /*0930*/  FADD.FTZ R90, R45.reuse, R90 ;  /* 0x0000005a2d5a7221 */ /* 0x048fe20000010000 */
[----:B------:R-:W-:Y:S01]  /*0940*/  FFMA.FTZ R106, R45, R129, R106 ;  /* 0x000000812d6a7223 */ /* 0x000fe2000001006a */
[----:B------:R-:W-:Y:S01]  /*0950*/  FMUL.FTZ R128, R17, R45 ;  /* 0x0000002d11807220 */ /* 0x000fe20000410000 */
[C---:B------:R-:W-:Y:S01]  /*0960*/  FADD.FTZ R89, R44.reuse, R89 ;  /* 0x000000592c597221 */ /* 0x040fe20000010000 */
[----:B------:R-:W-:Y:S01]  /*0970*/  FFMA.FTZ R105, R44, R3, R105 ;  /* 0x000000032c697223 */ /* 0x000fe20000010069 */
[----:B------:R-:W-:Y:S01]  /*0980*/  FMUL.FTZ R45, R115, R130 ;  /* 0x00000082732d7220 */ /* 0x000fe20000410000 */
[----:B------:R-:W-:Y:S01]  /*0990*/  FMUL.FTZ R44, R16, R44 ;  /* 0x0000002c102c7220 */ /* 0x000fe20000410000 */
[----:B------:R-:W-:Y:S01]  /*09a0*/  FADD.FTZ R88, R47, R88 ;  /* 0x000000582f587221 */ /* 0x000fe20000010000 */
[----:B------:R-:W-:Y:S01]  /*09b0*/  FMUL.FTZ R130, R19, R47 ;  /* 0x0000002f13827220 */ /* 0x000fe20000410000 */
[----:B------:R-:W-:Y:S01]  /*09c0*/  FFMA.FTZ R104, R47, R45, R104 ;  /* 0x0000002d2f687223 */ /* 0x000fe20000010068 */
[C---:B------:R-:W-:Y:S01]  /*09d0*/  FADD.FTZ R85, R48.reuse, R85 ;  /* 0x0000005530557221 */ /* 0x040fe20000010000 */
[----:B------:R-:W-:Y:S01]  /*09e0*/  FFMA.FTZ R101, R48, R113, R101 ;  /* 0x0000007130657223 */ /* 0x000fe20000010065 */
[----:B------:R-:W-:Y:S01]  /*09f0*/  FMUL.FTZ R120, R12, R48 ;  /* 0x000000300c787220 */ /* 0x000fe20000410000 */
[----:B------:R-:W-:Y:S01]  /*0a00*/  FADD.FTZ R47, RZ, R44 ;  /* 0x0000002cff2f7221 */ /* 0x000fe20000010000 */
[----:B------:R-:W-:Y:S01]  /*0a10*/  FFMA.FTZ R48, R3, R44, RZ ;  /* 0x0000002c03307223 */ /* 0x000fe200000100ff */
[C---:B------:R-:W-:Y:S01]  /*0a20*/  FADD.FTZ R87, R46.reuse, R87 ;  /* 0x000000572e577221 */ /* 0x040fe20000010000 */
[----:B------:R-:W-:Y:S01]  /*0a30*/  FFMA.FTZ R103, R46, R131, R103 ;  /* 0x000000832e677223 */ /* 0x000fe20000010067 */
[----:B------:R-:W-:Y:S01]  /*0a40*/  FMUL.FTZ R46, R18, R46 ;  /* 0x0000002e122e7220 */ /* 0x000fe20000410000 */
[----:B------:R-:W-:Y:S01]  /*0a50*/  FADD.FTZ R47, R128, R47 ;  /* 0x0000002f802f7221 */ /* 0x000fe20000010000 */
[----:B------:R-:W-:-:S03]  /*0a60*/  FFMA.FTZ R48, R129, R128, R48 ;  /* 0x0000008081307223 */ /* 0x000fc60000010030 */
[----:B------:R-:W-:Y:S01]  /*0a70*/  FADD.FTZ R47, R46, R47 ;  /* 0x0000002f2e2f7221 */ /* 0x000fe20000010000 */
[----:B------:R-:W-:-:S03]  /*0a80*/  FFMA.FTZ R48, R131, R46, R48 ;  /* 0x0000002e83307223 */ /* 0x000fc60000010030 */
        /* <DEDUP_REMOVED lines=18> */
[C---:B------:R-:W-:Y:S01]  /*0bb0*/  FADD.FTZ R83, R50.reuse, R83 ;  /* 0x0000005332537221 */ /* 0x040fe20000010000 */
[----:B------:R-:W-:Y:S01]  /*0bc0*/  FFMA.FTZ R99, R50, R125, R99 ;  /* 0x0000007d32637223 */ /* 0x000fe20000010063 */
        /* <DEDUP_REMOVED lines=15> */
[----:B------:R-:W-:Y:S01]  /*0cc0*/  FMUL.FTZ R67, R10, R54 ;  /* 0x000000360a437220 */ /* 0x000fe20000410000 */
[----:B------:R-:W-:Y:S01]  /*0cd0*/  FADD.FTZ R48, R64, R47 ;  /* 0x0000002f40307221 */ /* 0x000fe20000010000 */
[----:B------:R-:W-:Y:S01]  /*0ce0*/  FFMA.FTZ R49, R61, R64, R50 ;  /* 0x000000403d317223 */ /* 0x000fe20000010032 */
[C---:B------:R-:W-:Y:S01]  /*0cf0*/  FADD.FTZ R79, R54.reuse, R79 ;  /* 0x0000004f364f7221 */ /* 0x040fe20000010000 */
[----:B------:R-:W-:Y:S01]  /*0d00*/  FFMA.FTZ R95, R54, R62, R95 ;  /* 0x0000003e365f7223 */ /* 0x000fe2000001005f */
[C---:B------:R-:W-:Y:S01]  /*0d10*/  FMUL.FTZ R65, R115.reuse, R138 ;  /* 0x0000008a73417220 */ /* 0x040fe20000410000 */
[----:B------:R-:W-:Y:S01]  /*0d20*/  FMUL.FTZ R54, R115, R140 ;  /* 0x0000008c73367220 */ /* 0x000fe20000410000 */
[----:B------:R-:W-:Y:S01]  /*0d30*/  FMUL.FTZ R70, R11, R55 ;  /* 0x000000370b467220 */ /* 0x000fe20000410000 */
[----:B------:R-:W-:Y:S01]  /*0d40*/  FADD.FTZ R47, R67, R48 ;  /* 0x00000030432f7221 */ /* 0x000fe20000010000 */
[----:B------:R-:W-:Y:S01]  /*0d50*/  FFMA.FTZ R50, R62, R67, R49 ;  /* 0x000000433e327223 */ /* 0x000fe20000010031 */
[C---:B------:R-:W-:Y:S01]  /*0d60*/  FADD.FTZ R80, R55.reuse, R80 ;  /* 0x0000005037507221 */ /* 0x040fe20000010000 */
[----:B------:R-:W-:Y:S01]  /*0d70*/  FFMA.FTZ R96, R55, R65, R96 ;  /* 0x0000004137607223 */ /* 0x000fe20000010060 */
[----:B------:R-:W-:Y:S01]  /*0d80*/  FADD.FTZ R48, R70, R47 ;  /* 0x0000002f46307221 */ /* 0x000fe20000010000 */
[----:B------:R-:W-:Y:S01]  /*0d90*/  FFMA.FTZ R47, R65, R70, R50 ;  /* 0x00000046412f7223 */ /* 0x000fe20000010032 */
[----:B------:R-:W-:Y:S01]  /*0da0*/  FMUL.FTZ R66, R115, R66 ;  /* 0x0000004273427220 */ /* 0x000fe20000410000 */
[----:B------:R-:W-:Y:S01]  /*0db0*/  UISETP.NE.AND UP0, UPT, UR15, URZ, UPT ;  /* 0x000000ff0f00728c */ /* 0x000fe2000bf05270 */
[----:B------:R-:W-:Y:S01]  /*0dc0*/  ISETP.NE.U32.AND P2, PT, RZ, UR12, PT ;  /* 0x0000000cff007c0c */ /* 0x000fe2000bf45070 */
[----:B------:R-:W-:Y:S01]  /*0dd0*/  UMOV UR4, 0xffffffff ;  /* 0xffffffff00047882 */ /* 0x000fe20000000000 */
[----:B------:R-:W-:-:S03]  /*0de0*/  FADD.FTZ R84, R51, R84 ;  /* 0x0000005433547221 */ /* 0x000fc60000010000 */
[----:B------:R-:W-:Y:S01]  /*0df0*/  PLOP3.LUT P3, PT, PT, PT, UP0, 0x80, 0x8 ;  /* 0x000000000008781c */ /* 0x000fe20003f6f008 */
[----:B------:R-:W-:Y:S01]  /*0e00*/  FFMA.FTZ R100, R51, R127, R100 ;  /* 0x0000007f33647223 */ /* 0x000fe20000010064 */
[C---:B------:R-:W-:Y:S01]  /*0e10*/  FADD.FTZ R81, R52.reuse, R81 ;  /* 0x0000005134517221 */ /* 0x040fe20000010000 */
[----:B------:R-:W-:Y:S01]  /*0e20*/  FFMA.FTZ R97, R52, R60, R97 ;  /* 0x0000003c34617223 */ /* 0x000fe20000010061 */
[C---:B------:R-:W-:Y:S01]  /*0e30*/  FADD.FTZ R82, R53.reuse, R82 ;  /* 0x0000005235527221 */ /* 0x040fe20000010000 */
[----:B------:R-:W-:Y:S01]  /*0e40*/  FFMA.FTZ R98, R53, R61, R98 ;  /* 0x0000003d35627223 */ /* 0x000fe20000010062 */
[----:B------:R-:W-:Y:S01]  /*0e50*/  ISETP.NE.AND.EX P2, PT, RZ, UR13, PT, P2 ;  /* 0x0000000dff007c0c */ /* 0x000fe2000bf45320 */
[C---:B----4-:R-:W-:Y:S01]  /*0e60*/  FADD.FTZ R77, R56.reuse, R77 ;  /* 0x0000004d384d7221 */ /* 0x050fe20000010000 */
[----:B------:R-:W-:Y:S01]  /*0e70*/  FFMA.FTZ R93, R56, R54, R93 ;  /* 0x00000036385d7223 */ /* 0x000fe2000001005d */
[----:B------:R-:W-:Y:S01]  /*0e80*/  FMUL.FTZ R55, R4, R56 ;  /* 0x0000003804377220 */ /* 0x000fe20000410000 */
[----:B------:R-:W-:Y:S01]  /*0e90*/  FMUL.FTZ R56, R115, R68 ;  /* 0x0000004473387220 */ /* 0x000fe20000410000 */
[----:B------:R-:W-:-:S02]  /*0ea0*/  FADD.FTZ R78, R57, R78 ;  /* 0x0000004e394e7221 */ /* 0x000fc40000010000 */
[----:B------:R-:W-:Y:S01]  /*0eb0*/  FADD.FTZ R48, R55, R48 ;  /* 0x0000003037307221 */ /* 0x000fe20000010000 */
[----:B------:R-:W-:Y:S01]  /*0ec0*/  FFMA.FTZ R94, R57, R56, R94 ;  /* 0x00000038395e7223 */ /* 0x000fe2000001005e */
[----:B------:R-:W-:Y:S01]  /*0ed0*/  FMUL.FTZ R57, R5, R57 ;  /* 0x0000003905397220 */ /* 0x000fe20000410000 */
[----:B------:R-:W-:Y:S01]  /*0ee0*/  FFMA.FTZ R47, R54, R55, R47 ;  /* 0x00000037362f7223 */ /* 0x000fe2000001002f */
[C---:B------:R-:W-:Y:S01]  /*0ef0*/  FADD.FTZ R75, R58.reuse, R75 ;  /* 0x0000004b3a4b7221 */ /* 0x040fe20000010000 */
        /* <DEDUP_REMOVED lines=31> */
.L_x_3884:
        /* <DEDUP_REMOVED lines=37> */
[----:B0-----:R-:W-:Y:S01]  /*1340*/  SEL R47, R130, RZ, P6 ;  /* 0x000000ff822f7207 */ /* 0x001fe20003000000 */
[----:B------:R-:W-:Y:S06]  /*1350*/  BRA `(.L_x_3843) ;  /* 0x0000000c00807947 */ /* 0x000fec0003800000 */
.L_x_3842:
        /* <DEDUP_REMOVED lines=25> */
.L_x_3841:
        /* <DEDUP_REMOVED lines=30> */
.L_x_3844:
        /* <DEDUP_REMOVED lines=25> */
.L_x_3840:
        /* <DEDUP_REMOVED lines=11> */
[-CC-:B------:R-:W-:Y:S01]  /*1910*/  FFMA.FTZ R131, R131, R71.reuse, R68.reuse ;  /* 0x0000004783837223 */ /* 0x180fe20000010044 */
        /* <DEDUP_REMOVED lines=10> */
[----:B------:R-:W-:Y:S01]  /*19c0*/  LOP3.LUT P6, RZ, R118, 0xff00, RZ, 0xc0, !PT ;  /* 0x0000ff0076ff7812 */ /* 0x000fe200078cc0ff */
[----:B------:R-:W-:Y:S01]  /*19d0*/  FMUL.FTZ R130, R115, R130 ;  /* 0x0000008273827220 */ /* 0x000fe20000410000 */
[----:B------:R-:W-:Y:S01]  /*19e0*/  FMUL.FTZ R42, R46, UR6 ;  /* 0x000000062e2a7c20 */ /* 0x000fe20008410000 */
[----:B------:R-:W-:-:S02]  /*19f0*/  SEL R44, R40, RZ, P5 ;  /* 0x000000ff282c7207 */ /* 0x000fc40002800000 */
[----:B------:R-:W-:Y:S01]  /*1a00*/  LOP3.LUT P5, RZ, R108, 0xff, RZ, 0xc0, !PT ;  /* 0x000000ff6cff7812 */ /* 0x000fe200078ac0ff */
[----:B------:R-:W-:Y:S01]  /*1a10*/  FMUL.FTZ R130, R130, UR6 ;  /* 0x0000000682827c20 */ /* 0x000fe20008410000 */
[----:B------:R-:W-:Y:S02]  /*1a20*/  LOP3.LUT P2, RZ, R118, 0xff0000, RZ, 0xc0, !PT ;  /* 0x00ff000076ff7812 */ /* 0x000fe4000784c0ff */
[----:B------:R-:W-:Y:S02]  /*1a30*/  SEL R40, R40, RZ, P5 ;  /* 0x000000ff28287207 */ /* 0x000fe40002800000 */
[----:B------:R-:W-:Y:S02]  /*1a40*/  LOP3.LUT P5, RZ, R108, 0xff00, RZ, 0xc0, !PT ;  /* 0x0000ff006cff7812 */ /* 0x000fe400078ac0ff */
[C---:B------:R-:W-:Y:S02]  /*1a50*/  SEL R45, R128.reuse, RZ, P6 ;  /* 0x000000ff802d7207 */ /* 0x040fe40003000000 */
[----:B------:R-:W-:-:S02]  /*1a60*/  SEL R41, R128, RZ, P5 ;  /* 0x000000ff80297207 */ /* 0x000fc40002800000 */
[----:B------:R-:W-:Y:S02]  /*1a70*/  ISETP.GE.U32.AND P4, PT, R118, 0x1000000, PT ;  /* 0x010000007600780c */ /* 0x000fe40003f86070 */
[C---:B------:R-:W-:Y:S02]  /*1a80*/  LOP3.LUT P6, RZ, R108.reuse, 0xff0000, RZ, 0xc0, !PT ;  /* 0x00ff00006cff7812 */ /* 0x040fe400078cc0ff */
[----:B------:R-:W-:Y:S02]  /*1a90*/  ISETP.GE.U32.AND P5, PT, R108, 0x1000000, PT ;  /* 0x010000006c00780c */ /* 0x000fe40003fa6070 */
[C---:B------:R-:W-:Y:S02]  /*1aa0*/  SEL R46, R42.reuse, RZ, P2 ;  /* 0x000000ff2a2e7207 */ /* 0x040fe40001000000 */
[----:B------:R-:W-:Y:S02]  /*1ab0*/  SEL R42, R42, RZ, P6 ;  /* 0x000000ff2a2a7207 */ /* 0x000fe40003000000 */
[----:B0-----:R-:W-:-:S02]  /*1ac0*/  SEL R47, R130, RZ, P4 ;  /* 0x000000ff822f7207 */ /* 0x001fc40002000000 */
[----:B------:R-:W-:Y:S01]  /*1ad0*/  SEL R43, R130, RZ, P5 ;  /* 0x000000ff822b7207 */ /* 0x000fe20002800000 */
[----:B------:R-:W-:Y:S06]  /*1ae0*/  BRA `(.L_x_3843) ;  /* 0x00000004009c7947 */ /* 0x000fec0003800000 */
.L_x_3846:
        /* <DEDUP_REMOVED lines=29> */
[----:B0-----:R-:W-:Y:S02]  /*1cc0*/  SEL R47, R43, RZ, P4 ;  /* 0x000000ff2b2f7207 */ /* 0x001fe40002000000 */
[----:B------:R-:W-:-:S02]  /*1cd0*/  SEL R42, R42, RZ, P6 ;  /* 0x000000ff2a2a7207 */ /* 0x000fc40003000000 */
[----:B------:R-:W-:Y:S01]  /*1ce0*/  SEL R43, R43, RZ, P5 ;  /* 0x000000ff2b2b7207 */ /* 0x000fe20002800000 */
[----:B------:R-:W-:Y:S06]  /*1cf0*/  BRA `(.L_x_3843) ;  /* 0x0000000400187947 */ /* 0x000fec0003800000 */
.L_x_3845:
        /* <DEDUP_REMOVED lines=35> */
[----:B0-----:R-:W-:-:S02]  /*1f30*/  SEL R47, R130, RZ, P4 ;  /* 0x000000ff822f7207 */ /* 0x001fc40002000000 */
[----:B------:R-:W-:Y:S01]  /*1f40*/  SEL R43, R130, RZ, P5 ;  /* 0x000000ff822b7207 */ /* 0x000fe20002800000 */
[----:B------:R-:W-:Y:S06]  /*1f50*/  BRA `(.L_x_3843) ;  /* 0x0000000000807947 */ /* 0x000fec0003800000 */
.L_x_3847:
        /* <DEDUP_REMOVED lines=31> */
[----:B------:R-:W-:-:S07]  /*2150*/  SEL R43, R43, RZ, P5 ;  /* 0x000000ff2b2b7207 */ /* 0x000fce0002800000 */
.L_x_3843:
        /* <DEDUP_REMOVED lines=47> */
.L_x_3850:
        /* <DEDUP_REMOVED lines=33> */
.L_x_3849:
        /* <DEDUP_REMOVED lines=34> */
.L_x_3852:
        /* <DEDUP_REMOVED lines=33> */
.L_x_3848:
        /* <DEDUP_REMOVED lines=27> */
.L_x_3854:
        /* <DEDUP_REMOVED lines=25> */
.L_x_3853:
        /* <DEDUP_REMOVED lines=26> */
.L_x_3855:
        /* <DEDUP_REMOVED lines=24> */
.L_x_3851:
        /* <DEDUP_REMOVED lines=44> */
.L_x_3858:
        /* <DEDUP_REMOVED lines=11> */
[C---:B------:R-:W-:Y:S01]  /*3460*/  FFMA.FTZ R62, R115.reuse, R62, R30 ;  /* 0x0000003e733e7223 */ /* 0x040fe2000001001e */
        /* <DEDUP_REMOVED lines=21> */
.L_x_3857:
        /* <DEDUP_REMOVED lines=34> */
.L_x_3860:
        /* <DEDUP_REMOVED lines=33> */
.L_x_3856:
        /* <DEDUP_REMOVED lines=27> */
.L_x_3862:
        /* <DEDUP_REMOVED lines=25> */
.L_x_3861:
        /* <DEDUP_REMOVED lines=26> */
.L_x_3863:
        /* <DEDUP_REMOVED lines=24> */
.L_x_3859:
        /* <DEDUP_REMOVED lines=44> */
.L_x_3866:
        /* <DEDUP_REMOVED lines=33> */
.L_x_3865:
        /* <DEDUP_REMOVED lines=34> */
.L_x_3868:
        /* <DEDUP_REMOVED lines=33> */
.L_x_3864:
        /* <DEDUP_REMOVED lines=27> */
.L_x_3870:
        /* <DEDUP_REMOVED lines=25> */
.L_x_3869:
        /* <DEDUP_REMOVED lines=26> */
.L_x_3871:
        /* <DEDUP_REMOVED lines=24> */
.L_x_3867:
        /* <DEDUP_REMOVED lines=13> */
.L_x_3838:
        /* <DEDUP_REMOVED lines=32> */
.L_x_3837:
[----:B------:R-:W-:Y:S05]  /*5280*/  BSYNC B0 ;  /* 0x0000000000007941 */ /* 0x000fea0003800000 */
.L_x_3836:
        /* <DEDUP_REMOVED lines=107> */
.L_x_3839:
        /* <DEDUP_REMOVED lines=8> */
.L_x_3874:
[----:B------:R-:W-:Y:S05]  /*59c0*/  BSYNC B2 ;  /* 0x0000000000027941 */ /* 0x000fea0003800000 */
.L_x_3873:
        /* <DEDUP_REMOVED lines=8> */
.L_x_3875:
[----:B------:R-:W-:-:S05]  /*5a50*/  FADD.FTZ R49, R48, R49 ;  /* 0x0000003130317221 */ /* 0x000fca0000010000 */
[----:B------:R-:W-:Y:S01]  /*5a60*/  MOV R133, R49 ;  /* 0x0000003100857202 */ /* 0x000fe20000000f00 */
[----:B------:R-:W-:Y:S01]  /*5a70*/  HFMA2 R132, -RZ, RZ, 0, 1.1920928955078125e-07 ;  /* 0x00000002ff847431 */ /* 0x000fe200000001ff */
[----:B------:R-:W-:-:S07]  /*5a80*/  MOV R2, R71 ;  /* 0x0000004700027202 */ /* 0x000fce0000000f00 */
[----:B------:R-:W-:Y:S05]  /*5a90*/  WARPSYNC.COLLECTIVE R68, `(.L_x_3876) ;  /* 0x0000000044087348 */ /* 0x000fea0003c00000 */
[----:B------:R0:W1:Y:S02]  /*5aa0*/  SHFL.BFLY P4, R71, R133, R132, R135 ;  /* 0x0c00008485477389 */ /* 0x0000640000080087 */
[----:B01----:R-:W-:Y:S05]  /*5ab0*/  ENDCOLLECTIVE ;  /* 0x000000000000791b */ /* 0x003fea0003800000 */
.L_x_3876:
[----:B------:R-:W-:-:S05]  /*5ac0*/  FADD.FTZ R2, R47, R2 ;  /* 0x000000022f027221 */ /* 0x000fca0000010000 */
[----:B------:R-:W-:Y:S02]  /*5ad0*/  MOV R133, R2 ;  /* 0x0000000200857202 */ /* 0x000fe40000000f00 */
[----:B------:R-:W-:-:S07]  /*5ae0*/  MOV R50, R71 ;  /* 0x0000004700327202 */ /* 0x000fce0000000f00 */
[----:B------:R-:W-:Y:S05]  /*5af0*/  WARPSYNC.COLLECTIVE R68, `(.L_x_3877) ;  /* 0x0000000044087348 */ /* 0x000fea0003c00000 */
[----:B------:R0:W1:Y:S02]  /*5b00*/  SHFL.BFLY P4, R71, R133, R132, R135 ;  /* 0x0c00008485477389 */ /* 0x0000640000080087 */
[----:B01----:R-:W-:Y:S05]  /*5b10*/  ENDCOLLECTIVE ;  /* 0x000000000000791b */ /* 0x003fea0003800000 */
.L_x_3877:
[----:B------:R-:W-:-:S05]  /*5b20*/  FADD.FTZ R50, R49, R50 ;  /* 0x0000003231327221 */ /* 0x000fca0000010000 */
[----:B------:R-:W-:Y:S01]  /*5b30*/  MOV R133, R50 ;  /* 0x0000003200857202 */ /* 0x000fe20000000f00 */
[----:B------:R-:W-:Y:S01]  /*5b40*/  HFMA2 R132, -RZ, RZ, 0, 2.384185791015625e-07 ;  /* 0x00000004ff847431 */ /* 0x000fe200000001ff */
[----:B------:R-:W-:-:S07]  /*5b50*/  MOV R51, R71 ;  /* 0x0000004700337202 */ /* 0x000fce0000000f00 */
[----:B------:R-:W-:Y:S05]  /*5b60*/  WARPSYNC.COLLECTIVE R68, `(.L_x_3878) ;  /* 0x0000000044087348 */ /* 0x000fea0003c00000 */
[----:B------:R0:W1:Y:S02]  /*5b70*/  SHFL.BFLY P4, R71, R133, R132, R135 ;  /* 0x0c00008485477389 */ /* 0x0000640000080087 */
[----:B01----:R-:W-:Y:S05]  /*5b80*/  ENDCOLLECTIVE ;  /* 0x000000000000791b */ /* 0x003fea0003800000 */
.L_x_3878:
[----:B------:R-:W-:-:S05]  /*5b90*/  FADD.FTZ R51, R2, R51 ;  /* 0x0000003302337221 */ /* 0x000fca0000010000 */
[----:B------:R-:W-:Y:S02]  /*5ba0*/  MOV R133, R51 ;  /* 0x0000003300857202 */ /* 0x000fe40000000f00 */
[----:B------:R-:W-:-:S07]  /*5bb0*/  MOV R53, R71 ;  /* 0x0000004700357202 */ /* 0x000fce0000000f00 */
[----:B------:R-:W-:Y:S05]  /*5bc0*/  WARPSYNC.COLLECTIVE R68, `(.L_x_3879) ;  /* 0x0000000044087348 */ /* 0x000fea0003c00000 */
[----:B------:R0:W1:Y:S02]  /*5bd0*/  SHFL.BFLY P4, R71, R133, R132, R135 ;  /* 0x0c00008485477389 */ /* 0x0000640000080087 */
[----:B01----:R-:W-:Y:S05]  /*5be0*/  ENDCOLLECTIVE ;  /* 0x000000000000791b */ /* 0x003fea0003800000 */
.L_x_3879:
[----:B------:R-:W-:-:S05]  /*5bf0*/  FADD.FTZ R53, R50, R53 ;  /* 0x0000003532357221 */ /* 0x000fca0000010000 */
[----:B------:R-:W-:Y:S01]  /*5c00*/  MOV R133, R53 ;  /* 0x0000003500857202 */ /* 0x000fe20000000f00 */
[----:B------:R-:W-:Y:S01]  /*5c10*/  HFMA2 R132, -RZ, RZ, 0, 4.76837158203125e-07 ;  /* 0x00000008ff847431 */ /* 0x000fe200000001ff */
[----:B------:R-:W-:-:S07]  /*5c20*/  MOV R52, R71 ;  /* 0x0000004700347202 */ /* 0x000fce0000000f00 */
[----:B------:R-:W-:Y:S05]  /*5c30*/  WARPSYNC.COLLECTIVE R68, `(.L_x_3880) ;  /* 0x0000000044087348 */ /* 0x000fea0003c00000 */
[----:B------:R0:W1:Y:S02]  /*5c40*/  SHFL.BFLY P4, R71, R133, R132, R135 ;  /* 0x0c00008485477389 */ /* 0x0000640000080087 */
[----:B01----:R-:W-:Y:S05]  /*5c50*/  ENDCOLLECTIVE ;  /* 0x000000000000791b */ /* 0x003fea0003800000 */
.L_x_3880:
[----:B------:R-:W-:-:S05]  /*5c60*/  FADD.FTZ R52, R51, R52 ;  /* 0x0000003433347221 */ /* 0x000fca0000010000 */
[----:B------:R-:W-:Y:S02]  /*5c70*/  MOV R133, R52 ;  /* 0x0000003400857202 */ /* 0x000fe40000000f00 */
[----:B------:R-:W-:-:S07]  /*5c80*/  MOV R48, R71 ;  /* 0x0000004700307202 */ /* 0x000fce0000000f00 */
[----:B------:R-:W-:Y:S05]  /*5c90*/  WARPSYNC.COLLECTIVE R68, `(.L_x_3881) ;  /* 0x0000000044087348 */ /* 0x000fea0003c00000 */
[----:B------:R0:W1:Y:S02]  /*5ca0*/  SHFL.BFLY P4, R71, R133, R132, R135 ;  /* 0x0c00008485477389 */ /* 0x0000640000080087 */
[----:B01----:R-:W-:Y:S05]  /*5cb0*/  ENDCOLLECTIVE ;  /* 0x000000000000791b */ /* 0x003fea0003800000 */
.L_x_3881:
[----:B------:R-:W-:-:S05]  /*5cc0*/  FADD.FTZ R48, R53, R48 ;  /* 0x0000003035307221 */ /* 0x000fca0000010000 */
[----:B------:R-:W-:Y:S01]  /*5cd0*/  MOV R133, R48 ;  /* 0x0000003000857202 */ /* 0x000fe20000000f00 */
[----:B------:R-:W-:Y:S01]  /*5ce0*/  HFMA2 R132, -RZ, RZ, 0, 9.5367431640625e-07 ;  /* 0x00000010ff847431 */ /* 0x000fe200000001ff */
[----:B------:R-:W-:-:S07]  /*5cf0*/  MOV R47, R71 ;  /* 0x00000047002f7202 */ /* 0x000fce0000000f00 */
[----:B------:R-:W-:Y:S05]  /*5d00*/  WARPSYNC.COLLECTIVE R68, `(.L_x_3882) ;  /* 0x0000000044087348 */ /* 0x000fea0003c00000 */
[----:B------:R0:W1:Y:S02]  /*5d10*/  SHFL.BFLY P4, R71, R133, R132, R135 ;  /* 0x0c00008485477389 */ /* 0x0000640000080087 */
[----:B01----:R-:W-:Y:S05]  /*5d20*/  ENDCOLLECTIVE ;  /* 0x000000000000791b */ /* 0x003fea0003800000 */
.L_x_3882:
[----:B------:R-:W-:-:S05]  /*5d30*/  FADD.FTZ R47, R52, R47 ;  /* 0x0000002f342f7221 */ /* 0x000fca0000010000 */
[----:B------:R-:W-:Y:S02]  /*5d40*/  MOV R133, R47 ;  /* 0x0000002f00857202 */ /* 0x000fe40000000f00 */
[----:B------:R-:W-:-:S07]  /*5d50*/  MOV R49, R71 ;  /* 0x0000004700317202 */ /* 0x000fce0000000f00 */
[----:B------:R-:W-:Y:S05]  /*5d60*/  WARPSYNC.COLLECTIVE R68, `(.L_x_3883) ;  /* 0x0000000044087348 */ /* 0x000fea0003c00000 */
[----:B------:R0:W1:Y:S02]  /*5d70*/  SHFL.BFLY P4, R71, R133, R132, R135 ;  /* 0x0c00008485477389 */ /* 0x0000640000080087 */
[----:B01----:R-:W-:Y:S05]  /*5d80*/  ENDCOLLECTIVE ;  /* 0x000000000000791b */ /* 0x003fea0003800000 */
.L_x_3883:
[----:B------:R-:W-:Y:S01]  /*5d90*/  MOV R2, R71 ;  /* 0x0000004700027202 */ /* 0x000fe20000000f00 */
[----:B------:R-:W-:Y:S06]  /*5da0*/  BRA `(.L_x_3884) ;  /* 0xffffffb000d07947 */ /* 0x000fec000383ffff */
.L_x_3885:
        /* <DEDUP_REMOVED lines=13> */
.L_x_4005:


//--------------------- .nv.shared._ZN10layer_norm31ln_parallel_residual_bwd_kernelINS_13Kernel_traitsI13__nv_bfloat16S2_S2_S2_fjLj512ELj1ELj4ELj1ELj16ENS_18Kernel_traits_baseILj512ES2_S2_S2_S2_fjLj128EEEEELb0ELb0ELb0EEEvNS_9BwdParamsE --------------------------
	.section	.nv.shared._ZN10layer_norm31ln_parallel_residual_bwd_kernelINS_13Kernel_traitsI13__nv_bfloat16S2_S2_S2_fjLj512ELj1ELj4ELj1ELj16ENS_18Kernel_traits_baseILj512ES2_S2_S2_S2_fjLj128EEEEELb0ELb0ELb0EEEvNS_9BwdParamsE,"aw",@nobits
	.sectionflags	@""
	.align	16
	.zero		1024


//--------------------- .nv.shared.reserved.0     --------------------------
	.section	.nv.shared.reserved.0,"aw",@nobits
	.weak		__nv_reservedSMEM_offset_0_alias
	.size		__nv_reservedSMEM_offset_0_alias, 0, 64
	.other		__nv_reservedSMEM_offset_0_alias,@"STO_CUDA_RESERVED_SHARED STV_DEFAULT"
__nv_reservedSMEM_offset_0_alias:
	.zero		0
	.zero		64


//--------------------- .nv.shared._ZN10layer_norm31ln_parallel_residual_bwd_kernelINS_13Kernel_traitsI13__nv_bfloat16S2_S2_S2_fjLj512ELj1ELj4ELj1ELj16ENS_18Kernel_traits_baseILj512ES2_S2_S2_S2_fjLj128EEEEELb0ELb0ELb1EEEvNS_9BwdParamsE --------------------------
	.section	.nv.shared._ZN10layer_norm31ln_parallel_residual_bwd_kernelINS_13Kernel_traitsI13__nv_bfloat16S2_S2_S2_fjLj512ELj1ELj4ELj1ELj16ENS_18Kernel_traits_baseILj512ES2_S2_S2_S2_fjLj128EEEEELb0ELb0ELb1EEEvNS_9BwdParamsE,"aw",@nobits
	.sectionflags	@""
	.align	16
	.zero		1024


//--------------------- .nv.shared._ZN10layer_norm31ln_parallel_residual_bwd_kernelINS_13Kernel_traitsI13__nv_bfloat16S2_S2_S2_fjLj512ELj1ELj4ELj1ELj16ENS_18Kernel_traits_baseILj512ES2_S2_S2_S2_fjLj128EEEEELb0ELb1ELb0EEEvNS_9BwdParamsE --------------------------
	.section	.nv.shared._ZN10layer_norm31ln_parallel_residual_bwd_kernelINS_13Kernel_traitsI13__nv_bfloat16S2_S2_S2_fjLj512ELj1ELj4ELj1ELj16ENS_18Kernel_traits_baseILj512ES2_S2_S2_S2_fjLj128EEEEELb0ELb1ELb0EEEvNS_9BwdParamsE,"aw",@nobits
	.sectionflags	@""
	.align	16
	.zero		1024


//--------------------- .nv.shared._ZN10layer_norm31ln_parallel_residual_bwd_kernelINS_13Kernel_traitsI13__nv_bfloat16S2_S2_S2_fjLj512ELj1ELj4ELj1ELj16ENS_18Kernel_traits_baseILj512ES2_S2_S2_S2_fjLj128EEEEELb0ELb1ELb1EEEvNS_9BwdParamsE --------------------------
	.section	.nv.shared._ZN10layer_norm31ln_parallel_residual_bwd_kernelINS_13Kernel_traitsI13__nv_bfloat16S2_S2_S2_fjLj512ELj1ELj4ELj1ELj16ENS_18Kernel_traits_baseILj512ES2_S2_S2_S2_fjLj128EEEEELb0ELb1ELb1EEEvNS_9BwdParamsE,"aw",@nobits
	.sectionflags	@""
	.align	16
	.zero		1024


//--------------------- .nv.shared._ZN10layer_norm31ln_parallel_residual_bwd_kernelINS_13Kernel_traitsI13__nv_bfloat16S2_S2_S2_fjLj512ELj1ELj4ELj1ELj16ENS_18Kernel_traits_baseILj512ES2_S2_S2_S2_fjLj128EEEEELb1ELb0ELb0EEEvNS_9BwdParamsE --------------------------
	.section	.nv.shared._ZN10layer_norm31ln_parallel_residual_bwd_kernelINS_13Kernel_traitsI13__nv_bfloat16S2_S2_S2_fjLj512ELj1ELj4ELj1ELj16ENS_18Kernel_traits_baseILj512ES2_S2_S2_S2_fjLj128EEEEELb1ELb0ELb0EEEvNS_9BwdParamsE,"aw",@nobits
	.sectionflags	@""
	.align	16
	.zero		1024


//--------------------- .nv.shared._ZN10layer_norm31ln_parallel_residual_bwd_kernelINS_13Kernel_traitsI13__nv_bfloat16S2_S2_S2_fjLj512ELj1ELj4ELj1ELj16ENS_18Kernel_traits_baseILj512ES2_S2_S2_S2_fjLj128EEEEELb1ELb0ELb1EEEvNS_9BwdParamsE --------------------------
	.section	.nv.shared._ZN10layer_norm31ln_parallel_residual_bwd_kernelINS_13Kernel_traitsI13__nv_bfloat16S2_S2_S2_fjLj512ELj1ELj4ELj1ELj16ENS_18Kernel_traits_baseILj512ES2_S2_S2_S2_fjLj128EEEEELb1ELb0ELb1EEEvNS_9BwdParamsE,"aw",@nobits
	.sectionflags	@""
	.align	16
	.zero		1024


//--------------------- .nv.shared._ZN10layer_norm22ln_bwd_finalize_kernelINS_22Kernel_traits_finalizeILj512E13__nv_bfloat16S2_S2_S2_fjLb0ELj1024ELj4ENS_18Kernel_traits_baseILj512ES2_S2_S2_S2_fjLj1024EEEEELb0ELb0EEEvNS_9BwdParamsE --------------------------
	.section	.nv.shared._ZN10layer_norm22ln_bwd_finalize_kernelINS_22Kernel_traits_finalizeILj512E13__nv_bfloat16S2_S2_S2_fjLb0ELj1024ELj4ENS_18Kernel_traits_baseILj512ES2_S2_S2_S2_fjLj1024EEEEELb0ELb0EEEvNS_9BwdParamsE,"aw",@nobits
	.sectionflags	@""
	.align	16
.nv.shared._ZN10layer_norm22ln_bwd_finalize_kernelINS_22Kernel_traits_finalizeILj512E13__nv_bfloat16S2_S2_S2_fjLb0ELj1024ELj4ENS_18Kernel_traits_baseILj512ES2_S2_S2_S2_fjLj1024EEEEELb0ELb0EEEvNS_9BwdParamsE:
	.zero		9472


//--------------------- .nv.shared._ZN10layer_norm40ln_parallel_residual_bwd_finalize_kernelINS_22Kernel_traits_finalizeILj512E13__nv_bfloat16S2_S2_S2_fjLb0ELj1024ELj4ENS_18Kernel_traits_baseILj512ES2_S2_S2_S2_fjLj1024EEEEELb0EEEvNS_9BwdParamsE --------------------------
	.section	.nv.shared._ZN10layer_norm40ln_parallel_residual_bwd_finalize_kernelINS_22Kernel_traits_finalizeILj512E13__nv_bfloat16S2_S2_S2_fjLb0ELj1024ELj4ENS_18Kernel_traits_baseILj512ES2_S2_S2_S2_fjLj1024EEEEELb0EEEvNS_9BwdParamsE,"aw",@nobits
	.sectionflags	@""
	.align	16
.nv.shared._ZN10layer_norm40ln_parallel_residual_bwd_finalize_kernelINS_22Kernel_traits_finalizeILj512E13__nv_bfloat16S2_S2_S2_fjLb0ELj1024ELj4ENS_18Kernel_traits_baseILj512ES2_S2_S2_S2_fjLj1024EEEEELb0EEEvNS_9BwdParamsE:
	.zero		17920


//--------------------- .nv.shared._ZN10layer_norm31ln_parallel_residual_bwd_kernelINS_13Kernel_traitsI13__nv_bfloat16S2_S2_S2_fjLj512ELj1ELj4ELj1ELj16ENS_18Kernel_traits_baseILj512ES2_S2_S2_S2_fjLj128EEEEELb1ELb1ELb0EEEvNS_9BwdParamsE --------------------------
	.section	.nv.shared._ZN10layer_norm31ln_parallel_residual_bwd_kernelINS_13Kernel_traitsI13__nv_bfloat16S2_S2_S2_fjLj512ELj1ELj4ELj1ELj16ENS_18Kernel_traits_baseILj512ES2_S2_S2_S2_fjLj128EEEEELb1ELb1ELb0EEEvNS_9BwdParamsE,"aw",@nobits
	.sectionflags	@""
	.align	16
	.zero		1024


//--------------------- .nv.shared._ZN10layer_norm22ln_bwd_finalize_kernelINS_22Kernel_traits_finalizeILj512E13__nv_bfloat16S2_S2_S2_fjLb0ELj1024ELj4ENS_18Kernel_traits_baseILj512ES2_S2_S2_S2_fjLj1024EEEEELb0ELb1EEEvNS_9BwdParamsE --------------------------
	.section	.nv.shared._ZN10layer_norm22ln_bwd_finalize_kernelINS_22Kernel_traits_finalizeILj512E13__nv_bfloat16S2_S2_S2_fjLb0ELj1024ELj4ENS_18Kernel_traits_baseILj512ES2_S2_S2_S2_fjLj1024EEEEELb0ELb1EEEvNS_9BwdParamsE,"aw",@nobits
	.sectionflags	@""
	.align	16
.nv.shared._ZN10layer_norm22ln_bwd_finalize_kernelINS_22Kernel_traits_finalizeILj512E13__nv_bfloat16S2_S2_S2_fjLb0ELj1024ELj4ENS_18Kernel_traits_baseILj512ES2_S2_S2_S2_fjLj1024EEEEELb0ELb1EEEvNS_9BwdParamsE:
	.zero		9472


//--------------------- .nv.shared._ZN10layer_norm40ln_parallel_residual_bwd_finalize_kernelINS_22Kernel_traits_finalizeILj512E13__nv_bfloat16S2_S2_S2_fjLb0ELj1024ELj4ENS_18Kernel_traits_baseILj512ES2_S2_S2_S2_fjLj1024EEEEELb1EEEvNS_9BwdParamsE --------------------------
	.section	.nv.shared._ZN10layer_norm40ln_parallel_residual_bwd_finalize_kernelINS_22Kernel_traits_finalizeILj512E13__nv_bfloat16S2_S2_S2_fjLb0ELj1024ELj4ENS_18Kernel_traits_baseILj512ES2_S2_S2_S2_fjLj1024EEEEELb1EEEvNS_9BwdParamsE,"aw",@nobits
	.sectionflags	@""
	.align	16
.nv.shared._ZN10layer_norm40ln_parallel_residual_bwd_finalize_kernelINS_22Kernel_traits_finalizeILj512E13__nv_bfloat16S2_S2_S2_fjLb0ELj1024ELj4ENS_18Kernel_traits_baseILj512ES2_S2_S2_S2_fjLj1024EEEEELb1EEEvNS_9BwdParamsE:
	.zero		17920


//--------------------- .nv.shared._ZN10layer_norm31ln_parallel_residual_bwd_kernelINS_13Kernel_traitsI13__nv_bfloat16S2_S2_S2_fjLj512ELj1ELj4ELj1ELj16ENS_18Kernel_traits_baseILj512ES2_S2_S2_S2_fjLj128EEEEELb1ELb1ELb1EEEvNS_9BwdParamsE --------------------------
	.section	.nv.shared._ZN10layer_norm31ln_parallel_residual_bwd_kernelINS_13Kernel_traitsI13__nv_bfloat16S2_S2_S2_fjLj512ELj1ELj4ELj1ELj16ENS_18Kernel_traits_baseILj512ES2_S2_S2_S2_fjLj128EEEEELb1ELb1ELb1EEEvNS_9BwdParamsE,"aw",@nobits
	.sectionflags	@""
	.align	16
	.zero		1024


//--------------------- .nv.shared._ZN10layer_norm31ln_parallel_residual_bwd_kernelINS_13Kernel_traitsI6__halfS2_S2_S2_fjLj512ELj1ELj4ELj1ELj16ENS_18Kernel_traits_baseILj512ES2_S2_S2_S2_fjLj128EEEEELb0ELb0ELb0EEEvNS_9BwdParamsE --------------------------
	.section	.nv.shared._ZN10layer_norm31ln_parallel_residual_bwd_kernelINS_13Kernel_traitsI6__halfS2_S2_S2_fjLj512ELj1ELj4ELj1ELj16ENS_18Kernel_traits_baseILj512ES2_S2_S2_S2_fjLj128EEEEELb0ELb0ELb0EEEvNS_9BwdParamsE,"aw",@nobits
	.sectionflags	@""
	.align	16
	.zero		1024


//--------------------- .nv.shared._ZN10layer_norm31ln_parallel_residual_bwd_kernelINS_13Kernel_traitsI6__halfS2_S2_S2_fjLj512ELj1ELj4ELj1ELj16ENS_18Kernel_traits_baseILj512ES2_S2_S2_S2_fjLj128EEEEELb0ELb0ELb1EEEvNS_9BwdParamsE --------------------------
	.section	.nv.shared._ZN10layer_norm31ln_parallel_residual_bwd_kernelINS_13Kernel_traitsI6__halfS2_S2_S2_fjLj512ELj1ELj4ELj1ELj16ENS_18Kernel_traits_baseILj512ES2_S2_S2_S2_fjLj128EEEEELb0ELb0ELb1EEEvNS_9BwdParamsE,"aw",@nobits
	.sectionflags	@""
	.align	16
	.zero		1024


//--------------------- .nv.shared._ZN10layer_norm31ln_parallel_residual_bwd_kernelINS_13Kernel_traitsI6__halfS2_S2_S2_fjLj512ELj1ELj4ELj1ELj16ENS_18Kernel_traits_baseILj512ES2_S2_S2_S2_fjLj128EEEEELb0ELb1ELb0EEEvNS_9BwdParamsE --------------------------
	.section	.nv.shared._ZN10layer_norm31ln_parallel_residual_bwd_kernelINS_13Kernel_traitsI6__halfS2_S2_S2_fjLj512ELj1ELj4ELj1ELj16ENS_18Kernel_traits_baseILj512ES2_S2_S2_S2_fjLj128EEEEELb0ELb1ELb0EEEvNS_9BwdParamsE,"aw",@nobits
	.sectionflags	@""
	.align	16
	.zero		1024


//--------------------- .nv.shared._ZN10layer_norm31ln_parallel_residual_bwd_kernelINS_13Kernel_traitsI6__halfS2_S2_S2_fjLj512ELj1ELj4ELj1ELj16ENS_18Kernel_traits_baseILj512ES2_S2_S2_S2_fjLj128EEEEELb0ELb1ELb1EEEvNS_9BwdParamsE --------------------------
	.section	.nv.shared._ZN10layer_norm31ln_parallel_residual_bwd_kernelINS_13Kernel_traitsI6__halfS2_S2_S2_fjLj512ELj1ELj4ELj1ELj16ENS_18Kernel_traits_baseILj512ES2_S2_S2_S2_fjLj128EEEEELb0ELb1ELb1EEEvNS_9BwdParamsE,"aw",@nobits
	.sectionflags	@""
	.align	16
	.zero		1024


//--------------------- .nv.shared._ZN10layer_norm31ln_parallel_residual_bwd_kernelINS_13Kernel_traitsI6__halfS2_S2_S2_fjLj512ELj1ELj4ELj1ELj16ENS_18Kernel_traits_baseILj512ES2_S2_S2_S2_fjLj128EEEEELb1ELb0ELb0EEEvNS_9BwdParamsE --------------------------
	.section	.nv.shared._ZN10layer_norm31ln_parallel_residual_bwd_kernelINS_13Kernel_traitsI6__halfS2_S2_S2_fjLj512ELj1ELj4ELj1ELj16ENS_18Kernel_traits_baseILj512ES2_S2_S2_S2_fjLj128EEEEELb1ELb0ELb0EEEvNS_9BwdParamsE,"aw",@nobits
	.sectionflags	@""
	.align	16
	.zero		1024


//--------------------- .nv.shared._ZN10layer_norm31ln_parallel_residual_bwd_kernelINS_13Kernel_traitsI6__halfS2_S2_S2_fjLj512ELj1ELj4ELj1ELj16ENS_18Kernel_traits_baseILj512ES2_S2_S2_S2_fjLj128EEEEELb1ELb0ELb1EEEvNS_9BwdParamsE --------------------------
	.section	.nv.shared._ZN10layer_norm31ln_parallel_residual_bwd_kernelINS_13Kernel_traitsI6__halfS2_S2_S2_fjLj512ELj1ELj4ELj1ELj16ENS_18Kernel_traits_baseILj512ES2_S2_S2_S2_fjLj128EEEEELb1ELb0ELb1EEEvNS_9BwdParamsE,"aw",@nobits
	.sectionflags	@""
	.align	16
	.zero		1024


//--------------------- .nv.shared._ZN10layer_norm22ln_bwd_finalize_kernelINS_22Kernel_traits_finalizeILj512E6__halfS2_S2_S2_fjLb0ELj1024ELj4ENS_18Kernel_traits_baseILj512ES2_S2_S2_S2_fjLj1024EEEEELb0ELb0EEEvNS_9BwdParamsE --------------------------
	.section	.nv.shared._ZN10layer_norm22ln_bwd_finalize_kernelINS_22Kernel_traits_finalizeILj512E6__halfS2_S2_S2_fjLb0ELj1024ELj4ENS_18Kernel_traits_baseILj512ES2_S2_S2_S2_fjLj1024EEEEELb0ELb0EEEvNS_9BwdParamsE,"aw",@nobits
	.sectionflags	@""
	.align	16
.nv.shared._ZN10layer_norm22ln_bwd_finalize_kernelINS_22Kernel_traits_finalizeILj512E6__halfS2_S2_S2_fjLb0ELj1024ELj4ENS_18Kernel_traits_baseILj512ES2_S2_S2_S2_fjLj1024EEEEELb0ELb0EEEvNS_9BwdParamsE:
	.zero		9472


//--------------------- .nv.shared._ZN10layer_norm40ln_parallel_residual_bwd_finalize_kernelINS_22Kernel_traits_finalizeILj512E6__halfS2_S2_S2_fjLb0ELj1024ELj4ENS_18Kernel_traits_baseILj512ES2_S2_S2_S2_fjLj1024EEEEELb0EEEvNS_9BwdParamsE --------------------------
	.section	.nv.shared._ZN10layer_norm40ln_parallel_residual_bwd_finalize_kernelINS_22Kernel_traits_finalizeILj512E6__halfS2_S2_S2_fjLb0ELj1024ELj4ENS_18Kernel_traits_baseILj512ES2_S2_S2_S2_fjLj1024EEEEELb0EEEvNS_9BwdParamsE,"aw",@nobits
	.sectionflags	@""
	.align	16
.nv.shared._ZN10layer_norm40ln_parallel_residual_bwd_finalize_kernelINS_22Kernel_traits_finalizeILj512E6__halfS2_S2_S2_fjLb0ELj1024ELj4ENS_18Kernel_traits_baseILj512ES2_S2_S2_S2_fjLj1024EEEEELb0EEEvNS_9BwdParamsE:
	.zero		17920


//--------------------- .nv.shared._ZN10layer_norm31ln_parallel_residual_bwd_kernelINS_13Kernel_traitsI6__halfS2_S2_S2_fjLj512ELj1ELj4ELj1ELj16ENS_18Kernel_traits_baseILj512ES2_S2_S2_S2_fjLj128EEEEELb1ELb1ELb0EEEvNS_9BwdParamsE --------------------------
	.section	.nv.shared._ZN10layer_norm31ln_parallel_residual_bwd_kernelINS_13Kernel_traitsI6__halfS2_S2_S2_fjLj512ELj1ELj4ELj1ELj16ENS_18Kernel_traits_baseILj512ES2_S2_S2_S2_fjLj128EEEEELb1ELb1ELb0EEEvNS_9BwdParamsE,"aw",@nobits
	.sectionflags	@""
	.align	16
	.zero		1024


//--------------------- .nv.shared._ZN10layer_norm22ln_bwd_finalize_kernelINS_22Kernel_traits_finalizeILj512E6__halfS2_S2_S2_fjLb0ELj1024ELj4ENS_18Kernel_traits_baseILj512ES2_S2_S2_S2_fjLj1024EEEEELb0ELb1EEEvNS_9BwdParamsE --------------------------
	.section	.nv.shared._ZN10layer_norm22ln_bwd_finalize_kernelINS_22Kernel_traits_finalizeILj512E6__halfS2_S2_S2_fjLb0ELj1024ELj4ENS_18Kernel_traits_baseILj512ES2_S2_S2_S2_fjLj1024EEEEELb0ELb1EEEvNS_9BwdParamsE,"aw",@nobits
	.sectionflags	@""
	.align	16
.nv.shared._ZN10layer_norm22ln_bwd_finalize_kernelINS_22Kernel_traits_finalizeILj512E6__halfS2_S2_S2_fjLb0ELj1024ELj4ENS_18Kernel_traits_baseILj512ES2_S2_S2_S2_fjLj1024EEEEELb0ELb1EEEvNS_9BwdParamsE:
	.zero		9472


//--------------------- .nv.shared._ZN10layer_norm40ln_parallel_residual_bwd_finalize_kernelINS_22Kernel_traits_finalizeILj512E6__halfS2_S2_S2_fjLb0ELj1024ELj4ENS_18Kernel_traits_baseILj512ES2_S2_S2_S2_fjLj1024EEEEELb1EEEvNS_9BwdParamsE --------------------------
	.section	.nv.shared._ZN10layer_norm40ln_parallel_residual_bwd_finalize_kernelINS_22Kernel_traits_finalizeILj512E6__halfS2_S2_S2_fjLb0ELj1024ELj4ENS_18Kernel_traits_baseILj512ES2_S2_S2_S2_fjLj1024EEEEELb1EEEvNS_9BwdParamsE,"aw",@nobits
	.sectionflags	@""
	.align	16
.nv.shared._ZN10layer_norm40ln_parallel_residual_bwd_finalize_kernelINS_22Kernel_traits_finalizeILj512E6__halfS2_S2_S2_fjLb0ELj1024ELj4ENS_18Kernel_traits_baseILj512ES2_S2_S2_S2_fjLj1024EEEEELb1EEEvNS_9BwdParamsE:
	.zero		17920


//--------------------- .nv.shared._ZN10layer_norm31ln_parallel_residual_bwd_kernelINS_13Kernel_traitsI6__halfS2_S2_S2_fjLj512ELj1ELj4ELj1ELj16ENS_18Kernel_traits_baseILj512ES2_S2_S2_S2_fjLj128EEEEELb1ELb1ELb1EEEvNS_9BwdParamsE --------------------------
	.section	.nv.shared._ZN10layer_norm31ln_parallel_residual_bwd_kernelINS_13Kernel_traitsI6__halfS2_S2_S2_fjLj512ELj1ELj4ELj1ELj16ENS_18Kernel_traits_baseILj512ES2_S2_S2_S2_fjLj128EEEEELb1ELb1ELb1EEEvNS_9BwdParamsE,"aw",@nobits
	.sectionflags	@""
	.align	16
	.zero		1024


//--------------------- .nv.shared._ZN10layer_norm31ln_parallel_residual_bwd_kernelINS_13Kernel_traitsIf13__nv_bfloat16S2_S2_fjLj512ELj1ELj4ELj1ELj16ENS_18Kernel_traits_baseILj512EfS2_S2_S2_fjLj128EEEEELb0ELb0ELb0EEEvNS_9BwdParamsE --------------------------
	.section	.nv.shared._ZN10layer_norm31ln_parallel_residual_bwd_kernelINS_13Kernel_traitsIf13__nv_bfloat16S2_S2_fjLj512ELj1ELj4ELj1ELj16ENS_18Kernel_traits_baseILj512EfS2_S2_S2_fjLj128EEEEELb0ELb0ELb0EEEvNS_9BwdParamsE,"aw",@nobits
	.sectionflags	@""
	.align	16
	.zero		1024


//--------------------- .nv.shared._ZN10layer_norm31ln_parallel_residual_bwd_kernelINS_13Kernel_traitsIf13__nv_bfloat16S2_S2_fjLj512ELj1ELj4ELj1ELj16ENS_18Kernel_traits_baseILj512EfS2_S2_S2_fjLj128EEEEELb0ELb0ELb1EEEvNS_9BwdParamsE --------------------------
	.section	.nv.shared._ZN10layer_norm31ln_parallel_residual_bwd_kernelINS_13Kernel_traitsIf13__nv_bfloat16S2_S2_fjLj512ELj1ELj4ELj1ELj16ENS_18Kernel_traits_baseILj512EfS2_S2_S2_fjLj128EEEEELb0ELb0ELb1EEEvNS_9BwdParamsE,"aw",@nobits
	.sectionflags	@""
	.align	16
	.zero		1024


//--------------------- .nv.shared._ZN10layer_norm31ln_parallel_residual_bwd_kernelINS_13Kernel_traitsIf13__nv_bfloat16S2_S2_fjLj512ELj1ELj4ELj1ELj16ENS_18Kernel_traits_baseILj512EfS2_S2_S2_fjLj128EEEEELb0ELb1ELb0EEEvNS_9BwdParamsE --------------------------
	.section	.nv.shared._ZN10layer_norm31ln_parallel_residual_bwd_kernelINS_13Kernel_traitsIf13__nv_bfloat16S2_S2_fjLj512ELj1ELj4ELj1ELj16ENS_18Kernel_traits_baseILj512EfS2_S2_S2_fjLj128EEEEELb0ELb1ELb0EEEvNS_9BwdParamsE,"aw",@nobits
	.sectionflags	@""
	.align	16
	.zero		1024


//--------------------- .nv.shared._ZN10layer_norm31ln_parallel_residual_bwd_kernelINS_13Kernel_traitsIf13__nv_bfloat16S2_S2_fjLj512ELj1ELj4ELj1ELj16ENS_18Kernel_traits_baseILj512EfS2_S2_S2_fjLj128EEEEELb0ELb1ELb1EEEvNS_9BwdParamsE --------------------------
	.section	.nv.shared._ZN10layer_norm31ln_parallel_residual_bwd_kernelINS_13Kernel_traitsIf13__nv_bfloat16S2_S2_fjLj512ELj1ELj4ELj1ELj16ENS_18Kernel_traits_baseILj512EfS2_S2_S2_fjLj128EEEEELb0ELb1ELb1EEEvNS_9BwdParamsE,"aw",@nobits
	.sectionflags	@""
	.align	16
	.zero		1024


//--------------------- .nv.shared._ZN10layer_norm31ln_parallel_residual_bwd_kernelINS_13Kernel_traitsIf13__nv_bfloat16S2_S2_fjLj512ELj1ELj4ELj1ELj16ENS_18Kernel_traits_baseILj512EfS2_S2_S2_fjLj128EEEEELb1ELb0ELb0EEEvNS_9BwdParamsE --------------------------
	.section	.nv.shared._ZN10layer_norm31ln_parallel_residual_bwd_kernelINS_13Kernel_traitsIf13__nv_bfloat16S2_S2_fjLj512ELj1ELj4ELj1ELj16ENS_18Kernel_traits_baseILj512EfS2_S2_S2_fjLj128EEEEELb1ELb0ELb0EEEvNS_9BwdParamsE,"aw",@nobits
	.sectionflags	@""
	.align	16
	.zero		1024


//--------------------- .nv.shared._ZN10layer_norm31ln_parallel_residual_bwd_kernelINS_13Kernel_traitsIf13__nv_bfloat16S2_S2_fjLj512ELj1ELj4ELj1ELj16ENS_18Kernel_traits_baseILj512EfS2_S2_S2_fjLj128EEEEELb1ELb0ELb1EEEvNS_9BwdParamsE --------------------------
	.section	.nv.shared._ZN10layer_norm31ln_parallel_residual_bwd_kernelINS_13Kernel_traitsIf13__nv_bfloat16S2_S2_fjLj512ELj1ELj4ELj1ELj16ENS_18Kernel_traits_baseILj512EfS2_S2_S2_fjLj128EEEEELb1ELb0ELb1EEEvNS_9BwdParamsE,"aw",@nobits
	.sectionflags	@""
	.align	16
	.zero		1024


//--------------------- .nv.shared._ZN10layer_norm22ln_bwd_finalize_kernelINS_22Kernel_traits_finalizeILj512Ef13__nv_bfloat16S2_S2_fjLb0ELj1024ELj4ENS_18Kernel_traits_baseILj512EfS2_S2_S2_fjLj1024EEEEELb0ELb0EEEvNS_9BwdParamsE --------------------------
	.section	.nv.shared._ZN10layer_norm22ln_bwd_finalize_kernelINS_22Kernel_traits_finalizeILj512Ef13__nv_bfloat16S2_S2_fjLb0ELj1024ELj4ENS_18Kernel_traits_baseILj512EfS2_S2_S2_fjLj1024EEEEELb0ELb0EEEvNS_9BwdParamsE,"aw",@nobits
	.sectionflags	@""
	.align	16
.nv.shared._ZN10layer_norm22ln_bwd_finalize_kernelINS_22Kernel_traits_finalizeILj512Ef13__nv_bfloat16S2_S2_fjLb0ELj1024ELj4ENS_18Kernel_traits_baseILj512EfS2_S2_S2_fjLj1024EEEEELb0ELb0EEEvNS_9BwdParamsE:
	.zero		9472


//--------------------- .nv.shared._ZN10layer_norm40ln_parallel_residual_bwd_finalize_kernelINS_22Kernel_traits_finalizeILj512Ef13__nv_bfloat16S2_S2_fjLb0ELj1024ELj4ENS_18Kernel_traits_baseILj512EfS2_S2_S2_fjLj1024EEEEELb0EEEvNS_9BwdParamsE --------------------------
	.section	.nv.shared._ZN10layer_norm40ln_parallel_residual_bwd_finalize_kernelINS_22Kernel_traits_finalizeILj512Ef13__nv_bfloat16S2_S2_fjLb0ELj1024ELj4ENS_18Kernel_traits_baseILj512EfS2_S2_S2_fjLj1024EEEEELb0EEEvNS_9BwdParamsE,"aw",@nobits
	.sectionflags	@""
	.align	16
.nv.shared._ZN10layer_norm40ln_parallel_residual_bwd_finalize_kernelINS_22Kernel_traits_finalizeILj512Ef13__nv_bfloat16S2_S2_fjLb0ELj1024ELj4ENS_18Kernel_traits_baseILj512EfS2_S2_S2_fjLj1024EEEEELb0EEEvNS_9BwdParamsE:
	.zero		17920


//--------------------- .nv.shared._ZN10layer_norm31ln_parallel_residual_bwd_kernelINS_13Kernel_traitsIf13__nv_bfloat16S2_S2_fjLj512ELj1ELj4ELj1ELj16ENS_18Kernel_traits_baseILj512EfS2_S2_S2_fjLj128EEEEELb1ELb1ELb0EEEvNS_9BwdParamsE --------------------------
	.section	.nv.shared._ZN10layer_norm31ln_parallel_residual_bwd_kernelINS_13Kernel_traitsIf13__nv_bfloat16S2_S2_fjLj512ELj1ELj4ELj1ELj16ENS_18Kernel_traits_baseILj512EfS2_S2_S2_fjLj128EEEEELb1ELb1ELb0EEEvNS_9BwdParamsE,"aw",@nobits
	.sectionflags	@""
	.align	16
	.zero		1024


//--------------------- .nv.shared._ZN10layer_norm22ln_bwd_finalize_kernelINS_22Kernel_traits_finalizeILj512Ef13__nv_bfloat16S2_S2_fjLb0ELj1024ELj4ENS_18Kernel_traits_baseILj512EfS2_S2_S2_fjLj1024EEEEELb0ELb1EEEvNS_9BwdParamsE --------------------------
	.section	.nv.shared._ZN10layer_norm22ln_bwd_finalize_kernelINS_22Kernel_traits_finalizeILj512Ef13__nv_bfloat16S2_S2_fjLb0ELj1024ELj4ENS_18Kernel_traits_baseILj512EfS2_S2_S2_fjLj1024EEEEELb0ELb1EEEvNS_9BwdParamsE,"aw",@nobits
	.sectionflags	@""
	.align	16
.nv.shared._ZN10layer_norm22ln_bwd_finalize_kernelINS_22Kernel_traits_finalizeILj512Ef13__nv_bfloat16S2_S2_fjLb0ELj1024ELj4ENS_18Kernel_traits_baseILj512EfS2_S2_S2_fjLj1024EEEEELb0ELb1EEEvNS_9BwdParamsE:
	.zero		9472


//--------------------- .nv.shared._ZN10layer_norm40ln_parallel_residual_bwd_finalize_kernelINS_22Kernel_traits_finalizeILj512Ef13__nv_bfloat16S2_S2_fjLb0ELj1024ELj4ENS_18Kernel_traits_baseILj512EfS2_S2_S2_fjLj1024EEEEELb1EEEvNS_9BwdParamsE --------------------------
	.section	.nv.shared._ZN10layer_norm40ln_parallel_residual_bwd_finalize_kernelINS_22Kernel_traits_finalizeILj512Ef13__nv_bfloat16S2_S2_fjLb0ELj1024ELj4ENS_18Kernel_traits_baseILj512EfS2_S2_S2_fjLj1024EEEEELb1EEEvNS_9BwdParamsE,"aw",@nobits
	.sectionflags	@""
	.align	16
.nv.shared._ZN10layer_norm40ln_parallel_residual_bwd_finalize_kernelINS_22Kernel_traits_finalizeILj512Ef13__nv_bfloat16S2_S2_fjLb0ELj1024ELj4ENS_18Kernel_traits_baseILj512EfS2_S2_S2_fjLj1024EEEEELb1EEEvNS_9BwdParamsE:
	.zero		17920


//--------------------- .nv.shared._ZN10layer_norm31ln_parallel_residual_bwd_kernelINS_13Kernel_traitsIf13__nv_bfloat16S2_S2_fjLj512ELj1ELj4ELj1ELj16ENS_18Kernel_traits_baseILj512EfS2_S2_S2_fjLj128EEEEELb1ELb1ELb1EEEvNS_9BwdParamsE --------------------------
	.section	.nv.shared._ZN10layer_norm31ln_parallel_residual_bwd_kernelINS_13Kernel_traitsIf13__nv_bfloat16S2_S2_fjLj512ELj1ELj4ELj1ELj16ENS_18Kernel_traits_baseILj512EfS2_S2_S2_fjLj128EEEEELb1ELb1ELb1EEEvNS_9BwdParamsE,"aw",@nobits
	.sectionflags	@""
	.align	16
	.zero		1024


//--------------------- .nv.shared._ZN10layer_norm31ln_parallel_residual_bwd_kernelINS_13Kernel_traitsI13__nv_bfloat16S2_fS2_fjLj512ELj1ELj4ELj1ELj16ENS_18Kernel_traits_baseILj512ES2_S2_fS2_fjLj128EEEEELb0ELb0ELb0EEEvNS_9BwdParamsE --------------------------
	.section	.nv.shared._ZN10layer_norm31ln_parallel_residual_bwd_kernelINS_13Kernel_traitsI13__nv_bfloat16S2_fS2_fjLj512ELj1ELj4ELj1ELj16ENS_18Kernel_traits_baseILj512ES2_S2_fS2_fjLj128EEEEELb0ELb0ELb0EEEvNS_9BwdParamsE,"aw",@nobits
	.sectionflags	@""
	.align	16
	.zero		1024


//--------------------- .nv.shared._ZN10layer_norm31ln_parallel_residual_bwd_kernelINS_13Kernel_traitsI13__nv_bfloat16S2_fS2_fjLj512ELj1ELj4ELj1ELj16ENS_18Kernel_traits_baseILj512ES2_S2_fS2_fjLj128EEEEELb0ELb0ELb1EEEvNS_9BwdParamsE --------------------------
	.section	.nv.shared._ZN10layer_norm31ln_parallel_residual_bwd_kernelINS_13Kernel_traitsI13__nv_bfloat16S2_fS2_fjLj512ELj1ELj4ELj1ELj16ENS_18Kernel_traits_baseILj512ES2_S2_fS2_fjLj128EEEEELb0ELb0ELb1EEEvNS_9BwdParamsE,"aw",@nobits
	.sectionflags	@""
	.align	16
	.zero		1024


//--------------------- .nv.shared._ZN10layer_norm31ln_parallel_residual_bwd_kernelINS_13Kernel_traitsI13__nv_bfloat16S2_fS2_fjLj512ELj1ELj4ELj1ELj16ENS_18Kernel_traits_baseILj512ES2_S2_fS2_fjLj128EEEEELb0ELb1ELb0EEEvNS_9BwdParamsE --------------------------
	.section	.nv.shared._ZN10layer_norm31ln_parallel_residual_bwd_kernelINS_13Kernel_traitsI13__nv_bfloat16S2_fS2_fjLj512ELj1ELj4ELj1ELj16ENS_18Kernel_traits_baseILj512ES2_S2_fS2_fjLj128EEEEELb0ELb1ELb0EEEvNS_9BwdParamsE,"aw",@nobits
	.sectionflags	@""
	.align	16
	.zero		1024


//--------------------- .nv.shared._ZN10layer_norm31ln_parallel_residual_bwd_kernelINS_13Kernel_traitsI13__nv_bfloat16S2_fS2_fjLj512ELj1ELj4ELj1ELj16ENS_18Kernel_traits_baseILj512ES2_S2_fS2_fjLj128EEEEELb0ELb1ELb1EEEvNS_9BwdParamsE --------------------------
	.section	.nv.shared._ZN10layer_norm31ln_parallel_residual_bwd_kernelINS_13Kernel_traitsI13__nv_bfloat16S2_fS2_fjLj512ELj1ELj4ELj1ELj16ENS_18Kernel_traits_baseILj512ES2_S2_fS2_fjLj128EEEEELb0ELb1ELb1EEEvNS_9BwdParamsE,"aw",@nobits
	.sectionflags	@""
	.align	16
	.zero		1024


//--------------------- .nv.shared._ZN10layer_norm31ln_parallel_residual_bwd_kernelINS_13Kernel_traitsI13__nv_bfloat16S2_fS2_fjLj512ELj1ELj4ELj1ELj16ENS_18Kernel_traits_baseILj512ES2_S2_fS2_fjLj128EEEEELb1ELb0ELb0EEEvNS_9BwdParamsE --------------------------
	.section	.nv.shared._ZN10layer_norm31ln_parallel_residual_bwd_kernelINS_13Kernel_traitsI13__nv_bfloat16S2_fS2_fjLj512ELj1ELj4ELj1ELj16ENS_18Kernel_traits_baseILj512ES2_S2_fS2_fjLj128EEEEELb1ELb0ELb0EEEvNS_9BwdParamsE,"aw",@nobits
	.sectionflags	@""
	.align	16
	.zero		1024


//--------------------- .nv.shared._ZN10layer_norm31ln_parallel_residual_bwd_kernelINS_13Kernel_traitsI13__nv_bfloat16S2_fS2_fjLj512ELj1ELj4ELj1ELj16ENS_18Kernel_traits_baseILj512ES2_S2_fS2_fjLj128EEEEELb1ELb0ELb1EEEvNS_9BwdParamsE --------------------------
	.section	.nv.shared._ZN10layer_norm31ln_parallel_residual_bwd_kernelINS_13Kernel_traitsI13__nv_bfloat16S2_fS2_fjLj512ELj1ELj4ELj1ELj16ENS_18Kernel_traits_baseILj512ES2_S2_fS2_fjLj128EEEEELb1ELb0ELb1EEEvNS_9BwdParamsE,"aw",@nobits
	.sectionflags	@""
	.align	16
	.zero		1024


//--------------------- .nv.shared._ZN10layer_norm22ln_bwd_finalize_kernelINS_22Kernel_traits_finalizeILj512E13__nv_bfloat16S2_fS2_fjLb0ELj1024ELj4ENS_18Kernel_traits_baseILj512ES2_S2_fS2_fjLj1024EEEEELb0ELb0EEEvNS_9BwdParamsE --------------------------
	.section	.nv.shared._ZN10layer_norm22ln_bwd_finalize_kernelINS_22Kernel_traits_finalizeILj512E13__nv_bfloat16S2_fS2_fjLb0ELj1024ELj4ENS_18Kernel_traits_baseILj512ES2_S2_fS2_fjLj1024EEEEELb0ELb0EEEvNS_9BwdParamsE,"aw",@nobits
	.sectionflags	@""
	.align	16
.nv.shared._ZN10layer_norm22ln_bwd_finalize_kernelINS_22Kernel_traits_finalizeILj512E13__nv_bfloat16S2_fS2_fjLb0ELj1024ELj4ENS_18Kernel_traits_baseILj512ES2_S2_fS2_fjLj1024EEEEELb0ELb0EEEvNS_9BwdParamsE:
	.zero		9472


//--------------------- .nv.shared._ZN10layer_norm40ln_parallel_residual_bwd_finalize_kernelINS_22Kernel_traits_finalizeILj512E13__nv_bfloat16S2_fS2_fjLb0ELj1024ELj4ENS_18Kernel_traits_baseILj512ES2_S2_fS2_fjLj1024EEEEELb0EEEvNS_9BwdParamsE --------------------------
	.section	.nv.shared._ZN10layer_norm40ln_parallel_residual_bwd_finalize_kernelINS_22Kernel_traits_finalizeILj512E13__nv_bfloat16S2_fS2_fjLb0ELj1024ELj4ENS_18Kernel_traits_baseILj512ES2_S2_fS2_fjLj1024EEEEELb0EEEvNS_9BwdParamsE,"aw",@nobits
	.sectionflags	@""
	.align	16
.nv.shared._ZN10layer_norm40ln_parallel_residual_bwd_finalize_kernelINS_22Kernel_traits_finalizeILj512E13__nv_bfloat16S2_fS2_fjLb0ELj1024ELj4ENS_18Kernel_traits_baseILj512ES2_S2_fS2_fjLj1024EEEEELb0EEEvNS_9BwdParamsE:
	.zero		17920


//--------------------- .nv.shared._ZN10layer_norm31ln_parallel_residual_bwd_kernelINS_13Kernel_traitsI13__nv_bfloat16S2_fS2_fjLj512ELj1ELj4ELj1ELj16ENS_18Kernel_traits_baseILj512ES2_S2_fS2_fjLj128EEEEELb1ELb1ELb0EEEvNS_9BwdParamsE --------------------------
	.section	.nv.shared._ZN10layer_norm31ln_parallel_residual_bwd_kernelINS_13Kernel_traitsI13__nv_bfloat16S2_fS2_fjLj512ELj1ELj4ELj1ELj16ENS_18Kernel_traits_baseILj512ES2_S2_fS2_fjLj128EEEEELb1ELb1ELb0EEEvNS_9BwdParamsE,"aw",@nobits
	.sectionflags	@""
	.align	16
	.zero		1024


//--------------------- .nv.shared._ZN10layer_norm22ln_bwd_finalize_kernelINS_22Kernel_traits_finalizeILj512E13__nv_bfloat16S2_fS2_fjLb0ELj1024ELj4ENS_18Kernel_traits_baseILj512ES2_S2_fS2_fjLj1024EEEEELb0ELb1EEEvNS_9BwdParamsE --------------------------
	.section	.nv.shared._ZN10layer_norm22ln_bwd_finalize_kernelINS_22Kernel_traits_finalizeILj512E13__nv_bfloat16S2_fS2_fjLb0ELj1024ELj4ENS_18Kernel_traits_baseILj512ES2_S2_fS2_fjLj1024EEEEELb0ELb1EEEvNS_9BwdParamsE,"aw",@nobits
	.sectionflags	@""
	.align	16
.nv.shared._ZN10layer_norm22ln_bwd_finalize_kernelINS_22Kernel_traits_finalizeILj512E13__nv_bfloat16S2_fS2_fjLb0ELj1024ELj4ENS_18Kernel_traits_baseILj512ES2_S2_fS2_fjLj1024EEEEELb0ELb1EEEvNS_9BwdParamsE:
	.zero		9472


//--------------------- .nv.shared._ZN10layer_norm40ln_parallel_residual_bwd_finalize_kernelINS_22Kernel_traits_finalizeILj512E13__nv_bfloat16S2_fS2_fjLb0ELj1024ELj4ENS_18Kernel_traits_baseILj512ES2_S2_fS2_fjLj1024EEEEELb1EEEvNS_9BwdParamsE --------------------------
	.section	.nv.shared._ZN10layer_norm40ln_parallel_residual_bwd_finalize_kernelINS_22Kernel_traits_finalizeILj512E13__nv_bfloat16S2_fS2_fjLb0ELj1024ELj4ENS_18Kernel_traits_baseILj512ES2_S2_fS2_fjLj1024EEEEELb1EEEvNS_9BwdParamsE,"aw",@nobits
	.sectionflags	@""
	.align	16
.nv.shared._ZN10layer_norm40ln_parallel_residual_bwd_finalize_kernelINS_22Kernel_traits_finalizeILj512E13__nv_bfloat16S2_fS2_fjLb0ELj1024ELj4ENS_18Kernel_traits_baseILj512ES2_S2_fS2_fjLj1024EEEEELb1EEEvNS_9BwdParamsE:
	.zero		17920


//--------------------- .nv.shared._ZN10layer_norm31ln_parallel_residual_bwd_kernelINS_13Kernel_traitsI13__nv_bfloat16S2_fS2_fjLj512ELj1ELj4ELj1ELj16ENS_18Kernel_traits_baseILj512ES2_S2_fS2_fjLj128EEEEELb1ELb1ELb1EEEvNS_9BwdParamsE --------------------------
	.section	.nv.shared._ZN10layer_norm31ln_parallel_residual_bwd_kernelINS_13Kernel_traitsI13__nv_bfloat16S2_fS2_fjLj512ELj1ELj4ELj1ELj16ENS_18Kernel_traits_baseILj512ES2_S2_fS2_fjLj128EEEEELb1ELb1ELb1EEEvNS_9BwdParamsE,"aw",@nobits
	.sectionflags	@""
	.align	16
	.zero		1024


//--------------------- .nv.shared._ZN10layer_norm31ln_parallel_residual_bwd_kernelINS_13Kernel_traitsIf13__nv_bfloat16fS2_fjLj512ELj1ELj4ELj1ELj16ENS_18Kernel_traits_baseILj512EfS2_fS2_fjLj128EEEEELb0ELb0ELb0EEEvNS_9BwdParamsE --------------------------
	.section	.nv.shared._ZN10layer_norm31ln_parallel_residual_bwd_kernelINS_13Kernel_traitsIf13__nv_bfloat16fS2_fjLj512ELj1ELj4ELj1ELj16ENS_18Kernel_traits_baseILj512EfS2_fS2_fjLj128EEEEELb0ELb0ELb0EEEvNS_9BwdParamsE,"aw",@nobits
	.sectionflags	@""
	.align	16
	.zero		1024


//--------------------- .nv.shared._ZN10layer_norm31ln_parallel_residual_bwd_kernelINS_13Kernel_traitsIf13__nv_bfloat16fS2_fjLj512ELj1ELj4ELj1ELj16ENS_18Kernel_traits_baseILj512EfS2_fS2_fjLj128EEEEELb0ELb0ELb1EEEvNS_9BwdParamsE --------------------------
	.section	.nv.shared._ZN10layer_norm31ln_parallel_residual_bwd_kernelINS_13Kernel_traitsIf13__nv_bfloat16fS2_fjLj512ELj1ELj4ELj1ELj16ENS_18Kernel_traits_baseILj512EfS2_fS2_fjLj128EEEEELb0ELb0ELb1EEEvNS_9BwdParamsE,"aw",@nobits
	.sectionflags	@""
	.align	16
	.zero		1024


//--------------------- .nv.shared._ZN10layer_norm31ln_parallel_residual_bwd_kernelINS_13Kernel_traitsIf13__nv_bfloat16fS2_fjLj512ELj1ELj4ELj1ELj16ENS_18Kernel_traits_baseILj512EfS2_fS2_fjLj128EEEEELb0ELb1ELb0EEEvNS_9BwdParamsE --------------------------
	.section	.nv.shared._ZN10layer_norm31ln_parallel_residual_bwd_kernelINS_13Kernel_traitsIf13__nv_bfloat16fS2_fjLj512ELj1ELj4ELj1ELj16ENS_18Kernel_traits_baseILj512EfS2_fS2_fjLj128EEEEELb0ELb1ELb0EEEvNS_9BwdParamsE,"aw",@nobits
	.sectionflags	@""
	.align	16
	.zero		1024


//--------------------- .nv.shared._ZN10layer_norm31ln_parallel_residual_bwd_kernelINS_13Kernel_traitsIf13__nv_bfloat16fS2_fjLj512ELj1ELj4ELj1ELj16ENS_18Kernel_traits_baseILj512EfS2_fS2_fjLj128EEEEELb0ELb1ELb1EEEvNS_9BwdParamsE --------------------------
	.section	.nv.shared._ZN10layer_norm31ln_parallel_residual_bwd_kernelINS_13Kernel_traitsIf13__nv_bfloat16fS2_fjLj512ELj1ELj4ELj1ELj16ENS_18Kernel_traits_baseILj512EfS2_fS2_fjLj128EEEEELb0ELb1ELb1EEEvNS_9BwdParamsE,"aw",@nobits
	.sectionflags	@""
	.align	16
	.zero		1024


//--------------------- .nv.shared._ZN10layer_norm31ln_parallel_residual_bwd_kernelINS_13Kernel_traitsIf13__nv_bfloat16fS2_fjLj512ELj1ELj4ELj1ELj16ENS_18Kernel_traits_baseILj512EfS2_fS2_fjLj128EEEEELb1ELb0ELb0EEEvNS_9BwdParamsE --------------------------
	.section	.nv.shared._ZN10layer_norm31ln_parallel_residual_bwd_kernelINS_13Kernel_traitsIf13__nv_bfloat16fS2_fjLj512ELj1ELj4ELj1ELj16ENS_18Kernel_traits_baseILj512EfS2_fS2_fjLj128EEEEELb1ELb0ELb0EEEvNS_9BwdParamsE,"aw",@nobits
	.sectionflags	@""
	.align	16
	.zero		1024


//--------------------- .nv.shared._ZN10layer_norm31ln_parallel_residual_bwd_kernelINS_13Kernel_traitsIf13__nv_bfloat16fS2_fjLj512ELj1ELj4ELj1ELj16ENS_18Kernel_traits_baseILj512EfS2_fS2_fjLj128EEEEELb1ELb0ELb1EEEvNS_9BwdParamsE --------------------------
	.section	.nv.shared._ZN10layer_norm31ln_parallel_residual_bwd_kernelINS_13Kernel_traitsIf13__nv_bfloat16fS2_fjLj512ELj1ELj4ELj1ELj16ENS_18Kernel_traits_baseILj512EfS2_fS2_fjLj128EEEEELb1ELb0ELb1EEEvNS_9BwdParamsE,"aw",@nobits
	.sectionflags	@""
	.align	16
	.zero		1024


//--------------------- .nv.shared._ZN10layer_norm22ln_bwd_finalize_kernelINS_22Kernel_traits_finalizeILj512Ef13__nv_bfloat16fS2_fjLb0ELj1024ELj4ENS_18Kernel_traits_baseILj512EfS2_fS2_fjLj1024EEEEELb0ELb0EEEvNS_9BwdParamsE --------------------------
	.section	.nv.shared._ZN10layer_norm22ln_bwd_finalize_kernelINS_22Kernel_traits_finalizeILj512Ef13__nv_bfloat16fS2_fjLb0ELj1024ELj4ENS_18Kernel_traits_baseILj512EfS2_fS2_fjLj1024EEEEELb0ELb0EEEvNS_9BwdParamsE,"aw",@nobits
	.sectionflags	@""
	.align	16
.nv.shared._ZN10layer_norm22ln_bwd_finalize_kernelINS_22Kernel_traits_finalizeILj512Ef13__nv_bfloat16fS2_fjLb0ELj1024ELj4ENS_18Kernel_traits_baseILj512EfS2_fS2_fjLj1024EEEEELb0ELb0EEEvNS_9BwdParamsE:
	.zero		9472


//--------------------- .nv.shared._ZN10layer_norm40ln_parallel_residual_bwd_finalize_kernelINS_22Kernel_traits_finalizeILj512Ef13__nv_bfloat16fS2_fjLb0ELj1024ELj4ENS_18Kernel_traits_baseILj512EfS2_fS2_fjLj1024EEEEELb0EEEvNS_9BwdParamsE --------------------------
	.section	.nv.shared._ZN10layer_norm40ln_parallel_residual_bwd_finalize_kernelINS_22Kernel_traits_finalizeILj512Ef13__nv_bfloat16fS2_fjLb0ELj1024ELj4ENS_18Kernel_traits_baseILj512EfS2_fS2_fjLj1024EEEEELb0EEEvNS_9BwdParamsE,"aw",@nobits
	.sectionflags	@""
	.align	16
.nv.shared._ZN10layer_norm40ln_parallel_residual_bwd_finalize_kernelINS_22Kernel_traits_finalizeILj512Ef13__nv_bfloat16fS2_fjLb0ELj1024ELj4ENS_18Kernel_traits_baseILj512EfS2_fS2_fjLj1024EEEEELb0EEEvNS_9BwdParamsE:
	.zero		17920


//--------------------- .nv.shared._ZN10layer_norm31ln_parallel_residual_bwd_kernelINS_13Kernel_traitsIf13__nv_bfloat16fS2_fjLj512ELj1ELj4ELj1ELj16ENS_18Kernel_traits_baseILj512EfS2_fS2_fjLj128EEEEELb1ELb1ELb0EEEvNS_9BwdParamsE --------------------------
	.section	.nv.shared._ZN10layer_norm31ln_parallel_residual_bwd_kernelINS_13Kernel_traitsIf13__nv_bfloat16fS2_fjLj512ELj1ELj4ELj1ELj16ENS_18Kernel_traits_baseILj512EfS2_fS2_fjLj128EEEEELb1ELb1ELb0EEEvNS_9BwdParamsE,"aw",@nobits
	.sectionflags	@""
	.align	16
	.zero		1024


//--------------------- .nv.shared._ZN10layer_norm22ln_bwd_finalize_kernelINS_22Kernel_traits_finalizeILj512Ef13__nv_bfloat16fS2_fjLb0ELj1024ELj4ENS_18Kernel_traits_baseILj512EfS2_fS2_fjLj1024EEEEELb0ELb1EEEvNS_9BwdParamsE --------------------------
	.section	.nv.shared._ZN10layer_norm22ln_bwd_finalize_kernelINS_22Kernel_traits_finalizeILj512Ef13__nv_bfloat16fS2_fjLb0ELj1024ELj4ENS_18Kernel_traits_baseILj512EfS2_fS2_fjLj1024EEEEELb0ELb1EEEvNS_9BwdParamsE,"aw",@nobits
	.sectionflags	@""
	.align	16
.nv.shared._ZN10layer_norm22ln_bwd_finalize_kernelINS_22Kernel_traits_finalizeILj512Ef13__nv_bfloat16fS2_fjLb0ELj1024ELj4ENS_18Kernel_traits_baseILj512EfS2_fS2_fjLj1024EEEEELb0ELb1EEEvNS_9BwdParamsE:
	.zero		9472


//--------------------- .nv.shared._ZN10layer_norm40ln_parallel_residual_bwd_finalize_kernelINS_22Kernel_traits_finalizeILj512Ef13__nv_bfloat16fS2_fjLb0ELj1024ELj4ENS_18Kernel_traits_baseILj512EfS2_fS2_fjLj1024EEEEELb1EEEvNS_9BwdParamsE --------------------------
	.section	.nv.shared._ZN10layer_norm40ln_parallel_residual_bwd_finalize_kernelINS_22Kernel_traits_finalizeILj512Ef13__nv_bfloat16fS2_fjLb0ELj1024ELj4ENS_18Kernel_traits_baseILj512EfS2_fS2_fjLj1024EEEEELb1EEEvNS_9BwdParamsE,"aw",@nobits
	.sectionflags	@""
	.align	16
.nv.shared._ZN10layer_norm40ln_parallel_residual_bwd_finalize_kernelINS_22Kernel_traits_finalizeILj512Ef13__nv_bfloat16fS2_fjLb0ELj1024ELj4ENS_18Kernel_traits_baseILj512EfS2_fS2_fjLj1024EEEEELb1EEEvNS_9BwdParamsE:
	.zero		17920


//--------------------- .nv.shared._ZN10layer_norm31ln_parallel_residual_bwd_kernelINS_13Kernel_traitsIf13__nv_bfloat16fS2_fjLj512ELj1ELj4ELj1ELj16ENS_18Kernel_traits_baseILj512EfS2_fS2_fjLj128EEEEELb1ELb1ELb1EEEvNS_9BwdParamsE --------------------------
	.section	.nv.shared._ZN10layer_norm31ln_parallel_residual_bwd_kernelINS_13Kernel_traitsIf13__nv_bfloat16fS2_fjLj512ELj1ELj4ELj1ELj16ENS_18Kernel_traits_baseILj512EfS2_fS2_fjLj128EEEEELb1ELb1ELb1EEEvNS_9BwdParamsE,"aw",@nobits
	.sectionflags	@""
	.align	16
	.zero		1024


//--------------------- .nv.shared._ZN10layer_norm31ln_parallel_residual_bwd_kernelINS_13Kernel_traitsIf6__halfS2_S2_fjLj512ELj1ELj4ELj1ELj16ENS_18Kernel_traits_baseILj512EfS2_S2_S2_fjLj128EEEEELb0ELb0ELb0EEEvNS_9BwdParamsE --------------------------
	.section	.nv.shared._ZN10layer_norm31ln_parallel_residual_bwd_kernelINS_13Kernel_traitsIf6__halfS2_S2_fjLj512ELj1ELj4ELj1ELj16ENS_18Kernel_traits_baseILj512EfS2_S2_S2_fjLj128EEEEELb0ELb0ELb0EEEvNS_9BwdParamsE,"aw",@nobits
	.sectionflags	@""
	.align	16
	.zero		1024


//--------------------- .nv.shared._ZN10layer_norm31ln_parallel_residual_bwd_kernelINS_13Kernel_traitsIf6__halfS2_S2_fjLj512ELj1ELj4ELj1ELj16ENS_18Kernel_traits_baseILj512EfS2_S2_S2_fjLj128EEEEELb0ELb0ELb1EEEvNS_9BwdParamsE --------------------------
	.section	.nv.shared._ZN10layer_norm31ln_parallel_residual_bwd_kernelINS_13Kernel_traitsIf6__halfS2_S2_fjLj512ELj1ELj4ELj1ELj16ENS_18Kernel_traits_baseILj512EfS2_S2_S2_fjLj128EEEEELb0ELb0ELb1EEEvNS_9BwdParamsE,"aw",@nobits
	.sectionflags	@""
	.align	16
	.zero		1024


//--------------------- .nv.shared._ZN10layer_norm31ln_parallel_residual_bwd_kernelINS_13Kernel_traitsIf6__halfS2_S2_fjLj512ELj1ELj4ELj1ELj16ENS_18Kernel_traits_baseILj512EfS2_S2_S2_fjLj128EEEEELb0ELb1ELb0EEEvNS_9BwdParamsE --------------------------
	.section	.nv.shared._ZN10layer_norm31ln_parallel_residual_bwd_kernelINS_13Kernel_traitsIf6__halfS2_S2_fjLj512ELj1ELj4ELj1ELj16ENS_18Kernel_traits_baseILj512EfS2_S2_S2_fjLj128EEEEELb0ELb1ELb0EEEvNS_9BwdParamsE,"aw",@nobits
	.sectionflags	@""
	.align	16
	.zero		1024


//--------------------- .nv.shared._ZN10layer_norm31ln_parallel_residual_bwd_kernelINS_13Kernel_traitsIf6__halfS2_S2_fjLj512ELj1ELj4ELj1ELj16ENS_18Kernel_traits_baseILj512EfS2_S2_S2_fjLj128EEEEELb0ELb1ELb1EEEvNS_9BwdParamsE --------------------------
	.section	.nv.shared._ZN10layer_norm31ln_parallel_residual_bwd_kernelINS_13Kernel_traitsIf6__halfS2_S2_fjLj512ELj1ELj4ELj1ELj16ENS_18Kernel_traits_baseILj512EfS2_S2_S2_fjLj128EEEEELb0ELb1ELb1EEEvNS_9BwdParamsE,"aw",@nobits
	.sectionflags	@""
	.align	16
	.zero		1024


//--------------------- .nv.shared._ZN10layer_norm31ln_parallel_residual_bwd_kernelINS_13Kernel_traitsIf6__halfS2_S2_fjLj512ELj1ELj4ELj1ELj16ENS_18Kernel_traits_baseILj512EfS2_S2_S2_fjLj128EEEEELb1ELb0ELb0EEEvNS_9BwdParamsE --------------------------
	.section	.nv.shared._ZN10layer_norm31ln_parallel_residual_bwd_kernelINS_13Kernel_traitsIf6__halfS2_S2_fjLj512ELj1ELj4ELj1ELj16ENS_18Kernel_traits_baseILj512EfS2_S2_S2_fjLj128EEEEELb1ELb0ELb0EEEvNS_9BwdParamsE,"aw",@nobits
	.sectionflags	@""
	.align	16
	.zero		1024


//--------------------- .nv.shared._ZN10layer_norm31ln_parallel_residual_bwd_kernelINS_13Kernel_traitsIf6__halfS2_S2_fjLj512ELj1ELj4ELj1ELj16ENS_18Kernel_traits_baseILj512EfS2_S2_S2_fjLj128EEEEELb1ELb0ELb1EEEvNS_9BwdParamsE --------------------------
	.section	.nv.shared._ZN10layer_norm31ln_parallel_residual_bwd_kernelINS_13Kernel_traitsIf6__halfS2_S2_fjLj512ELj1ELj4ELj1ELj16ENS_18Kernel_traits_baseILj512EfS2_S2_S2_fjLj128EEEEELb1ELb0ELb1EEEvNS_9BwdParamsE,"aw",@nobits
	.sectionflags	@""
	.align	16
	.zero		1024


//--------------------- .nv.shared._ZN10layer_norm22ln_bwd_finalize_kernelINS_22Kernel_traits_finalizeILj512Ef6__halfS2_S2_fjLb0ELj1024ELj4ENS_18Kernel_traits_baseILj512EfS2_S2_S2_fjLj1024EEEEELb0ELb0EEEvNS_9BwdParamsE --------------------------
	.section	.nv.shared._ZN10layer_norm22ln_bwd_finalize_kernelINS_22Kernel_traits_finalizeILj512Ef6__halfS2_S2_fjLb0ELj1024ELj4ENS_18Kernel_traits_baseILj512EfS2_S2_S2_fjLj1024EEEEELb0ELb0EEEvNS_9BwdParamsE,"aw",@nobits
	.sectionflags	@""
	.align	16
.nv.shared._ZN10layer_norm22ln_bwd_finalize_kernelINS_22Kernel_traits_finalizeILj512Ef6__halfS2_S2_fjLb0ELj1024ELj4ENS_18Kernel_traits_baseILj512EfS2_S2_S2_fjLj1024EEEEELb0ELb0EEEvNS_9BwdParamsE:
	.zero		9472


//--------------------- .nv.shared._ZN10layer_norm40ln_parallel_residual_bwd_finalize_kernelINS_22Kernel_traits_finalizeILj512Ef6__halfS2_S2_fjLb0ELj1024ELj4ENS_18Kernel_traits_baseILj512EfS2_S2_S2_fjLj1024EEEEELb0EEEvNS_9BwdParamsE --------------------------
	.section	.nv.shared._ZN10layer_norm40ln_parallel_residual_bwd_finalize_kernelINS_22Kernel_traits_finalizeILj512Ef6__halfS2_S2_fjLb0ELj1024ELj4ENS_18Kernel_traits_baseILj512EfS2_S2_S2_fjLj1024EEEEELb0EEEvNS_9BwdParamsE,"aw",@nobits
	.sectionflags	@""
	.align	16
.nv.shared._ZN10layer_norm40ln_parallel_residual_bwd_finalize_kernelINS_22Kernel_traits_finalizeILj512Ef6__halfS2_S2_fjLb0ELj1024ELj4ENS_18Kernel_traits_baseILj512EfS2_S2_S2_fjLj1024EEEEELb0EEEvNS_9BwdParamsE:
	.zero		17920


//--------------------- .nv.shared._ZN10layer_norm31ln_parallel_residual_bwd_kernelINS_13Kernel_traitsIf6__halfS2_S2_fjLj512ELj1ELj4ELj1ELj16ENS_18Kernel_traits_baseILj512EfS2_S2_S2_fjLj128EEEEELb1ELb1ELb0EEEvNS_9BwdParamsE --------------------------
	.section	.nv.shared._ZN10layer_norm31ln_parallel_residual_bwd_kernelINS_13Kernel_traitsIf6__halfS2_S2_fjLj512ELj1ELj4ELj1ELj16ENS_18Kernel_traits_baseILj512EfS2_S2_S2_fjLj128EEEEELb1ELb1ELb0EEEvNS_9BwdParamsE,"aw",@nobits
	.sectionflags	@""
	.align	16
	.zero		1024


//--------------------- .nv.shared._ZN10layer_norm22ln_bwd_finalize_kernelINS_22Kernel_traits_finalizeILj512Ef6__halfS2_S2_fjLb0ELj1024ELj4ENS_18Kernel_traits_baseILj512EfS2_S2_S2_fjLj1024EEEEELb0ELb1EEEvNS_9BwdParamsE --------------------------
	.section	.nv.shared._ZN10layer_norm22ln_bwd_finalize_kernelINS_22Kernel_traits_finalizeILj512Ef6__halfS2_S2_fjLb0ELj1024ELj4ENS_18Kernel_traits_baseILj512EfS2_S2_S2_fjLj1024EEEEELb0ELb1EEEvNS_9BwdParamsE,"aw",@nobits
	.sectionflags	@""
	.align	16
.nv.shared._ZN10layer_norm22ln_bwd_finalize_kernelINS_22Kernel_traits_finalizeILj512Ef6__halfS2_S2_fjLb0ELj1024ELj4ENS_18Kernel_traits_baseILj512EfS2_S2_S2_fjLj1024EEEEELb0ELb1EEEvNS_9BwdParamsE:
	.zero		9472


//--------------------- .nv.shared._ZN10layer_norm40ln_parallel_residual_bwd_finalize_kernelINS_22Kernel_traits_finalizeILj512Ef6__halfS2_S2_fjLb0ELj1024ELj4ENS_18Kernel_traits_baseILj512EfS2_S2_S2_fjLj1024EEEEELb1EEEvNS_9BwdParamsE --------------------------
	.section	.nv.shared._ZN10layer_norm40ln_parallel_residual_bwd_finalize_kernelINS_22Kernel_traits_finalizeILj512Ef6__halfS2_S2_fjLb0ELj1024ELj4ENS_18Kernel_traits_baseILj512EfS2_S2_S2_fjLj1024EEEEELb1EEEvNS_9BwdParamsE,"aw",@nobits
	.sectionflags	@""
	.align	16
.nv.shared._ZN10layer_norm40ln_parallel_residual_bwd_finalize_kernelINS_22Kernel_traits_finalizeILj512Ef6__halfS2_S2_fjLb0ELj1024ELj4ENS_18Kernel_traits_baseILj512EfS2_S2_S2_fjLj1024EEEEELb1EEEvNS_9BwdParamsE:
	.zero		17920


//--------------------- .nv.shared._ZN10layer_norm31ln_parallel_residual_bwd_kernelINS_13Kernel_traitsIf6__halfS2_S2_fjLj512ELj1ELj4ELj1ELj16ENS_18Kernel_traits_baseILj512EfS2_S2_S2_fjLj128EEEEELb1ELb1ELb1EEEvNS_9BwdParamsE --------------------------
	.section	.nv.shared._ZN10layer_norm31ln_parallel_residual_bwd_kernelINS_13Kernel_traitsIf6__halfS2_S2_fjLj512ELj1ELj4ELj1ELj16ENS_18Kernel_traits_baseILj512EfS2_S2_S2_fjLj128EEEEELb1ELb1ELb1EEEvNS_9BwdParamsE,"aw",@nobits
	.sectionflags	@""
	.align	16
	.zero		1024


//--------------------- .nv.shared._ZN10layer_norm31ln_parallel_residual_bwd_kernelINS_13Kernel_traitsI6__halfS2_fS2_fjLj512ELj1ELj4ELj1ELj16ENS_18Kernel_traits_baseILj512ES2_S2_fS2_fjLj128EEEEELb0ELb0ELb0EEEvNS_9BwdParamsE --------------------------
	.section	.nv.shared._ZN10layer_norm31ln_parallel_residual_bwd_kernelINS_13Kernel_traitsI6__halfS2_fS2_fjLj512ELj1ELj4ELj1ELj16ENS_18Kernel_traits_baseILj512ES2_S2_fS2_fjLj128EEEEELb0ELb0ELb0EEEvNS_9BwdParamsE,"aw",@nobits
	.sectionflags	@""
	.align	16
	.zero		1024


//--------------------- .nv.shared._ZN10layer_norm31ln_parallel_residual_bwd_kernelINS_13Kernel_traitsI6__halfS2_fS2_fjLj512ELj1ELj4ELj1ELj16ENS_18Kernel_traits_baseILj512ES2_S2_fS2_fjLj128EEEEELb0ELb0ELb1EEEvNS_9BwdParamsE --------------------------
	.section	.nv.shared._ZN10layer_norm31ln_parallel_residual_bwd_kernelINS_13Kernel_traitsI6__halfS2_fS2_fjLj512ELj1ELj4ELj1ELj16ENS_18Kernel_traits_baseILj512ES2_S2_fS2_fjLj128EEEEELb0ELb0ELb1EEEvNS_9BwdParamsE,"aw",@nobits
	.sectionflags	@""
	.align	16
	.zero		1024


//--------------------- .nv.shared._ZN10layer_norm31ln_parallel_residual_bwd_kernelINS_13Kernel_traitsI6__halfS2_fS2_fjLj512ELj1ELj4ELj1ELj16ENS_18Kernel_traits_baseILj512ES2_S2_fS2_fjLj128EEEEELb0ELb1ELb0EEEvNS_9BwdParamsE --------------------------
	.section	.nv.shared._ZN10layer_norm31ln_parallel_residual_bwd_kernelINS_13Kernel_traitsI6__halfS2_fS2_fjLj512ELj1ELj4ELj1ELj16ENS_18Kernel_traits_baseILj512ES2_S2_fS2_fjLj128EEEEELb0ELb1ELb0EEEvNS_9BwdParamsE,"aw",@nobits
	.sectionflags	@""
	.align	16
	.zero		1024


//--------------------- .nv.shared._ZN10layer_norm31ln_parallel_residual_bwd_kernelINS_13Kernel_traitsI6__halfS2_fS2_fjLj512ELj1ELj4ELj1ELj16ENS_18Kernel_traits_baseILj512ES2_S2_fS2_fjLj128EEEEELb0ELb1ELb1EEEvNS_9BwdParamsE --------------------------
	.section	.nv.shared._ZN10layer_norm31ln_parallel_residual_bwd_kernelINS_13Kernel_traitsI6__halfS2_fS2_fjLj512ELj1ELj4ELj1ELj16ENS_18Kernel_traits_baseILj512ES2_S2_fS2_fjLj128EEEEELb0ELb1ELb1EEEvNS_9BwdParamsE,"aw",@nobits
	.sectionflags	@""
	.align	16
	.zero		1024


//--------------------- .nv.shared._ZN10layer_norm31ln_parallel_residual_bwd_kernelINS_13Kernel_traitsI6__halfS2_fS2_fjLj512ELj1ELj4ELj1ELj16ENS_18Kernel_traits_baseILj512ES2_S2_fS2_fjLj128EEEEELb1ELb0ELb0EEEvNS_9BwdParamsE --------------------------
	.section	.nv.shared._ZN10layer_norm31ln_parallel_residual_bwd_kernelINS_13Kernel_traitsI6__halfS2_fS2_fjLj512ELj1ELj4ELj1ELj16ENS_18Kernel_traits_baseILj512ES2_S2_fS2_fjLj128EEEEELb1ELb0ELb0EEEvNS_9BwdParamsE,"aw",@nobits
	.sectionflags	@""
	.align	16
	.zero		1024


//--------------------- .nv.shared._ZN10layer_norm31ln_parallel_residual_bwd_kernelINS_13Kernel_traitsI6__halfS2_fS2_fjLj512ELj1ELj4ELj1ELj16ENS_18Kernel_traits_baseILj512ES2_S2_fS2_fjLj128EEEEELb1ELb0ELb1EEEvNS_9BwdParamsE --------------------------
	.section	.nv.shared._ZN10layer_norm31ln_parallel_residual_bwd_kernelINS_13Kernel_traitsI6__halfS2_fS2_fjLj512ELj1ELj4ELj1ELj16ENS_18Kernel_traits_baseILj512ES2_S2_fS2_fjLj128EEEEELb1ELb0ELb1EEEvNS_9BwdParamsE,"aw",@nobits
	.sectionflags	@""
	.align	16
	.zero		1024


//--------------------- .nv.shared._ZN10layer_norm22ln_bwd_finalize_kernelINS_22Kernel_traits_finalizeILj512E6__halfS2_fS2_fjLb0ELj1024ELj4ENS_18Kernel_traits_baseILj512ES2_S2_fS2_fjLj1024EEEEELb0ELb0EEEvNS_9BwdParamsE --------------------------
	.section	.nv.shared._ZN10layer_norm22ln_bwd_finalize_kernelINS_22Kernel_traits_finalizeILj512E6__halfS2_fS2_fjLb0ELj1024ELj4ENS_18Kernel_traits_baseILj512ES2_S2_fS2_fjLj1024EEEEELb0ELb0EEEvNS_9BwdParamsE,"aw",@nobits
	.sectionflags	@""
	.align	16
.nv.shared._ZN10layer_norm22ln_bwd_finalize_kernelINS_22Kernel_traits_finalizeILj512E6__halfS2_fS2_fjLb0ELj1024ELj4ENS_18Kernel_traits_baseILj512ES2_S2_fS2_fjLj1024EEEEELb0ELb0EEEvNS_9BwdParamsE:
	.zero		9472


//--------------------- .nv.shared._ZN10layer_norm40ln_parallel_residual_bwd_finalize_kernelINS_22Kernel_traits_finalizeILj512E6__halfS2_fS2_fjLb0ELj1024ELj4ENS_18Kernel_traits_baseILj512ES2_S2_fS2_fjLj1024EEEEELb0EEEvNS_9BwdParamsE --------------------------
	.section	.nv.shared._ZN10layer_norm40ln_parallel_residual_bwd_finalize_kernelINS_22Kernel_traits_finalizeILj512E6__halfS2_fS2_fjLb0ELj1024ELj4ENS_18Kernel_traits_baseILj512ES2_S2_fS2_fjLj1024EEEEELb0EEEvNS_9BwdParamsE,"aw",@nobits
	.sectionflags	@""
	.align	16
.nv.shared._ZN10layer_norm40ln_parallel_residual_bwd_finalize_kernelINS_22Kernel_traits_finalizeILj512E6__halfS2_fS2_fjLb0ELj1024ELj4ENS_18Kernel_traits_baseILj512ES2_S2_fS2_fjLj1024EEEEELb0EEEvNS_9BwdParamsE:
	.zero		17920


//--------------------- .nv.shared._ZN10layer_norm31ln_parallel_residual_bwd_kernelINS_13Kernel_traitsI6__halfS2_fS2_fjLj512ELj1ELj4ELj1ELj16ENS_18Kernel_traits_baseILj512ES2_S2_fS2_fjLj128EEEEELb1ELb1ELb0EEEvNS_9BwdParamsE --------------------------
	.section	.nv.shared._ZN10layer_norm31ln_parallel_residual_bwd_kernelINS_13Kernel_traitsI6__halfS2_fS2_fjLj512ELj1ELj4ELj1ELj16ENS_18Kernel_traits_baseILj512ES2_S2_fS2_fjLj128EEEEELb1ELb1ELb0EEEvNS_9BwdParamsE,"aw",@nobits
	.sectionflags	@""
	.align	16
	.zero		1024


//--------------------- .nv.shared._ZN10layer_norm22ln_bwd_finalize_kernelINS_22Kernel_traits_finalizeILj512E6__halfS2_fS2_fjLb0ELj1024ELj4ENS_18Kernel_traits_baseILj512ES2_S2_fS2_fjLj1024EEEEELb0ELb1EEEvNS_9BwdParamsE --------------------------
	.section	.nv.shared._ZN10layer_norm22ln_bwd_finalize_kernelINS_22Kernel_traits_finalizeILj512E6__halfS2_fS2_fjLb0ELj1024ELj4ENS_18Kernel_traits_baseILj512ES2_S2_fS2_fjLj1024EEEEELb0ELb1EEEvNS_9BwdParamsE,"aw",@nobits
	.sectionflags	@""
	.align	16
.nv.shared._ZN10layer_norm22ln_bwd_finalize_kernelINS_22Kernel_traits_finalizeILj512E6__halfS2_fS2_fjLb0ELj1024ELj4ENS_18Kernel_traits_baseILj512ES2_S2_fS2_fjLj1024EEEEELb0ELb1EEEvNS_9BwdParamsE:
	.zero		9472


//--------------------- .nv.shared._ZN10layer_norm40ln_parallel_residual_bwd_finalize_kernelINS_22Kernel_traits_finalizeILj512E6__halfS2_fS2_fjLb0ELj1024ELj4ENS_18Kernel_traits_baseILj512ES2_S2_fS2_fjLj1024EEEEELb1EEEvNS_9BwdParamsE --------------------------
	.section	.nv.shared._ZN10layer_norm40ln_parallel_residual_bwd_finalize_kernelINS_22Kernel_traits_finalizeILj512E6__halfS2_fS2_fjLb0ELj1024ELj4ENS_18Kernel_traits_baseILj512ES2_S2_fS2_fjLj1024EEEEELb1EEEvNS_9BwdParamsE,"aw",@nobits
	.sectionflags	@""
	.align	16
.nv.shared._ZN10layer_norm40ln_parallel_residual_bwd_finalize_kernelINS_22Kernel_traits_finalizeILj512E6__halfS2_fS2_fjLb0ELj1024ELj4ENS_18Kernel_traits_baseILj512ES2_S2_fS2_fjLj1024EEEEELb1EEEvNS_9BwdParamsE:
	.zero		17920


//--------------------- .nv.shared._ZN10layer_norm31ln_parallel_residual_bwd_kernelINS_13Kernel_traitsI6__halfS2_fS2_fjLj512ELj1ELj4ELj1ELj16ENS_18Kernel_traits_baseILj512ES2_S2_fS2_fjLj128EEEEELb1ELb1ELb1EEEvNS_9BwdParamsE --------------------------
	.section	.nv.shared._ZN10layer_norm31ln_parallel_residual_bwd_kernelINS_13Kernel_traitsI6__halfS2_fS2_fjLj512ELj1ELj4ELj1ELj16ENS_18Kernel_traits_baseILj512ES2_S2_fS2_fjLj128EEEEELb1ELb1ELb1EEEvNS_9BwdParamsE,"aw",@nobits
	.sectionflags	@""
	.align	16
	.zero		1024


//--------------------- .nv.shared._ZN10layer_norm31ln_parallel_residual_bwd_kernelINS_13Kernel_traitsIf6__halffS2_fjLj512ELj1ELj4ELj1ELj16ENS_18Kernel_traits_baseILj512EfS2_fS2_fjLj128EEEEELb0ELb0ELb0EEEvNS_9BwdParamsE --------------------------
	.section	.nv.shared._ZN10layer_norm31ln_parallel_residual_bwd_kernelINS_13Kernel_traitsIf6__halffS2_fjLj512ELj1ELj4ELj1ELj16ENS_18Kernel_traits_baseILj512EfS2_fS2_fjLj128EEEEELb0ELb0ELb0EEEvNS_9BwdParamsE,"aw",@nobits
	.sectionflags	@""
	.align	16
	.zero		1024


//--------------------- .nv.shared._ZN10layer_norm31ln_parallel_residual_bwd_kernelINS_13Kernel_traitsIf6__halffS2_fjLj512ELj1ELj4ELj1ELj16ENS_18Kernel_traits_baseILj512EfS2_fS2_fjLj128EEEEELb0ELb0ELb1EEEvNS_9BwdParamsE --------------------------
	.section	.nv.shared._ZN10layer_norm31ln_parallel_residual_bwd_kernelINS_13Kernel_traitsIf6__halffS2_fjLj512ELj1ELj4ELj1ELj16ENS_18Kernel_traits_baseILj512EfS2_fS2_fjLj128EEEEELb0ELb0ELb1EEEvNS_9BwdParamsE,"aw",@nobits
	.sectionflags	@""
	.align	16
	.zero		1024


//--------------------- .nv.shared._ZN10layer_norm31ln_parallel_residual_bwd_kernelINS_13Kernel_traitsIf6__halffS2_fjLj512ELj1ELj4ELj1ELj16ENS_18Kernel_traits_baseILj512EfS2_fS2_fjLj128EEEEELb0ELb1ELb0EEEvNS_9BwdParamsE --------------------------
	.section	.nv.shared._ZN10layer_norm31ln_parallel_residual_bwd_kernelINS_13Kernel_traitsIf6__halffS2_fjLj512ELj1ELj4ELj1ELj16ENS_18Kernel_traits_baseILj512EfS2_fS2_fjLj128EEEEELb0ELb1ELb0EEEvNS_9BwdParamsE,"aw",@nobits
	.sectionflags	@""
	.align	16
	.zero		1024


//--------------------- .nv.shared._ZN10layer_norm31ln_parallel_residual_bwd_kernelINS_13Kernel_traitsIf6__halffS2_fjLj512ELj1ELj4ELj1ELj16ENS_18Kernel_traits_baseILj512EfS2_fS2_fjLj128EEEEELb0ELb1ELb1EEEvNS_9BwdParamsE --------------------------
	.section	.nv.shared._ZN10layer_norm31ln_parallel_residual_bwd_kernelINS_13Kernel_traitsIf6__halffS2_fjLj512ELj1ELj4ELj1ELj16ENS_18Kernel_traits_baseILj512EfS2_fS2_fjLj128EEEEELb0ELb1ELb1EEEvNS_9BwdParamsE,"aw",@nobits
	.sectionflags	@""
	.align	16
	.zero		1024


//--------------------- .nv.shared._ZN10layer_norm31ln_parallel_residual_bwd_kernelINS_13Kernel_traitsIf6__halffS2_fjLj512ELj1ELj4ELj1ELj16ENS_18Kernel_traits_baseILj512EfS2_fS2_fjLj128EEEEELb1ELb0ELb0EEEvNS_9BwdParamsE --------------------------
	.section	.nv.shared._ZN10layer_norm31ln_parallel_residual_bwd_kernelINS_13Kernel_traitsIf6__halffS2_fjLj512ELj1ELj4ELj1ELj16ENS_18Kernel_traits_baseILj512EfS2_fS2_fjLj128EEEEELb1ELb0ELb0EEEvNS_9BwdParamsE,"aw",@nobits
	.sectionflags	@""
	.align	16
	.zero		1024


//--------------------- .nv.shared._ZN10layer_norm31ln_parallel_residual_bwd_kernelINS_13Kernel_traitsIf6__halffS2_fjLj512ELj1ELj4ELj1ELj16ENS_18Kernel_traits_baseILj512EfS2_fS2_fjLj128EEEEELb1ELb0ELb1EEEvNS_9BwdParamsE --------------------------
	.section	.nv.shared._ZN10layer_norm31ln_parallel_residual_bwd_kernelINS_13Kernel_traitsIf6__halffS2_fjLj512ELj1ELj4ELj1ELj16ENS_18Kernel_traits_baseILj512EfS2_fS2_fjLj128EEEEELb1ELb0ELb1EEEvNS_9BwdParamsE,"aw",@nobits
	.sectionflags	@""
	.align	16
	.zero		1024


//--------------------- .nv.shared._ZN10layer_norm22ln_bwd_finalize_kernelINS_22Kernel_traits_finalizeILj512Ef6__halffS2_fjLb0ELj1024ELj4ENS_18Kernel_traits_baseILj512EfS2_fS2_fjLj1024EEEEELb0ELb0EEEvNS_9BwdParamsE --------------------------
	.section	.nv.shared._ZN10layer_norm22ln_bwd_finalize_kernelINS_22Kernel_traits_finalizeILj512Ef6__halffS2_fjLb0ELj1024ELj4ENS_18Kernel_traits_baseILj512EfS2_fS2_fjLj1024EEEEELb0ELb0EEEvNS_9BwdParamsE,"aw",@nobits
	.sectionflags	@""
	.align	16
.nv.shared._ZN10layer_norm22ln_bwd_finalize_kernelINS_22Kernel_traits_finalizeILj512Ef6__halffS2_fjLb0ELj1024ELj4ENS_18Kernel_traits_baseILj512EfS2_fS2_fjLj1024EEEEELb0ELb0EEEvNS_9BwdParamsE:
	.zero		9472


//--------------------- .nv.shared._ZN10layer_norm40ln_parallel_residual_bwd_finalize_kernelINS_22Kernel_traits_finalizeILj512Ef6__halffS2_fjLb0ELj1024ELj4ENS_18Kernel_traits_baseILj512EfS2_fS2_fjLj1024EEEEELb0EEEvNS_9BwdParamsE --------------------------
	.section	.nv.shared._ZN10layer_norm40ln_parallel_residual_bwd_finalize_kernelINS_22Kernel_traits_finalizeILj512Ef6__halffS2_fjLb0ELj1024ELj4ENS_18Kernel_traits_baseILj512EfS2_fS2_fjLj1024EEEEELb0EEEvNS_9BwdParamsE,"aw",@nobits
	.sectionflags	@""
	.align	16
.nv.shared._ZN10layer_norm40ln_parallel_residual_bwd_finalize_kernelINS_22Kernel_traits_finalizeILj512Ef6__halffS2_fjLb0ELj1024ELj4ENS_18Kernel_traits_baseILj512EfS2_fS2_fjLj1024EEEEELb0EEEvNS_9BwdParamsE:
	.zero		17920


//--------------------- .nv.shared._ZN10layer_norm31ln_parallel_residual_bwd_kernelINS_13Kernel_traitsIf6__halffS2_fjLj512ELj1ELj4ELj1ELj16ENS_18Kernel_traits_baseILj512EfS2_fS2_fjLj128EEEEELb1ELb1ELb0EEEvNS_9BwdParamsE --------------------------
	.section	.nv.shared._ZN10layer_norm31ln_parallel_residual_bwd_kernelINS_13Kernel_traitsIf6__halffS2_fjLj512ELj1ELj4ELj1ELj16ENS_18Kernel_traits_baseILj512EfS2_fS2_fjLj128EEEEELb1ELb1ELb0EEEvNS_9BwdParamsE,"aw",@nobits
	.sectionflags	@""
	.align	16
	.zero		1024


//--------------------- .nv.shared._ZN10layer_norm22ln_bwd_finalize_kernelINS_22Kernel_traits_finalizeILj512Ef6__halffS2_fjLb0ELj1024ELj4ENS_18Kernel_traits_baseILj512EfS2_fS2_fjLj1024EEEEELb0ELb1EEEvNS_9BwdParamsE --------------------------
	.section	.nv.shared._ZN10layer_norm22ln_bwd_finalize_kernelINS_22Kernel_traits_finalizeILj512Ef6__halffS2_fjLb0ELj1024ELj4ENS_18Kernel_traits_baseILj512EfS2_fS2_fjLj1024EEEEELb0ELb1EEEvNS_9BwdParamsE,"aw",@nobits
	.sectionflags	@""
	.align	16
.nv.shared._ZN10layer_norm22ln_bwd_finalize_kernelINS_22Kernel_traits_finalizeILj512Ef6__halffS2_fjLb0ELj1024ELj4ENS_18Kernel_traits_baseILj512EfS2_fS2_fjLj1024EEEEELb0ELb1EEEvNS_9BwdParamsE:
	.zero		9472


//--------------------- .nv.shared._ZN10layer_norm40ln_parallel_residual_bwd_finalize_kernelINS_22Kernel_traits_finalizeILj512Ef6__halffS2_fjLb0ELj1024ELj4ENS_18Kernel_traits_baseILj512EfS2_fS2_fjLj1024EEEEELb1EEEvNS_9BwdParamsE --------------------------
	.section	.nv.shared._ZN10layer_norm40ln_parallel_residual_bwd_finalize_kernelINS_22Kernel_traits_finalizeILj512Ef6__halffS2_fjLb0ELj1024ELj4ENS_18Kernel_traits_baseILj512EfS2_fS2_fjLj1024EEEEELb1EEEvNS_9BwdParamsE,"aw",@nobits
	.sectionflags	@""
	.align	16
.nv.shared._ZN10layer_norm40ln_parallel_residual_bwd_finalize_kernelINS_22Kernel_traits_finalizeILj512Ef6__halffS2_fjLb0ELj1024ELj4ENS_18Kernel_traits_baseILj512EfS2_fS2_fjLj1024EEEEELb1EEEvNS_9BwdParamsE:
	.zero		17920


//--------------------- .nv.shared._ZN10layer_norm31ln_parallel_residual_bwd_kernelINS_13Kernel_traitsIf6__halffS2_fjLj512ELj1ELj4ELj1ELj16ENS_18Kernel_traits_baseILj512EfS2_fS2_fjLj128EEEEELb1ELb1ELb1EEEvNS_9BwdParamsE --------------------------
	.section	.nv.shared._ZN10layer_norm31ln_parallel_residual_bwd_kernelINS_13Kernel_traitsIf6__halffS2_fjLj512ELj1ELj4ELj1ELj16ENS_18Kernel_traits_baseILj512EfS2_fS2_fjLj128EEEEELb1ELb1ELb1EEEvNS_9BwdParamsE,"aw",@nobits
	.sectionflags	@""
	.align	16
	.zero		1024


//--------------------- .nv.shared._ZN10layer_norm31ln_parallel_residual_bwd_kernelINS_13Kernel_traitsI6__halfffffjLj512ELj1ELj4ELj1ELj16ENS_18Kernel_traits_baseILj512ES2_ffffjLj128EEEEELb0ELb0ELb0EEEvNS_9BwdParamsE --------------------------
	.section	.nv.shared._ZN10layer_norm31ln_parallel_residual_bwd_kernelINS_13Kernel_traitsI6__halfffffjLj512ELj1ELj4ELj1ELj16ENS_18Kernel_traits_baseILj512ES2_ffffjLj128EEEEELb0ELb0ELb0EEEvNS_9BwdParamsE,"aw",@nobits
	.sectionflags	@""
	.align	16
	.zero		1024


//--------------------- .nv.shared._ZN10layer_norm31ln_parallel_residual_bwd_kernelINS_13Kernel_traitsI6__halfffffjLj512ELj1ELj4ELj1ELj16ENS_18Kernel_traits_baseILj512ES2_ffffjLj128EEEEELb0ELb0ELb1EEEvNS_9BwdParamsE --------------------------
	.section	.nv.shared._ZN10layer_norm31ln_parallel_residual_bwd_kernelINS_13Kernel_traitsI6__halfffffjLj512ELj1ELj4ELj1ELj16ENS_18Kernel_traits_baseILj512ES2_ffffjLj128EEEEELb0ELb0ELb1EEEvNS_9BwdParamsE,"aw",@nobits
	.sectionflags	@""
	.align	16
	.zero		1024


//--------------------- .nv.shared._ZN10layer_norm31ln_parallel_residual_bwd_kernelINS_13Kernel_traitsI6__halfffffjLj512ELj1ELj4ELj1ELj16ENS_18Kernel_traits_baseILj512ES2_ffffjLj128EEEEELb0ELb1ELb0EEEvNS_9BwdParamsE --------------------------
	.section	.nv.shared._ZN10layer_norm31ln_parallel_residual_bwd_kernelINS_13Kernel_traitsI6__halfffffjLj512ELj1ELj4ELj1ELj16ENS_18Kernel_traits_baseILj512ES2_ffffjLj128EEEEELb0ELb1ELb0EEEvNS_9BwdParamsE,"aw",@nobits
	.sectionflags	@""
	.align	16
	.zero		1024


//--------------------- .nv.shared._ZN10layer_norm31ln_parallel_residual_bwd_kernelINS_13Kernel_traitsI6__halfffffjLj512ELj1ELj4ELj1ELj16ENS_18Kernel_traits_baseILj512ES2_ffffjLj128EEEEELb0ELb1ELb1EEEvNS_9BwdParamsE --------------------------
	.section	.nv.shared._ZN10layer_norm31ln_parallel_residual_bwd_kernelINS_13Kernel_traitsI6__halfffffjLj512ELj1ELj4ELj1ELj16ENS_18Kernel_traits_baseILj512ES2_ffffjLj128EEEEELb0ELb1ELb1EEEvNS_9BwdParamsE,"aw",@nobits
	.sectionflags	@""
	.align	16
	.zero		1024


//--------------------- .nv.shared._ZN10layer_norm31ln_parallel_residual_bwd_kernelINS_13Kernel_traitsI6__halfffffjLj512ELj1ELj4ELj1ELj16ENS_18Kernel_traits_baseILj512ES2_ffffjLj128EEEEELb1ELb0ELb0EEEvNS_9BwdParamsE --------------------------
	.section	.nv.shared._ZN10layer_norm31ln_parallel_residual_bwd_kernelINS_13Kernel_traitsI6__halfffffjLj512ELj1ELj4ELj1ELj16ENS_18Kernel_traits_baseILj512ES2_ffffjLj128EEEEELb1ELb0ELb0EEEvNS_9BwdParamsE,"aw",@nobits
	.sectionflags	@""
	.align	16
	.zero		1024


//--------------------- .nv.shared._ZN10layer_norm31ln_parallel_residual_bwd_kernelINS_13Kernel_traitsI6__halfffffjLj512ELj1ELj4ELj1ELj16ENS_18Kernel_traits_baseILj512ES2_ffffjLj128EEEEELb1ELb0ELb1EEEvNS_9BwdParamsE --------------------------
	.section	.nv.shared._ZN10layer_norm31ln_parallel_residual_bwd_kernelINS_13Kernel_traitsI6__halfffffjLj512ELj1ELj4ELj1ELj16ENS_18Kernel_traits_baseILj512ES2_ffffjLj128EEEEELb1ELb0ELb1EEEvNS_9BwdParamsE,"aw",@nobits
	.sectionflags	@""
	.align	16
	.zero		1024


//--------------------- .nv.shared._ZN10layer_norm22ln_bwd_finalize_kernelINS_22Kernel_traits_finalizeILj512E6__halfffffjLb0ELj1024ELj4ENS_18Kernel_traits_baseILj512ES2_ffffjLj1024EEEEELb0ELb0EEEvNS_9BwdParamsE --------------------------
	.section	.nv.shared._ZN10layer_norm22ln_bwd_finalize_kernelINS_22Kernel_traits_finalizeILj512E6__halfffffjLb0ELj1024ELj4ENS_18Kernel_traits_baseILj512ES2_ffffjLj1024EEEEELb0ELb0EEEvNS_9BwdParamsE,"aw",@nobits
	.sectionflags	@""
	.align	16
.nv.shared._ZN10layer_norm22ln_bwd_finalize_kernelINS_22Kernel_traits_finalizeILj512E6__halfffffjLb0ELj1024ELj4ENS_18Kernel_traits_baseILj512ES2_ffffjLj1024EEEEELb0ELb0EEEvNS_9BwdParamsE:
	.zero		9472


//--------------------- .nv.shared._ZN10layer_norm40ln_parallel_residual_bwd_finalize_kernelINS_22Kernel_traits_finalizeILj512E6__halfffffjLb0ELj1024ELj4ENS_18Kernel_traits_baseILj512ES2_ffffjLj1024EEEEELb0EEEvNS_9BwdParamsE --------------------------
	.section	.nv.shared._ZN10layer_norm40ln_parallel_residual_bwd_finalize_kernelINS_22Kernel_traits_finalizeILj512E6__halfffffjLb0ELj1024ELj4ENS_18Kernel_traits_baseILj512ES2_ffffjLj1024EEEEELb0EEEvNS_9BwdParamsE,"aw",@nobits
	.sectionflags	@""
	.align	16
.nv.shared._ZN10layer_norm40ln_parallel_residual_bwd_finalize_kernelINS_22Kernel_traits_finalizeILj512E6__halfffffjLb0ELj1024ELj4ENS_18Kernel_traits_baseILj512ES2_ffffjLj1024EEEEELb0EEEvNS_9BwdParamsE:
	.zero		17920


//--------------------- .nv.shared._ZN10layer_norm31ln_parallel_residual_bwd_kernelINS_13Kernel_traitsI6__halfffffjLj512ELj1ELj4ELj1ELj16ENS_18Kernel_traits_baseILj512ES2_ffffjLj128EEEEELb1ELb1ELb0EEEvNS_9BwdParamsE --------------------------
	.section	.nv.shared._ZN10layer_norm31ln_parallel_residual_bwd_kernelINS_13Kernel_traitsI6__halfffffjLj512ELj1ELj4ELj1ELj16ENS_18Kernel_traits_baseILj512ES2_ffffjLj128EEEEELb1ELb1ELb0EEEvNS_9BwdParamsE,"aw",@nobits
	.sectionflags	@""
	.align	16
	.zero		1024


//--------------------- .nv.shared._ZN10layer_norm22ln_bwd_finalize_kernelINS_22Kernel_traits_finalizeILj512E6__halfffffjLb0ELj1024ELj4ENS_18Kernel_traits_baseILj512ES2_ffffjLj1024EEEEELb0ELb1EEEvNS_9BwdParamsE --------------------------
	.section	.nv.shared._ZN10layer_norm22ln_bwd_finalize_kernelINS_22Kernel_traits_finalizeILj512E6__halfffffjLb0ELj1024ELj4ENS_18Kernel_traits_baseILj512ES2_ffffjLj1024EEEEELb0ELb1EEEvNS_9BwdParamsE,"aw",@nobits
	.sectionflags	@""
	.align	16
.nv.shared._ZN10layer_norm22ln_bwd_finalize_kernelINS_22Kernel_traits_finalizeILj512E6__halfffffjLb0ELj1024ELj4ENS_18Kernel_traits_baseILj512ES2_ffffjLj1024EEEEELb0ELb1EEEvNS_9BwdParamsE:
	.zero		9472


//--------------------- .nv.shared._ZN10layer_norm40ln_parallel_residual_bwd_finalize_kernelINS_22Kernel_traits_finalizeILj512E6__halfffffjLb0ELj1024ELj4ENS_18Kernel_traits_baseILj512ES2_ffffjLj1024EEEEELb1EEEvNS_9BwdParamsE --------------------------
	.section	.nv.shared._ZN10layer_norm40ln_parallel_residual_bwd_finalize_kernelINS_22Kernel_traits_finalizeILj512E6__halfffffjLb0ELj1024ELj4ENS_18Kernel_traits_baseILj512ES2_ffffjLj1024EEEEELb1EEEvNS_9BwdParamsE,"aw",@nobits
	.sectionflags	@""
	.align	16
.nv.shared._ZN10layer_norm40ln_parallel_residual_bwd_finalize_kernelINS_22Kernel_traits_finalizeILj512E6__halfffffjLb0ELj1024ELj4ENS_18Kernel_traits_baseILj512ES2_ffffjLj1024EEEEELb1EEEvNS_9BwdParamsE:
	.zero		17920


//--------------------- .nv.shared._ZN10layer_norm31ln_parallel_residual_bwd_kernelINS_13Kernel_traitsI6__halfffffjLj512ELj1ELj4ELj1ELj16ENS_18Kernel_traits_baseILj512ES2_ffffjLj128EEEEELb1ELb1ELb1EEEvNS_9BwdParamsE --------------------------
	.section	.nv.shared._ZN10layer_norm31ln_parallel_residual_bwd_kernelINS_13Kernel_traitsI6__halfffffjLj512ELj1ELj4ELj1ELj16ENS_18Kernel_traits_baseILj512ES2_ffffjLj128EEEEELb1ELb1ELb1EEEvNS_9BwdParamsE,"aw",@nobits
	.sectionflags	@""
	.align	16
	.zero		1024


//--------------------- .nv.shared._ZN10layer_norm31ln_parallel_residual_bwd_kernelINS_13Kernel_traitsIfffffjLj512ELj1ELj4ELj1ELj16ENS_18Kernel_traits_baseILj512EfffffjLj128EEEEELb0ELb0ELb0EEEvNS_9BwdParamsE --------------------------
	.section	.nv.shared._ZN10layer_norm31ln_parallel_residual_bwd_kernelINS_13Kernel_traitsIfffffjLj512ELj1ELj4ELj1ELj16ENS_18Kernel_traits_baseILj512EfffffjLj128EEEEELb0ELb0ELb0EEEvNS_9BwdParamsE,"aw",@nobits
	.sectionflags	@""
	.align	16
	.zero		1024


//--------------------- .nv.shared._ZN10layer_norm31ln_parallel_residual_bwd_kernelINS_13Kernel_traitsIfffffjLj512ELj1ELj4ELj1ELj16ENS_18Kernel_traits_baseILj512EfffffjLj128EEEEELb0ELb0ELb1EEEvNS_9BwdParamsE --------------------------
	.section	.nv.shared._ZN10layer_norm31ln_parallel_residual_bwd_kernelINS_13Kernel_traitsIfffffjLj512ELj1ELj4ELj1ELj16ENS_18Kernel_traits_baseILj512EfffffjLj128EEEEELb0ELb0ELb1EEEvNS_9BwdParamsE,"aw",@nobits
	.sectionflags	@""
	.align	16
	.zero		1024


//--------------------- .nv.shared._ZN10layer_norm31ln_parallel_residual_bwd_kernelINS_13Kernel_traitsIfffffjLj512ELj1ELj4ELj1ELj16ENS_18Kernel_traits_baseILj512EfffffjLj128EEEEELb0ELb1ELb0EEEvNS_9BwdParamsE --------------------------
	.section	.nv.shared._ZN10layer_norm31ln_parallel_residual_bwd_kernelINS_13Kernel_traitsIfffffjLj512ELj1ELj4ELj1ELj16ENS_18Kernel_traits_baseILj512EfffffjLj128EEEEELb0ELb1ELb0EEEvNS_9BwdParamsE,"aw",@nobits
	.sectionflags	@""
	.align	16
	.zero		1024


//--------------------- .nv.shared._ZN10layer_norm31ln_parallel_residual_bwd_kernelINS_13Kernel_traitsIfffffjLj512ELj1ELj4ELj1ELj16ENS_18Kernel_traits_baseILj512EfffffjLj128EEEEELb0ELb1ELb1EEEvNS_9BwdParamsE --------------------------
	.section	.nv.shared._ZN10layer_norm31ln_parallel_residual_bwd_kernelINS_13Kernel_traitsIfffffjLj512ELj1ELj4ELj1ELj16ENS_18Kernel_traits_baseILj512EfffffjLj128EEEEELb0ELb1ELb1EEEvNS_9BwdParamsE,"aw",@nobits
	.sectionflags	@""
	.align	16
	.zero		1024


//--------------------- .nv.shared._ZN10layer_norm31ln_parallel_residual_bwd_kernelINS_13Kernel_traitsIfffffjLj512ELj1ELj4ELj1ELj16ENS_18Kernel_traits_baseILj512EfffffjLj128EEEEELb1ELb0ELb0EEEvNS_9BwdParamsE --------------------------
	.section	.nv.shared._ZN10layer_norm31ln_parallel_residual_bwd_kernelINS_13Kernel_traitsIfffffjLj512ELj1ELj4ELj1ELj16ENS_18Kernel_traits_baseILj512EfffffjLj128EEEEELb1ELb0ELb0EEEvNS_9BwdParamsE,"aw",@nobits
	.sectionflags	@""
	.align	16
	.zero		1024


//--------------------- .nv.shared._ZN10layer_norm31ln_parallel_residual_bwd_kernelINS_13Kernel_traitsIfffffjLj512ELj1ELj4ELj1ELj16ENS_18Kernel_traits_baseILj512EfffffjLj128EEEEELb1ELb0ELb1EEEvNS_9BwdParamsE --------------------------
	.section	.nv.shared._ZN10layer_norm31ln_parallel_residual_bwd_kernelINS_13Kernel_traitsIfffffjLj512ELj1ELj4ELj1ELj16ENS_18Kernel_traits_baseILj512EfffffjLj128EEEEELb1ELb0ELb1EEEvNS_9BwdParamsE,"aw",@nobits
	.sectionflags	@""
	.align	16
	.zero		1024


//--------------------- .nv.shared._ZN10layer_norm22ln_bwd_finalize_kernelINS_22Kernel_traits_finalizeILj512EfffffjLb0ELj1024ELj4ENS_18Kernel_traits_baseILj512EfffffjLj1024EEEEELb0ELb0EEEvNS_9BwdParamsE --------------------------
	.section	.nv.shared._ZN10layer_norm22ln_bwd_finalize_kernelINS_22Kernel_traits_finalizeILj512EfffffjLb0ELj1024ELj4ENS_18Kernel_traits_baseILj512EfffffjLj1024EEEEELb0ELb0EEEvNS_9BwdParamsE,"aw",@nobits
	.sectionflags	@""
	.align	16
.nv.shared._ZN10layer_norm22ln_bwd_finalize_kernelINS_22Kernel_traits_finalizeILj512EfffffjLb0ELj1024ELj4ENS_18Kernel_traits_baseILj512EfffffjLj1024EEEEELb0ELb0EEEvNS_9BwdParamsE:
	.zero		9472


//--------------------- .nv.shared._ZN10layer_norm40ln_parallel_residual_bwd_finalize_kernelINS_22Kernel_traits_finalizeILj512EfffffjLb0ELj1024ELj4ENS_18Kernel_traits_baseILj512EfffffjLj1024EEEEELb0EEEvNS_9BwdParamsE --------------------------
	.section	.nv.shared._ZN10layer_norm40ln_parallel_residual_bwd_finalize_kernelINS_22Kernel_traits_finalizeILj512EfffffjLb0ELj1024ELj4ENS_18Kernel_traits_baseILj512EfffffjLj1024EEEEELb0EEEvNS_9BwdParamsE,"aw",@nobits
	.sectionflags	@""
	.align	16
.nv.shared._ZN10layer_norm40ln_parallel_residual_bwd_finalize_kernelINS_22Kernel_traits_finalizeILj512EfffffjLb0ELj1024ELj4ENS_18Kernel_traits_baseILj512EfffffjLj1024EEEEELb0EEEvNS_9BwdParamsE:
	.zero		17920


//--------------------- .nv.shared._ZN10layer_norm31ln_parallel_residual_bwd_kernelINS_13Kernel_traitsIfffffjLj512ELj1ELj4ELj1ELj16ENS_18Kernel_traits_baseILj512EfffffjLj128EEEEELb1ELb1ELb0EEEvNS_9BwdParamsE --------------------------
	.section	.nv.shared._ZN10layer_norm31ln_parallel_residual_bwd_kernelINS_13Kernel_traitsIfffffjLj512ELj1ELj4ELj1ELj16ENS_18Kernel_traits_baseILj512EfffffjLj128EEEEELb1ELb1ELb0EEEvNS_9BwdParamsE,"aw",@nobits
	.sectionflags	@""
	.align	16
	.zero		1024


//--------------------- .nv.shared._ZN10layer_norm22ln_bwd_finalize_kernelINS_22Kernel_traits_finalizeILj512EfffffjLb0ELj1024ELj4ENS_18Kernel_traits_baseILj512EfffffjLj1024EEEEELb0ELb1EEEvNS_9BwdParamsE --------------------------
	.section	.nv.shared._ZN10layer_norm22ln_bwd_finalize_kernelINS_22Kernel_traits_finalizeILj512EfffffjLb0ELj1024ELj4ENS_18Kernel_traits_baseILj512EfffffjLj1024EEEEELb0ELb1EEEvNS_9BwdParamsE,"aw",@nobits
	.sectionflags	@""
	.align	16
.nv.shared._ZN10layer_norm22ln_bwd_finalize_kernelINS_22Kernel_traits_finalizeILj512EfffffjLb0ELj1024ELj4ENS_18Kernel_traits_baseILj512EfffffjLj1024EEEEELb0ELb1EEEvNS_9BwdParamsE:
	.zero		9472


//--------------------- .nv.shared._ZN10layer_norm40ln_parallel_residual_bwd_finalize_kernelINS_22Kernel_traits_finalizeILj512EfffffjLb0ELj1024ELj4ENS_18Kernel_traits_baseILj512EfffffjLj1024EEEEELb1EEEvNS_9BwdParamsE --------------------------
	.section	.nv.shared._ZN10layer_norm40ln_parallel_residual_bwd_finalize_kernelINS_22Kernel_traits_finalizeILj512EfffffjLb0ELj1024ELj4ENS_18Kernel_traits_baseILj512EfffffjLj1024EEEEELb1EEEvNS_9BwdParamsE,"aw",@nobits
	.sectionflags	@""
	.align	16
.nv.shared._ZN10layer_norm40ln_parallel_residual_bwd_finalize_kernelINS_22Kernel_traits_finalizeILj512EfffffjLb0ELj1024ELj4ENS_18Kernel_traits_baseILj512EfffffjLj1024EEEEELb1EEEvNS_9BwdParamsE:
	.zero		17920


//--------------------- .nv.shared._ZN10layer_norm31ln_parallel_residual_bwd_kernelINS_13Kernel_traitsIfffffjLj512ELj1ELj4ELj1ELj16ENS_18Kernel_traits_baseILj512EfffffjLj128EEEEELb1ELb1ELb1EEEvNS_9BwdParamsE --------------------------
	.section	.nv.shared._ZN10layer_norm31ln_parallel_residual_bwd_kernelINS_13Kernel_traitsIfffffjLj512ELj1ELj4ELj1ELj16ENS_18Kernel_traits_baseILj512EfffffjLj128EEEEELb1ELb1ELb1EEEvNS_9BwdParamsE,"aw",@nobits
	.sectionflags	@""
	.align	16
	.zero		1024


//--------------------- .nv.constant0._ZN10layer_norm31ln_parallel_residual_bwd_kernelINS_13Kernel_traitsI13__nv_bfloat16S2_S2_S2_fjLj512ELj1ELj4ELj1ELj16ENS_18Kernel_traits_baseILj512ES2_S2_S2_S2_fjLj128EEEEELb0ELb0ELb0EEEvNS_9BwdParamsE --------------------------
	.section	.nv.constant0._ZN10layer_norm31ln_parallel_residual_bwd_kernelINS_13Kernel_traitsI13__nv_bfloat16S2_S2_S2_fjLj512ELj1ELj4ELj1ELj16ENS_18Kernel_traits_baseILj512ES2_S2_S2_S2_fjLj128EEEEELb0ELb0ELb0EEEvNS_9BwdParamsE,"a",@progbits
	.sectionflags	@""
	.align	4
.nv.constant0._ZN10layer_norm31ln_parallel_residual_bwd_kernelINS_13Kernel_traitsI13__nv_bfloat16S2_S2_S2_fjLj512ELj1ELj4ELj1ELj16ENS_18Kernel_traits_baseILj512ES2_S2_S2_S2_fjLj128EEEEELb0ELb0ELb0EEEvNS_9BwdParamsE:
	.zero		1192


//--------------------- .nv.constant0._ZN10layer_norm31ln_parallel_residual_bwd_kernelINS_13Kernel_traitsI13__nv_bfloat16S2_S2_S2_fjLj512ELj1ELj4ELj1ELj16ENS_18Kernel_traits_baseILj512ES2_S2_S2_S2_fjLj128EEEEELb0ELb0ELb1EEEvNS_9BwdParamsE --------------------------
	.section	.nv.constant0._ZN10layer_norm31ln_parallel_residual_bwd_kernelINS_13Kernel_traitsI13__nv_bfloat16S2_S2_S2_fjLj512ELj1ELj4ELj1ELj16ENS_18Kernel_traits_baseILj512ES2_S2_S2_S2_fjLj128EEEEELb0ELb0ELb1EEEvNS_9BwdParamsE,"a",@progbits
	.sectionflags	@""
	.align	4
.nv.constant0._ZN10layer_norm31ln_parallel_residual_bwd_kernelINS_13Kernel_traitsI13__nv_bfloat16S2_S2_S2_fjLj512ELj1ELj4ELj1ELj16ENS_18Kernel_traits_baseILj512ES2_S2_S2_S2_fjLj128EEEEELb0ELb0ELb1EEEvNS_9BwdParamsE:
	.zero		1192


//--------------------- .nv.constant0._ZN10layer_norm31ln_parallel_residual_bwd_kernelINS_13Kernel_traitsI13__nv_bfloat16S2_S2_S2_fjLj512ELj1ELj4ELj1ELj16ENS_18Kernel_traits_baseILj512ES2_S2_S2_S2_fjLj128EEEEELb0ELb1ELb0EEEvNS_9BwdParamsE --------------------------
	.section	.nv.constant0._ZN10layer_norm31ln_parallel_residual_bwd_kernelINS_13Kernel_traitsI13__nv_bfloat16S2_S2_S2_fjLj512ELj1ELj4ELj1ELj16ENS_18Kernel_traits_baseILj512ES2_S2_S2_S2_fjLj128EEEEELb0ELb1ELb0EEEvNS_9BwdParamsE,"a",@progbits
	.sectionflags	@""
	.align	4
.nv.constant0._ZN10layer_norm31ln_parallel_residual_bwd_kernelINS_13Kernel_traitsI13__nv_bfloat16S2_S2_S2_fjLj512ELj1ELj4ELj1ELj16ENS_18Kernel_traits_baseILj512ES2_S2_S2_S2_fjLj128EEEEELb0ELb1ELb0EEEvNS_9BwdParamsE:
	.zero		1192


//--------------------- .nv.constant0._ZN10layer_norm31ln_parallel_residual_bwd_kernelINS_13Kernel_traitsI13__nv_bfloat16S2_S2_S2_fjLj512ELj1ELj4ELj1ELj16ENS_18Kernel_traits_baseILj512ES2_S2_S2_S2_fjLj128EEEEELb0ELb1ELb1EEEvNS_9BwdParamsE --------------------------
	.section	.nv.constant0._ZN10layer_norm31ln_parallel_residual_bwd_kernelINS_13Kernel_traitsI13__nv_bfloat16S2_S2_S2_fjLj512ELj1ELj4ELj1ELj16ENS_18Kernel_traits_baseILj512ES2_S2_S2_S2_fjLj128EEEEELb0ELb1ELb1EEEvNS_9BwdParamsE,"a",@progbits
	.sectionflags	@""
	.align	4
.nv.constant0._ZN10layer_norm31ln_parallel_residual_bwd_kernelINS_13Kernel_traitsI13__nv_bfloat16S2_S2_S2_fjLj512ELj1ELj4ELj1ELj16ENS_18Kernel_traits_baseILj512ES2_S2_S2_S2_fjLj128EEEEELb0ELb1ELb1EEEvNS_9BwdParamsE:
	.zero		1192


//--------------------- .nv.constant0._ZN10layer_norm31ln_parallel_residual_bwd_kernelINS_13Kernel_traitsI13__nv_bfloat16S2_S2_S2_fjLj512ELj1ELj4ELj1ELj16ENS_18Kernel_traits_baseILj512ES2_S2_S2_S2_fjLj128EEEEELb1ELb0ELb0EEEvNS_9BwdParamsE --------------------------
	.section	.nv.constant0._ZN10layer_norm31ln_parallel_residual_bwd_kernelINS_13Kernel_traitsI13__nv_bfloat16S2_S2_S2_fjLj512ELj1ELj4ELj1ELj16ENS_18Kernel_traits_baseILj512ES2_S2_S2_S2_fjLj128EEEEELb1ELb0ELb0EEEvNS_9BwdParamsE,"a",@progbits
	.sectionflags	@""
	.align	4
.nv.constant0._ZN10layer_norm31ln_parallel_residual_bwd_kernelINS_13Kernel_traitsI13__nv_bfloat16S2_S2_S2_fjLj512ELj1ELj4ELj1ELj16ENS_18Kernel_traits_baseILj512ES2_S2_S2_S2_fjLj128EEEEELb1ELb0ELb0EEEvNS_9BwdParamsE:
	.zero		1192


//--------------------- .nv.constant0._ZN10layer_norm31ln_parallel_residual_bwd_kernelINS_13Kernel_traitsI13__nv_bfloat16S2_S2_S2_fjLj512ELj1ELj4ELj1ELj16ENS_18Kernel_traits_baseILj512ES2_S2_S2_S2_fjLj128EEEEELb1ELb0ELb1EEEvNS_9BwdParamsE --------------------------
	.section	.nv.constant0._ZN10layer_norm31ln_parallel_residual_bwd_kernelINS_13Kernel_traitsI13__nv_bfloat16S2_S2_S2_fjLj512ELj1ELj4ELj1ELj16ENS_18Kernel_traits_baseILj512ES2_S2_S2_S2_fjLj128EEEEELb1ELb0ELb1EEEvNS_9BwdParamsE,"a",@progbits
	.sectionflags	@""
	.align	4
.nv.constant0._ZN10layer_norm31ln_parallel_residual_bwd_kernelINS_13Kernel_traitsI13__nv_bfloat16S2_S2_S2_fjLj512ELj1ELj4ELj1ELj16ENS_18Kernel_traits_baseILj512ES2_S2_S2_S2_fjLj128EEEEELb1ELb0ELb1EEEvNS_9BwdParamsE:
	.zero		1192


//--------------------- .nv.constant0._ZN10layer_norm22ln_bwd_finalize_kernelINS_22Kernel_traits_finalizeILj512E13__nv_bfloat16S2_S2_S2_fjLb0ELj1024ELj4ENS_18Kernel_traits_baseILj512ES2_S2_S2_S2_fjLj1024EEEEELb0ELb0EEEvNS_9BwdParamsE --------------------------
	.section	.nv.constant0._ZN10layer_norm22ln_bwd_finalize_kernelINS_22Kernel_traits_finalizeILj512E13__nv_bfloat16S2_S2_S2_fjLb0ELj1024ELj4ENS_18Kernel_traits_baseILj512ES2_S2_S2_S2_fjLj1024EEEEELb0ELb0EEEvNS_9BwdParamsE,"a",@progbits
	.sectionflags	@""
	.align	4
.nv.constant0._ZN10layer_norm22ln_bwd_finalize_kernelINS_22Kernel_traits_finalizeILj512E13__nv_bfloat16S2_S2_S2_fjLb0ELj1024ELj4ENS_18Kernel_traits_baseILj512ES2_S2_S2_S2_fjLj1024EEEEELb0ELb0EEEvNS_9BwdParamsE:
	.zero		1192


//--------------------- .nv.constant0._ZN10layer_norm40ln_parallel_residual_bwd_finalize_kernelINS_22Kernel_traits_finalizeILj512E13__nv_bfloat16S2_S2_S2_fjLb0ELj1024ELj4ENS_18Kernel_traits_baseILj512ES2_S2_S2_S2_fjLj1024EEEEELb0EEEvNS_9BwdParamsE --------------------------
	.section	.nv.constant0._ZN10layer_norm40ln_parallel_residual_bwd_finalize_kernelINS_22Kernel_traits_finalizeILj512E13__nv_bfloat16S2_S2_S2_fjLb0ELj1024ELj4ENS_18Kernel_traits_baseILj512ES2_S2_S2_S2_fjLj1024EEEEELb0EEEvNS_9BwdParamsE,"a",@progbits
	.sectionflags	@""
	.align	4
.nv.constant0._ZN10layer_norm40ln_parallel_residual_bwd_finalize_kernelINS_22Kernel_traits_finalizeILj512E13__nv_bfloat16S2_S2_S2_fjLb0ELj1024ELj4ENS_18Kernel_traits_baseILj512ES2_S2_S2_S2_fjLj1024EEEEELb0EEEvNS_9BwdParamsE:
	.zero		1192


//--------------------- .nv.constant0._ZN10layer_norm31ln_parallel_residual_bwd_kernelINS_13Kernel_traitsI13__nv_bfloat16S2_S2_S2_fjLj512ELj1ELj4ELj1ELj16ENS_18Kernel_traits_baseILj512ES2_S2_S2_S2_fjLj128EEEEELb1ELb1ELb0EEEvNS_9BwdParamsE --------------------------
	.section	.nv.constant0._ZN10layer_norm31ln_parallel_residual_bwd_kernelINS_13Kernel_traitsI13__nv_bfloat16S2_S2_S2_fjLj512ELj1ELj4ELj1ELj16ENS_18Kernel_traits_baseILj512ES2_S2_S2_S2_fjLj128EEEEELb1ELb1ELb0EEEvNS_9BwdParamsE,"a",@progbits
	.sectionflags	@""
	.align	4
.nv.constant0._ZN10layer_norm31ln_parallel_residual_bwd_kernelINS_13Kernel_traitsI13__nv_bfloat16S2_S2_S2_fjLj512ELj1ELj4ELj1ELj16ENS_18Kernel_traits_baseILj512ES2_S2_S2_S2_fjLj128EEEEELb1ELb1ELb0EEEvNS_9BwdParamsE:
	.zero		1192


//--------------------- .nv.constant0._ZN10layer_norm22ln_bwd_finalize_kernelINS_22Kernel_traits_finalizeILj512E13__nv_bfloat16S2_S2_S2_fjLb0ELj1024ELj4ENS_18Kernel_traits_baseILj512ES2_S2_S2_S2_fjLj1024EEEEELb0ELb1EEEvNS_9BwdParamsE --------------------------
	.section	.nv.constant0._ZN10layer_norm22ln_bwd_finalize_kernelINS_22Kernel_traits_finalizeILj512E13__nv_bfloat16S2_S2_S2_fjLb0ELj1024ELj4ENS_18Kernel_traits_baseILj512ES2_S2_S2_S2_fjLj1024EEEEELb0ELb1EEEvNS_9BwdParamsE,"a",@progbits
	.sectionflags	@""
	.align	4
.nv.constant0._ZN10layer_norm22ln_bwd_finalize_kernelINS_22Kernel_traits_finalizeILj512E13__nv_bfloat16S2_S2_S2_fjLb0ELj1024ELj4ENS_18Kernel_traits_baseILj512ES2_S2_S2_S2_fjLj1024EEEEELb0ELb1EEEvNS_9BwdParamsE:
	.zero		1192


//--------------------- .nv.constant0._ZN10layer_norm40ln_parallel_residual_bwd_finalize_kernelINS_22Kernel_traits_finalizeILj512E13__nv_bfloat16S2_S2_S2_fjLb0ELj1024ELj4ENS_18Kernel_traits_baseILj512ES2_S2_S2_S2_fjLj1024EEEEELb1EEEvNS_9BwdParamsE --------------------------
	.section	.nv.constant0._ZN10layer_norm40ln_parallel_residual_bwd_finalize_kernelINS_22Kernel_traits_finalizeILj512E13__nv_bfloat16S2_S2_S2_fjLb0ELj1024ELj4ENS_18Kernel_traits_baseILj512ES2_S2_S2_S2_fjLj1024EEEEELb1EEEvNS_9BwdParamsE,"a",@progbits
	.sectionflags	@""
	.align	4
.nv.constant0._ZN10layer_norm40ln_parallel_residual_bwd_finalize_kernelINS_22Kernel_traits_finalizeILj512E13__nv_bfloat16S2_S2_S2_fjLb0ELj1024ELj4ENS_18Kernel_traits_baseILj512ES2_S2_S2_S2_fjLj1024EEEEELb1EEEvNS_9BwdParamsE:
	.zero		1192


//--------------------- .nv.constant0._ZN10layer_norm31ln_parallel_residual_bwd_kernelINS_13Kernel_traitsI13__nv_bfloat16S2_S2_S2_fjLj512ELj1ELj4ELj1ELj16ENS_18Kernel_traits_baseILj512ES2_S2_S2_S2_fjLj128EEEEELb1ELb1ELb1EEEvNS_9BwdParamsE --------------------------
	.section	.nv.constant0._ZN10layer_norm31ln_parallel_residual_bwd_kernelINS_13Kernel_traitsI13__nv_bfloat16S2_S2_S2_fjLj512ELj1ELj4ELj1ELj16ENS_18Kernel_traits_baseILj512ES2_S2_S2_S2_fjLj128EEEEELb1ELb1ELb1EEEvNS_9BwdParamsE,"a",@progbits
	.sectionflags	@""
	.align	4
.nv.constant0._ZN10layer_norm31ln_parallel_residual_bwd_kernelINS_13Kernel_traitsI13__nv_bfloat16S2_S2_S2_fjLj512ELj1ELj4ELj1ELj16ENS_18Kernel_traits_baseILj512ES2_S2_S2_S2_fjLj128EEEEELb1ELb1ELb1EEEvNS_9BwdParamsE:
	.zero		1192


//--------------------- .nv.constant0._ZN10layer_norm31ln_parallel_residual_bwd_kernelINS_13Kernel_traitsI6__halfS2_S2_S2_fjLj512ELj1ELj4ELj1ELj16ENS_18Kernel_traits_baseILj512ES2_S2_S2_S2_fjLj128EEEEELb0ELb0ELb0EEEvNS_9BwdParamsE --------------------------
	.section	.nv.constant0._ZN10layer_norm31ln_parallel_residual_bwd_kernelINS_13Kernel_traitsI6__halfS2_S2_S2_fjLj512ELj1ELj4ELj1ELj16ENS_18Kernel_traits_baseILj512ES2_S2_S2_S2_fjLj128EEEEELb0ELb0ELb0EEEvNS_9BwdParamsE,"a",@progbits
	.sectionflags	@""
	.align	4
.nv.constant0._ZN10layer_norm31ln_parallel_residual_bwd_kernelINS_13Kernel_traitsI6__halfS2_S2_S2_fjLj512ELj1ELj4ELj1ELj16ENS_18Kernel_traits_baseILj512ES2_S2_S2_S2_fjLj128EEEEELb0ELb0ELb0EEEvNS_9BwdParamsE:
	.zero		1192


//--------------------- .nv.constant0._ZN10layer_norm31ln_parallel_residual_bwd_kernelINS_13Kernel_traitsI6__halfS2_S2_S2_fjLj512ELj1ELj4ELj1ELj16ENS_18Kernel_traits_baseILj512ES2_S2_S2_S2_fjLj128EEEEELb0ELb0ELb1EEEvNS_9BwdParamsE --------------------------
	.section	.nv.constant0._ZN10layer_norm31ln_parallel_residual_bwd_kernelINS_13Kernel_traitsI6__halfS2_S2_S2_fjLj512ELj1ELj4ELj1ELj16ENS_18Kernel_traits_baseILj512ES2_S2_S2_S2_fjLj128EEEEELb0ELb0ELb1EEEvNS_9BwdParamsE,"a",@progbits
	.sectionflags	@""
	.align	4
.nv.constant0._ZN10layer_norm31ln_parallel_residual_bwd_kernelINS_13Kernel_traitsI6__halfS2_S2_S2_fjLj512ELj1ELj4ELj1ELj16ENS_18Kernel_traits_baseILj512ES2_S2_S2_S2_fjLj128EEEEELb0ELb0ELb1EEEvNS_9BwdParamsE:
	.zero		1192


//--------------------- .nv.constant0._ZN10layer_norm31ln_parallel_residual_bwd_kernelINS_13Kernel_traitsI6__halfS2_S2_S2_fjLj512ELj1ELj4ELj1ELj16ENS_18Kernel_traits_baseILj512ES2_S2_S2_S2_fjLj128EEEEELb0ELb1ELb0EEEvNS_9BwdParamsE --------------------------
	.section	.nv.constant0._ZN10layer_norm31ln_parallel_residual_bwd_kernelINS_13Kernel_traitsI6__halfS2_S2_S2_fjLj512ELj1ELj4ELj1ELj16ENS_18Kernel_traits_baseILj512ES2_S2_S2_S2_fjLj128EEEEELb0ELb1ELb0EEEvNS_9BwdParamsE,"a",@progbits
	.sectionflags	@""
	.align	4
.nv.constant0._ZN10layer_norm31ln_parallel_residual_bwd_kernelINS_13Kernel_traitsI6__halfS2_S2_S2_fjLj512ELj1ELj4ELj1ELj16ENS_18Kernel_traits_baseILj512ES2_S2_S2_S2_fjLj128EEEEELb0ELb1ELb0EEEvNS_9BwdParamsE:
	.zero		1192


//--------------------- .nv.constant0._ZN10layer_norm31ln_parallel_residual_bwd_kernelINS_13Kernel_traitsI6__halfS2_S2_S2_fjLj512ELj1ELj4ELj1ELj16ENS_18Kernel_traits_baseILj512ES2_S2_S2_S2_fjLj128EEEEELb0ELb1ELb1EEEvNS_9BwdParamsE --------------------------
	.section	.nv.constant0._ZN10layer_norm31ln_parallel_residual_bwd_kernelINS_13Kernel_traitsI6__halfS2_S2_S2_fjLj512ELj1ELj4ELj1ELj16ENS_18Kernel_traits_baseILj512ES2_S2_S2_S2_fjLj128EEEEELb0ELb1ELb1EEEvNS_9BwdParamsE,"a",@progbits
	.sectionflags	@""
	.align	4
.nv.constant0._ZN10layer_norm31ln_parallel_residual_bwd_kernelINS_13Kernel_traitsI6__halfS2_S2_S2_fjLj512ELj1ELj4ELj1ELj16ENS_18Kernel_traits_baseILj512ES2_S2_S2_S2_fjLj128EEEEELb0ELb1ELb1EEEvNS_9BwdParamsE:
	.zero		1192


//--------------------- .nv.constant0._ZN10layer_norm31ln_parallel_residual_bwd_kernelINS_13Kernel_traitsI6__halfS2_S2_S2_fjLj512ELj1ELj4ELj1ELj16ENS_18Kernel_traits_baseILj512ES2_S2_S2_S2_fjLj128EEEEELb1ELb0ELb0EEEvNS_9BwdParamsE --------------------------
	.section	.nv.constant0._ZN10layer_norm31ln_parallel_residual_bwd_kernelINS_13Kernel_traitsI6__halfS2_S2_S2_fjLj512ELj1ELj4ELj1ELj16ENS_18Kernel_traits_baseILj512ES2_S2_S2_S2_fjLj128EEEEELb1ELb0ELb0EEEvNS_9BwdParamsE,"a",@progbits
	.sectionflags	@""
	.align	4
.nv.constant0._ZN10layer_norm31ln_parallel_residual_bwd_kernelINS_13Kernel_traitsI6__halfS2_S2_S2_fjLj512ELj1ELj4ELj1ELj16ENS_18Kernel_traits_baseILj512ES2_S2_S2_S2_fjLj128EEEEELb1ELb0ELb0EEEvNS_9BwdParamsE:
	.zero		1192


//--------------------- .nv.constant0._ZN10layer_norm31ln_parallel_residual_bwd_kernelINS_13Kernel_traitsI6__halfS2_S2_S2_fjLj512ELj1ELj4ELj1ELj16ENS_18Kernel_traits_baseILj512ES2_S2_S2_S2_fjLj128EEEEELb1ELb0ELb1EEEvNS_9BwdParamsE --------------------------
	.section	.nv.constant0._ZN10layer_norm31ln_parallel_residual_bwd_kernelINS_13Kernel_traitsI6__halfS2_S2_S2_fjLj512ELj1ELj4ELj1ELj16ENS_18Kernel_traits_baseILj512ES2_S2_S2_S2_fjLj128EEEEELb1ELb0ELb1EEEvNS_9BwdParamsE,"a",@progbits
	.sectionflags	@""
	.align	4
.nv.constant0._ZN10layer_norm31ln_parallel_residual_bwd_kernelINS_13Kernel_traitsI6__halfS2_S2_S2_fjLj512ELj1ELj4ELj1ELj16ENS_18Kernel_traits_baseILj512ES2_S2_S2_S2_fjLj128EEEEELb1ELb0ELb1EEEvNS_9BwdParamsE:
	.zero		1192


//--------------------- .nv.constant0._ZN10layer_norm22ln_bwd_finalize_kernelINS_22Kernel_traits_finalizeILj512E6__halfS2_S2_S2_fjLb0ELj1024ELj4ENS_18Kernel_traits_baseILj512ES2_S2_S2_S2_fjLj1024EEEEELb0ELb0EEEvNS_9BwdParamsE --------------------------
	.section	.nv.constant0._ZN10layer_norm22ln_bwd_finalize_kernelINS_22Kernel_traits_finalizeILj512E6__halfS2_S2_S2_fjLb0ELj1024ELj4ENS_18Kernel_traits_baseILj512ES2_S2_S2_S2_fjLj1024EEEEELb0ELb0EEEvNS_9BwdParamsE,"a",@progbits
	.sectionflags	@""
	.align	4
.nv.constant0._ZN10layer_norm22ln_bwd_finalize_kernelINS_22Kernel_traits_finalizeILj512E6__halfS2_S2_S2_fjLb0ELj1024ELj4ENS_18Kernel_traits_baseILj512ES2_S2_S2_S2_fjLj1024EEEEELb0ELb0EEEvNS_9BwdParamsE:
	.zero		1192


//--------------------- .nv.constant0._ZN10layer_norm40ln_parallel_residual_bwd_finalize_kernelINS_22Kernel_traits_finalizeILj512E6__halfS2_S2_S2_fjLb0ELj1024ELj4ENS_18Kernel_traits_baseILj512ES2_S2_S2_S2_fjLj1024EEEEELb0EEEvNS_9BwdParamsE --------------------------
	.section	.nv.constant0._ZN10layer_norm40ln_parallel_residual_bwd_finalize_kernelINS_22Kernel_traits_finalizeILj512E6__halfS2_S2_S2_fjLb0ELj1024ELj4ENS_18Kernel_traits_baseILj512ES2_S2_S2_S2_fjLj1024EEEEELb0EEEvNS_9BwdParamsE,"a",@progbits
	.sectionflags	@""
	.align	4
.nv.constant0._ZN10layer_norm40ln_parallel_residual_bwd_finalize_kernelINS_22Kernel_traits_finalizeILj512E6__halfS2_S2_S2_fjLb0ELj1024ELj4ENS_18Kernel_traits_baseILj512ES2_S2_S2_S2_fjLj1024EEEEELb0EEEvNS_9BwdParamsE:
	.zero		1192


//--------------------- .nv.constant0._ZN10layer_norm31ln_parallel_residual_bwd_kernelINS_13Kernel_traitsI6__halfS2_S2_S2_fjLj512ELj1ELj4ELj1ELj16ENS_18Kernel_traits_baseILj512ES2_S2_S2_S2_fjLj128EEEEELb1ELb1ELb0EEEvNS_9BwdParamsE --------------------------
	.section	.nv.constant0._ZN10layer_norm31ln_parallel_residual_bwd_kernelINS_13Kernel_traitsI6__halfS2_S2_S2_fjLj512ELj1ELj4ELj1ELj16ENS_18Kernel_traits_baseILj512ES2_S2_S2_S2_fjLj128EEEEELb1ELb1ELb0EEEvNS_9BwdParamsE,"a",@progbits
	.sectionflags	@""
	.align	4
.nv.constant0._ZN10layer_norm31ln_parallel_residual_bwd_kernelINS_13Kernel_traitsI6__halfS2_S2_S2_fjLj512ELj1ELj4ELj1ELj16ENS_18Kernel_traits_baseILj512ES2_S2_S2_S2_fjLj128EEEEELb1ELb1ELb0EEEvNS_9BwdParamsE:
	.zero		1192


//--------------------- .nv.constant0._ZN10layer_norm22ln_bwd_finalize_kernelINS_22Kernel_traits_finalizeILj512E6__halfS2_S2_S2_fjLb0ELj1024ELj4ENS_18Kernel_traits_baseILj512ES2_S2_S2_S2_fjLj1024EEEEELb0ELb1EEEvNS_9BwdParamsE --------------------------
	.section	.nv.constant0._ZN10layer_norm22ln_bwd_finalize_kernelINS_22Kernel_traits_finalizeILj512E6__halfS2_S2_S2_fjLb0ELj1024ELj4ENS_18Kernel_traits_baseILj512ES2_S2_S2_S2_fjLj1024EEEEELb0ELb1EEEvNS_9BwdParamsE,"a",@progbits
	.sectionflags	@""
	.align	4
.nv.constant0._ZN10layer_norm22ln_bwd_finalize_kernelINS_22Kernel_traits_finalizeILj512E6__halfS2_S2_S2_fjLb0ELj1024ELj4ENS_18Kernel_traits_baseILj512ES2_S2_S2_S2_fjLj1024EEEEELb0ELb1EEEvNS_9BwdParamsE:
	.zero		1192


//--------------------- .nv.constant0._ZN10layer_norm40ln_parallel_residual_bwd_finalize_kernelINS_22Kernel_traits_finalizeILj512E6__halfS2_S2_S2_fjLb0ELj1024ELj4ENS_18Kernel_traits_baseILj512ES2_S2_S2_S2_fjLj1024EEEEELb1EEEvNS_9BwdParamsE --------------------------
	.section	.nv.constant0._ZN10layer_norm40ln_parallel_residual_bwd_finalize_kernelINS_22Kernel_traits_finalizeILj512E6__halfS2_S2_S2_fjLb0ELj1024ELj4ENS_18Kernel_traits_baseILj512ES2_S2_S2_S2_fjLj1024EEEEELb1EEEvNS_9BwdParamsE,"a",@progbits
	.sectionflags	@""
	.align	4
.nv.constant0._ZN10layer_norm40ln_parallel_residual_bwd_finalize_kernelINS_22Kernel_traits_finalizeILj512E6__halfS2_S2_S2_fjLb0ELj1024ELj4ENS_18Kernel_traits_baseILj512ES2_S2_S2_S2_fjLj1024EEEEELb1EEEvNS_9BwdParamsE:
	.zero		1192


//--------------------- .nv.constant0._ZN10layer_norm31ln_parallel_residual_bwd_kernelINS_13Kernel_traitsI6__halfS2_S2_S2_fjLj512ELj1ELj4ELj1ELj16ENS_18Kernel_traits_baseILj512ES2_S2_S2_S2_fjLj128EEEEELb1ELb1ELb1EEEvNS_9BwdParamsE --------------------------
	.section	.nv.constant0._ZN10layer_norm31ln_parallel_residual_bwd_kernelINS_13Kernel_traitsI6__halfS2_S2_S2_fjLj512ELj1ELj4ELj1ELj16ENS_18Kernel_traits_baseILj512ES2_S2_S2_S2_fjLj128EEEEELb1ELb1ELb1EEEvNS_9BwdParamsE,"a",@progbits
	.sectionflags	@""
	.align	4
.nv.constant0._ZN10layer_norm31ln_parallel_residual_bwd_kernelINS_13Kernel_traitsI6__halfS2_S2_S2_fjLj512ELj1ELj4ELj1ELj16ENS_18Kernel_traits_baseILj512ES2_S2_S2_S2_fjLj128EEEEELb1ELb1ELb1EEEvNS_9BwdParamsE:
	.zero		1192


//--------------------- .nv.constant0._ZN10layer_norm31ln_parallel_residual_bwd_kernelINS_13Kernel_traitsIf13__nv_bfloat16S2_S2_fjLj512ELj1ELj4ELj1ELj16ENS_18Kernel_traits_baseILj512EfS2_S2_S2_fjLj128EEEEELb0ELb0ELb0EEEvNS_9BwdParamsE --------------------------
	.section	.nv.constant0._ZN10layer_norm31ln_parallel_residual_bwd_kernelINS_13Kernel_traitsIf13__nv_bfloat16S2_S2_fjLj512ELj1ELj4ELj1ELj16ENS_18Kernel_traits_baseILj512EfS2_S2_S2_fjLj128EEEEELb0ELb0ELb0EEEvNS_9BwdParamsE,"a",@progbits
	.sectionflags	@""
	.align	4
.nv.constant0._ZN10layer_norm31ln_parallel_residual_bwd_kernelINS_13Kernel_traitsIf13__nv_bfloat16S2_S2_fjLj512ELj1ELj4ELj1ELj16ENS_18Kernel_traits_baseILj512EfS2_S2_S2_fjLj128EEEEELb0ELb0ELb0EEEvNS_9BwdParamsE:
	.zero		1192


//--------------------- .nv.constant0._ZN10layer_norm31ln_parallel_residual_bwd_kernelINS_13Kernel_traitsIf13__nv_bfloat16S2_S2_fjLj512ELj1ELj4ELj1ELj16ENS_18Kernel_traits_baseILj512EfS2_S2_S2_fjLj128EEEEELb0ELb0ELb1EEEvNS_9BwdParamsE --------------------------
	.section	.nv.constant0._ZN10layer_norm31ln_parallel_residual_bwd_kernelINS_13Kernel_traitsIf13__nv_bfloat16S2_S2_fjLj512ELj1ELj4ELj1ELj16ENS_18Kernel_traits_baseILj512EfS2_S2_S2_fjLj128EEEEELb0ELb0ELb1EEEvNS_9BwdParamsE,"a",@progbits
	.sectionflags	@""
	.align	4
.nv.constant0._ZN10layer_norm31ln_parallel_residual_bwd_kernelINS_13Kernel_traitsIf13__nv_bfloat16S2_S2_fjLj512ELj1ELj4ELj1ELj16ENS_18Kernel_traits_baseILj512EfS2_S2_S2_fjLj128EEEEELb0ELb0ELb1EEEvNS_9BwdParamsE:
	.zero		1192


//--------------------- .nv.constant0._ZN10layer_norm31ln_parallel_residual_bwd_kernelINS_13Kernel_traitsIf13__nv_bfloat16S2_S2_fjLj512ELj1ELj4ELj1ELj16ENS_18Kernel_traits_baseILj512EfS2_S2_S2_fjLj128EEEEELb0ELb1ELb0EEEvNS_9BwdParamsE --------------------------
	.section	.nv.constant0._ZN10layer_norm31ln_parallel_residual_bwd_kernelINS_13Kernel_traitsIf13__nv_bfloat16S2_S2_fjLj512ELj1ELj4ELj1ELj16ENS_18Kernel_traits_baseILj512EfS2_S2_S2_fjLj128EEEEELb0ELb1ELb0EEEvNS_9BwdParamsE,"a",@progbits
	.sectionflags	@""
	.align	4
.nv.constant0._ZN10layer_norm31ln_parallel_residual_bwd_kernelINS_13Kernel_traitsIf13__nv_bfloat16S2_S2_fjLj512ELj1ELj4ELj1ELj16ENS_18Kernel_traits_baseILj512EfS2_S2_S2_fjLj128EEEEELb0ELb1ELb0EEEvNS_9BwdParamsE:
	.zero		1192


//--------------------- .nv.constant0._ZN10layer_norm31ln_parallel_residual_bwd_kernelINS_13Kernel_traitsIf13__nv_bfloat16S2_S2_fjLj512ELj1ELj4ELj1ELj16ENS_18Kernel_traits_baseILj512EfS2_S2_S2_fjLj128EEEEELb0ELb1ELb1EEEvNS_9BwdParamsE --------------------------
	.section	.nv.constant0._ZN10layer_norm31ln_parallel_residual_bwd_kernelINS_13Kernel_traitsIf13__nv_bfloat16S2_S2_fjLj512ELj1ELj4ELj1ELj16ENS_18Kernel_traits_baseILj512EfS2_S2_S2_fjLj128EEEEELb0ELb1ELb1EEEvNS_9BwdParamsE,"a",@progbits
	.sectionflags	@""
	.align	4
.nv.constant0._ZN10layer_norm31ln_parallel_residual_bwd_kernelINS_13Kernel_traitsIf13__nv_bfloat16S2_S2_fjLj512ELj1ELj4ELj1ELj16ENS_18Kernel_traits_baseILj512EfS2_S2_S2_fjLj128EEEEELb0ELb1ELb1EEEvNS_9BwdParamsE:
	.zero		1192


//--------------------- .nv.constant0._ZN10layer_norm31ln_parallel_residual_bwd_kernelINS_13Kernel_traitsIf13__nv_bfloat16S2_S2_fjLj512ELj1ELj4ELj1ELj16ENS_18Kernel_traits_baseILj512EfS2_S2_S2_fjLj128EEEEELb1ELb0ELb0EEEvNS_9BwdParamsE --------------------------
	.section	.nv.constant0._ZN10layer_norm31ln_parallel_residual_bwd_kernelINS_13Kernel_traitsIf13__nv_bfloat16S2_S2_fjLj512ELj1ELj4ELj1ELj16ENS_18Kernel_traits_baseILj512EfS2_S2_S2_fjLj128EEEEELb1ELb0ELb0EEEvNS_9BwdParamsE,"a",@progbits
	.sectionflags	@""
	.align	4
.nv.constant0._ZN10layer_norm31ln_parallel_residual_bwd_kernelINS_13Kernel_traitsIf13__nv_bfloat16S2_S2_fjLj512ELj1ELj4ELj1ELj16ENS_18Kernel_traits_baseILj512EfS2_S2_S2_fjLj128EEEEELb1ELb0ELb0EEEvNS_9BwdParamsE:
	.zero		1192


//--------------------- .nv.constant0._ZN10layer_norm31ln_parallel_residual_bwd_kernelINS_13Kernel_traitsIf13__nv_bfloat16S2_S2_fjLj512ELj1ELj4ELj1ELj16ENS_18Kernel_traits_baseILj512EfS2_S2_S2_fjLj128EEEEELb1ELb0ELb1EEEvNS_9BwdParamsE --------------------------
	.section	.nv.constant0._ZN10layer_norm31ln_parallel_residual_bwd_kernelINS_13Kernel_traitsIf13__nv_bfloat16S2_S2_fjLj512ELj1ELj4ELj1ELj16ENS_18Kernel_traits_baseILj512EfS2_S2_S2_fjLj128EEEEELb1ELb0ELb1EEEvNS_9BwdParamsE,"a",@progbits
	.sectionflags	@""
	.align	4
.nv.constant0._ZN10layer_norm31ln_parallel_residual_bwd_kernelINS_13Kernel_traitsIf13__nv_bfloat16S2_S2_fjLj512ELj1ELj4ELj1ELj16ENS_18Kernel_traits_baseILj512EfS2_S2_S2_fjLj128EEEEELb1ELb0ELb1EEEvNS_9BwdParamsE:
	.zero		1192


//--------------------- .nv.constant0._ZN10layer_norm22ln_bwd_finalize_kernelINS_22Kernel_traits_finalizeILj512Ef13__nv_bfloat16S2_S2_fjLb0ELj1024ELj4ENS_18Kernel_traits_baseILj512EfS2_S2_S2_fjLj1024EEEEELb0ELb0EEEvNS_9BwdParamsE --------------------------
	.section	.nv.constant0._ZN10layer_norm22ln_bwd_finalize_kernelINS_22Kernel_traits_finalizeILj512Ef13__nv_bfloat16S2_S2_fjLb0ELj1024ELj4ENS_18Kernel_traits_baseILj512EfS2_S2_S2_fjLj1024EEEEELb0ELb0EEEvNS_9BwdParamsE,"a",@progbits
	.sectionflags	@""
	.align	4
.nv.constant0._ZN10layer_norm22ln_bwd_finalize_kernelINS_22Kernel_traits_finalizeILj512Ef13__nv_bfloat16S2_S2_fjLb0ELj1024ELj4ENS_18Kernel_traits_baseILj512EfS2_S2_S2_fjLj1024EEEEELb0ELb0EEEvNS_9BwdParamsE:
	.zero		1192


//--------------------- .nv.constant0._ZN10layer_norm40ln_parallel_residual_bwd_finalize_kernelINS_22Kernel_traits_finalizeILj512Ef13__nv_bfloat16S2_S2_fjLb0ELj1024ELj4ENS_18Kernel_traits_baseILj512EfS2_S2_S2_fjLj1024EEEEELb0EEEvNS_9BwdParamsE --------------------------
	.section	.nv.constant0._ZN10layer_norm40ln_parallel_residual_bwd_finalize_kernelINS_22Kernel_traits_finalizeILj512Ef13__nv_bfloat16S2_S2_fjLb0ELj1024ELj4ENS_18Kernel_traits_baseILj512EfS2_S2_S2_fjLj1024EEEEELb0EEEvNS_9BwdParamsE,"a",@progbits
	.sectionflags	@""
	.align	4
.nv.constant0._ZN10layer_norm40ln_parallel_residual_bwd_finalize_kernelINS_22Kernel_traits_finalizeILj512Ef13__nv_bfloat16S2_S2_fjLb0ELj1024ELj4ENS_18Kernel_traits_baseILj512EfS2_S2_S2_fjLj1024EEEEELb0EEEvNS_9BwdParamsE:
	.zero		1192


//--------------------- .nv.constant0._ZN10layer_norm31ln_parallel_residual_bwd_kernelINS_13Kernel_traitsIf13__nv_bfloat16S2_S2_fjLj512ELj1ELj4ELj1ELj16ENS_18Kernel_traits_baseILj512EfS2_S2_S2_fjLj128EEEEELb1ELb1ELb0EEEvNS_9BwdParamsE --------------------------
	.section	.nv.constant0._ZN10layer_norm31ln_parallel_residual_bwd_kernelINS_13Kernel_traitsIf13__nv_bfloat16S2_S2_fjLj512ELj1ELj4ELj1ELj16ENS_18Kernel_traits_baseILj512EfS2_S2_S2_fjLj128EEEEELb1ELb1ELb0EEEvNS_9BwdParamsE,"a",@progbits
	.sectionflags	@""
	.align	4
.nv.constant0._ZN10layer_norm31ln_parallel_residual_bwd_kernelINS_13Kernel_traitsIf13__nv_bfloat16S2_S2_fjLj512ELj1ELj4ELj1ELj16ENS_18Kernel_traits_baseILj512EfS2_S2_S2_fjLj128EEEEELb1ELb1ELb0EEEvNS_9BwdParamsE:
	.zero		1192


//--------------------- .nv.constant0._ZN10layer_norm22ln_bwd_finalize_kernelINS_22Kernel_traits_finalizeILj512Ef13__nv_bfloat16S2_S2_fjLb0ELj1024ELj4ENS_18Kernel_traits_baseILj512EfS2_S2_S2_fjLj1024EEEEELb0ELb1EEEvNS_9BwdParamsE --------------------------
	.section	.nv.constant0._ZN10layer_norm22ln_bwd_finalize_kernelINS_22Kernel_traits_finalizeILj512Ef13__nv_bfloat16S2_S2_fjLb0ELj1024ELj4ENS_18Kernel_traits_baseILj512EfS2_S2_S2_fjLj1024EEEEELb0ELb1EEEvNS_9BwdParamsE,"a",@progbits
	.sectionflags	@""
	.align	4
.nv.constant0._ZN10layer_norm22ln_bwd_finalize_kernelINS_22Kernel_traits_finalizeILj512Ef13__nv_bfloat16S2_S2_fjLb0ELj1024ELj4ENS_18Kernel_traits_baseILj512EfS2_S2_S2_fjLj1024EEEEELb0ELb1EEEvNS_9BwdParamsE:
	.zero		1192


//--------------------- .nv.constant0._ZN10layer_norm40ln_parallel_residual_bwd_finalize_kernelINS_22Kernel_traits_finalizeILj512Ef13__nv_bfloat16S2_S2_fjLb0ELj1024ELj4ENS_18Kernel_traits_baseILj512EfS2_S2_S2_fjLj1024EEEEELb1EEEvNS_9BwdParamsE --------------------------
	.section	.nv.constant0._ZN10layer_norm40ln_parallel_residual_bwd_finalize_kernelINS_22Kernel_traits_finalizeILj512Ef13__nv_bfloat16S2_S2_fjLb0ELj1024ELj4ENS_18Kernel_traits_baseILj512EfS2_S2_S2_fjLj1024EEEEELb1EEEvNS_9BwdParamsE,"a",@progbits
	.sectionflags	@""
	.align	4
.nv.constant0._ZN10layer_norm40ln_parallel_residual_bwd_finalize_kernelINS_22Kernel_traits_finalizeILj512Ef13__nv_bfloat16S2_S2_fjLb0ELj1024ELj4ENS_18Kernel_traits_baseILj512EfS2_S2_S2_fjLj1024EEEEELb1EEEvNS_9BwdParamsE:
	.zero		1192


//--------------------- .nv.constant0._ZN10layer_norm31ln_parallel_residual_bwd_kernelINS_13Kernel_traitsIf13__nv_bfloat16S2_S2_fjLj512ELj1ELj4ELj1ELj16ENS_18Kernel_traits_baseILj512EfS2_S2_S2_fjLj128EEEEELb1ELb1ELb1EEEvNS_9BwdParamsE --------------------------
	.section	.nv.constant0._ZN10layer_norm31ln_parallel_residual_bwd_kernelINS_13Kernel_traitsIf13__nv_bfloat16S2_S2_fjLj512ELj1ELj4ELj1ELj16ENS_18Kernel_traits_baseILj512EfS2_S2_S2_fjLj128EEEEELb1ELb1ELb1EEEvNS_9BwdParamsE,"a",@progbits
	.sectionflags	@""
	.align	4
.nv.constant0._ZN10layer_norm31ln_parallel_residual_bwd_kernelINS_13Kernel_traitsIf13__nv_bfloat16S2_S2_fjLj512ELj1ELj4ELj1ELj16ENS_18Kernel_traits_baseILj512EfS2_S2_S2_fjLj128EEEEELb1ELb1ELb1EEEvNS_9BwdParamsE:
	.zero		1192


//--------------------- .nv.constant0._ZN10layer_norm31ln_parallel_residual_bwd_kernelINS_13Kernel_traitsI13__nv_bfloat16S2_fS2_fjLj512ELj1ELj4ELj1ELj16ENS_18Kernel_traits_baseILj512ES2_S2_fS2_fjLj128EEEEELb0ELb0ELb0EEEvNS_9BwdParamsE --------------------------
	.section	.nv.constant0._ZN10layer_norm31ln_parallel_residual_bwd_kernelINS_13Kernel_traitsI13__nv_bfloat16S2_fS2_fjLj512ELj1ELj4ELj1ELj16ENS_18Kernel_traits_baseILj512ES2_S2_fS2_fjLj128EEEEELb0ELb0ELb0EEEvNS_9BwdParamsE,"a",@progbits
	.sectionflags	@""
	.align	4
.nv.constant0._ZN10layer_norm31ln_parallel_residual_bwd_kernelINS_13Kernel_traitsI13__nv_bfloat16S2_fS2_fjLj512ELj1ELj4ELj1ELj16ENS_18Kernel_traits_baseILj512ES2_S2_fS2_fjLj128EEEEELb0ELb0ELb0EEEvNS_9BwdParamsE:
	.zero		1192


//--------------------- .nv.constant0._ZN10layer_norm31ln_parallel_residual_bwd_kernelINS_13Kernel_traitsI13__nv_bfloat16S2_fS2_fjLj512ELj1ELj4ELj1ELj16ENS_18Kernel_traits_baseILj512ES2_S2_fS2_fjLj128EEEEELb0ELb0ELb1EEEvNS_9BwdParamsE --------------------------
	.section	.nv.constant0._ZN10layer_norm31ln_parallel_residual_bwd_kernelINS_13Kernel_traitsI13__nv_bfloat16S2_fS2_fjLj512ELj1ELj4ELj1ELj16ENS_18Kernel_traits_baseILj512ES2_S2_fS2_fjLj128EEEEELb0ELb0ELb1EEEvNS_9BwdParamsE,"a",@progbits
	.sectionflags	@""
	.align	4
.nv.constant0._ZN10layer_norm31ln_parallel_residual_bwd_kernelINS_13Kernel_traitsI13__nv_bfloat16S2_fS2_fjLj512ELj1ELj4ELj1ELj16ENS_18Kernel_traits_baseILj512ES2_S2_fS2_fjLj128EEEEELb0ELb0ELb1EEEvNS_9BwdParamsE:
	.zero		1192


//--------------------- .nv.constant0._ZN10layer_norm31ln_parallel_residual_bwd_kernelINS_13Kernel_traitsI13__nv_bfloat16S2_fS2_fjLj512ELj1ELj4ELj1ELj16ENS_18Kernel_traits_baseILj512ES2_S2_fS2_fjLj128EEEEELb0ELb1ELb0EEEvNS_9BwdParamsE --------------------------
	.section	.nv.constant0._ZN10layer_norm31ln_parallel_residual_bwd_kernelINS_13Kernel_traitsI13__nv_bfloat16S2_fS2_fjLj512ELj1ELj4ELj1ELj16ENS_18Kernel_traits_baseILj512ES2_S2_fS2_fjLj128EEEEELb0ELb1ELb0EEEvNS_9BwdParamsE,"a",@progbits
	.sectionflags	@""
	.align	4
.nv.constant0._ZN10layer_norm31ln_parallel_residual_bwd_kernelINS_13Kernel_traitsI13__nv_bfloat16S2_fS2_fjLj512ELj1ELj4ELj1ELj16ENS_18Kernel_traits_baseILj512ES2_S2_fS2_fjLj128EEEEELb0ELb1ELb0EEEvNS_9BwdParamsE:
	.zero		1192


//--------------------- .nv.constant0._ZN10layer_norm31ln_parallel_residual_bwd_kernelINS_13Kernel_traitsI13__nv_bfloat16S2_fS2_fjLj512ELj1ELj4ELj1ELj16ENS_18Kernel_traits_baseILj512ES2_S2_fS2_fjLj128EEEEELb0ELb1ELb1EEEvNS_9BwdParamsE --------------------------
	.section	.nv.constant0._ZN10layer_norm31ln_parallel_residual_bwd_kernelINS_13Kernel_traitsI13__nv_bfloat16S2_fS2_fjLj512ELj1ELj4ELj1ELj16ENS_18Kernel_traits_baseILj512ES2_S2_fS2_fjLj128EEEEELb0ELb1ELb1EEEvNS_9BwdParamsE,"a",@progbits
	.sectionflags	@""
	.align	4
.nv.constant0._ZN10layer_norm31ln_parallel_residual_bwd_kernelINS_13Kernel_traitsI13__nv_bfloat16S2_fS2_fjLj512ELj1ELj4ELj1ELj16ENS_18Kernel_traits_baseILj512ES2_S2_fS2_fjLj128EEEEELb0ELb1ELb1EEEvNS_9BwdParamsE:
	.zero		1192


//--------------------- .nv.constant0._ZN10layer_norm31ln_parallel_residual_bwd_kernelINS_13Kernel_traitsI13__nv_bfloat16S2_fS2_fjLj512ELj1ELj4ELj1ELj16ENS_18Kernel_traits_baseILj512ES2_S2_fS2_fjLj128EEEEELb1ELb0ELb0EEEvNS_9BwdParamsE --------------------------
	.section	.nv.constant0._ZN10layer_norm31ln_parallel_residual_bwd_kernelINS_13Kernel_traitsI13__nv_bfloat16S2_fS2_fjLj512ELj1ELj4ELj1ELj16ENS_18Kernel_traits_baseILj512ES2_S2_fS2_fjLj128EEEEELb1ELb0ELb0EEEvNS_9BwdParamsE,"a",@progbits
	.sectionflags	@""
	.align	4
.nv.constant0._ZN10layer_norm31ln_parallel_residual_bwd_kernelINS_13Kernel_traitsI13__nv_bfloat16S2_fS2_fjLj512ELj1ELj4ELj1ELj16ENS_18Kernel_traits_baseILj512ES2_S2_fS2_fjLj128EEEEELb1ELb0ELb0EEEvNS_9BwdParamsE:
	.zero		1192


//--------------------- .nv.constant0._ZN10layer_norm31ln_parallel_residual_bwd_kernelINS_13Kernel_traitsI13__nv_bfloat16S2_fS2_fjLj512ELj1ELj4ELj1ELj16ENS_18Kernel_traits_baseILj512ES2_S2_fS2_fjLj128EEEEELb1ELb0ELb1EEEvNS_9BwdParamsE --------------------------
	.section	.nv.constant0._ZN10layer_norm31ln_parallel_residual_bwd_kernelINS_13Kernel_traitsI13__nv_bfloat16S2_fS2_fjLj512ELj1ELj4ELj1ELj16ENS_18Kernel_traits_baseILj512ES2_S2_fS2_fjLj128EEEEELb1ELb0ELb1EEEvNS_9BwdParamsE,"a",@progbits
	.sectionflags	@""
	.align	4
.nv.constant0._ZN10layer_norm31ln_parallel_residual_bwd_kernelINS_13Kernel_traitsI13__nv_bfloat16S2_fS2_fjLj512ELj1ELj4ELj1ELj16ENS_18Kernel_traits_baseILj512ES2_S2_fS2_fjLj128EEEEELb1ELb0ELb1EEEvNS_9BwdParamsE:
	.zero		1192


//--------------------- .nv.constant0._ZN10layer_norm22ln_bwd_finalize_kernelINS_22Kernel_traits_finalizeILj512E13__nv_bfloat16S2_fS2_fjLb0ELj1024ELj4ENS_18Kernel_traits_baseILj512ES2_S2_fS2_fjLj1024EEEEELb0ELb0EEEvNS_9BwdParamsE --------------------------
	.section	.nv.constant0._ZN10layer_norm22ln_bwd_finalize_kernelINS_22Kernel_traits_finalizeILj512E13__nv_bfloat16S2_fS2_fjLb0ELj1024ELj4ENS_18Kernel_traits_baseILj512ES2_S2_fS2_fjLj1024EEEEELb0ELb0EEEvNS_9BwdParamsE,"a",@progbits
	.sectionflags	@""
	.align	4
.nv.constant0._ZN10layer_norm22ln_bwd_finalize_kernelINS_22Kernel_traits_finalizeILj512E13__nv_bfloat16S2_fS2_fjLb0ELj1024ELj4ENS_18Kernel_traits_baseILj512ES2_S2_fS2_fjLj1024EEEEELb0ELb0EEEvNS_9BwdParamsE:
	.zero		1192


//--------------------- .nv.constant0._ZN10layer_norm40ln_parallel_residual_bwd_finalize_kernelINS_22Kernel_traits_finalizeILj512E13__nv_bfloat16S2_fS2_fjLb0ELj1024ELj4ENS_18Kernel_traits_baseILj512ES2_S2_fS2_fjLj1024EEEEELb0EEEvNS_9BwdParamsE --------------------------
	.section	.nv.constant0._ZN10layer_norm40ln_parallel_residual_bwd_finalize_kernelINS_22Kernel_traits_finalizeILj512E13__nv_bfloat16S2_fS2_fjLb0ELj1024ELj4ENS_18Kernel_traits_baseILj512ES2_S2_fS2_fjLj1024EEEEELb0EEEvNS_9BwdParamsE,"a",@progbits
	.sectionflags	@""
	.align	4
.nv.constant0._ZN10layer_norm40ln_parallel_residual_bwd_finalize_kernelINS_22Kernel_traits_finalizeILj512E13__nv_bfloat16S2_fS2_fjLb0ELj1024ELj4ENS_18Kernel_traits_baseILj512ES2_S2_fS2_fjLj1024EEEEELb0EEEvNS_9BwdParamsE:
	.zero		1192


//--------------------- .nv.constant0._ZN10layer_norm31ln_parallel_residual_bwd_kernelINS_13Kernel_traitsI13__nv_bfloat16S2_fS2_fjLj512ELj1ELj4ELj1ELj16ENS_18Kernel_traits_baseILj512ES2_S2_fS2_fjLj128EEEEELb1ELb1ELb0EEEvNS_9BwdParamsE --------------------------
	.section	.nv.constant0._ZN10layer_norm31ln_parallel_residual_bwd_kernelINS_13Kernel_traitsI13__nv_bfloat16S2_fS2_fjLj512ELj1ELj4ELj1ELj16ENS_18Kernel_traits_baseILj512ES2_S2_fS2_fjLj128EEEEELb1ELb1ELb0EEEvNS_9BwdParamsE,"a",@progbits
	.sectionflags	@""
	.align	4
.nv.constant0._ZN10layer_norm31ln_parallel_residual_bwd_kernelINS_13Kernel_traitsI13__nv_bfloat16S2_fS2_fjLj512ELj1ELj4ELj1ELj16ENS_18Kernel_traits_baseILj512ES2_S2_fS2_fjLj128EEEEELb1ELb1ELb0EEEvNS_9BwdParamsE:
	.zero		1192


//--------------------- .nv.constant0._ZN10layer_norm22ln_bwd_finalize_kernelINS_22Kernel_traits_finalizeILj512E13__nv_bfloat16S2_fS2_fjLb0ELj1024ELj4ENS_18Kernel_traits_baseILj512ES2_S2_fS2_fjLj1024EEEEELb0ELb1EEEvNS_9BwdParamsE --------------------------
	.section	.nv.constant0._ZN10layer_norm22ln_bwd_finalize_kernelINS_22Kernel_traits_finalizeILj512E13__nv_bfloat16S2_fS2_fjLb0ELj1024ELj4ENS_18Kernel_traits_baseILj512ES2_S2_fS2_fjLj1024EEEEELb0ELb1EEEvNS_9BwdParamsE,"a",@progbits
	.sectionflags	@""
	.align	4
.nv.constant0._ZN10layer_norm22ln_bwd_finalize_kernelINS_22Kernel_traits_finalizeILj512E13__nv_bfloat16S2_fS2_fjLb0ELj1024ELj4ENS_18Kernel_traits_baseILj512ES2_S2_fS2_fjLj1024EEEEELb0ELb1EEEvNS_9BwdParamsE:
	.zero		1192


//--------------------- .nv.constant0._ZN10layer_norm40ln_parallel_residual_bwd_finalize_kernelINS_22Kernel_traits_finalizeILj512E13__nv_bfloat16S2_fS2_fjLb0ELj1024ELj4ENS_18Kernel_traits_baseILj512ES2_S2_fS2_fjLj1024EEEEELb1EEEvNS_9BwdParamsE --------------------------
	.section	.nv.constant0._ZN10layer_norm40ln_parallel_residual_bwd_finalize_kernelINS_22Kernel_traits_finalizeILj512E13__nv_bfloat16S2_fS2_fjLb0ELj1024ELj4ENS_18Kernel_traits_baseILj512ES2_S2_fS2_fjLj1024EEEEELb1EEEvNS_9BwdParamsE,"a",@progbits
	.sectionflags	@""
	.align	4
.nv.constant0._ZN10layer_norm40ln_parallel_residual_bwd_finalize_kernelINS_22Kernel_traits_finalizeILj512E13__nv_bfloat16S2_fS2_fjLb0ELj1024ELj4ENS_18Kernel_traits_baseILj512ES2_S2_fS2_fjLj1024EEEEELb1EEEvNS_9BwdParamsE:
	.zero		1192


//--------------------- .nv.constant0._ZN10layer_norm31ln_parallel_residual_bwd_kernelINS_13Kernel_traitsI13__nv_bfloat16S2_fS2_fjLj512ELj1ELj4ELj1ELj16ENS_18Kernel_traits_baseILj512ES2_S2_fS2_fjLj128EEEEELb1ELb1ELb1EEEvNS_9BwdParamsE --------------------------
	.section	.nv.constant0._ZN10layer_norm31ln_parallel_residual_bwd_kernelINS_13Kernel_traitsI13__nv_bfloat16S2_fS2_fjLj512ELj1ELj4ELj1ELj16ENS_18Kernel_traits_baseILj512ES2_S2_fS2_fjLj128EEEEELb1ELb1ELb1EEEvNS_9BwdParamsE,"a",@progbits
	.sectionflags	@""
	.align	4
.nv.constant0._ZN10layer_norm31ln_parallel_residual_bwd_kernelINS_13Kernel_traitsI13__nv_bfloat16S2_fS2_fjLj512ELj1ELj4ELj1ELj16ENS_18Kernel_traits_baseILj512ES2_S2_fS2_fjLj128EEEEELb1ELb1ELb1EEEvNS_9BwdParamsE:
	.zero		1192


//--------------------- .nv.constant0._ZN10layer_norm31ln_parallel_residual_bwd_kernelINS_13Kernel_traitsIf13__nv_bfloat16fS2_fjLj512ELj1ELj4ELj1ELj16ENS_18Kernel_traits_baseILj512EfS2_fS2_fjLj128EEEEELb0ELb0ELb0EEEvNS_9BwdParamsE --------------------------
	.section	.nv.constant0._ZN10layer_norm31ln_parallel_residual_bwd_kernelINS_13Kernel_traitsIf13__nv_bfloat16fS2_fjLj512ELj1ELj4ELj1ELj16ENS_18Kernel_traits_baseILj512EfS2_fS2_fjLj128EEEEELb0ELb0ELb0EEEvNS_9BwdParamsE,"a",@progbits
	.sectionflags	@""
	.align	4
.nv.constant0._ZN10layer_norm31ln_parallel_residual_bwd_kernelINS_13Kernel_traitsIf13__nv_bfloat16fS2_fjLj512ELj1ELj4ELj1ELj16ENS_18Kernel_traits_baseILj512EfS2_fS2_fjLj128EEEEELb0ELb0ELb0EEEvNS_9BwdParamsE:
	.zero		1192


//--------------------- .nv.constant0._ZN10layer_norm31ln_parallel_residual_bwd_kernelINS_13Kernel_traitsIf13__nv_bfloat16fS2_fjLj512ELj1ELj4ELj1ELj16ENS_18Kernel_traits_baseILj512EfS2_fS2_fjLj128EEEEELb0ELb0ELb1EEEvNS_9BwdParamsE --------------------------
	.section	.nv.constant0._ZN10layer_norm31ln_parallel_residual_bwd_kernelINS_13Kernel_traitsIf13__nv_bfloat16fS2_fjLj512ELj1ELj4ELj1ELj16ENS_18Kernel_traits_baseILj512EfS2_fS2_fjLj128EEEEELb0ELb0ELb1EEEvNS_9BwdParamsE,"a",@progbits
	.sectionflags	@""
	.align	4
.nv.constant0._ZN10layer_norm31ln_parallel_residual_bwd_kernelINS_13Kernel_traitsIf13__nv_bfloat16fS2_fjLj512ELj1ELj4ELj1ELj16ENS_18Kernel_traits_baseILj512EfS2_fS2_fjLj128EEEEELb0ELb0ELb1EEEvNS_9BwdParamsE:
	.zero		1192


//--------------------- .nv.constant0._ZN10layer_norm31ln_parallel_residual_bwd_kernelINS_13Kernel_traitsIf13__nv_bfloat16fS2_fjLj512ELj1ELj4ELj1ELj16ENS_18Kernel_traits_baseILj512EfS2_fS2_fjLj128EEEEELb0ELb1ELb0EEEvNS_9BwdParamsE --------------------------
	.section	.nv.constant0._ZN10layer_norm31ln_parallel_residual_bwd_kernelINS_13Kernel_traitsIf13__nv_bfloat16fS2_fjLj512ELj1ELj4ELj1ELj16ENS_18Kernel_traits_baseILj512EfS2_fS2_fjLj128EEEEELb0ELb1ELb0EEEvNS_9BwdParamsE,"a",@progbits
	.sectionflags	@""
	.align	4
.nv.constant0._ZN10layer_norm31ln_parallel_residual_bwd_kernelINS_13Kernel_traitsIf13__nv_bfloat16fS2_fjLj512ELj1ELj4ELj1ELj16ENS_18Kernel_traits_baseILj512EfS2_fS2_fjLj128EEEEELb0ELb1ELb0EEEvNS_9BwdParamsE:
	.zero		1192


//--------------------- .nv.constant0._ZN10layer_norm31ln_parallel_residual_bwd_kernelINS_13Kernel_traitsIf13__nv_bfloat16fS2_fjLj512ELj1ELj4ELj1ELj16ENS_18Kernel_traits_baseILj512EfS2_fS2_fjLj128EEEEELb0ELb1ELb1EEEvNS_9BwdParamsE --------------------------
	.section	.nv.constant0._ZN10layer_norm31ln_parallel_residual_bwd_kernelINS_13Kernel_traitsIf13__nv_bfloat16fS2_fjLj512ELj1ELj4ELj1ELj16ENS_18Kernel_traits_baseILj512EfS2_fS2_fjLj128EEEEELb0ELb1ELb1EEEvNS_9BwdParamsE,"a",@progbits
	.sectionflags	@""
	.align	4
.nv.constant0._ZN10layer_norm31ln_parallel_residual_bwd_kernelINS_13Kernel_traitsIf13__nv_bfloat16fS2_fjLj512ELj1ELj4ELj1ELj16ENS_18Kernel_traits_baseILj512EfS2_fS2_fjLj128EEEEELb0ELb1ELb1EEEvNS_9BwdParamsE:
	.zero		1192


//--------------------- .nv.constant0._ZN10layer_norm31ln_parallel_residual_bwd_kernelINS_13Kernel_traitsIf13__nv_bfloat16fS2_fjLj512ELj1ELj4ELj1ELj16ENS_18Kernel_traits_baseILj512EfS2_fS2_fjLj128EEEEELb1ELb0ELb0EEEvNS_9BwdParamsE --------------------------
	.section	.nv.constant0._ZN10layer_norm31ln_parallel_residual_bwd_kernelINS_13Kernel_traitsIf13__nv_bfloat16fS2_fjLj512ELj1ELj4ELj1ELj16ENS_18Kernel_traits_baseILj512EfS2_fS2_fjLj128EEEEELb1ELb0ELb0EEEvNS_9BwdParamsE,"a",@progbits
	.sectionflags	@""
	.align	4
.nv.constant0._ZN10layer_norm31ln_parallel_residual_bwd_kernelINS_13Kernel_traitsIf13__nv_bfloat16fS2_fjLj512ELj1ELj4ELj1ELj16ENS_18Kernel_traits_baseILj512EfS2_fS2_fjLj128EEEEELb1ELb0ELb0EEEvNS_9BwdParamsE:
	.zero		1192


//--------------------- .nv.constant0._ZN10layer_norm31ln_parallel_residual_bwd_kernelINS_13Kernel_traitsIf13__nv_bfloat16fS2_fjLj512ELj1ELj4ELj1ELj16ENS_18Kernel_traits_baseILj512EfS2_fS2_fjLj128EEEEELb1ELb0ELb1EEEvNS_9BwdParamsE --------------------------
	.section	.nv.constant0._ZN10layer_norm31ln_parallel_residual_bwd_kernelINS_13Kernel_traitsIf13__nv_bfloat16fS2_fjLj512ELj1ELj4ELj1ELj16ENS_18Kernel_traits_baseILj512EfS2_fS2_fjLj128EEEEELb1ELb0ELb1EEEvNS_9BwdParamsE,"a",@progbits
	.sectionflags	@""
	.align	4
.nv.constant0._ZN10layer_norm31ln_parallel_residual_bwd_kernelINS_13Kernel_traitsIf13__nv_bfloat16fS2_fjLj512ELj1ELj4ELj1ELj16ENS_18Kernel_traits_baseILj512EfS2_fS2_fjLj128EEEEELb1ELb0ELb1EEEvNS_9BwdParamsE:
	.zero		1192


//--------------------- .nv.constant0._ZN10layer_norm22ln_bwd_finalize_kernelINS_22Kernel_traits_finalizeILj512Ef13__nv_bfloat16fS2_fjLb0ELj1024ELj4ENS_18Kernel_traits_baseILj512EfS2_fS2_fjLj1024EEEEELb0ELb0EEEvNS_9BwdParamsE --------------------------
	.section	.nv.constant0._ZN10layer_norm22ln_bwd_finalize_kernelINS_22Kernel_traits_finalizeILj512Ef13__nv_bfloat16fS2_fjLb0ELj1024ELj4ENS_18Kernel_traits_baseILj512EfS2_fS2_fjLj1024EEEEELb0ELb0EEEvNS_9BwdParamsE,"a",@progbits
	.sectionflags	@""
	.align	4
.nv.constant0._ZN10layer_norm22ln_bwd_finalize_kernelINS_22Kernel_traits_finalizeILj512Ef13__nv_bfloat16fS2_fjLb0ELj1024ELj4ENS_18Kernel_traits_baseILj512EfS2_fS2_fjLj1024EEEEELb0ELb0EEEvNS_9BwdParamsE:
	.zero		1192


//--------------------- .nv.constant0._ZN10layer_norm40ln_parallel_residual_bwd_finalize_kernelINS_22Kernel_traits_finalizeILj512Ef13__nv_bfloat16fS2_fjLb0ELj1024ELj4ENS_18Kernel_traits_baseILj512EfS2_fS2_fjLj1024EEEEELb0EEEvNS_9BwdParamsE --------------------------
	.section	.nv.constant0._ZN10layer_norm40ln_parallel_residual_bwd_finalize_kernelINS_22Kernel_traits_finalizeILj512Ef13__nv_bfloat16fS2_fjLb0ELj1024ELj4ENS_18Kernel_traits_baseILj512EfS2_fS2_fjLj1024EEEEELb0EEEvNS_9BwdParamsE,"a",@progbits
	.sectionflags	@""
	.align	4
.nv.constant0._ZN10layer_norm40ln_parallel_residual_bwd_finalize_kernelINS_22Kernel_traits_finalizeILj512Ef13__nv_bfloat16fS2_fjLb0ELj1024ELj4ENS_18Kernel_traits_baseILj512EfS2_fS2_fjLj1024EEEEELb0EEEvNS_9BwdParamsE:
	.zero		1192


//--------------------- .nv.constant0._ZN10layer_norm31ln_parallel_residual_bwd_kernelINS_13Kernel_traitsIf13__nv_bfloat16fS2_fjLj512ELj1ELj4ELj1ELj16ENS_18Kernel_traits_baseILj512EfS2_fS2_fjLj128EEEEELb1ELb1ELb0EEEvNS_9BwdParamsE --------------------------
	.section	.nv.constant0._ZN10layer_norm31ln_parallel_residual_bwd_kernelINS_13Kernel_traitsIf13__nv_bfloat16fS2_fjLj512ELj1ELj4ELj1ELj16ENS_18Kernel_traits_baseILj512EfS2_fS2_fjLj128EEEEELb1ELb1ELb0EEEvNS_9BwdParamsE,"a",@progbits
	.sectionflags	@""
	.align	4
.nv.constant0._ZN10layer_norm31ln_parallel_residual_bwd_kernelINS_13Kernel_traitsIf13__nv_bfloat16fS2_fjLj512ELj1ELj4ELj1ELj16ENS_18Kernel_traits_baseILj512EfS2_fS2_fjLj128EEEEELb1ELb1ELb0EEEvNS_9BwdParamsE:
	.zero		1192


//--------------------- .nv.constant0._ZN10layer_norm22ln_bwd_finalize_kernelINS_22Kernel_traits_finalizeILj512Ef13__nv_bfloat16fS2_fjLb0ELj1024ELj4ENS_18Kernel_traits_baseILj512EfS2_fS2_fjLj1024EEEEELb0ELb1EEEvNS_9BwdParamsE --------------------------
	.section	.nv.constant0._ZN10layer_norm22ln_bwd_finalize_kernelINS_22Kernel_traits_finalizeILj512Ef13__nv_bfloat16fS2_fjLb0ELj1024ELj4ENS_18Kernel_traits_baseILj512EfS2_fS2_fjLj1024EEEEELb0ELb1EEEvNS_9BwdParamsE,"a",@progbits
	.sectionflags	@""
	.align	4
.nv.constant0._ZN10layer_norm22ln_bwd_finalize_kernelINS_22Kernel_traits_finalizeILj512Ef13__nv_bfloat16fS2_fjLb0ELj1024ELj4ENS_18Kernel_traits_baseILj512EfS2_fS2_fjLj1024EEEEELb0ELb1EEEvNS_9BwdParamsE:
	.zero		1192


//--------------------- .nv.constant0._ZN10layer_norm40ln_parallel_residual_bwd_finalize_kernelINS_22Kernel_traits_finalizeILj512Ef13__nv_bfloat16fS2_fjLb0ELj1024ELj4ENS_18Kernel_traits_baseILj512EfS2_fS2_fjLj1024EEEEELb1EEEvNS_9BwdParamsE --------------------------
	.section	.nv.constant0._ZN10layer_norm40ln_parallel_residual_bwd_finalize_kernelINS_22Kernel_traits_finalizeILj512Ef13__nv_bfloat16fS2_fjLb0ELj1024ELj4ENS_18Kernel_traits_baseILj512EfS2_fS2_fjLj1024EEEEELb1EEEvNS_9BwdParamsE,"a",@progbits
	.sectionflags	@""
	.align	4
.nv.constant0._ZN10layer_norm40ln_parallel_residual_bwd_finalize_kernelINS_22Kernel_traits_finalizeILj512Ef13__nv_bfloat16fS2_fjLb0ELj1024ELj4ENS_18Kernel_traits_baseILj512EfS2_fS2_fjLj1024EEEEELb1EEEvNS_9BwdParamsE:
	.zero		1192


//--------------------- .nv.constant0._ZN10layer_norm31ln_parallel_residual_bwd_kernelINS_13Kernel_traitsIf13__nv_bfloat16fS2_fjLj512ELj1ELj4ELj1ELj16ENS_18Kernel_traits_baseILj512EfS2_fS2_fjLj128EEEEELb1ELb1ELb1EEEvNS_9BwdParamsE --------------------------
	.section	.nv.constant0._ZN10layer_norm31ln_parallel_residual_bwd_kernelINS_13Kernel_traitsIf13__nv_bfloat16fS2_fjLj512ELj1ELj4ELj1ELj16ENS_18Kernel_traits_baseILj512EfS2_fS2_fjLj128EEEEELb1ELb1ELb1EEEvNS_9BwdParamsE,"a",@progbits
	.sectionflags	@""
	.align	4
.nv.constant0._ZN10layer_norm31ln_parallel_residual_bwd_kernelINS_13Kernel_traitsIf13__nv_bfloat16fS2_fjLj512ELj1ELj4ELj1ELj16ENS_18Kernel_traits_baseILj512EfS2_fS2_fjLj128EEEEELb1ELb1ELb1EEEvNS_9BwdParamsE:
	.zero		1192


//--------------------- .nv.constant0._ZN10layer_norm31ln_parallel_residual_bwd_kernelINS_13Kernel_traitsIf6__halfS2_S2_fjLj512ELj1ELj4ELj1ELj16ENS_18Kernel_traits_baseILj512EfS2_S2_S2_fjLj128EEEEELb0ELb0ELb0EEEvNS_9BwdParamsE --------------------------
	.section	.nv.constant0._ZN10layer_norm31ln_parallel_residual_bwd_kernelINS_13Kernel_traitsIf6__halfS2_S2_fjLj512ELj1ELj4ELj1ELj16ENS_18Kernel_traits_baseILj512EfS2_S2_S2_fjLj128EEEEELb0ELb0ELb0EEEvNS_9BwdParamsE,"a",@progbits
	.sectionflags	@""
	.align	4
.nv.constant0._ZN10layer_norm31ln_parallel_residual_bwd_kernelINS_13Kernel_traitsIf6__halfS2_S2_fjLj512ELj1ELj4ELj1ELj16ENS_18Kernel_traits_baseILj512EfS2_S2_S2_fjLj128EEEEELb0ELb0ELb0EEEvNS_9BwdParamsE:
	.zero		1192


//--------------------- .nv.constant0._ZN10layer_norm31ln_parallel_residual_bwd_kernelINS_13Kernel_traitsIf6__halfS2_S2_fjLj512ELj1ELj4ELj1ELj16ENS_18Kernel_traits_baseILj512EfS2_S2_S2_fjLj128EEEEELb0ELb0ELb1EEEvNS_9BwdParamsE --------------------------
	.section	.nv.constant0._ZN10layer_norm31ln_parallel_residual_bwd_kernelINS_13Kernel_traitsIf6__halfS2_S2_fjLj512ELj1ELj4ELj1ELj16ENS_18Kernel_traits_baseILj512EfS2_S2_S2_fjLj128EEEEELb0ELb0ELb1EEEvNS_9BwdParamsE,"a",@progbits
	.sectionflags	@""
	.align	4
.nv.constant0._ZN10layer_norm31ln_parallel_residual_bwd_kernelINS_13Kernel_traitsIf6__halfS2_S2_fjLj512ELj1ELj4ELj1ELj16ENS_18Kernel_traits_baseILj512EfS2_S2_S2_fjLj128EEEEELb0ELb0ELb1EEEvNS_9BwdParamsE:
	.zero		1192


//--------------------- .nv.constant0._ZN10layer_norm31ln_parallel_residual_bwd_kernelINS_13Kernel_traitsIf6__halfS2_S2_fjLj512ELj1ELj4ELj1ELj16ENS_18Kernel_traits_baseILj512EfS2_S2_S2_fjLj128EEEEELb0ELb1ELb0EEEvNS_9BwdParamsE --------------------------
	.section	.nv.constant0._ZN10layer_norm31ln_parallel_residual_bwd_kernelINS_13Kernel_traitsIf6__halfS2_S2_fjLj512ELj1ELj4ELj1ELj16ENS_18Kernel_traits_baseILj512EfS2_S2_S2_fjLj128EEEEELb0ELb1ELb0EEEvNS_9BwdParamsE,"a",@progbits
	.sectionflags	@""
	.align	4
.nv.constant0._ZN10layer_norm31ln_parallel_residual_bwd_kernelINS_13Kernel_traitsIf6__halfS2_S2_fjLj512ELj1ELj4ELj1ELj16ENS_18Kernel_traits_baseILj512EfS2_S2_S2_fjLj128EEEEELb0ELb1ELb0EEEvNS_9BwdParamsE:
	.zero		1192


//--------------------- .nv.constant0._ZN10layer_norm31ln_parallel_residual_bwd_kernelINS_13Kernel_traitsIf6__halfS2_S2_fjLj512ELj1ELj4ELj1ELj16ENS_18Kernel_traits_baseILj512EfS2_S2_S2_fjLj128EEEEELb0ELb1ELb1EEEvNS_9BwdParamsE --------------------------
	.section	.nv.constant0._ZN10layer_norm31ln_parallel_residual_bwd_kernelINS_13Kernel_traitsIf6__halfS2_S2_fjLj512ELj1ELj4ELj1ELj16ENS_18Kernel_traits_baseILj512EfS2_S2_S2_fjLj128EEEEELb0ELb1ELb1EEEvNS_9BwdParamsE,"a",@progbits
	.sectionflags	@""
	.align	4
.nv.constant0._ZN10layer_norm31ln_parallel_residual_bwd_kernelINS_13Kernel_traitsIf6__halfS2_S2_fjLj512ELj1ELj4ELj1ELj16ENS_18Kernel_traits_baseILj512EfS2_S2_S2_fjLj128EEEEELb0ELb1ELb1EEEvNS_9BwdParamsE:
	.zero		1192


//--------------------- .nv.constant0._ZN10layer_norm31ln_parallel_residual_bwd_kernelINS_13Kernel_traitsIf6__halfS2_S2_fjLj512ELj1ELj4ELj1ELj16ENS_18Kernel_traits_baseILj512EfS2_S2_S2_fjLj128EEEEELb1ELb0ELb0EEEvNS_9BwdParamsE --------------------------
	.section	.nv.constant0._ZN10layer_norm31ln_parallel_residual_bwd_kernelINS_13Kernel_traitsIf6__halfS2_S2_fjLj512ELj1ELj4ELj1ELj16ENS_18Kernel_traits_baseILj512EfS2_S2_S2_fjLj128EEEEELb1ELb0ELb0EEEvNS_9BwdParamsE,"a",@progbits
	.sectionflags	@""
	.align	4
.nv.constant0._ZN10layer_norm31ln_parallel_residual_bwd_kernelINS_13Kernel_traitsIf6__halfS2_S2_fjLj512ELj1ELj4ELj1ELj16ENS_18Kernel_traits_baseILj512EfS2_S2_S2_fjLj128EEEEELb1ELb0ELb0EEEvNS_9BwdParamsE:
	.zero		1192


//--------------------- .nv.constant0._ZN10layer_norm31ln_parallel_residual_bwd_kernelINS_13Kernel_traitsIf6__halfS2_S2_fjLj512ELj1ELj4ELj1ELj16ENS_18Kernel_traits_baseILj512EfS2_S2_S2_fjLj128EEEEELb1ELb0ELb1EEEvNS_9BwdParamsE --------------------------
	.section	.nv.constant0._ZN10layer_norm31ln_parallel_residual_bwd_kernelINS_13Kernel_traitsIf6__halfS2_S2_fjLj512ELj1ELj4ELj1ELj16ENS_18Kernel_traits_baseILj512EfS2_S2_S2_fjLj128EEEEELb1ELb0ELb1EEEvNS_9BwdParamsE,"a",@progbits
	.sectionflags	@""
	.align	4
.nv.constant0._ZN10layer_norm31ln_parallel_residual_bwd_kernelINS_13Kernel_traitsIf6__halfS2_S2_fjLj512ELj1ELj4ELj1ELj16ENS_18Kernel_traits_baseILj512EfS2_S2_S2_fjLj128EEEEELb1ELb0ELb1EEEvNS_9BwdParamsE:
	.zero		1192


//--------------------- .nv.constant0._ZN10layer_norm22ln_bwd_finalize_kernelINS_22Kernel_traits_finalizeILj512Ef6__halfS2_S2_fjLb0ELj1024ELj4ENS_18Kernel_traits_baseILj512EfS2_S2_S2_fjLj1024EEEEELb0ELb0EEEvNS_9BwdParamsE --------------------------
	.section	.nv.constant0._ZN10layer_norm22ln_bwd_finalize_kernelINS_22Kernel_traits_finalizeILj512Ef6__halfS2_S2_fjLb0ELj1024ELj4ENS_18Kernel_traits_baseILj512EfS2_S2_S2_fjLj1024EEEEELb0ELb0EEEvNS_9BwdParamsE,"a",@progbits
	.sectionflags	@""
	.align	4
.nv.constant0._ZN10layer_norm22ln_bwd_finalize_kernelINS_22Kernel_traits_finalizeILj512Ef6__halfS2_S2_fjLb0ELj1024ELj4ENS_18Kernel_traits_baseILj512EfS2_S2_S2_fjLj1024EEEEELb0ELb0EEEvNS_9BwdParamsE:
	.zero		1192


//--------------------- .nv.constant0._ZN10layer_norm40ln_parallel_residual_bwd_finalize_kernelINS_22Kernel_traits_finalizeILj512Ef6__halfS2_S2_fjLb0ELj1024ELj4ENS_18Kernel_traits_baseILj512EfS2_S2_S2_fjLj1024EEEEELb0EEEvNS_9BwdParamsE --------------------------
	.section	.nv.constant0._ZN10layer_norm40ln_parallel_residual_bwd_finalize_kernelINS_22Kernel_traits_finalizeILj512Ef6__halfS2_S2_fjLb0ELj1024ELj4ENS_18Kernel_traits_baseILj512EfS2_S2_S2_fjLj1024EEEEELb0EEEvNS_9BwdParamsE,"a",@progbits
	.sectionflags	@""
	.align	4
.nv.constant0._ZN10layer_norm40ln_parallel_residual_bwd_finalize_kernelINS_22Kernel_traits_finalizeILj512Ef6__halfS2_S2_fjLb0ELj1024ELj4ENS_18Kernel_traits_baseILj512EfS2_S2_S2_fjLj1024EEEEELb0EEEvNS_9BwdParamsE:
	.zero		1192


//--------------------- .nv.constant0._ZN10layer_norm31ln_parallel_residual_bwd_kernelINS_13Kernel_traitsIf6__halfS2_S2_fjLj512ELj1ELj4ELj1ELj16ENS_18Kernel_traits_baseILj512EfS2_S2_S2_fjLj128EEEEELb1ELb1ELb0EEEvNS_9BwdParamsE --------------------------
	.section	.nv.constant0._ZN10layer_norm31ln_parallel_residual_bwd_kernelINS_13Kernel_traitsIf6__halfS2_S2_fjLj512ELj1ELj4ELj1ELj16ENS_18Kernel_traits_baseILj512EfS2_S2_S2_fjLj128EEEEELb1ELb1ELb0EEEvNS_9BwdParamsE,"a",@progbits
	.sectionflags	@""
	.align	4
.nv.constant0._ZN10layer_norm31ln_parallel_residual_bwd_kernelINS_13Kernel_traitsIf6__halfS2_S2_fjLj512ELj1ELj4ELj1ELj16ENS_18Kernel_traits_baseILj512EfS2_S2_S2_fjLj128EEEEELb1ELb1ELb0EEEvNS_9BwdParamsE:
	.zero		1192


//--------------------- .nv.constant0._ZN10layer_norm22ln_bwd_finalize_kernelINS_22Kernel_traits_finalizeILj512Ef6__halfS2_S2_fjLb0ELj1024ELj4ENS_18Kernel_traits_baseILj512EfS2_S2_S2_fjLj1024EEEEELb0ELb1EEEvNS_9BwdParamsE --------------------------
	.section	.nv.constant0._ZN10layer_norm22ln_bwd_finalize_kernelINS_22Kernel_traits_finalizeILj512Ef6__halfS2_S2_fjLb0ELj1024ELj4ENS_18Kernel_traits_baseILj512EfS2_S2_S2_fjLj1024EEEEELb0ELb1EEEvNS_9BwdParamsE,"a",@progbits
	.sectionflags	@""
	.align	4
.nv.constant0._ZN10layer_norm22ln_bwd_finalize_kernelINS_22Kernel_traits_finalizeILj512Ef6__halfS2_S2_fjLb0ELj1024ELj4ENS_18Kernel_traits_baseILj512EfS2_S2_S2_fjLj1024EEEEELb0ELb1EEEvNS_9BwdParamsE:
	.zero		1192


//--------------------- .nv.constant0._ZN10layer_norm40ln_parallel_residual_bwd_finalize_kernelINS_22Kernel_traits_finalizeILj512Ef6__halfS2_S2_fjLb0ELj1024ELj4ENS_18Kernel_traits_baseILj512EfS2_S2_S2_fjLj1024EEEEELb1EEEvNS_9BwdParamsE --------------------------
	.section	.nv.constant0._ZN10layer_norm40ln_parallel_residual_bwd_finalize_kernelINS_22Kernel_traits_finalizeILj512Ef6__halfS2_S2_fjLb0ELj1024ELj4ENS_18Kernel_traits_baseILj512EfS2_S2_S2_fjLj1024EEEEELb1EEEvNS_9BwdParamsE,"a",@progbits
	.sectionflags	@""
	.align	4
.nv.constant0._ZN10layer_norm40ln_parallel_residual_bwd_finalize_kernelINS_22Kernel_traits_finalizeILj512Ef6__halfS2_S2_fjLb0ELj1024ELj4ENS_18Kernel_traits_baseILj512EfS2_S2_S2_fjLj1024EEEEELb1EEEvNS_9BwdParamsE:
	.zero		1192


//--------------------- .nv.constant0._ZN10layer_norm31ln_parallel_residual_bwd_kernelINS_13Kernel_traitsIf6__halfS2_S2_fjLj512ELj1ELj4ELj1ELj16ENS_18Kernel_traits_baseILj512EfS2_S2_S2_fjLj128EEEEELb1ELb1ELb1EEEvNS_9BwdParamsE --------------------------
	.section	.nv.constant0._ZN10layer_norm31ln_parallel_residual_bwd_kernelINS_13Kernel_traitsIf6__halfS2_S2_fjLj512ELj1ELj4ELj1ELj16ENS_18Kernel_traits_baseILj512EfS2_S2_S2_fjLj128EEEEELb1ELb1ELb1EEEvNS_9BwdParamsE,"a",@progbits
	.sectionflags	@""
	.align	4
.nv.constant0._ZN10layer_norm31ln_parallel_residual_bwd_kernelINS_13Kernel_traitsIf6__halfS2_S2_fjLj512ELj1ELj4ELj1ELj16ENS_18Kernel_traits_baseILj512EfS2_S2_S2_fjLj128EEEEELb1ELb1ELb1EEEvNS_9BwdParamsE:
	.zero		1192


//--------------------- .nv.constant0._ZN10layer_norm31ln_parallel_residual_bwd_kernelINS_13Kernel_traitsI6__halfS2_fS2_fjLj512ELj1ELj4ELj1ELj16ENS_18Kernel_traits_baseILj512ES2_S2_fS2_fjLj128EEEEELb0ELb0ELb0EEEvNS_9BwdParamsE --------------------------
	.section	.nv.constant0._ZN10layer_norm31ln_parallel_residual_bwd_kernelINS_13Kernel_traitsI6__halfS2_fS2_fjLj512ELj1ELj4ELj1ELj16ENS_18Kernel_traits_baseILj512ES2_S2_fS2_fjLj128EEEEELb0ELb0ELb0EEEvNS_9BwdParamsE,"a",@progbits
	.sectionflags	@""
	.align	4
.nv.constant0._ZN10layer_norm31ln_parallel_residual_bwd_kernelINS_13Kernel_traitsI6__halfS2_fS2_fjLj512ELj1ELj4ELj1ELj16ENS_18Kernel_traits_baseILj512ES2_S2_fS2_fjLj128EEEEELb0ELb0ELb0EEEvNS_9BwdParamsE:
	.zero		1192


//--------------------- .nv.constant0._ZN10layer_norm31ln_parallel_residual_bwd_kernelINS_13Kernel_traitsI6__halfS2_fS2_fjLj512ELj1ELj4ELj1ELj16ENS_18Kernel_traits_baseILj512ES2_S2_fS2_fjLj128EEEEELb0ELb0ELb1EEEvNS_9BwdParamsE --------------------------
	.section	.nv.constant0._ZN10layer_norm31ln_parallel_residual_bwd_kernelINS_13Kernel_traitsI6__halfS2_fS2_fjLj512ELj1ELj4ELj1ELj16ENS_18Kernel_traits_baseILj512ES2_S2_fS2_fjLj128EEEEELb0ELb0ELb1EEEvNS_9BwdParamsE,"a",@progbits
	.sectionflags	@""
	.align	4
.nv.constant0._ZN10layer_norm31ln_parallel_residual_bwd_kernelINS_13Kernel_traitsI6__halfS2_fS2_fjLj512ELj1ELj4ELj1ELj16ENS_18Kernel_traits_baseILj512ES2_S2_fS2_fjLj128EEEEELb0ELb0ELb1EEEvNS_9BwdParamsE:
	.zero		1192


//--------------------- .nv.constant0._ZN10layer_norm31ln_parallel_residual_bwd_kernelINS_13Kernel_traitsI6__halfS2_fS2_fjLj512ELj1ELj4ELj1ELj16ENS_18Kernel_traits_baseILj512ES2_S2_fS2_fjLj128EEEEELb0ELb1ELb0EEEvNS_9BwdParamsE --------------------------
	.section	.nv.constant0._ZN10layer_norm31ln_parallel_residual_bwd_kernelINS_13Kernel_traitsI6__halfS2_fS2_fjLj512ELj1ELj4ELj1ELj16ENS_18Kernel_traits_baseILj512ES2_S2_fS2_fjLj128EEEEELb0ELb1ELb0EEEvNS_9BwdParamsE,"a",@progbits
	.sectionflags	@""
	.align	4
.nv.constant0._ZN10layer_norm31ln_parallel_residual_bwd_kernelINS_13Kernel_traitsI6__halfS2_fS2_fjLj512ELj1ELj4ELj1ELj16ENS_18Kernel_traits_baseILj512ES2_S2_fS2_fjLj128EEEEELb0ELb1ELb0EEEvNS_9BwdParamsE:
	.zero		1192


//--------------------- .nv.constant0._ZN10layer_norm31ln_parallel_residual_bwd_kernelINS_13Kernel_traitsI6__halfS2_fS2_fjLj512ELj1ELj4ELj1ELj16ENS_18Kernel_traits_baseILj512ES2_S2_fS2_fjLj128EEEEELb0ELb1ELb1EEEvNS_9BwdParamsE --------------------------
	.section	.nv.constant0._ZN10layer_norm31ln_parallel_residual_bwd_kernelINS_13Kernel_traitsI6__halfS2_fS2_fjLj512ELj1ELj4ELj1ELj16ENS_18Kernel_traits_baseILj512ES2_S2_fS2_fjLj128EEEEELb0ELb1ELb1EEEvNS_9BwdParamsE,"a",@progbits
	.sectionflags	@""
	.align	4
.nv.constant0._ZN10layer_norm31ln_parallel_residual_bwd_kernelINS_13Kernel_traitsI6__halfS2_fS2_fjLj512ELj1ELj4ELj1ELj16ENS_18Kernel_traits_baseILj512ES2_S2_fS2_fjLj128EEEEELb0ELb1ELb1EEEvNS_9BwdParamsE:
	.zero		1192


//--------------------- .nv.constant0._ZN10layer_norm31ln_parallel_residual_bwd_kernelINS_13Kernel_traitsI6__halfS2_fS2_fjLj512ELj1ELj4ELj1ELj16ENS_18Kernel_traits_baseILj512ES2_S2_fS2_fjLj128EEEEELb1ELb0ELb0EEEvNS_9BwdParamsE --------------------------
	.section	.nv.constant0._ZN10layer_norm31ln_parallel_residual_bwd_kernelINS_13Kernel_traitsI6__halfS2_fS2_fjLj512ELj1ELj4ELj1ELj16ENS_18Kernel_traits_baseILj512ES2_S2_fS2_fjLj128EEEEELb1ELb0ELb0EEEvNS_9BwdParamsE,"a",@progbits
	.sectionflags	@""
	.align	4
.nv.constant0._ZN10layer_norm31ln_parallel_residual_bwd_kernelINS_13Kernel_traitsI6__halfS2_fS2_fjLj512ELj1ELj4ELj1ELj16ENS_18Kernel_traits_baseILj512ES2_S2_fS2_fjLj128EEEEELb1ELb0ELb0EEEvNS_9BwdParamsE:
	.zero		1192


//--------------------- .nv.constant0._ZN10layer_norm31ln_parallel_residual_bwd_kernelINS_13Kernel_traitsI6__halfS2_fS2_fjLj512ELj1ELj4ELj1ELj16ENS_18Kernel_traits_baseILj512ES2_S2_fS2_fjLj128EEEEELb1ELb0ELb1EEEvNS_9BwdParamsE --------------------------
	.section	.nv.constant0._ZN10layer_norm31ln_parallel_residual_bwd_kernelINS_13Kernel_traitsI6__halfS2_fS2_fjLj512ELj1ELj4ELj1ELj16ENS_18Kernel_traits_baseILj512ES2_S2_fS2_fjLj128EEEEELb1ELb0ELb1EEEvNS_9BwdParamsE,"a",@progbits
	.sectionflags	@""
	.align	4
.nv.constant0._ZN10layer_norm31ln_parallel_residual_bwd_kernelINS_13Kernel_traitsI6__halfS2_fS2_fjLj512ELj1ELj4ELj1ELj16ENS_18Kernel_traits_baseILj512ES2_S2_fS2_fjLj128EEEEELb1ELb0ELb1EEEvNS_9BwdParamsE:
	.zero		1192


//--------------------- .nv.constant0._ZN10layer_norm22ln_bwd_finalize_kernelINS_22Kernel_traits_finalizeILj512E6__halfS2_fS2_fjLb0ELj1024ELj4ENS_18Kernel_traits_baseILj512ES2_S2_fS2_fjLj1024EEEEELb0ELb0EEEvNS_9BwdParamsE --------------------------
	.section	.nv.constant0._ZN10layer_norm22ln_bwd_finalize_kernelINS_22Kernel_traits_finalizeILj512E6__halfS2_fS2_fjLb0ELj1024ELj4ENS_18Kernel_traits_baseILj512ES2_S2_fS2_fjLj1024EEEEELb0ELb0EEEvNS_9BwdParamsE,"a",@progbits
	.sectionflags	@""
	.align	4
.nv.constant0._ZN10layer_norm22ln_bwd_finalize_kernelINS_22Kernel_traits_finalizeILj512E6__halfS2_fS2_fjLb0ELj1024ELj4ENS_18Kernel_traits_baseILj512ES2_S2_fS2_fjLj1024EEEEELb0ELb0EEEvNS_9BwdParamsE:
	.zero		1192


//--------------------- .nv.constant0._ZN10layer_norm40ln_parallel_residual_bwd_finalize_kernelINS_22Kernel_traits_finalizeILj512E6__halfS2_fS2_fjLb0ELj1024ELj4ENS_18Kernel_traits_baseILj512ES2_S2_fS2_fjLj1024EEEEELb0EEEvNS_9BwdParamsE --------------------------
	.section	.nv.constant0._ZN10layer_norm40ln_parallel_residual_bwd_finalize_kernelINS_22Kernel_traits_finalizeILj512E6__halfS2_fS2_fjLb0ELj1024ELj4ENS_18Kernel_traits_baseILj512ES2_S2_fS2_fjLj1024EEEEELb0EEEvNS_9BwdParamsE,"a",@progbits
	.sectionflags	@""
	.align	4
.nv.constant0._ZN10layer_norm40ln_parallel_residual_bwd_finalize_kernelINS_22Kernel_traits_finalizeILj512E6__halfS2_fS2_fjLb0ELj1024ELj4ENS_18Kernel_traits_baseILj512ES2_S2_fS2_fjLj1024EEEEELb0EEEvNS_9BwdParamsE:
	.zero		1192


//--------------------- .nv.constant0._ZN10layer_norm31ln_parallel_residual_bwd_kernelINS_13Kernel_traitsI6__halfS2_fS2_fjLj512ELj1ELj4ELj1ELj16ENS_18Kernel_traits_baseILj512ES2_S2_fS2_fjLj128EEEEELb1ELb1ELb0EEEvNS_9BwdParamsE --------------------------
	.section	.nv.constant0._ZN10layer_norm31ln_parallel_residual_bwd_kernelINS_13Kernel_traitsI6__halfS2_fS2_fjLj512ELj1ELj4ELj1ELj16ENS_18Kernel_traits_baseILj512ES2_S2_fS2_fjLj128EEEEELb1ELb1ELb0EEEvNS_9BwdParamsE,"a",@progbits
	.sectionflags	@""
	.align	4
.nv.constant0._ZN10layer_norm31ln_parallel_residual_bwd_kernelINS_13Kernel_traitsI6__halfS2_fS2_fjLj512ELj1ELj4ELj1ELj16ENS_18Kernel_traits_baseILj512ES2_S2_fS2_fjLj128EEEEELb1ELb1ELb0EEEvNS_9BwdParamsE:
	.zero		1192


//--------------------- .nv.constant0._ZN10layer_norm22ln_bwd_finalize_kernelINS_22Kernel_traits_finalizeILj512E6__halfS2_fS2_fjLb0ELj1024ELj4ENS_18Kernel_traits_baseILj512ES2_S2_fS2_fjLj1024EEEEELb0ELb1EEEvNS_9BwdParamsE --------------------------
	.section	.nv.constant0._ZN10layer_norm22ln_bwd_finalize_kernelINS_22Kernel_traits_finalizeILj512E6__halfS2_fS2_fjLb0ELj1024ELj4ENS_18Kernel_traits_baseILj512ES2_S2_fS2_fjLj1024EEEEELb0ELb1EEEvNS_9BwdParamsE,"a",@progbits
	.sectionflags	@""
	.align	4
.nv.constant0._ZN10layer_norm22ln_bwd_finalize_kernelINS_22Kernel_traits_finalizeILj512E6__halfS2_fS2_fjLb0ELj1024ELj4ENS_18Kernel_traits_baseILj512ES2_S2_fS2_fjLj1024EEEEELb0ELb1EEEvNS_9BwdParamsE:
	.zero		1192


//--------------------- .nv.constant0._ZN10layer_norm40ln_parallel_residual_bwd_finalize_kernelINS_22Kernel_traits_finalizeILj512E6__halfS2_fS2_fjLb0ELj1024ELj4ENS_18Kernel_traits_baseILj512ES2_S2_fS2_fjLj1024EEEEELb1EEEvNS_9BwdParamsE --------------------------
	.section	.nv.constant0._ZN10layer_norm40ln_parallel_residual_bwd_finalize_kernelINS_22Kernel_traits_finalizeILj512E6__halfS2_fS2_fjLb0ELj1024ELj4ENS_18Kernel_traits_baseILj512ES2_S2_fS2_fjLj1024EEEEELb1EEEvNS_9BwdParamsE,"a",@progbits
	.sectionflags	@""
	.align	4
.nv.constant0._ZN10layer_norm40ln_parallel_residual_bwd_finalize_kernelINS_22Kernel_traits_finalizeILj512E6__halfS2_fS2_fjLb0ELj1024ELj4ENS_18Kernel_traits_baseILj512ES2_S2_fS2_fjLj1024EEEEELb1EEEvNS_9BwdParamsE:
	.zero		1192


//--------------------- .nv.constant0._ZN10layer_norm31ln_parallel_residual_bwd_kernelINS_13Kernel_traitsI6__halfS2_fS2_fjLj512ELj1ELj4ELj1ELj16ENS_18Kernel_traits_baseILj512ES2_S2_fS2_fjLj128EEEEELb1ELb1ELb1EEEvNS_9BwdParamsE --------------------------
	.section	.nv.constant0._ZN10layer_norm31ln_parallel_residual_bwd_kernelINS_13Kernel_traitsI6__halfS2_fS2_fjLj512ELj1ELj4ELj1ELj16ENS_18Kernel_traits_baseILj512ES2_S2_fS2_fjLj128EEEEELb1ELb1ELb1EEEvNS_9BwdParamsE,"a",@progbits
	.sectionflags	@""
	.align	4
.nv.constant0._ZN10layer_norm31ln_parallel_residual_bwd_kernelINS_13Kernel_traitsI6__halfS2_fS2_fjLj512ELj1ELj4ELj1ELj16ENS_18Kernel_traits_baseILj512ES2_S2_fS2_fjLj128EEEEELb1ELb1ELb1EEEvNS_9BwdParamsE:
	.zero		1192


//--------------------- .nv.constant0._ZN10layer_norm31ln_parallel_residual_bwd_kernelINS_13Kernel_traitsIf6__halffS2_fjLj512ELj1ELj4ELj1ELj16ENS_18Kernel_traits_baseILj512EfS2_fS2_fjLj128EEEEELb0ELb0ELb0EEEvNS_9BwdParamsE --------------------------
	.section	.nv.constant0._ZN10layer_norm31ln_parallel_residual_bwd_kernelINS_13Kernel_traitsIf6__halffS2_fjLj512ELj1ELj4ELj1ELj16ENS_18Kernel_traits_baseILj512EfS2_fS2_fjLj128EEEEELb0ELb0ELb0EEEvNS_9BwdParamsE,"a",@progbits
	.sectionflags	@""
	.align	4
.nv.constant0._ZN10layer_norm31ln_parallel_residual_bwd_kernelINS_13Kernel_traitsIf6__halffS2_fjLj512ELj1ELj4ELj1ELj16ENS_18Kernel_traits_baseILj512EfS2_fS2_fjLj128EEEEELb0ELb0ELb0EEEvNS_9BwdParamsE:
	.zero		1192


//--------------------- .nv.constant0._ZN10layer_norm31ln_parallel_residual_bwd_kernelINS_13Kernel_traitsIf6__halffS2_fjLj512ELj1ELj4ELj1ELj16ENS_18Kernel_traits_baseILj512EfS2_fS2_fjLj128EEEEELb0ELb0ELb1EEEvNS_9BwdParamsE --------------------------
	.section	.nv.constant0._ZN10layer_norm31ln_parallel_residual_bwd_kernelINS_13Kernel_traitsIf6__halffS2_fjLj512ELj1ELj4ELj1ELj16ENS_18Kernel_traits_baseILj512EfS2_fS2_fjLj128EEEEELb0ELb0ELb1EEEvNS_9BwdParamsE,"a",@progbits
	.sectionflags	@""
	.align	4
.nv.constant0._ZN10layer_norm31ln_parallel_residual_bwd_kernelINS_13Kernel_traitsIf6__halffS2_fjLj512ELj1ELj4ELj1ELj16ENS_18Kernel_traits_baseILj512EfS2_fS2_fjLj128EEEEELb0ELb0ELb1EEEvNS_9BwdParamsE:
	.zero		1192


//--------------------- .nv.constant0._ZN10layer_norm31ln_parallel_residual_bwd_kernelINS_13Kernel_traitsIf6__halffS2_fjLj512ELj1ELj4ELj1ELj16ENS_18Kernel_traits_baseILj512EfS2_fS2_fjLj128EEEEELb0ELb1ELb0EEEvNS_9BwdParamsE --------------------------
	.section	.nv.constant0._ZN10layer_norm31ln_parallel_residual_bwd_kernelINS_13Kernel_traitsIf6__halffS2_fjLj512ELj1ELj4ELj1ELj16ENS_18Kernel_traits_baseILj512EfS2_fS2_fjLj128EEEEELb0ELb1ELb0EEEvNS_9BwdParamsE,"a",@progbits
	.sectionflags	@""
	.align	4
.nv.constant0._ZN10layer_norm31ln_parallel_residual_bwd_kernelINS_13Kernel_traitsIf6__halffS2_fjLj512ELj1ELj4ELj1ELj16ENS_18Kernel_traits_baseILj512EfS2_fS2_fjLj128EEEEELb0ELb1ELb0EEEvNS_9BwdParamsE:
	.zero		1192


//--------------------- .nv.constant0._ZN10layer_norm31ln_parallel_residual_bwd_kernelINS_13Kernel_traitsIf6__halffS2_fjLj512ELj1ELj4ELj1ELj16ENS_18Kernel_traits_baseILj512EfS2_fS2_fjLj128EEEEELb0ELb1ELb1EEEvNS_9BwdParamsE --------------------------
	.section	.nv.constant0._ZN10layer_norm31ln_parallel_residual_bwd_kernelINS_13Kernel_traitsIf6__halffS2_fjLj512ELj1ELj4ELj1ELj16ENS_18Kernel_traits_baseILj512EfS2_fS2_fjLj128EEEEELb0ELb1ELb1EEEvNS_9BwdParamsE,"a",@progbits
	.sectionflags	@""
	.align	4
.nv.constant0._ZN10layer_norm31ln_parallel_residual_bwd_kernelINS_13Kernel_traitsIf6__halffS2_fjLj512ELj1ELj4ELj1ELj16ENS_18Kernel_traits_baseILj512EfS2_fS2_fjLj128EEEEELb0ELb1ELb1EEEvNS_9BwdParamsE:
	.zero		1192


//--------------------- .nv.constant0._ZN10layer_norm31ln_parallel_residual_bwd_kernelINS_13Kernel_traitsIf6__halffS2_fjLj512ELj1ELj4ELj1ELj16ENS_18Kernel_traits_baseILj512EfS2_fS2_fjLj128EEEEELb1ELb0ELb0EEEvNS_9BwdParamsE --------------------------
	.section	.nv.constant0._ZN10layer_norm31ln_parallel_residual_bwd_kernelINS_13Kernel_traitsIf6__halffS2_fjLj512ELj1ELj4ELj1ELj16ENS_18Kernel_traits_baseILj512EfS2_fS2_fjLj128EEEEELb1ELb0ELb0EEEvNS_9BwdParamsE,"a",@progbits
	.sectionflags	@""
	.align	4
.nv.constant0._ZN10layer_norm31ln_parallel_residual_bwd_kernelINS_13Kernel_traitsIf6__halffS2_fjLj512ELj1ELj4ELj1ELj16ENS_18Kernel_traits_baseILj512EfS2_fS2_fjLj128EEEEELb1ELb0ELb0EEEvNS_9BwdParamsE:
	.zero		1192


//--------------------- .nv.constant0._ZN10layer_norm31ln_parallel_residual_bwd_kernelINS_13Kernel_traitsIf6__halffS2_fjLj512ELj1ELj4ELj1ELj16ENS_18Kernel_traits_baseILj512EfS2_fS2_fjLj128EEEEELb1ELb0ELb1EEEvNS_9BwdParamsE --------------------------
	.section	.nv.constant0._ZN10layer_norm31ln_parallel_residual_bwd_kernelINS_13Kernel_traitsIf6__halffS2_fjLj512ELj1ELj4ELj1ELj16ENS_18Kernel_traits_baseILj512EfS2_fS2_fjLj128EEEEELb1ELb0ELb1EEEvNS_9BwdParamsE,"a",@progbits
	.sectionflags	@""
	.align	4
.nv.constant0._ZN10layer_norm31ln_parallel_residual_bwd_kernelINS_13Kernel_traitsIf6__halffS2_fjLj512ELj1ELj4ELj1ELj16ENS_18Kernel_traits_baseILj512EfS2_fS2_fjLj128EEEEELb1ELb0ELb1EEEvNS_9BwdParamsE:
	.zero		1192


//--------------------- .nv.constant0._ZN10layer_norm22ln_bwd_finalize_kernelINS_22Kernel_traits_finalizeILj512Ef6__halffS2_fjLb0ELj1024ELj4ENS_18Kernel_traits_baseILj512EfS2_fS2_fjLj1024EEEEELb0ELb0EEEvNS_9BwdParamsE --------------------------
	.section	.nv.constant0._ZN10layer_norm22ln_bwd_finalize_kernelINS_22Kernel_traits_finalizeILj512Ef6__halffS2_fjLb0ELj1024ELj4ENS_18Kernel_traits_baseILj512EfS2_fS2_fjLj1024EEEEELb0ELb0EEEvNS_9BwdParamsE,"a",@progbits
	.sectionflags	@""
	.align	4
.nv.constant0._ZN10layer_norm22ln_bwd_finalize_kernelINS_22Kernel_traits_finalizeILj512Ef6__halffS2_fjLb0ELj1024ELj4ENS_18Kernel_traits_baseILj512EfS2_fS2_fjLj1024EEEEELb0ELb0EEEvNS_9BwdParamsE:
	.zero		1192


//--------------------- .nv.constant0._ZN10layer_norm40ln_parallel_residual_bwd_finalize_kernelINS_22Kernel_traits_finalizeILj512Ef6__halffS2_fjLb0ELj1024ELj4ENS_18Kernel_traits_baseILj512EfS2_fS2_fjLj1024EEEEELb0EEEvNS_9BwdParamsE --------------------------
	.section	.nv.constant0._ZN10layer_norm40ln_parallel_residual_bwd_finalize_kernelINS_22Kernel_traits_finalizeILj512Ef6__halffS2_fjLb0ELj1024ELj4ENS_18Kernel_traits_baseILj512EfS2_fS2_fjLj1024EEEEELb0EEEvNS_9BwdParamsE,"a",@progbits
	.sectionflags	@""
	.align	4
.nv.constant0._ZN10layer_norm40ln_parallel_residual_bwd_finalize_kernelINS_22Kernel_traits_finalizeILj512Ef6__halffS2_fjLb0ELj1024ELj4ENS_18Kernel_traits_baseILj512EfS2_fS2_fjLj1024EEEEELb0EEEvNS_9BwdParamsE:
	.zero		1192


//--------------------- .nv.constant0._ZN10layer_norm31ln_parallel_residual_bwd_kernelINS_13Kernel_traitsIf6__halffS2_fjLj512ELj1ELj4ELj1ELj16ENS_18Kernel_traits_baseILj512EfS2_fS2_fjLj128EEEEELb1ELb1ELb0EEEvNS_9BwdParamsE --------------------------
	.section	.nv.constant0._ZN10layer_norm31ln_parallel_residual_bwd_kernelINS_13Kernel_traitsIf6__halffS2_fjLj512ELj1ELj4ELj1ELj16ENS_18Kernel_traits_baseILj512EfS2_fS2_fjLj128EEEEELb1ELb1ELb0EEEvNS_9BwdParamsE,"a",@progbits
	.sectionflags	@""
	.align	4
.nv.constant0._ZN10layer_norm31ln_parallel_residual_bwd_kernelINS_13Kernel_traitsIf6__halffS2_fjLj512ELj1ELj4ELj1ELj16ENS_18Kernel_traits_baseILj512EfS2_fS2_fjLj128EEEEELb1ELb1ELb0EEEvNS_9BwdParamsE:
	.zero		1192


//--------------------- .nv.constant0._ZN10layer_norm22ln_bwd_finalize_kernelINS_22Kernel_traits_finalizeILj512Ef6__halffS2_fjLb0ELj1024ELj4ENS_18Kernel_traits_baseILj512EfS2_fS2_fjLj1024EEEEELb0ELb1EEEvNS_9BwdParamsE --------------------------
	.section	.nv.constant0._ZN10layer_norm22ln_bwd_finalize_kernelINS_22Kernel_traits_finalizeILj512Ef6__halffS2_fjLb0ELj1024ELj4ENS_18Kernel_traits_baseILj512EfS2_fS2_fjLj1024EEEEELb0ELb1EEEvNS_9BwdParamsE,"a",@progbits
	.sectionflags	@""
	.align	4
.nv.constant0._ZN10layer_norm22ln_bwd_finalize_kernelINS_22Kernel_traits_finalizeILj512Ef6__halffS2_fjLb0ELj1024ELj4ENS_18Kernel_traits_baseILj512EfS2_fS2_fjLj1024EEEEELb0ELb1EEEvNS_9BwdParamsE:
	.zero		1192


//--------------------- .nv.constant0._ZN10layer_norm40ln_parallel_residual_bwd_finalize_kernelINS_22Kernel_traits_finalizeILj512Ef6__halffS2_fjLb0ELj1024ELj4ENS_18Kernel_traits_baseILj512EfS2_fS2_fjLj1024EEEEELb1EEEvNS_9BwdParamsE --------------------------
	.section	.nv.constant0._ZN10layer_norm40ln_parallel_residual_bwd_finalize_kernelINS_22Kernel_traits_finalizeILj512Ef6__halffS2_fjLb0ELj1024ELj4ENS_18Kernel_traits_baseILj512EfS2_fS2_fjLj1024EEEEELb1EEEvNS_9BwdParamsE,"a",@progbits
	.sectionflags	@""
	.align	4
.nv.constant0._ZN10layer_norm40ln_parallel_residual_bwd_finalize_kernelINS_22Kernel_traits_finalizeILj512Ef6__halffS2_fjLb0ELj1024ELj4ENS_18Kernel_traits_baseILj512EfS2_fS2_fjLj1024EEEEELb1EEEvNS_9BwdParamsE:
	.zero		1192


//--------------------- .nv.constant0._ZN10layer_norm31ln_parallel_residual_bwd_kernelINS_13Kernel_traitsIf6__halffS2_fjLj512ELj1ELj4ELj1ELj16ENS_18Kernel_traits_baseILj512EfS2_fS2_fjLj128EEEEELb1ELb1ELb1EEEvNS_9BwdParamsE --------------------------
	.section	.nv.constant0._ZN10layer_norm31ln_parallel_residual_bwd_kernelINS_13Kernel_traitsIf6__halffS2_fjLj512ELj1ELj4ELj1ELj16ENS_18Kernel_traits_baseILj512EfS2_fS2_fjLj128EEEEELb1ELb1ELb1EEEvNS_9BwdParamsE,"a",@progbits
	.sectionflags	@""
	.align	4
.nv.constant0._ZN10layer_norm31ln_parallel_residual_bwd_kernelINS_13Kernel_traitsIf6__halffS2_fjLj512ELj1ELj4ELj1ELj16ENS_18Kernel_traits_baseILj512EfS2_fS2_fjLj128EEEEELb1ELb1ELb1EEEvNS_9BwdParamsE:
	.zero		1192


//--------------------- .nv.constant0._ZN10layer_norm31ln_parallel_residual_bwd_kernelINS_13Kernel_traitsI6__halfffffjLj512ELj1ELj4ELj1ELj16ENS_18Kernel_traits_baseILj512ES2_ffffjLj128EEEEELb0ELb0ELb0EEEvNS_9BwdParamsE --------------------------
	.section	.nv.constant0._ZN10layer_norm31ln_parallel_residual_bwd_kernelINS_13Kernel_traitsI6__halfffffjLj512ELj1ELj4ELj1ELj16ENS_18Kernel_traits_baseILj512ES2_ffffjLj128EEEEELb0ELb0ELb0EEEvNS_9BwdParamsE,"a",@progbits
	.sectionflags	@""
	.align	4
.nv.constant0._ZN10layer_norm31ln_parallel_residual_bwd_kernelINS_13Kernel_traitsI6__halfffffjLj512ELj1ELj4ELj1ELj16ENS_18Kernel_traits_baseILj512ES2_ffffjLj128EEEEELb0ELb0ELb0EEEvNS_9BwdParamsE:
	.zero		1192


//--------------------- .nv.constant0._ZN10layer_norm31ln_parallel_residual_bwd_kernelINS_13Kernel_traitsI6__halfffffjLj512ELj1ELj4ELj1ELj16ENS_18Kernel_traits_baseILj512ES2_ffffjLj128EEEEELb0ELb0ELb1EEEvNS_9BwdParamsE --------------------------
	.section	.nv.constant0._ZN10layer_norm31ln_parallel_residual_bwd_kernelINS_13Kernel_traitsI6__halfffffjLj512ELj1ELj4ELj1ELj16ENS_18Kernel_traits_baseILj512ES2_ffffjLj128EEEEELb0ELb0ELb1EEEvNS_9BwdParamsE,"a",@progbits
	.sectionflags	@""
	.align	4
.nv.constant0._ZN10layer_norm31ln_parallel_residual_bwd_kernelINS_13Kernel_traitsI6__halfffffjLj512ELj1ELj4ELj1ELj16ENS_18Kernel_traits_baseILj512ES2_ffffjLj128EEEEELb0ELb0ELb1EEEvNS_9BwdParamsE:
	.zero		1192


//--------------------- .nv.constant0._ZN10layer_norm31ln_parallel_residual_bwd_kernelINS_13Kernel_traitsI6__halfffffjLj512ELj1ELj4ELj1ELj16ENS_18Kernel_traits_baseILj512ES2_ffffjLj128EEEEELb0ELb1ELb0EEEvNS_9BwdParamsE --------------------------
	.section	.nv.constant0._ZN10layer_norm31ln_parallel_residual_bwd_kernelINS_13Kernel_traitsI6__halfffffjLj512ELj1ELj4ELj1ELj16ENS_18Kernel_traits_baseILj512ES2_ffffjLj128EEEEELb0ELb1ELb0EEEvNS_9BwdParamsE,"a",@progbits
	.sectionflags	@""
	.align	4
.nv.constant0._ZN10layer_norm31ln_parallel_residual_bwd_kernelINS_13Kernel_traitsI6__halfffffjLj512ELj1ELj4ELj1ELj16ENS_18Kernel_traits_baseILj512ES2_ffffjLj128EEEEELb0ELb1ELb0EEEvNS_9BwdParamsE:
	.zero		1192


//--------------------- .nv.constant0._ZN10layer_norm31ln_parallel_residual_bwd_kernelINS_13Kernel_traitsI6__halfffffjLj512ELj1ELj4ELj1ELj16ENS_18Kernel_traits_baseILj512ES2_ffffjLj128EEEEELb0ELb1ELb1EEEvNS_9BwdParamsE --------------------------
	.section	.nv.constant0._ZN10layer_norm31ln_parallel_residual_bwd_kernelINS_13Kernel_traitsI6__halfffffjLj512ELj1ELj4ELj1ELj16ENS_18Kernel_traits_baseILj512ES2_ffffjLj128EEEEELb0ELb1ELb1EEEvNS_9BwdParamsE,"a",@progbits
	.sectionflags	@""
	.align	4
.nv.constant0._ZN10layer_norm31ln_parallel_residual_bwd_kernelINS_13Kernel_traitsI6__halfffffjLj512ELj1ELj4ELj1ELj16ENS_18Kernel_traits_baseILj512ES2_ffffjLj128EEEEELb0ELb1ELb1EEEvNS_9BwdParamsE:
	.zero		1192


//--------------------- .nv.constant0._ZN10layer_norm31ln_parallel_residual_bwd_kernelINS_13Kernel_traitsI6__halfffffjLj512ELj1ELj4ELj1ELj16ENS_18Kernel_traits_baseILj512ES2_ffffjLj128EEEEELb1ELb0ELb0EEEvNS_9BwdParamsE --------------------------
	.section	.nv.constant0._ZN10layer_norm31ln_parallel_residual_bwd_kernelINS_13Kernel_traitsI6__halfffffjLj512ELj1ELj4ELj1ELj16ENS_18Kernel_traits_baseILj512ES2_ffffjLj128EEEEELb1ELb0ELb0EEEvNS_9BwdParamsE,"a",@progbits
	.sectionflags	@""
	.align	4
.nv.constant0._ZN10layer_norm31ln_parallel_residual_bwd_kernelINS_13Kernel_traitsI6__halfffffjLj512ELj1ELj4ELj1ELj16ENS_18Kernel_traits_baseILj512ES2_ffffjLj128EEEEELb1ELb0ELb0EEEvNS_9BwdParamsE:
	.zero		1192


//--------------------- .nv.constant0._ZN10layer_norm31ln_parallel_residual_bwd_kernelINS_13Kernel_traitsI6__halfffffjLj512ELj1ELj4ELj1ELj16ENS_18Kernel_traits_baseILj512ES2_ffffjLj128EEEEELb1ELb0ELb1EEEvNS_9BwdParamsE --------------------------
	.section	.nv.constant0._ZN10layer_norm31ln_parallel_residual_bwd_kernelINS_13Kernel_traitsI6__halfffffjLj512ELj1ELj4ELj1ELj16ENS_18Kernel_traits_baseILj512ES2_ffffjLj128EEEEELb1ELb0ELb1EEEvNS_9BwdParamsE,"a",@progbits
	.sectionflags	@""
	.align	4
.nv.constant0._ZN10layer_norm31ln_parallel_residual_bwd_kernelINS_13Kernel_traitsI6__halfffffjLj512ELj1ELj4ELj1ELj16ENS_18Kernel_traits_baseILj512ES2_ffffjLj128EEEEELb1ELb0ELb1EEEvNS_9BwdParamsE:
	.zero		1192


//--------------------- .nv.constant0._ZN10layer_norm22ln_bwd_finalize_kernelINS_22Kernel_traits_finalizeILj512E6__halfffffjLb0ELj1024ELj4ENS_18Kernel_traits_baseILj512ES2_ffffjLj1024EEEEELb0ELb0EEEvNS_9BwdParamsE --------------------------
	.section	.nv.constant0._ZN10layer_norm22ln_bwd_finalize_kernelINS_22Kernel_traits_finalizeILj512E6__halfffffjLb0ELj1024ELj4ENS_18Kernel_traits_baseILj512ES2_ffffjLj1024EEEEELb0ELb0EEEvNS_9BwdParamsE,"a",@progbits
	.sectionflags	@""
	.align	4
.nv.constant0._ZN10layer_norm22ln_bwd_finalize_kernelINS_22Kernel_traits_finalizeILj512E6__halfffffjLb0ELj1024ELj4ENS_18Kernel_traits_baseILj512ES2_ffffjLj1024EEEEELb0ELb0EEEvNS_9BwdParamsE:
	.zero		1192


//--------------------- .nv.constant0._ZN10layer_norm40ln_parallel_residual_bwd_finalize_kernelINS_22Kernel_traits_finalizeILj512E6__halfffffjLb0ELj1024ELj4ENS_18Kernel_traits_baseILj512ES2_ffffjLj1024EEEEELb0EEEvNS_9BwdParamsE --------------------------
	.section	.nv.constant0._ZN10layer_norm40ln_parallel_residual_bwd_finalize_kernelINS_22Kernel_traits_finalizeILj512E6__halfffffjLb0ELj1024ELj4ENS_18Kernel_traits_baseILj512ES2_ffffjLj1024EEEEELb0EEEvNS_9BwdParamsE,"a",@progbits
	.sectionflags	@""
	.align	4
.nv.constant0._ZN10layer_norm40ln_parallel_residual_bwd_finalize_kernelINS_22Kernel_traits_finalizeILj512E6__halfffffjLb0ELj1024ELj4ENS_18Kernel_traits_baseILj512ES2_ffffjLj1024EEEEELb0EEEvNS_9BwdParamsE:
	.zero		1192


//--------------------- .nv.constant0._ZN10layer_norm31ln_parallel_residual_bwd_kernelINS_13Kernel_traitsI6__halfffffjLj512ELj1ELj4ELj1ELj16ENS_18Kernel_traits_baseILj512ES2_ffffjLj128EEEEELb1ELb1ELb0EEEvNS_9BwdParamsE --------------------------
	.section	.nv.constant0._ZN10layer_norm31ln_parallel_residual_bwd_kernelINS_13Kernel_traitsI6__halfffffjLj512ELj1ELj4ELj1ELj16ENS_18Kernel_traits_baseILj512ES2_ffffjLj128EEEEELb1ELb1ELb0EEEvNS_9BwdParamsE,"a",@progbits
	.sectionflags	@""
	.align	4
.nv.constant0._ZN10layer_norm31ln_parallel_residual_bwd_kernelINS_13Kernel_traitsI6__halfffffjLj512ELj1ELj4ELj1ELj16ENS_18Kernel_traits_baseILj512ES2_ffffjLj128EEEEELb1ELb1ELb0EEEvNS_9BwdParamsE:
	.zero		1192


//--------------------- .nv.constant0._ZN10layer_norm22ln_bwd_finalize_kernelINS_22Kernel_traits_finalizeILj512E6__halfffffjLb0ELj1024ELj4ENS_18Kernel_traits_baseILj512ES2_ffffjLj1024EEEEELb0ELb1EEEvNS_9BwdParamsE --------------------------
	.section	.nv.constant0._ZN10layer_norm22ln_bwd_finalize_kernelINS_22Kernel_traits_finalizeILj512E6__halfffffjLb0ELj1024ELj4ENS_18Kernel_traits_baseILj512ES2_ffffjLj1024EEEEELb0ELb1EEEvNS_9BwdParamsE,"a",@progbits
	.sectionflags	@""
	.align	4
.nv.constant0._ZN10layer_norm22ln_bwd_finalize_kernelINS_22Kernel_traits_finalizeILj512E6__halfffffjLb0ELj1024ELj4ENS_18Kernel_traits_baseILj512ES2_ffffjLj1024EEEEELb0ELb1EEEvNS_9BwdParamsE:
	.zero		1192


//--------------------- .nv.constant0._ZN10layer_norm40ln_parallel_residual_bwd_finalize_kernelINS_22Kernel_traits_finalizeILj512E6__halfffffjLb0ELj1024ELj4ENS_18Kernel_traits_baseILj512ES2_ffffjLj1024EEEEELb1EEEvNS_9BwdParamsE --------------------------
	.section	.nv.constant0._ZN10layer_norm40ln_parallel_residual_bwd_finalize_kernelINS_22Kernel_traits_finalizeILj512E6__halfffffjLb0ELj1024ELj4ENS_18Kernel_traits_baseILj512ES2_ffffjLj1024EEEEELb1EEEvNS_9BwdParamsE,"a",@progbits
	.sectionflags	@""
	.align	4
.nv.constant0._ZN10layer_norm40ln_parallel_residual_bwd_finalize_kernelINS_22Kernel_traits_finalizeILj512E6__halfffffjLb0ELj1024ELj4ENS_18Kernel_traits_baseILj512ES2_ffffjLj1024EEEEELb1EEEvNS_9BwdParamsE:
	.zero		1192


//--------------------- .nv.constant0._ZN10layer_norm31ln_parallel_residual_bwd_kernelINS_13Kernel_traitsI6__halfffffjLj512ELj1ELj4ELj1ELj16ENS_18Kernel_traits_baseILj512ES2_ffffjLj128EEEEELb1ELb1ELb1EEEvNS_9BwdParamsE --------------------------
	.section	.nv.constant0._ZN10layer_norm31ln_parallel_residual_bwd_kernelINS_13Kernel_traitsI6__halfffffjLj512ELj1ELj4ELj1ELj16ENS_18Kernel_traits_baseILj512ES2_ffffjLj128EEEEELb1ELb1ELb1EEEvNS_9BwdParamsE,"a",@progbits
	.sectionflags	@""
	.align	4
.nv.constant0._ZN10layer_norm31ln_parallel_residual_bwd_kernelINS_13Kernel_traitsI6__halfffffjLj512ELj1ELj4ELj1ELj16ENS_18Kernel_traits_baseILj512ES2_ffffjLj128EEEEELb1ELb1ELb1EEEvNS_9BwdParamsE:
	.zero		1192


//--------------------- .nv.constant0._ZN10layer_norm31ln_parallel_residual_bwd_kernelINS_13Kernel_traitsIfffffjLj512ELj1ELj4ELj1ELj16ENS_18Kernel_traits_baseILj512EfffffjLj128EEEEELb0ELb0ELb0EEEvNS_9BwdParamsE --------------------------
	.section	.nv.constant0._ZN10layer_norm31ln_parallel_residual_bwd_kernelINS_13Kernel_traitsIfffffjLj512ELj1ELj4ELj1ELj16ENS_18Kernel_traits_baseILj512EfffffjLj128EEEEELb0ELb0ELb0EEEvNS_9BwdParamsE,"a",@progbits
	.sectionflags	@""
	.align	4
.nv.constant0._ZN10layer_norm31ln_parallel_residual_bwd_kernelINS_13Kernel_traitsIfffffjLj512ELj1ELj4ELj1ELj16ENS_18Kernel_traits_baseILj512EfffffjLj128EEEEELb0ELb0ELb0EEEvNS_9BwdParamsE:
	.zero		1192


//--------------------- .nv.constant0._ZN10layer_norm31ln_parallel_residual_bwd_kernelINS_13Kernel_traitsIfffffjLj512ELj1ELj4ELj1ELj16ENS_18Kernel_traits_baseILj512EfffffjLj128EEEEELb0ELb0ELb1EEEvNS_9BwdParamsE --------------------------
	.section	.nv.constant0._ZN10layer_norm31ln_parallel_residual_bwd_kernelINS_13Kernel_traitsIfffffjLj512ELj1ELj4ELj1ELj16ENS_18Kernel_traits_baseILj512EfffffjLj128EEEEELb0ELb0ELb1EEEvNS_9BwdParamsE,"a",@progbits
	.sectionflags	@""
	.align	4
.nv.constant0._ZN10layer_norm31ln_parallel_residual_bwd_kernelINS_13Kernel_traitsIfffffjLj512ELj1ELj4ELj1ELj16ENS_18Kernel_traits_baseILj512EfffffjLj128EEEEELb0ELb0ELb1EEEvNS_9BwdParamsE:
	.zero		1192


//--------------------- .nv.constant0._ZN10layer_norm31ln_parallel_residual_bwd_kernelINS_13Kernel_traitsIfffffjLj512ELj1ELj4ELj1ELj16ENS_18Kernel_traits_baseILj512EfffffjLj128EEEEELb0ELb1ELb0EEEvNS_9BwdParamsE --------------------------
	.section	.nv.constant0._ZN10layer_norm31ln_parallel_residual_bwd_kernelINS_13Kernel_traitsIfffffjLj512ELj1ELj4ELj1ELj16ENS_18Kernel_traits_baseILj512EfffffjLj128EEEEELb0ELb1ELb0EEEvNS_9BwdParamsE,"a",@progbits
	.sectionflags	@""
	.align	4
.nv.constant0._ZN10layer_norm31ln_parallel_residual_bwd_kernelINS_13Kernel_traitsIfffffjLj512ELj1ELj4ELj1ELj16ENS_18Kernel_traits_baseILj512EfffffjLj128EEEEELb0ELb1ELb0EEEvNS_9BwdParamsE:
	.zero		1192


//--------------------- .nv.constant0._ZN10layer_norm31ln_parallel_residual_bwd_kernelINS_13Kernel_traitsIfffffjLj512ELj1ELj4ELj1ELj16ENS_18Kernel_traits_baseILj512EfffffjLj128EEEEELb0ELb1ELb1EEEvNS_9BwdParamsE --------------------------
	.section	.nv.constant0._ZN10layer_norm31ln_parallel_residual_bwd_kernelINS_13Kernel_traitsIfffffjLj512ELj1ELj4ELj1ELj16ENS_18Kernel_traits_baseILj512EfffffjLj128EEEEELb0ELb1ELb1EEEvNS_9BwdParamsE,"a",@progbits
	.sectionflags	@""
	.align	4
.nv.constant0._ZN10layer_norm31ln_parallel_residual_bwd_kernelINS_13Kernel_traitsIfffffjLj512ELj1ELj4ELj1ELj16ENS_18Kernel_traits_baseILj512EfffffjLj128EEEEELb0ELb1ELb1EEEvNS_9BwdParamsE:
	.zero		1192


//--------------------- .nv.constant0._ZN10layer_norm31ln_parallel_residual_bwd_kernelINS_13Kernel_traitsIfffffjLj512ELj1ELj4ELj1ELj16ENS_18Kernel_traits_baseILj512EfffffjLj128EEEEELb1ELb0ELb0EEEvNS_9BwdParamsE --------------------------
	.section	.nv.constant0._ZN10layer_norm31ln_parallel_residual_bwd_kernelINS_13Kernel_traitsIfffffjLj512ELj1ELj4ELj1ELj16ENS_18Kernel_traits_baseILj512EfffffjLj128EEEEELb1ELb0ELb0EEEvNS_9BwdParamsE,"a",@progbits
	.sectionflags	@""
	.align	4
.nv.constant0._ZN10layer_norm31ln_parallel_residual_bwd_kernelINS_13Kernel_traitsIfffffjLj512ELj1ELj4ELj1ELj16ENS_18Kernel_traits_baseILj512EfffffjLj128EEEEELb1ELb0ELb0EEEvNS_9BwdParamsE:
	.zero		1192


//--------------------- .nv.constant0._ZN10layer_norm31ln_parallel_residual_bwd_kernelINS_13Kernel_traitsIfffffjLj512ELj1ELj4ELj1ELj16ENS_18Kernel_traits_baseILj512EfffffjLj128EEEEELb1ELb0ELb1EEEvNS_9BwdParamsE --------------------------
	.section	.nv.constant0._ZN10layer_norm31ln_parallel_residual_bwd_kernelINS_13Kernel_traitsIfffffjLj512ELj1ELj4ELj1ELj16ENS_18Kernel_traits_baseILj512EfffffjLj128EEEEELb1ELb0ELb1EEEvNS_9BwdParamsE,"a",@progbits
	.sectionflags	@""
	.align	4
.nv.constant0._ZN10layer_norm31ln_parallel_residual_bwd_kernelINS_13Kernel_traitsIfffffjLj512ELj1ELj4ELj1ELj16ENS_18Kernel_traits_baseILj512EfffffjLj128EEEEELb1ELb0ELb1EEEvNS_9BwdParamsE:
	.zero		1192


//--------------------- .nv.constant0._ZN10layer_norm22ln_bwd_finalize_kernelINS_22Kernel_traits_finalizeILj512EfffffjLb0ELj1024ELj4ENS_18Kernel_traits_baseILj512EfffffjLj1024EEEEELb0ELb0EEEvNS_9BwdParamsE --------------------------
	.section	.nv.constant0._ZN10layer_norm22ln_bwd_finalize_kernelINS_22Kernel_traits_finalizeILj512EfffffjLb0ELj1024ELj4ENS_18Kernel_traits_baseILj512EfffffjLj1024EEEEELb0ELb0EEEvNS_9BwdParamsE,"a",@progbits
	.sectionflags	@""
	.align	4
.nv.constant0._ZN10layer_norm22ln_bwd_finalize_kernelINS_22Kernel_traits_finalizeILj512EfffffjLb0ELj1024ELj4ENS_18Kernel_traits_baseILj512EfffffjLj1024EEEEELb0ELb0EEEvNS_9BwdParamsE:
	.zero		1192


//--------------------- .nv.constant0._ZN10layer_norm40ln_parallel_residual_bwd_finalize_kernelINS_22Kernel_traits_finalizeILj512EfffffjLb0ELj1024ELj4ENS_18Kernel_traits_baseILj512EfffffjLj1024EEEEELb0EEEvNS_9BwdParamsE --------------------------
	.section	.nv.constant0._ZN10layer_norm40ln_parallel_residual_bwd_finalize_kernelINS_22Kernel_traits_finalizeILj512EfffffjLb0ELj1024ELj4ENS_18Kernel_traits_baseILj512EfffffjLj1024EEEEELb0EEEvNS_9BwdParamsE,"a",@progbits
	.sectionflags	@""
	.align	4
.nv.constant0._ZN10layer_norm40ln_parallel_residual_bwd_finalize_kernelINS_22Kernel_traits_finalizeILj512EfffffjLb0ELj1024ELj4ENS_18Kernel_traits_baseILj512EfffffjLj1024EEEEELb0EEEvNS_9BwdParamsE:
	.zero		1192


//--------------------- .nv.constant0._ZN10layer_norm31ln_parallel_residual_bwd_kernelINS_13Kernel_traitsIfffffjLj512ELj1ELj4ELj1ELj16ENS_18Kernel_traits_baseILj512EfffffjLj128EEEEELb1ELb1ELb0EEEvNS_9BwdParamsE --------------------------
	.section	.nv.constant0._ZN10layer_norm31ln_parallel_residual_bwd_kernelINS_13Kernel_traitsIfffffjLj512ELj1ELj4ELj1ELj16ENS_18Kernel_traits_baseILj512EfffffjLj128EEEEELb1ELb1ELb0EEEvNS_9BwdParamsE,"a",@progbits
	.sectionflags	@""
	.align	4
.nv.constant0._ZN10layer_norm31ln_parallel_residual_bwd_kernelINS_13Kernel_traitsIfffffjLj512ELj1ELj4ELj1ELj16ENS_18Kernel_traits_baseILj512EfffffjLj128EEEEELb1ELb1ELb0EEEvNS_9BwdParamsE:
	.zero		1192


//--------------------- .nv.constant0._ZN10layer_norm22ln_bwd_finalize_kernelINS_22Kernel_traits_finalizeILj512EfffffjLb0ELj1024ELj4ENS_18Kernel_traits_baseILj512EfffffjLj1024EEEEELb0ELb1EEEvNS_9BwdParamsE --------------------------
	.section	.nv.constant0._ZN10layer_norm22ln_bwd_finalize_kernelINS_22Kernel_traits_finalizeILj512EfffffjLb0ELj1024ELj4ENS_18Kernel_traits_baseILj512EfffffjLj1024EEEEELb0ELb1EEEvNS_9BwdParamsE,"a",@progbits
	.sectionflags	@""
	.align	4
.nv.constant0._ZN10layer_norm22ln_bwd_finalize_kernelINS_22Kernel_traits_finalizeILj512EfffffjLb0ELj1024ELj4ENS_18Kernel_traits_baseILj512EfffffjLj1024EEEEELb0ELb1EEEvNS_9BwdParamsE:
	.zero		1192


//--------------------- .nv.constant0._ZN10layer_norm40ln_parallel_residual_bwd_finalize_kernelINS_22Kernel_traits_finalizeILj512EfffffjLb0ELj1024ELj4ENS_18Kernel_traits_baseILj512EfffffjLj1024EEEEELb1EEEvNS_9BwdParamsE --------------------------
	.section	.nv.constant0._ZN10layer_norm40ln_parallel_residual_bwd_finalize_kernelINS_22Kernel_traits_finalizeILj512EfffffjLb0ELj1024ELj4ENS_18Kernel_traits_baseILj512EfffffjLj1024EEEEELb1EEEvNS_9BwdParamsE,"a",@progbits
	.sectionflags	@""
	.align	4
.nv.constant0._ZN10layer_norm40ln_parallel_residual_bwd_finalize_kernelINS_22Kernel_traits_finalizeILj512EfffffjLb0ELj1024ELj4ENS_18Kernel_traits_baseILj512EfffffjLj1024EEEEELb1EEEvNS_9BwdParamsE:
	.zero		1192


//--------------------- .nv.constant0._ZN10layer_norm31ln_parallel_residual_bwd_kernelINS_13Kernel_traitsIfffffjLj512ELj1ELj4ELj1ELj16ENS_18Kernel_traits_baseILj512EfffffjLj128EEEEELb1ELb1ELb1EEEvNS_9BwdParamsE --------------------------
	.section	.nv.constant0._ZN10layer_norm31ln_parallel_residual_bwd_kernelINS_13Kernel_traitsIfffffjLj512ELj1ELj4ELj1ELj16ENS_18Kernel_traits_baseILj512EfffffjLj128EEEEELb1ELb1ELb1EEEvNS_9BwdParamsE,"a",@progbits
	.sectionflags	@""
	.align	4
.nv.constant0._ZN10layer_norm31ln_parallel_residual_bwd_kernelINS_13Kernel_traitsIfffffjLj512ELj1ELj4ELj1ELj16ENS_18Kernel_traits_baseILj512EfffffjLj128EEEEELb1ELb1ELb1EEEvNS_9BwdParamsE:
	.zero		1192


//--------------------- SYMBOLS --------------------------

	.type		.nv.reservedSmem.offset0,@object
	.size		.nv.reservedSmem.offset0,0x4
	.type		.nv.reservedSmem.cap,@object
	.size		.nv.reservedSmem.cap,0x4
